	.target	sm_90a

	.elftype	@"ET_EXEC"


//--------------------- .note.nv.tkinfo           --------------------------
	.section	.note.nv.tkinfo,"",@"SHT_NOTE"
	.sectionflags	@"SHF_NOTE_NV_TKINFO"
	.tkinfo
        /*0018*/ 	.word	0x00000002
        /*0030*/ 	.string	""
        /*0030*/ 	.string	"ptxas"
        /*0030*/ 	.string	"Cuda compilation tools, release 13.0, V13.0.88"
        /*0030*/ 	.string	"Build cuda_13.0.r13.0/compiler.36424714_0"
        /*0030*/ 	.string	"-arch sm_90a -m 64 "



//--------------------- .note.nv.cuinfo           --------------------------
	.section	.note.nv.cuinfo,"",@"SHT_NOTE"
	.sectionflags	@"SHF_NOTE_NV_CUINFO"
        /*0018*/ 	.short	0x0002
        /*001a*/ 	.short	0x005a
        /*001c*/ 	.short	0x0082
	.zero		2


//--------------------- .nv.info                  --------------------------
	.section	.nv.info,"",@"SHT_CUDA_INFO"
	.align	4


	//----- nvinfo : EIATTR_REGCOUNT
	.align		4
        /*0000*/ 	.byte	0x04, 0x2f
        /*0002*/ 	.short	(.L_25 - .L_24)
	.align		4
.L_24:
        /*0004*/ 	.word	index@(_ZN7cutlass13device_kernelIN5flash11enable_sm90INS1_16FlashAttnFwdSm90INS1_25CollectiveMainloopFwdSm90ILi2EN4cute5tupleIJNS5_1CILi1EEES8_S8_EEENS6_IJNS7_ILi128EEESA_NS7_ILi192EEEEEELi128ENS_6half_tEfNS_4arch4Sm90ELb1ELb0ELb1ELb1ELb0ELb1ELb0ELb1ELb1ELb1ELb1ELb0EEENS1_21CollectiveEpilogueFwdINS6_IJSA_SA_SA_EEES9_SD_SF_Li256ELb1ELb1ELb1ELb0EEENS1_36VarlenDynamicPersistentTileSchedulerILi128ELi128ELi256ELi128ELb1ELb1ELb1ELb1ELb1ELb1EEEEEEEEEvNT_6ParamsE)
        /*0008*/ 	.word	0x000000a8


	//----- nvinfo : EIATTR_FRAME_SIZE
	.align		4
.L_25:
        /*000c*/ 	.byte	0x04, 0x11
        /*000e*/ 	.short	(.L_27 - .L_26)
	.align		4
.L_26:
        /*0010*/ 	.word	index@(_ZN7cutlass13device_kernelIN5flash11enable_sm90INS1_16FlashAttnFwdSm90INS1_25CollectiveMainloopFwdSm90ILi2EN4cute5tupleIJNS5_1CILi1EEES8_S8_EEENS6_IJNS7_ILi128EEESA_NS7_ILi192EEEEEELi128ENS_6half_tEfNS_4arch4Sm90ELb1ELb0ELb1ELb1ELb0ELb1ELb0ELb1ELb1ELb1ELb1ELb0EEENS1_21CollectiveEpilogueFwdINS6_IJSA_SA_SA_EEES9_SD_SF_Li256ELb1ELb1ELb1ELb0EEENS1_36VarlenDynamicPersistentTileSchedulerILi128ELi128ELi256ELi128ELb1ELb1ELb1ELb1ELb1ELb1EEEEEEEEEvNT_6ParamsE)
        /*0014*/ 	.word	0x000000b0


	//----- nvinfo : EIATTR_REGCOUNT
	.align		4
.L_27:
        /*0018*/ 	.byte	0x04, 0x2f
        /*001a*/ 	.short	(.L_29 - .L_28)
	.align		4
.L_28:
        /*001c*/ 	.word	index@(_ZN7cutlass13device_kernelIN5flash11enable_sm90INS1_16FlashAttnFwdSm90INS1_25CollectiveMainloopFwdSm90ILi2EN4cute5tupleIJNS5_1CILi1EEES8_S8_EEENS6_IJNS7_ILi128EEESA_NS7_ILi192EEEEEELi128ENS_6half_tEfNS_4arch4Sm90ELb1ELb0ELb1ELb1ELb0ELb0ELb0ELb1ELb1ELb1ELb1ELb0EEENS1_21CollectiveEpilogueFwdINS6_IJSA_SA_SA_EEES9_SD_SF_Li256ELb1ELb1ELb1ELb0EEENS1_36VarlenDynamicPersistentTileSchedulerILi128ELi128ELi256ELi128ELb1ELb1ELb1ELb1ELb1ELb1EEEEEEEEEvNT_6ParamsE)
        /*0020*/ 	.word	0x000000a8


	//----- nvinfo : EIATTR_FRAME_SIZE
	.align		4
.L_29:
        /*0024*/ 	.byte	0x04, 0x11
        /*0026*/ 	.short	(.L_31 - .L_30)
	.align		4
.L_30:
        /*0028*/ 	.word	index@(_ZN7cutlass13device_kernelIN5flash11enable_sm90INS1_16FlashAttnFwdSm90INS1_25CollectiveMainloopFwdSm90ILi2EN4cute5tupleIJNS5_1CILi1EEES8_S8_EEENS6_IJNS7_ILi128EEESA_NS7_ILi192EEEEEELi128ENS_6half_tEfNS_4arch4Sm90ELb1ELb0ELb1ELb1ELb0ELb0ELb0ELb1ELb1ELb1ELb1ELb0EEENS1_21CollectiveEpilogueFwdINS6_IJSA_SA_SA_EEES9_SD_SF_Li256ELb1ELb1ELb1ELb0EEENS1_36VarlenDynamicPersistentTileSchedulerILi128ELi128ELi256ELi128ELb1ELb1ELb1ELb1ELb1ELb1EEEEEEEEEvNT_6ParamsE)
        /*002c*/ 	.word	0x00000068


	//----- nvinfo : EIATTR_REGCOUNT
	.align		4
.L_31:
        /*0030*/ 	.byte	0x04, 0x2f
        /*0032*/ 	.short	(.L_33 - .L_32)
	.align		4
.L_32:
        /*0034*/ 	.word	index@(_ZN7cutlass13device_kernelIN5flash11enable_sm90INS1_16FlashAttnFwdSm90INS1_25CollectiveMainloopFwdSm90ILi2EN4cute5tupleIJNS5_1CILi1EEES8_S8_EEENS6_IJNS7_ILi128EEESA_NS7_ILi192EEEEEELi128ENS_6half_tEfNS_4arch4Sm90ELb1ELb0ELb1ELb0ELb0ELb0ELb0ELb1ELb1ELb1ELb1ELb0EEENS1_21CollectiveEpilogueFwdINS6_IJSA_SA_SA_EEES9_SD_SF_Li256ELb0ELb1ELb1ELb0EEENS1_19SingleTileSchedulerILb0ELb1ELb1ELi128EEEEEEEEEvNT_6ParamsE)
        /*0038*/ 	.word	0x000000a8


	//----- nvinfo : EIATTR_FRAME_SIZE
	.align		4
.L_33:
        /*003c*/ 	.byte	0x04, 0x11
        /*003e*/ 	.short	(.L_35 - .L_34)
	.align		4
.L_34:
        /*0040*/ 	.word	index@(_ZN7cutlass13device_kernelIN5flash11enable_sm90INS1_16FlashAttnFwdSm90INS1_25CollectiveMainloopFwdSm90ILi2EN4cute5tupleIJNS5_1CILi1EEES8_S8_EEENS6_IJNS7_ILi128EEESA_NS7_ILi192EEEEEELi128ENS_6half_tEfNS_4arch4Sm90ELb1ELb0ELb1ELb0ELb0ELb0ELb0ELb1ELb1ELb1ELb1ELb0EEENS1_21CollectiveEpilogueFwdINS6_IJSA_SA_SA_EEES9_SD_SF_Li256ELb0ELb1ELb1ELb0EEENS1_19SingleTileSchedulerILb0ELb1ELb1ELi128EEEEEEEEEvNT_6ParamsE)
        /*0044*/ 	.word	0x00000018


	//----- nvinfo : EIATTR_REGCOUNT
	.align		4
.L_35:
        /*0048*/ 	.byte	0x04, 0x2f
        /*004a*/ 	.short	(.L_37 - .L_36)
	.align		4
.L_36:
        /*004c*/ 	.word	index@(_ZN7cutlass13device_kernelIN5flash11enable_sm90INS1_16FlashAttnFwdSm90INS1_25CollectiveMainloopFwdSm90ILi2EN4cute5tupleIJNS5_1CILi1EEES8_S8_EEENS6_IJNS7_ILi128EEENS7_ILi96EEENS7_ILi192EEEEEELi128ENS_6half_tEfNS_4arch4Sm90ELb0ELb1ELb1ELb1ELb0ELb1ELb0ELb1ELb1ELb1ELb1ELb0EEENS1_21CollectiveEpilogueFwdINS6_IJSA_SA_SB_EEES9_SE_SG_Li256ELb1ELb1ELb1ELb0EEENS1_36VarlenDynamicPersistentTileSchedulerILi128ELi96ELi256ELi128ELb1ELb1ELb1ELb1ELb0ELb1EEEEEEEEEvNT_6ParamsE)
        /*0050*/ 	.word	0x000000a8


	//----- nvinfo : EIATTR_FRAME_SIZE
	.align		4
.L_37:
        /*0054*/ 	.byte	0x04, 0x11
        /*0056*/ 	.short	(.L_39 - .L_38)
	.align		4
.L_38:
        /*0058*/ 	.word	index@(_ZN7cutlass13device_kernelIN5flash11enable_sm90INS1_16FlashAttnFwdSm90INS1_25CollectiveMainloopFwdSm90ILi2EN4cute5tupleIJNS5_1CILi1EEES8_S8_EEENS6_IJNS7_ILi128EEENS7_ILi96EEENS7_ILi192EEEEEELi128ENS_6half_tEfNS_4arch4Sm90ELb0ELb1ELb1ELb1ELb0ELb1ELb0ELb1ELb1ELb1ELb1ELb0EEENS1_21CollectiveEpilogueFwdINS6_IJSA_SA_SB_EEES9_SE_SG_Li256ELb1ELb1ELb1ELb0EEENS1_36VarlenDynamicPersistentTileSchedulerILi128ELi96ELi256ELi128ELb1ELb1ELb1ELb1ELb0ELb1EEEEEEEEEvNT_6ParamsE)
        /*005c*/ 	.word	0x000000a0


	//----- nvinfo : EIATTR_REGCOUNT
	.align		4
.L_39:
        /*0060*/ 	.byte	0x04, 0x2f
        /*0062*/ 	.short	(.L_41 - .L_40)
	.align		4
.L_40:
        /*0064*/ 	.word	index@(_ZN7cutlass13device_kernelIN5flash11enable_sm90INS1_16FlashAttnFwdSm90INS1_25CollectiveMainloopFwdSm90ILi2EN4cute5tupleIJNS5_1CILi1EEES8_S8_EEENS6_IJNS7_ILi128EEENS7_ILi96EEENS7_ILi192EEEEEELi128ENS_6half_tEfNS_4arch4Sm90ELb0ELb1ELb1ELb1ELb0ELb0ELb0ELb1ELb1ELb1ELb1ELb0EEENS1_21CollectiveEpilogueFwdINS6_IJSA_SA_SB_EEES9_SE_SG_Li256ELb1ELb1ELb1ELb0EEENS1_36VarlenDynamicPersistentTileSchedulerILi128ELi96ELi256ELi128ELb1ELb1ELb1ELb1ELb0ELb1EEEEEEEEEvNT_6ParamsE)
        /*0068*/ 	.word	0x000000a8


	//----- nvinfo : EIATTR_FRAME_SIZE
	.align		4
.L_41:
        /*006c*/ 	.byte	0x04, 0x11
        /*006e*/ 	.short	(.L_43 - .L_42)
	.align		4
.L_42:
        /*0070*/ 	.word	index@(_ZN7cutlass13device_kernelIN5flash11enable_sm90INS1_16FlashAttnFwdSm90INS1_25CollectiveMainloopFwdSm90ILi2EN4cute5tupleIJNS5_1CILi1EEES8_S8_EEENS6_IJNS7_ILi128EEENS7_ILi96EEENS7_ILi192EEEEEELi128ENS_6half_tEfNS_4arch4Sm90ELb0ELb1ELb1ELb1ELb0ELb0ELb0ELb1ELb1ELb1ELb1ELb0EEENS1_21CollectiveEpilogueFwdINS6_IJSA_SA_SB_EEES9_SE_SG_Li256ELb1ELb1ELb1ELb0EEENS1_36VarlenDynamicPersistentTileSchedulerILi128ELi96ELi256ELi128ELb1ELb1ELb1ELb1ELb0ELb1EEEEEEEEEvNT_6ParamsE)
        /*0074*/ 	.word	0x00000060


	//----- nvinfo : EIATTR_REGCOUNT
	.align		4
.L_43:
        /*0078*/ 	.byte	0x04, 0x2f
        /*007a*/ 	.short	(.L_45 - .L_44)
	.align		4
.L_44:
        /*007c*/ 	.word	index@(_ZN7cutlass13device_kernelIN5flash11enable_sm90INS1_16FlashAttnFwdSm90INS1_25CollectiveMainloopFwdSm90ILi2EN4cute5tupleIJNS5_1CILi1EEES8_S8_EEENS6_IJNS7_ILi128EEENS7_ILi96EEENS7_ILi192EEEEEELi128ENS_6half_tEfNS_4arch4Sm90ELb0ELb1ELb1ELb0ELb0ELb0ELb0ELb1ELb1ELb1ELb1ELb0EEENS1_21CollectiveEpilogueFwdINS6_IJSA_SA_SB_EEES9_SE_SG_Li256ELb0ELb1ELb1ELb0EEENS1_19SingleTileSchedulerILb0ELb1ELb1ELi128EEEEEEEEEvNT_6ParamsE)
        /*0080*/ 	.word	0x000000a8


	//----- nvinfo : EIATTR_FRAME_SIZE
	.align		4
.L_45:
        /*0084*/ 	.byte	0x04, 0x11
        /*0086*/ 	.short	(.L_47 - .L_46)
	.align		4
.L_46:
        /*0088*/ 	.word	index@(_ZN7cutlass13device_kernelIN5flash11enable_sm90INS1_16FlashAttnFwdSm90INS1_25CollectiveMainloopFwdSm90ILi2EN4cute5tupleIJNS5_1CILi1EEES8_S8_EEENS6_IJNS7_ILi128EEENS7_ILi96EEENS7_ILi192EEEEEELi128ENS_6half_tEfNS_4arch4Sm90ELb0ELb1ELb1ELb0ELb0ELb0ELb0ELb1ELb1ELb1ELb1ELb0EEENS1_21CollectiveEpilogueFwdINS6_IJSA_SA_SB_EEES9_SE_SG_Li256ELb0ELb1ELb1ELb0EEENS1_19SingleTileSchedulerILb0ELb1ELb1ELi128EEEEEEEEEvNT_6ParamsE)
        /*008c*/ 	.word	0x00000018


	//----- nvinfo : EIATTR_REGCOUNT
	.align		4
.L_47:
        /*0090*/ 	.byte	0x04, 0x2f
        /*0092*/ 	.short	(.L_49 - .L_48)
	.align		4
.L_48:
        /*0094*/ 	.word	index@(_ZN7cutlass13device_kernelIN5flash11enable_sm90INS1_16FlashAttnFwdSm90INS1_25CollectiveMainloopFwdSm90ILi2EN4cute5tupleIJNS5_1CILi1EEES8_S8_EEENS6_IJNS7_ILi128EEESA_NS7_ILi192EEEEEELi128ENS_6half_tEfNS_4arch4Sm90ELb0ELb0ELb1ELb1ELb0ELb1ELb0ELb1ELb1ELb1ELb1ELb0EEENS1_21CollectiveEpilogueFwdINS6_IJSA_SA_SA_EEES9_SD_SF_Li256ELb1ELb1ELb1ELb0EEENS1_36VarlenDynamicPersistentTileSchedulerILi128ELi128ELi256ELi128ELb1ELb1ELb1ELb0ELb1ELb1EEEEEEEEEvNT_6ParamsE)
        /*0098*/ 	.word	0x000000a8


	//----- nvinfo : EIATTR_FRAME_SIZE
	.align		4
.L_49:
        /*009c*/ 	.byte	0x04, 0x11
        /*009e*/ 	.short	(.L_51 - .L_50)
	.align		4
.L_50:
        /*00a0*/ 	.word	index@(_ZN7cutlass13device_kernelIN5flash11enable_sm90INS1_16FlashAttnFwdSm90INS1_25CollectiveMainloopFwdSm90ILi2EN4cute5tupleIJNS5_1CILi1EEES8_S8_EEENS6_IJNS7_ILi128EEESA_NS7_ILi192EEEEEELi128ENS_6half_tEfNS_4arch4Sm90ELb0ELb0ELb1ELb1ELb0ELb1ELb0ELb1ELb1ELb1ELb1ELb0EEENS1_21CollectiveEpilogueFwdINS6_IJSA_SA_SA_EEES9_SD_SF_Li256ELb1ELb1ELb1ELb0EEENS1_36VarlenDynamicPersistentTileSchedulerILi128ELi128ELi256ELi128ELb1ELb1ELb1ELb0ELb1ELb1EEEEEEEEEvNT_6ParamsE)
        /*00a4*/ 	.word	0x000000a8


	//----- nvinfo : EIATTR_REGCOUNT
	.align		4
.L_51:
        /*00a8*/ 	.byte	0x04, 0x2f
        /*00aa*/ 	.short	(.L_53 - .L_52)
	.align		4
.L_52:
        /*00ac*/ 	.word	index@(_ZN7cutlass13device_kernelIN5flash11enable_sm90INS1_16FlashAttnFwdSm90INS1_25CollectiveMainloopFwdSm90ILi2EN4cute5tupleIJNS5_1CILi1EEES8_S8_EEENS6_IJNS7_ILi128EEESA_NS7_ILi192EEEEEELi128ENS_6half_tEfNS_4arch4Sm90ELb0ELb0ELb1ELb1ELb0ELb0ELb0ELb1ELb1ELb1ELb1ELb0EEENS1_21CollectiveEpilogueFwdINS6_IJSA_SA_SA_EEES9_SD_SF_Li256ELb1ELb1ELb1ELb0EEENS1_36VarlenDynamicPersistentTileSchedulerILi128ELi128ELi256ELi128ELb1ELb1ELb1ELb0ELb1ELb1EEEEEEEEEvNT_6ParamsE)
        /*00b0*/ 	.word	0x000000a8


	//----- nvinfo : EIATTR_FRAME_SIZE
	.align		4
.L_53:
        /*00b4*/ 	.byte	0x04, 0x11
        /*00b6*/ 	.short	(.L_55 - .L_54)
	.align		4
.L_54:
        /*00b8*/ 	.word	index@(_ZN7cutlass13device_kernelIN5flash11enable_sm90INS1_16FlashAttnFwdSm90INS1_25CollectiveMainloopFwdSm90ILi2EN4cute5tupleIJNS5_1CILi1EEES8_S8_EEENS6_IJNS7_ILi128EEESA_NS7_ILi192EEEEEELi128ENS_6half_tEfNS_4arch4Sm90ELb0ELb0ELb1ELb1ELb0ELb0ELb0ELb1ELb1ELb1ELb1ELb0EEENS1_21CollectiveEpilogueFwdINS6_IJSA_SA_SA_EEES9_SD_SF_Li256ELb1ELb1ELb1ELb0EEENS1_36VarlenDynamicPersistentTileSchedulerILi128ELi128ELi256ELi128ELb1ELb1ELb1ELb0ELb1ELb1EEEEEEEEEvNT_6ParamsE)
        /*00bc*/ 	.word	0x00000068


	//----- nvinfo : EIATTR_REGCOUNT
	.align		4
.L_55:
        /*00c0*/ 	.byte	0x04, 0x2f
        /*00c2*/ 	.short	(.L_57 - .L_56)
	.align		4
.L_56:
        /*00c4*/ 	.word	index@(_ZN7cutlass13device_kernelIN5flash11enable_sm90INS1_16FlashAttnFwdSm90INS1_25CollectiveMainloopFwdSm90ILi2EN4cute5tupleIJNS5_1CILi1EEES8_S8_EEENS6_IJNS7_ILi128EEESA_NS7_ILi192EEEEEELi128ENS_6half_tEfNS_4arch4Sm90ELb0ELb0ELb1ELb0ELb0ELb0ELb0ELb1ELb1ELb1ELb1ELb0EEENS1_21CollectiveEpilogueFwdINS6_IJSA_SA_SA_EEES9_SD_SF_Li256ELb0ELb1ELb1ELb0EEENS1_19SingleTileSchedulerILb0ELb1ELb1ELi128EEEEEEEEEvNT_6ParamsE)
        /*00c8*/ 	.word	0x000000a8


	//----- nvinfo : EIATTR_FRAME_SIZE
	.align		4
.L_57:
        /*00cc*/ 	.byte	0x04, 0x11
        /*00ce*/ 	.short	(.L_59 - .L_58)
	.align		4
.L_58:
        /*00d0*/ 	.word	index@(_ZN7cutlass13device_kernelIN5flash11enable_sm90INS1_16FlashAttnFwdSm90INS1_25CollectiveMainloopFwdSm90ILi2EN4cute5tupleIJNS5_1CILi1EEES8_S8_EEENS6_IJNS7_ILi128EEESA_NS7_ILi192EEEEEELi128ENS_6half_tEfNS_4arch4Sm90ELb0ELb0ELb1ELb0ELb0ELb0ELb0ELb1ELb1ELb1ELb1ELb0EEENS1_21CollectiveEpilogueFwdINS6_IJSA_SA_SA_EEES9_SD_SF_Li256ELb0ELb1ELb1ELb0EEENS1_19SingleTileSchedulerILb0ELb1ELb1ELi128EEEEEEEEEvNT_6ParamsE)
        /*00d4*/ 	.word	0x00000018


	//----- nvinfo : EIATTR_MIN_STACK_SIZE
	.align		4
.L_59:
        /*00d8*/ 	.byte	0x04, 0x12
        /*00da*/ 	.short	(.L_61 - .L_60)
	.align		4
.L_60:
        /*00dc*/ 	.word	index@(_ZN7cutlass13device_kernelIN5flash11enable_sm90INS1_16FlashAttnFwdSm90INS1_25CollectiveMainloopFwdSm90ILi2EN4cute5tupleIJNS5_1CILi1EEES8_S8_EEENS6_IJNS7_ILi128EEESA_NS7_ILi192EEEEEELi128ENS_6half_tEfNS_4arch4Sm90ELb0ELb0ELb1ELb0ELb0ELb0ELb0ELb1ELb1ELb1ELb1ELb0EEENS1_21CollectiveEpilogueFwdINS6_IJSA_SA_SA_EEES9_SD_SF_Li256ELb0ELb1ELb1ELb0EEENS1_19SingleTileSchedulerILb0ELb1ELb1ELi128EEEEEEEEEvNT_6ParamsE)
        /*00e0*/ 	.word	0x00000018


	//----- nvinfo : EIATTR_MIN_STACK_SIZE
	.align		4
.L_61:
        /*00e4*/ 	.byte	0x04, 0x12
        /*00e6*/ 	.short	(.L_63 - .L_62)
	.align		4
.L_62:
        /*00e8*/ 	.word	index@(_ZN7cutlass13device_kernelIN5flash11enable_sm90INS1_16FlashAttnFwdSm90INS1_25CollectiveMainloopFwdSm90ILi2EN4cute5tupleIJNS5_1CILi1EEES8_S8_EEENS6_IJNS7_ILi128EEESA_NS7_ILi192EEEEEELi128ENS_6half_tEfNS_4arch4Sm90ELb0ELb0ELb1ELb1ELb0ELb0ELb0ELb1ELb1ELb1ELb1ELb0EEENS1_21CollectiveEpilogueFwdINS6_IJSA_SA_SA_EEES9_SD_SF_Li256ELb1ELb1ELb1ELb0EEENS1_36VarlenDynamicPersistentTileSchedulerILi128ELi128ELi256ELi128ELb1ELb1ELb1ELb0ELb1ELb1EEEEEEEEEvNT_6ParamsE)
        /*00ec*/ 	.word	0x00000068


	//----- nvinfo : EIATTR_MIN_STACK_SIZE
	.align		4
.L_63:
        /*00f0*/ 	.byte	0x04, 0x12
        /*00f2*/ 	.short	(.L_65 - .L_64)
	.align		4
.L_64:
        /*00f4*/ 	.word	index@(_ZN7cutlass13device_kernelIN5flash11enable_sm90INS1_16FlashAttnFwdSm90INS1_25CollectiveMainloopFwdSm90ILi2EN4cute5tupleIJNS5_1CILi1EEES8_S8_EEENS6_IJNS7_ILi128EEESA_NS7_ILi192EEEEEELi128ENS_6half_tEfNS_4arch4Sm90ELb0ELb0ELb1ELb1ELb0ELb1ELb0ELb1ELb1ELb1ELb1ELb0EEENS1_21CollectiveEpilogueFwdINS6_IJSA_SA_SA_EEES9_SD_SF_Li256ELb1ELb1ELb1ELb0EEENS1_36VarlenDynamicPersistentTileSchedulerILi128ELi128ELi256ELi128ELb1ELb1ELb1ELb0ELb1ELb1EEEEEEEEEvNT_6ParamsE)
        /*00f8*/ 	.word	0x000000a8


	//----- nvinfo : EIATTR_MIN_STACK_SIZE
	.align		4
.L_65:
        /*00fc*/ 	.byte	0x04, 0x12
        /*00fe*/ 	.short	(.L_67 - .L_66)
	.align		4
.L_66:
        /*0100*/ 	.word	index@(_ZN7cutlass13device_kernelIN5flash11enable_sm90INS1_16FlashAttnFwdSm90INS1_25CollectiveMainloopFwdSm90ILi2EN4cute5tupleIJNS5_1CILi1EEES8_S8_EEENS6_IJNS7_ILi128EEENS7_ILi96EEENS7_ILi192EEEEEELi128ENS_6half_tEfNS_4arch4Sm90ELb0ELb1ELb1ELb0ELb0ELb0ELb0ELb1ELb1ELb1ELb1ELb0EEENS1_21CollectiveEpilogueFwdINS6_IJSA_SA_SB_EEES9_SE_SG_Li256ELb0ELb1ELb1ELb0EEENS1_19SingleTileSchedulerILb0ELb1ELb1ELi128EEEEEEEEEvNT_6ParamsE)
        /*0104*/ 	.word	0x00000018


	//----- nvinfo : EIATTR_MIN_STACK_SIZE
	.align		4
.L_67:
        /*0108*/ 	.byte	0x04, 0x12
        /*010a*/ 	.short	(.L_69 - .L_68)
	.align		4
.L_68:
        /*010c*/ 	.word	index@(_ZN7cutlass13device_kernelIN5flash11enable_sm90INS1_16FlashAttnFwdSm90INS1_25CollectiveMainloopFwdSm90ILi2EN4cute5tupleIJNS5_1CILi1EEES8_S8_EEENS6_IJNS7_ILi128EEENS7_ILi96EEENS7_ILi192EEEEEELi128ENS_6half_tEfNS_4arch4Sm90ELb0ELb1ELb1ELb1ELb0ELb0ELb0ELb1ELb1ELb1ELb1ELb0EEENS1_21CollectiveEpilogueFwdINS6_IJSA_SA_SB_EEES9_SE_SG_Li256ELb1ELb1ELb1ELb0EEENS1_36VarlenDynamicPersistentTileSchedulerILi128ELi96ELi256ELi128ELb1ELb1ELb1ELb1ELb0ELb1EEEEEEEEEvNT_6ParamsE)
        /*0110*/ 	.word	0x00000060


	//----- nvinfo : EIATTR_MIN_STACK_SIZE
	.align		4
.L_69:
        /*0114*/ 	.byte	0x04, 0x12
        /*0116*/ 	.short	(.L_71 - .L_70)
	.align		4
.L_70:
        /*0118*/ 	.word	index@(_ZN7cutlass13device_kernelIN5flash11enable_sm90INS1_16FlashAttnFwdSm90INS1_25CollectiveMainloopFwdSm90ILi2EN4cute5tupleIJNS5_1CILi1EEES8_S8_EEENS6_IJNS7_ILi128EEENS7_ILi96EEENS7_ILi192EEEEEELi128ENS_6half_tEfNS_4arch4Sm90ELb0ELb1ELb1ELb1ELb0ELb1ELb0ELb1ELb1ELb1ELb1ELb0EEENS1_21CollectiveEpilogueFwdINS6_IJSA_SA_SB_EEES9_SE_SG_Li256ELb1ELb1ELb1ELb0EEENS1_36VarlenDynamicPersistentTileSchedulerILi128ELi96ELi256ELi128ELb1ELb1ELb1ELb1ELb0ELb1EEEEEEEEEvNT_6ParamsE)
        /*011c*/ 	.word	0x000000a0


	//----- nvinfo : EIATTR_MIN_STACK_SIZE
	.align		4
.L_71:
        /*0120*/ 	.byte	0x04, 0x12
        /*0122*/ 	.short	(.L_73 - .L_72)
	.align		4
.L_72:
        /*0124*/ 	.word	index@(_ZN7cutlass13device_kernelIN5flash11enable_sm90INS1_16FlashAttnFwdSm90INS1_25CollectiveMainloopFwdSm90ILi2EN4cute5tupleIJNS5_1CILi1EEES8_S8_EEENS6_IJNS7_ILi128EEESA_NS7_ILi192EEEEEELi128ENS_6half_tEfNS_4arch4Sm90ELb1ELb0ELb1ELb0ELb0ELb0ELb0ELb1ELb1ELb1ELb1ELb0EEENS1_21CollectiveEpilogueFwdINS6_IJSA_SA_SA_EEES9_SD_SF_Li256ELb0ELb1ELb1ELb0EEENS1_19SingleTileSchedulerILb0ELb1ELb1ELi128EEEEEEEEEvNT_6ParamsE)
        /*0128*/ 	.word	0x00000018


	//----- nvinfo : EIATTR_MIN_STACK_SIZE
	.align		4
.L_73:
        /*012c*/ 	.byte	0x04, 0x12
        /*012e*/ 	.short	(.L_75 - .L_74)
	.align		4
.L_74:
        /*0130*/ 	.word	index@(_ZN7cutlass13device_kernelIN5flash11enable_sm90INS1_16FlashAttnFwdSm90INS1_25CollectiveMainloopFwdSm90ILi2EN4cute5tupleIJNS5_1CILi1EEES8_S8_EEENS6_IJNS7_ILi128EEESA_NS7_ILi192EEEEEELi128ENS_6half_tEfNS_4arch4Sm90ELb1ELb0ELb1ELb1ELb0ELb0ELb0ELb1ELb1ELb1ELb1ELb0EEENS1_21CollectiveEpilogueFwdINS6_IJSA_SA_SA_EEES9_SD_SF_Li256ELb1ELb1ELb1ELb0EEENS1_36VarlenDynamicPersistentTileSchedulerILi128ELi128ELi256ELi128ELb1ELb1ELb1ELb1ELb1ELb1EEEEEEEEEvNT_6ParamsE)
        /*0134*/ 	.word	0x00000068


	//----- nvinfo : EIATTR_MIN_STACK_SIZE
	.align		4
.L_75:
        /*0138*/ 	.byte	0x04, 0x12
        /*013a*/ 	.short	(.L_77 - .L_76)
	.align		4
.L_76:
        /*013c*/ 	.word	index@(_ZN7cutlass13device_kernelIN5flash11enable_sm90INS1_16FlashAttnFwdSm90INS1_25CollectiveMainloopFwdSm90ILi2EN4cute5tupleIJNS5_1CILi1EEES8_S8_EEENS6_IJNS7_ILi128EEESA_NS7_ILi192EEEEEELi128ENS_6half_tEfNS_4arch4Sm90ELb1ELb0ELb1ELb1ELb0ELb1ELb0ELb1ELb1ELb1ELb1ELb0EEENS1_21CollectiveEpilogueFwdINS6_IJSA_SA_SA_EEES9_SD_SF_Li256ELb1ELb1ELb1ELb0EEENS1_36VarlenDynamicPersistentTileSchedulerILi128ELi128ELi256ELi128ELb1ELb1ELb1ELb1ELb1ELb1EEEEEEEEEvNT_6ParamsE)
        /*0140*/ 	.word	0x000000b0
.L_77:


//--------------------- .nv.compat                --------------------------
	.section	.nv.compat,"",@"SHT_CUDA_COMPAT_INFO"
	.align	4
        /*0000*/ 	.byte	0x02, 0x09, 0x01, 0x00, 0x02, 0x02, 0x04, 0x00, 0x02, 0x05, 0x05, 0x00, 0x03, 0x07, 0x01, 0x01
        /*0010*/ 	.byte	0x02, 0x03, 0x01, 0x00, 0x02, 0x06, 0x01, 0x00, 0x04, 0x0b, 0x08, 0x00, 0x00, 0x00, 0x00, 0x00
        /*0020*/ 	.byte	0x00, 0x00, 0x00, 0x00


//--------------------- .nv.info._ZN7cutlass13device_kernelIN5flash11enable_sm90INS1_16FlashAttnFwdSm90INS1_25CollectiveMainloopFwdSm90ILi2EN4cute5tupleIJNS5_1CILi1EEES8_S8_EEENS6_IJNS7_ILi128EEESA_NS7_ILi192EEEEEELi128ENS_6half_tEfNS_4arch4Sm90ELb0ELb0ELb1ELb0ELb0ELb0ELb0ELb1ELb1ELb1ELb1ELb0EEENS1_21CollectiveEpilogueFwdINS6_IJSA_SA_SA_EEES9_SD_SF_Li256ELb0ELb1ELb1ELb0EEENS1_19SingleTileSchedulerILb0ELb1ELb1ELi128EEEEEEEEEvNT_6ParamsE --------------------------
	.section	.nv.info._ZN7cutlass13device_kernelIN5flash11enable_sm90INS1_16FlashAttnFwdSm90INS1_25CollectiveMainloopFwdSm90ILi2EN4cute5tupleIJNS5_1CILi1EEES8_S8_EEENS6_IJNS7_ILi128EEESA_NS7_ILi192EEEEEELi128ENS_6half_tEfNS_4arch4Sm90ELb0ELb0ELb1ELb0ELb0ELb0ELb0ELb1ELb1ELb1ELb1ELb0EEENS1_21CollectiveEpilogueFwdINS6_IJSA_SA_SA_EEES9_SD_SF_Li256ELb0ELb1ELb1ELb0EEENS1_19SingleTileSchedulerILb0ELb1ELb1ELi128EEEEEEEEEvNT_6ParamsE,"",@"SHT_CUDA_INFO"
	.sectionflags	@""
	.align	4


	//----- nvinfo : EIATTR_CUDA_API_VERSION
	.align		4
        /*0000*/ 	.byte	0x04, 0x37
        /*0002*/ 	.short	(.L_79 - .L_78)
.L_78:
        /*0004*/ 	.word	0x00000082


	//----- nvinfo : EIATTR_KPARAM_INFO
	.align		4
.L_79:
        /*0008*/ 	.byte	0x04, 0x17
        /*000a*/ 	.short	(.L_81 - .L_80)
.L_80:
        /*000c*/ 	.word	0x00000000
        /*0010*/ 	.short	0x0000
        /*0012*/ 	.short	0x0070
        /*0014*/ 	.byte	0x00, 0xf0, 0x01, 0x28


	//----- nvinfo : EIATTR_SPARSE_MMA_MASK
	.align		4
.L_81:
        /*0018*/ 	.byte	0x03, 0x50
        /*001a*/ 	.short	0x0000


	//----- nvinfo : EIATTR_MAXREG_COUNT
	.align		4
        /*001c*/ 	.byte	0x03, 0x1b
        /*001e*/ 	.short	0x00a8


	//----- nvinfo : EIATTR_NUM_BARRIERS
	.align		4
        /*0020*/ 	.byte	0x02, 0x4c
        /*0022*/ 	.byte	0x09
	.zero		1


	//----- nvinfo : EIATTR_EXTERNS
	.align		4
        /*0024*/ 	.byte	0x04, 0x0f
        /*0026*/ 	.short	(.L_83 - .L_82)


	//   ....[0]....
	.align		4
.L_82:
        /*0028*/ 	.word	index@(__assertfail)


	//----- nvinfo : EIATTR_ANNOTATIONS
	.align		4
.L_83:
        /*002c*/ 	.byte	0x04, 0x55
        /*002e*/ 	.short	(.L_85 - .L_84)


	//   ....[0]....
.L_84:
        /*0030*/ 	.word	0x00000001
        /*0034*/ 	.byte	0x40, 0x09, 0x00, 0x00, 0x01, 0x00, 0x00, 0x00, 0x10, 0x12, 0x00, 0x00, 0x01, 0x00, 0x00, 0x00
        /* <DEDUP_REMOVED lines=9> */
        /*00d4*/ 	.byte	0xa0, 0xc6, 0x00, 0x00, 0x01, 0x00, 0x00, 0x00, 0xb0, 0xcb, 0x00, 0x00


	//----- nvinfo : EIATTR_MERCURY_ISA_VERSION
	.align		4
.L_85:
        /*00e0*/ 	.byte	0x03, 0x5f
        /*00e2*/ 	.short	0x0101


	//----- nvinfo : EIATTR_INT_WARP_WIDE_INSTR_OFFSETS
	.align		4
        /*00e4*/ 	.byte	0x04, 0x31
        /*00e6*/ 	.short	(.L_87 - .L_86)


	//   ....[0]....
.L_86:
        /*00e8*/ 	.word	0x00000120


	//   ....[1]....
        /*00ec*/ 	.word	0x00000160


	//   ....[2]....
        /*00f0*/ 	.word	0x00000220


	//----- nvinfo : EIATTR_COOP_GROUP_MASK_REGIDS
	.align		4
.L_87:
        /*00f4*/ 	.byte	0x04, 0x29
        /*00f6*/ 	.short	(.L_89 - .L_88)


	//   ....[0]....
.L_88:
        /*00f8*/ 	.word	0xffffffff


	//   ....[1]....
        /*00fc*/ 	.word	0xffffffff


	//   ....[2]....
        /*0100*/ 	.word	0xffffffff


	//   ....[3]....
        /*0104*/ 	.word	0xffffffff


	//   ....[4]....
        /*0108*/ 	.word	0xffffffff


	//   ....[5]....
        /*010c*/ 	.word	0xffffffff


	//   ....[6]....
        /*0110*/ 	.word	0xffffffff


	//   ....[7]....
        /*0114*/ 	.word	0xffffffff


	//   ....[8]....
        /*0118*/ 	.word	0xffffffff


	//   ....[9]....
        /*011c*/ 	.word	0xffffffff


	//   ....[10]....
        /*0120*/ 	.word	0xffffffff


	//   ....[11]....
        /*0124*/ 	.word	0xffffffff


	//   ....[12]....
        /*0128*/ 	.word	0xffffffff


	//   ....[13]....
        /*012c*/ 	.word	0xffffffff


	//   ....[14]....
        /*0130*/ 	.word	0xffffffff


	//   ....[15]....
        /*0134*/ 	.word	0xffffffff


	//   ....[16]....
        /*0138*/ 	.word	0xffffffff


	//   ....[17]....
        /*013c*/ 	.word	0xffffffff


	//   ....[18]....
        /*0140*/ 	.word	0xffffffff


	//   ....[19]....
        /*0144*/ 	.word	0xffffffff


	//   ....[20]....
        /*0148*/ 	.word	0xffffffff


	//   ....[21]....
        /*014c*/ 	.word	0xffffffff


	//   ....[22]....
        /*0150*/ 	.word	0xffffffff


	//   ....[23]....
        /*0154*/ 	.word	0xffffffff


	//   ....[24]....
        /*0158*/ 	.word	0xffffffff


	//   ....[25]....
        /*015c*/ 	.word	0xffffffff


	//   ....[26]....
        /*0160*/ 	.word	0xffffffff


	//   ....[27]....
        /*0164*/ 	.word	0xffffffff


	//   ....[28]....
        /*0168*/ 	.word	0xffffffff


	//   ....[29]....
        /*016c*/ 	.word	0xffffffff


	//   ....[30]....
        /*0170*/ 	.word	0xffffffff


	//   ....[31]....
        /*0174*/ 	.word	0xffffffff


	//   ....[32]....
        /*0178*/ 	.word	0xffffffff


	//   ....[33]....
        /*017c*/ 	.word	0xffffffff


	//   ....[34]....
        /*0180*/ 	.word	0xffffffff


	//   ....[35]....
        /*0184*/ 	.word	0xffffffff


	//   ....[36]....
        /*0188*/ 	.word	0xffffffff


	//   ....[37]....
        /*018c*/ 	.word	0xffffffff


	//   ....[38]....
        /*0190*/ 	.word	0xffffffff


	//   ....[39]....
        /*0194*/ 	.word	0xffffffff


	//   ....[40]....
        /*0198*/ 	.word	0xffffffff


	//   ....[41]....
        /*019c*/ 	.word	0xffffffff


	//   ....[42]....
        /*01a0*/ 	.word	0xffffffff


	//   ....[43]....
        /*01a4*/ 	.word	0xffffffff


	//   ....[44]....
        /*01a8*/ 	.word	0xffffffff


	//   ....[45]....
        /*01ac*/ 	.word	0xffffffff


	//   ....[46]....
        /*01b0*/ 	.word	0xffffffff


	//   ....[47]....
        /*01b4*/ 	.word	0x0500000f


	//   ....[48]....
        /*01b8*/ 	.word	0x0500000f


	//   ....[49]....
        /*01bc*/ 	.word	0x0500000f


	//   ....[50]....
        /*01c0*/ 	.word	0x0500000f


	//   ....[51]....
        /*01c4*/ 	.word	0x0500000f


	//   ....[52]....
        /*01c8*/ 	.word	0x0500000f


	//   ....[53]....
        /*01cc*/ 	.word	0x0500000f


	//   ....[54]....
        /*01d0*/ 	.word	0x0500000f


	//   ....[55]....
        /*01d4*/ 	.word	0x0500000f


	//   ....[56]....
        /*01d8*/ 	.word	0x0500000f


	//   ....[57]....
        /*01dc*/ 	.word	0x0500000f


	//   ....[58]....
        /*01e0*/ 	.word	0x0500000f


	//   ....[59]....
        /*01e4*/ 	.word	0x0500000f


	//   ....[60]....
        /*01e8*/ 	.word	0x0500000f


	//   ....[61]....
        /*01ec*/ 	.word	0x0500000f


	//   ....[62]....
        /*01f0*/ 	.word	0x0500000f


	//   ....[63]....
        /*01f4*/ 	.word	0x0500000f


	//   ....[64]....
        /*01f8*/ 	.word	0x0500000f


	//----- nvinfo : EIATTR_COOP_GROUP_INSTR_OFFSETS
	.align		4
.L_89:
        /*01fc*/ 	.byte	0x04, 0x28
        /*01fe*/ 	.short	(.L_91 - .L_90)


	//   ....[0]....
.L_90:
        /*0200*/ 	.word	0x00000060


	//   ....[1]....
        /*0204*/ 	.word	0x00000130


	//   ....[2]....
        /*0208*/ 	.word	0x00000230


	//   ....[3]....
        /*020c*/ 	.word	0x000003a0


	//   ....[4]....
        /*0210*/ 	.word	0x00000500


	//   ....[5]....
        /*0214*/ 	.word	0x00000620


	//   ....[6]....
        /*0218*/ 	.word	0x00000780


	//   ....[7]....
        /*021c*/ 	.word	0x00001040


	//   ....[8]....
        /*0220*/ 	.word	0x00002bc0


	//   ....[9]....
        /*0224*/ 	.word	0x00002c40


	//   ....[10]....
        /*0228*/ 	.word	0x00003200


	//   ....[11]....
        /*022c*/ 	.word	0x00003260


	//   ....[12]....
        /*0230*/ 	.word	0x00005820


	//   ....[13]....
        /*0234*/ 	.word	0x00005850


	//   ....[14]....
        /*0238*/ 	.word	0x00005c20


	//   ....[15]....
        /*023c*/ 	.word	0x00005c90


	//   ....[16]....
        /*0240*/ 	.word	0x00006f20


	//   ....[17]....
        /*0244*/ 	.word	0x00006f60


	//   ....[18]....
        /*0248*/ 	.word	0x00007000


	//   ....[19]....
        /*024c*/ 	.word	0x00007010


	//   ....[20]....
        /*0250*/ 	.word	0x00007f00


	//   ....[21]....
        /*0254*/ 	.word	0x00007f40


	//   ....[22]....
        /*0258*/ 	.word	0x00007f80


	//   ....[23]....
        /*025c*/ 	.word	0x00007fb0


	//   ....[24]....
        /*0260*/ 	.word	0x00007fd0


	//   ....[25]....
        /*0264*/ 	.word	0x00007ff0


	//   ....[26]....
        /*0268*/ 	.word	0x00008630


	//   ....[27]....
        /*026c*/ 	.word	0x00008640


	//   ....[28]....
        /*0270*/ 	.word	0x00009040


	//   ....[29]....
        /*0274*/ 	.word	0x00009a40


	//   ....[30]....
        /*0278*/ 	.word	0x0000a410


	//   ....[31]....
        /*027c*/ 	.word	0x0000a420


	//   ....[32]....
        /*0280*/ 	.word	0x0000a430


	//   ....[33]....
        /*0284*/ 	.word	0x0000a450


	//   ....[34]....
        /*0288*/ 	.word	0x0000a530


	//   ....[35]....
        /*028c*/ 	.word	0x0000a540


	//   ....[36]....
        /*0290*/ 	.word	0x0000a5e0


	//   ....[37]....
        /*0294*/ 	.word	0x0000a610


	//   ....[38]....
        /*0298*/ 	.word	0x0000a690


	//   ....[39]....
        /*029c*/ 	.word	0x0000a6c0


	//   ....[40]....
        /*02a0*/ 	.word	0x0000a740


	//   ....[41]....
        /*02a4*/ 	.word	0x0000a780


	//   ....[42]....
        /*02a8*/ 	.word	0x0000a7f0


	//   ....[43]....
        /*02ac*/ 	.word	0x0000a820


	//   ....[44]....
        /*02b0*/ 	.word	0x0000a8a0


	//   ....[45]....
        /*02b4*/ 	.word	0x0000a8d0


	//   ....[46]....
        /*02b8*/ 	.word	0x0000cb40


	//   ....[47]....
        /*02bc*/ 	.word	0x0000cfd0


	//   ....[48]....
        /*02c0*/ 	.word	0x0000d140


	//   ....[49]....
        /*02c4*/ 	.word	0x0000d1a0


	//   ....[50]....
        /*02c8*/ 	.word	0x0000d240


	//   ....[51]....
        /*02cc*/ 	.word	0x0000d320


	//   ....[52]....
        /*02d0*/ 	.word	0x0000d400


	//   ....[53]....
        /*02d4*/ 	.word	0x0000d4d0


	//   ....[54]....
        /*02d8*/ 	.word	0x0000d560


	//   ....[55]....
        /*02dc*/ 	.word	0x0000d630


	//   ....[56]....
        /*02e0*/ 	.word	0x0000d6c0


	//   ....[57]....
        /*02e4*/ 	.word	0x0000d790


	//   ....[58]....
        /*02e8*/ 	.word	0x0000d820


	//   ....[59]....
        /*02ec*/ 	.word	0x0000d8f0


	//   ....[60]....
        /*02f0*/ 	.word	0x0000d980


	//   ....[61]....
        /*02f4*/ 	.word	0x0000da50


	//   ....[62]....
        /*02f8*/ 	.word	0x0000dad0


	//   ....[63]....
        /*02fc*/ 	.word	0x0000db90


	//   ....[64]....
        /*0300*/ 	.word	0x0000df90


	//----- nvinfo : EIATTR_REG_RECONFIG
	.align		4
.L_91:
        /*0304*/ 	.byte	0x01, 0x54
	.zero		2


	//----- nvinfo : EIATTR_SYSCALL_OFFSETS
	.align		4
        /*0308*/ 	.byte	0x04, 0x46
        /*030a*/ 	.short	(.L_93 - .L_92)


	//   ....[0]....
.L_92:
        /*030c*/ 	.word	0x00001200


	//   ....[1]....
        /*0310*/ 	.word	0x000096d0


	//   ....[2]....
        /*0314*/ 	.word	0x00009810


	//   ....[3]....
        /*0318*/ 	.word	0x00009900


	//   ....[4]....
        /*031c*/ 	.word	0x0000a020


	//----- nvinfo : EIATTR_MBARRIER_INSTR_OFFSETS
	.align		4
.L_93:
        /*0320*/ 	.byte	0x04, 0x39
        /*0322*/ 	.short	(.L_95 - .L_94)


	//   ....[0]....
.L_94:
        /*0324*/ 	.word	0x00000250
        /*0328*/ 	.word	0x000000ff
        /*032c*/ 	.word	0x00034800
        /*0330*/ 	.short	0x0100
        /*0332*/ 	.byte	0x08
	.zero		1


	//   ....[1]....
        /*0334*/ 	.word	0x00000260
        /*0338*/ 	.word	0x000000ff
        /*033c*/ 	.word	0x00034820
        /*0340*/ 	.short	0x0100
        /*0342*/ 	.byte	0x08
	.zero		1


	//   ....[2]....
        /*0344*/ 	.word	0x00000350
        /*0348*/ 	.word	0x000000ff
        /*034c*/ 	.word	0x00034830
        /*0350*/ 	.short	0x0100
        /*0352*/ 	.byte	0x08
	.zero		1


	//   ....[3]....
        /*0354*/ 	.word	0x00000360
        /*0358*/ 	.word	0x000000ff
        /*035c*/ 	.word	0x00034840
        /*0360*/ 	.short	0x0100
        /*0362*/ 	.byte	0x08
	.zero		1


	//   ....[4]....
        /*0364*/ 	.word	0x00000370
        /*0368*/ 	.word	0x000000ff
        /*036c*/ 	.word	0x00034838
        /*0370*/ 	.short	0x0100
        /*0372*/ 	.byte	0x08
	.zero		1


	//   ....[5]....
        /*0374*/ 	.word	0x00000380
        /*0378*/ 	.word	0x000000ff
        /*037c*/ 	.word	0x00034848
        /*0380*/ 	.short	0x0100
        /*0382*/ 	.byte	0x08
	.zero		1


	//   ....[6]....
        /*0384*/ 	.word	0x000004b0
        /*0388*/ 	.word	0x000000ff
        /*038c*/ 	.word	0x00034850
        /*0390*/ 	.short	0x0100
        /*0392*/ 	.byte	0x08
	.zero		1


	//   ....[7]....
        /*0394*/ 	.word	0x000004c0
        /*0398*/ 	.word	0x000000ff
        /*039c*/ 	.word	0x00034860
        /*03a0*/ 	.short	0x0100
        /*03a2*/ 	.byte	0x08
	.zero		1


	//   ....[8]....
        /*03a4*/ 	.word	0x000004d0
        /*03a8*/ 	.word	0x000000ff
        /*03ac*/ 	.word	0x00034858
        /*03b0*/ 	.short	0x0100
        /*03b2*/ 	.byte	0x08
	.zero		1


	//   ....[9]....
        /*03b4*/ 	.word	0x000004e0
        /*03b8*/ 	.word	0x000000ff
        /*03bc*/ 	.word	0x00034868
        /*03c0*/ 	.short	0x0100
        /*03c2*/ 	.byte	0x08
	.zero		1


	//   ....[10]....
        /*03c4*/ 	.word	0x000005d0
        /*03c8*/ 	.word	0x000000ff
        /*03cc*/ 	.word	0x00034870
        /*03d0*/ 	.short	0x0100
        /*03d2*/ 	.byte	0x06
	.zero		1


	//   ....[11]....
        /*03d4*/ 	.word	0x000005e0
        /*03d8*/ 	.word	0x000000ff
        /*03dc*/ 	.word	0x00034880
        /*03e0*/ 	.short	0x0100
        /*03e2*/ 	.byte	0x06
	.zero		1


	//   ....[12]....
        /*03e4*/ 	.word	0x000005f0
        /*03e8*/ 	.word	0x000000ff
        /*03ec*/ 	.word	0x00034878
        /*03f0*/ 	.short	0x0100
        /*03f2*/ 	.byte	0x06
	.zero		1


	//   ....[13]....
        /*03f4*/ 	.word	0x00000600
        /*03f8*/ 	.word	0x000000ff
        /*03fc*/ 	.word	0x00034888
        /*0400*/ 	.short	0x0100
        /*0402*/ 	.byte	0x06
	.zero		1


	//   ....[14]....
        /*0404*/ 	.word	0x00000730
        /*0408*/ 	.word	0x000000ff
        /*040c*/ 	.word	0x00034890
        /*0410*/ 	.short	0x0100
        /*0412*/ 	.byte	0x08
	.zero		1


	//   ....[15]....
        /*0414*/ 	.word	0x00000740
        /*0418*/ 	.word	0x000000ff
        /*041c*/ 	.word	0x000348a0
        /*0420*/ 	.short	0x0100
        /*0422*/ 	.byte	0x08
	.zero		1


	//   ....[16]....
        /*0424*/ 	.word	0x00000750
        /*0428*/ 	.word	0x000000ff
        /*042c*/ 	.word	0x00034898
        /*0430*/ 	.short	0x0100
        /*0432*/ 	.byte	0x08
	.zero		1


	//   ....[17]....
        /*0434*/ 	.word	0x00000760
        /*0438*/ 	.word	0x000000ff
        /*043c*/ 	.word	0x000348a8
        /*0440*/ 	.short	0x0100
        /*0442*/ 	.byte	0x08
	.zero		1


	//   ....[18]....
        /*0444*/ 	.word	0x00000890
        /*0448*/ 	.word	0x000000ff
        /*044c*/ 	.word	0x000348b0
        /*0450*/ 	.short	0x0100
        /*0452*/ 	.byte	0x08
	.zero		1


	//   ....[19]....
        /*0454*/ 	.word	0x000008a0
        /*0458*/ 	.word	0x000000ff
        /*045c*/ 	.word	0x000348c0
        /*0460*/ 	.short	0x0100
        /*0462*/ 	.byte	0x08
	.zero		1


	//   ....[20]....
        /*0464*/ 	.word	0x000008b0
        /*0468*/ 	.word	0x000000ff
        /*046c*/ 	.word	0x000348b8
        /*0470*/ 	.short	0x0100
        /*0472*/ 	.byte	0x08
	.zero		1


	//   ....[21]....
        /*0474*/ 	.word	0x000008c0
        /*0478*/ 	.word	0x000000ff
        /*047c*/ 	.word	0x000348c8
        /*0480*/ 	.short	0x0100
        /*0482*/ 	.byte	0x08
	.zero		1


	//   ....[22]....
        /*0484*/ 	.word	0x00001230
        /*0488*/ 	.word	0x000000ff
        /*048c*/ 	.word	0x00034800
        /*0490*/ 	.short	0x010a
        /*0492*/ 	.byte	0x24
	.zero		1


	//   ....[23]....
        /*0494*/ 	.word	0x00001290
        /*0498*/ 	.word	0x000000ff
        /*049c*/ 	.word	0x00034830
        /*04a0*/ 	.short	0x010a
        /*04a2*/ 	.byte	0x24
	.zero		1


	//   ....[24]....
        /*04a4*/ 	.word	0x00001310
        /*04a8*/ 	.word	0x000000ff
        /*04ac*/ 	.word	0x00034830
        /*04b0*/ 	.short	0x010a
        /*04b2*/ 	.byte	0x24
	.zero		1


	//   ....[25]....
        /*04b4*/ 	.word	0x000037b0
        /*04b8*/ 	.word	0x00000003
        /*04bc*/ 	.word	0x00000000
        /*04c0*/ 	.short	0x0101
        /*04c2*/ 	.byte	0x3f
	.zero		1


	//   ....[26]....
        /*04c4*/ 	.word	0x00004250
        /*04c8*/ 	.word	0x000000ff
        /*04cc*/ 	.word	0x00034830
        /*04d0*/ 	.short	0x010a
        /*04d2*/ 	.byte	0x27
	.zero		1


	//   ....[27]....
        /*04d4*/ 	.word	0x00004290
        /*04d8*/ 	.word	0x000000ff
        /*04dc*/ 	.word	0x00034830
        /*04e0*/ 	.short	0x010a
        /*04e2*/ 	.byte	0x27
	.zero		1


	//   ....[28]....
        /*04e4*/ 	.word	0x00004ae0
        /*04e8*/ 	.word	0x000000ff
        /*04ec*/ 	.word	0x00034850
        /*04f0*/ 	.short	0x010a
        /*04f2*/ 	.byte	0x07
	.zero		1


	//   ....[29]....
        /*04f4*/ 	.word	0x00004b20
        /*04f8*/ 	.word	0x000000ff
        /*04fc*/ 	.word	0x00034850
        /*0500*/ 	.short	0x010a
        /*0502*/ 	.byte	0x07
	.zero		1


	//   ....[30]....
        /*0504*/ 	.word	0x00006520
        /*0508*/ 	.word	0x0000000f
        /*050c*/ 	.word	0x00000000
        /*0510*/ 	.short	0x0101
        /*0512*/ 	.byte	0x3f
	.zero		1


	//   ....[31]....
        /*0514*/ 	.word	0x000065a0
        /*0518*/ 	.word	0x00000014
        /*051c*/ 	.word	0x00000000
        /*0520*/ 	.short	0x0101
        /*0522*/ 	.byte	0x3f
	.zero		1


	//   ....[32]....
        /*0524*/ 	.word	0x00006e70
        /*0528*/ 	.word	0x0000000e
        /*052c*/ 	.word	0x00034850
        /*0530*/ 	.short	0x010a
        /*0532*/ 	.byte	0x3f
	.zero		1


	//   ....[33]....
        /*0534*/ 	.word	0x00006eb0
        /*0538*/ 	.word	0x0000000e
        /*053c*/ 	.word	0x00034850
        /*0540*/ 	.short	0x010a
        /*0542*/ 	.byte	0x3f
	.zero		1


	//   ....[34]....
        /*0544*/ 	.word	0x00007370
        /*0548*/ 	.word	0x0000000b
        /*054c*/ 	.word	0x00000000
        /*0550*/ 	.short	0x0101
        /*0552*/ 	.byte	0x3f
	.zero		1


	//   ....[35]....
        /*0554*/ 	.word	0x00007fe0
        /*0558*/ 	.word	0x000000ff
        /*055c*/ 	.word	0x00000000
        /*0560*/ 	.short	0x0101
        /*0562*/ 	.byte	0x04
	.zero		1


	//   ....[36]....
        /*0564*/ 	.word	0x00009c40
        /*0568*/ 	.word	0x000000ff
        /*056c*/ 	.word	0x00034840
        /*0570*/ 	.short	0x010a
        /*0572*/ 	.byte	0x26
	.zero		1


	//   ....[37]....
        /*0574*/ 	.word	0x0000aa00
        /*0578*/ 	.word	0x000000ff
        /*057c*/ 	.word	0x00034800
        /*0580*/ 	.short	0x0107
        /*0582*/ 	.byte	0x26
	.zero		1


	//   ....[38]....
        /*0584*/ 	.word	0x0000aa70
        /*0588*/ 	.word	0x000000ff
        /*058c*/ 	.word	0x00034800
        /*0590*/ 	.short	0x0101
        /*0592*/ 	.byte	0x26
	.zero		1


	//   ....[39]....
        /*0594*/ 	.word	0x0000aa90
        /*0598*/ 	.word	0x000000ff
        /*059c*/ 	.word	0x00034820
        /*05a0*/ 	.short	0x010a
        /*05a2*/ 	.byte	0x26
	.zero		1


	//   ....[40]....
        /*05a4*/ 	.word	0x0000ae70
        /*05a8*/ 	.word	0x000000ff
        /*05ac*/ 	.word	0x00034848
        /*05b0*/ 	.short	0x010a
        /*05b2*/ 	.byte	0x26
	.zero		1


	//   ....[41]....
        /*05b4*/ 	.word	0x0000b210
        /*05b8*/ 	.word	0x000000ff
        /*05bc*/ 	.word	0x00034860
        /*05c0*/ 	.short	0x010a
        /*05c2*/ 	.byte	0x26
	.zero		1


	//   ....[42]....
        /*05c4*/ 	.word	0x0000b710
        /*05c8*/ 	.word	0x000000ff
        /*05cc*/ 	.word	0x00034840
        /*05d0*/ 	.short	0x010a
        /*05d2*/ 	.byte	0x26
	.zero		1


	//   ....[43]....
        /*05d4*/ 	.word	0x0000bac0
        /*05d8*/ 	.word	0x000000ff
        /*05dc*/ 	.word	0x00034868
        /*05e0*/ 	.short	0x010a
        /*05e2*/ 	.byte	0x26
	.zero		1


	//   ....[44]....
        /*05e4*/ 	.word	0x0000c010
        /*05e8*/ 	.word	0x000000ff
        /*05ec*/ 	.word	0x00034848
        /*05f0*/ 	.short	0x010a
        /*05f2*/ 	.byte	0x26
	.zero		1


	//   ....[45]....
        /*05f4*/ 	.word	0x0000c3a0
        /*05f8*/ 	.word	0x000000ff
        /*05fc*/ 	.word	0x00034860
        /*0600*/ 	.short	0x010a
        /*0602*/ 	.byte	0x26
	.zero		1


	//   ....[46]....
        /*0604*/ 	.word	0x0000c740
        /*0608*/ 	.word	0x00000003
        /*060c*/ 	.word	0x00034860
        /*0610*/ 	.short	0x010a
        /*0612*/ 	.byte	0x3f
	.zero		1


	//   ....[47]....
        /*0614*/ 	.word	0x0000cad0
        /*0618*/ 	.word	0x00000002
        /*061c*/ 	.word	0x00034820
        /*0620*/ 	.short	0x010a
        /*0622*/ 	.byte	0x3f
	.zero		1


	//   ....[48]....
        /*0624*/ 	.word	0x0000cc50
        /*0628*/ 	.word	0x00000006
        /*062c*/ 	.word	0x00000000
        /*0630*/ 	.short	0x010a
        /*0632*/ 	.byte	0x3f
	.zero		1


	//   ....[49]....
        /*0634*/ 	.word	0x0000ccc0
        /*0638*/ 	.word	0x00000003
        /*063c*/ 	.word	0x00000000
        /*0640*/ 	.short	0x010a
        /*0642*/ 	.byte	0x3f
	.zero		1


	//   ....[50]....
        /*0644*/ 	.word	0x0000cd20
        /*0648*/ 	.word	0x00000000
        /*064c*/ 	.word	0x00000000
        /*0650*/ 	.short	0x010a
        /*0652*/ 	.byte	0x3f
	.zero		1


	//   ....[51]....
        /*0654*/ 	.word	0x0000cd50
        /*0658*/ 	.word	0x00000003
        /*065c*/ 	.word	0x00000000
        /*0660*/ 	.short	0x010a
        /*0662*/ 	.byte	0x3f
	.zero		1


	//   ....[52]....
        /*0664*/ 	.word	0x0000cdc0
        /*0668*/ 	.word	0x00000000
        /*066c*/ 	.word	0x00034800
        /*0670*/ 	.short	0x010a
        /*0672*/ 	.byte	0x3f
	.zero		1


	//   ....[53]....
        /*0674*/ 	.word	0x0000ce20
        /*0678*/ 	.word	0x00000000
        /*067c*/ 	.word	0x00034830
        /*0680*/ 	.short	0x010a
        /*0682*/ 	.byte	0x3f
	.zero		1


	//   ....[54]....
        /*0684*/ 	.word	0x0000ce80
        /*0688*/ 	.word	0x0000000a
        /*068c*/ 	.word	0x00034830
        /*0690*/ 	.short	0x010a
        /*0692*/ 	.byte	0x3f
	.zero		1


	//   ....[55]....
        /*0694*/ 	.word	0x0000cee0
        /*0698*/ 	.word	0x00000009
        /*069c*/ 	.word	0x00034850
        /*06a0*/ 	.short	0x010a
        /*06a2*/ 	.byte	0x3f
	.zero		1


	//   ....[56]....
        /*06a4*/ 	.word	0x0000cf30
        /*06a8*/ 	.word	0x0000000e
        /*06ac*/ 	.word	0x00034850
        /*06b0*/ 	.short	0x010a
        /*06b2*/ 	.byte	0x3f
	.zero		1


	//   ....[57]....
        /*06b4*/ 	.word	0x0000d090
        /*06b8*/ 	.word	0x00000003
        /*06bc*/ 	.word	0x00034840
        /*06c0*/ 	.short	0x010a
        /*06c2*/ 	.byte	0x3f
	.zero		1


	//   ....[58]....
        /*06c4*/ 	.word	0x0000dbd0
        /*06c8*/ 	.word	0x00000003
        /*06cc*/ 	.word	0x00034820
        /*06d0*/ 	.short	0x010a
        /*06d2*/ 	.byte	0x3f
	.zero		1


	//   ....[59]....
        /*06d4*/ 	.word	0x0000dc30
        /*06d8*/ 	.word	0x00000003
        /*06dc*/ 	.word	0x00034848
        /*06e0*/ 	.short	0x010a
        /*06e2*/ 	.byte	0x3f
	.zero		1


	//   ....[60]....
        /*06e4*/ 	.word	0x0000dc90
        /*06e8*/ 	.word	0x00000003
        /*06ec*/ 	.word	0x00034860
        /*06f0*/ 	.short	0x010a
        /*06f2*/ 	.byte	0x3f
	.zero		1


	//   ....[61]....
        /*06f4*/ 	.word	0x0000dcf0
        /*06f8*/ 	.word	0x00000003
        /*06fc*/ 	.word	0x00034840
        /*0700*/ 	.short	0x010a
        /*0702*/ 	.byte	0x3f
	.zero		1


	//   ....[62]....
        /*0704*/ 	.word	0x0000dd50
        /*0708*/ 	.word	0x00000003
        /*070c*/ 	.word	0x00034868
        /*0710*/ 	.short	0x010a
        /*0712*/ 	.byte	0x3f
	.zero		1


	//   ....[63]....
        /*0714*/ 	.word	0x0000ddb0
        /*0718*/ 	.word	0x00000003
        /*071c*/ 	.word	0x00034848
        /*0720*/ 	.short	0x010a
        /*0722*/ 	.byte	0x3f
	.zero		1


	//   ....[64]....
        /*0724*/ 	.word	0x0000de10
        /*0728*/ 	.word	0x00000003
        /*072c*/ 	.word	0x00034860
        /*0730*/ 	.short	0x010a
        /*0732*/ 	.byte	0x3f
	.zero		1


	//   ....[65]....
        /*0734*/ 	.word	0x0000de60
        /*0738*/ 	.word	0x00000003
        /*073c*/ 	.word	0x00034860
        /*0740*/ 	.short	0x010a
        /*0742*/ 	.byte	0x3f
	.zero		1


	//   ....[66]....
        /*0744*/ 	.word	0x0000deb0
        /*0748*/ 	.word	0x00000002
        /*074c*/ 	.word	0x00034820
        /*0750*/ 	.short	0x010a
        /*0752*/ 	.byte	0x3f
	.zero		1


	//   ....[67]....
        /*0754*/ 	.word	0x0000e050
        /*0758*/ 	.word	0x00000006
        /*075c*/ 	.word	0x00000000
        /*0760*/ 	.short	0x010a
        /*0762*/ 	.byte	0x3f
	.zero		1


	//   ....[68]....
        /*0764*/ 	.word	0x0000e0a0
        /*0768*/ 	.word	0x00000003
        /*076c*/ 	.word	0x00000000
        /*0770*/ 	.short	0x010a
        /*0772*/ 	.byte	0x3f
	.zero		1


	//   ....[69]....
        /*0774*/ 	.word	0x0000e0f0
        /*0778*/ 	.word	0x00000000
        /*077c*/ 	.word	0x00000000
        /*0780*/ 	.short	0x010a
        /*0782*/ 	.byte	0x3f
	.zero		1


	//----- nvinfo : EIATTR_NUM_MBARRIERS
	.align		4
.L_95:
        /*0784*/ 	.byte	0x03, 0x38
        /*0786*/ 	.short	0x0016


	//----- nvinfo : EIATTR_EXIT_INSTR_OFFSETS
	.align		4
        /*0788*/ 	.byte	0x04, 0x1c
        /*078a*/ 	.short	(.L_97 - .L_96)


	//   ....[0]....
.L_96:
        /*078c*/ 	.word	0x0000cda0


	//----- nvinfo : EIATTR_MAX_THREADS
	.align		4
.L_97:
        /*0790*/ 	.byte	0x04, 0x05
        /*0792*/ 	.short	(.L_99 - .L_98)
.L_98:
        /*0794*/ 	.word	0x00000180
        /*0798*/ 	.word	0x00000001
        /*079c*/ 	.word	0x00000001


	//----- nvinfo : EIATTR_CRS_STACK_SIZE
	.align		4
.L_99:
        /*07a0*/ 	.byte	0x04, 0x1e
        /*07a2*/ 	.short	(.L_101 - .L_100)
.L_100:
        /*07a4*/ 	.word	0x00000000


	//----- nvinfo : EIATTR_CBANK_PARAM_SIZE
	.align		4
.L_101:
        /*07a8*/ 	.byte	0x03, 0x19
        /*07aa*/ 	.short	0x0a70


	//----- nvinfo : EIATTR_PARAM_CBANK
	.align		4
        /*07ac*/ 	.byte	0x04, 0x0a
        /*07ae*/ 	.short	(.L_103 - .L_102)
	.align		4
.L_102:
        /*07b0*/ 	.word	index@(.nv.constant0._ZN7cutlass13device_kernelIN5flash11enable_sm90INS1_16FlashAttnFwdSm90INS1_25CollectiveMainloopFwdSm90ILi2EN4cute5tupleIJNS5_1CILi1EEES8_S8_EEENS6_IJNS7_ILi128EEESA_NS7_ILi192EEEEEELi128ENS_6half_tEfNS_4arch4Sm90ELb0ELb0ELb1ELb0ELb0ELb0ELb0ELb1ELb1ELb1ELb1ELb0EEENS1_21CollectiveEpilogueFwdINS6_IJSA_SA_SA_EEES9_SD_SF_Li256ELb0ELb1ELb1ELb0EEENS1_19SingleTileSchedulerILb0ELb1ELb1ELi128EEEEEEEEEvNT_6ParamsE)
        /*07b4*/ 	.short	0x0210
        /*07b6*/ 	.short	0x0a70


	//----- nvinfo : EIATTR_SW_WAR
	.align		4
.L_103:
        /*07b8*/ 	.byte	0x04, 0x36
        /*07ba*/ 	.short	(.L_105 - .L_104)
.L_104:
        /*07bc*/ 	.word	0x00000008
.L_105:


//--------------------- .nv.info._ZN7cutlass13device_kernelIN5flash11enable_sm90INS1_16FlashAttnFwdSm90INS1_25CollectiveMainloopFwdSm90ILi2EN4cute5tupleIJNS5_1CILi1EEES8_S8_EEENS6_IJNS7_ILi128EEESA_NS7_ILi192EEEEEELi128ENS_6half_tEfNS_4arch4Sm90ELb0ELb0ELb1ELb1ELb0ELb0ELb0ELb1ELb1ELb1ELb1ELb0EEENS1_21CollectiveEpilogueFwdINS6_IJSA_SA_SA_EEES9_SD_SF_Li256ELb1ELb1ELb1ELb0EEENS1_36VarlenDynamicPersistentTileSchedulerILi128ELi128ELi256ELi128ELb1ELb1ELb1ELb0ELb1ELb1EEEEEEEEEvNT_6ParamsE --------------------------
	.section	.nv.info._ZN7cutlass13device_kernelIN5flash11enable_sm90INS1_16FlashAttnFwdSm90INS1_25CollectiveMainloopFwdSm90ILi2EN4cute5tupleIJNS5_1CILi1EEES8_S8_EEENS6_IJNS7_ILi128EEESA_NS7_ILi192EEEEEELi128ENS_6half_tEfNS_4arch4Sm90ELb0ELb0ELb1ELb1ELb0ELb0ELb0ELb1ELb1ELb1ELb1ELb0EEENS1_21CollectiveEpilogueFwdINS6_IJSA_SA_SA_EEES9_SD_SF_Li256ELb1ELb1ELb1ELb0EEENS1_36VarlenDynamicPersistentTileSchedulerILi128ELi128ELi256ELi128ELb1ELb1ELb1ELb0ELb1ELb1EEEEEEEEEvNT_6ParamsE,"",@"SHT_CUDA_INFO"
	.sectionflags	@""
	.align	4


	//----- nvinfo : EIATTR_CUDA_API_VERSION
	.align		4
        /*0000*/ 	.byte	0x04, 0x37
        /*0002*/ 	.short	(.L_107 - .L_106)
.L_106:
        /*0004*/ 	.word	0x00000082


	//----- nvinfo : EIATTR_KPARAM_INFO
	.align		4
.L_107:
        /*0008*/ 	.byte	0x04, 0x17
        /*000a*/ 	.short	(.L_109 - .L_108)
.L_108:
        /*000c*/ 	.word	0x00000000
        /*0010*/ 	.short	0x0000
        /*0012*/ 	.short	0x0070
        /*0014*/ 	.byte	0x00, 0xf0, 0x01, 0x2a


	//----- nvinfo : EIATTR_SPARSE_MMA_MASK
	.align		4
.L_109:
        /*0018*/ 	.byte	0x03, 0x50
        /*001a*/ 	.short	0x0000


	//----- nvinfo : EIATTR_MAXREG_COUNT
	.align		4
        /*001c*/ 	.byte	0x03, 0x1b
        /*001e*/ 	.short	0x00a8


	//----- nvinfo : EIATTR_NUM_BARRIERS
	.align		4
        /*0020*/ 	.byte	0x02, 0x4c
        /*0022*/ 	.byte	0x09
	.zero		1


	//----- nvinfo : EIATTR_EXTERNS
	.align		4
        /*0024*/ 	.byte	0x04, 0x0f
        /*0026*/ 	.short	(.L_111 - .L_110)


	//   ....[0]....
	.align		4
.L_110:
        /*0028*/ 	.word	index@(__assertfail)


	//----- nvinfo : EIATTR_ANNOTATIONS
	.align		4
.L_111:
        /*002c*/ 	.byte	0x04, 0x55
        /*002e*/ 	.short	(.L_113 - .L_112)


	//   ....[0]....
.L_112:
        /* <DEDUP_REMOVED lines=69> */


	//----- nvinfo : EIATTR_MERCURY_ISA_VERSION
	.align		4
.L_113:
        /*0470*/ 	.byte	0x03, 0x5f
        /*0472*/ 	.short	0x0101


	//----- nvinfo : EIATTR_UNUSED_LOAD_BYTE_OFFSET
	.align		4
        /*0474*/ 	.byte	0x04, 0x44
        /*0476*/ 	.short	(.L_115 - .L_114)


	//   ....[0]....
.L_114:
        /*0478*/ 	.word	0x000009f0
        /*047c*/ 	.word	0x0000fff0


	//   ....[1]....
        /*0480*/ 	.word	0x00007fb0
        /*0484*/ 	.word	0x0000fff0


	//----- nvinfo : EIATTR_INT_WARP_WIDE_INSTR_OFFSETS
	.align		4
.L_115:
        /*0488*/ 	.byte	0x04, 0x31
        /*048a*/ 	.short	(.L_117 - .L_116)


	//   ....[0]....
.L_116:
        /*048c*/ 	.word	0x00000120


	//   ....[1]....
        /*0490*/ 	.word	0x00000160


	//   ....[2]....
        /*0494*/ 	.word	0x00000220


	//   ....[3]....
        /*0498*/ 	.word	0x0000c280


	//   ....[4]....
        /*049c*/ 	.word	0x0000c310


	//   ....[5]....
        /*04a0*/ 	.word	0x0000fd50


	//   ....[6]....
        /*04a4*/ 	.word	0x0000fdb0


	//----- nvinfo : EIATTR_COOP_GROUP_MASK_REGIDS
	.align		4
.L_117:
        /*04a8*/ 	.byte	0x04, 0x29
        /*04aa*/ 	.short	(.L_119 - .L_118)


	//   ....[0]....
.L_118:
        /*04ac*/ 	.word	0xffffffff


	//   ....[1]....
        /*04b0*/ 	.word	0xffffffff


	//   ....[2]....
        /*04b4*/ 	.word	0xffffffff


	//   ....[3]....
        /*04b8*/ 	.word	0xffffffff


	//   ....[4]....
        /*04bc*/ 	.word	0xffffffff


	//   ....[5]....
        /*04c0*/ 	.word	0xffffffff


	//   ....[6]....
        /*04c4*/ 	.word	0xffffffff


	//   ....[7]....
        /*04c8*/ 	.word	0xffffffff


	//   ....[8]....
        /*04cc*/ 	.word	0xffffffff


	//   ....[9]....
        /*04d0*/ 	.word	0xffffffff


	//   ....[10]....
        /*04d4*/ 	.word	0xffffffff


	//   ....[11]....
        /*04d8*/ 	.word	0xffffffff


	//   ....[12]....
        /*04dc*/ 	.word	0xffffffff


	//   ....[13]....
        /*04e0*/ 	.word	0xffffffff


	//   ....[14]....
        /*04e4*/ 	.word	0xffffffff


	//   ....[15]....
        /*04e8*/ 	.word	0xffffffff


	//   ....[16]....
        /*04ec*/ 	.word	0xffffffff


	//   ....[17]....
        /*04f0*/ 	.word	0xffffffff


	//   ....[18]....
        /*04f4*/ 	.word	0xffffffff


	//   ....[19]....
        /*04f8*/ 	.word	0xffffffff


	//   ....[20]....
        /*04fc*/ 	.word	0xffffffff


	//   ....[21]....
        /*0500*/ 	.word	0xffffffff


	//   ....[22]....
        /*0504*/ 	.word	0xffffffff


	//   ....[23]....
        /*0508*/ 	.word	0xffffffff


	//   ....[24]....
        /*050c*/ 	.word	0xffffffff


	//   ....[25]....
        /*0510*/ 	.word	0xffffffff


	//   ....[26]....
        /*0514*/ 	.word	0xffffffff


	//   ....[27]....
        /*0518*/ 	.word	0xffffffff


	//   ....[28]....
        /*051c*/ 	.word	0xffffffff


	//   ....[29]....
        /*0520*/ 	.word	0xffffffff


	//   ....[30]....
        /*0524*/ 	.word	0xffffffff


	//   ....[31]....
        /*0528*/ 	.word	0xffffffff


	//   ....[32]....
        /*052c*/ 	.word	0xffffffff


	//   ....[33]....
        /*0530*/ 	.word	0xffffffff


	//   ....[34]....
        /*0534*/ 	.word	0xffffffff


	//   ....[35]....
        /*0538*/ 	.word	0xffffffff


	//   ....[36]....
        /*053c*/ 	.word	0xffffffff


	//   ....[37]....
        /*0540*/ 	.word	0xffffffff


	//   ....[38]....
        /*0544*/ 	.word	0xffffffff


	//   ....[39]....
        /*0548*/ 	.word	0xffffffff


	//   ....[40]....
        /*054c*/ 	.word	0xffffffff


	//   ....[41]....
        /*0550*/ 	.word	0xffffffff


	//   ....[42]....
        /*0554*/ 	.word	0xffffffff


	//   ....[43]....
        /*0558*/ 	.word	0xffffffff


	//   ....[44]....
        /*055c*/ 	.word	0xffffffff


	//   ....[45]....
        /*0560*/ 	.word	0xffffffff


	//   ....[46]....
        /*0564*/ 	.word	0xffffffff


	//   ....[47]....
        /*0568*/ 	.word	0xffffffff


	//   ....[48]....
        /*056c*/ 	.word	0xffffffff


	//   ....[49]....
        /*0570*/ 	.word	0xffffffff


	//   ....[50]....
        /*0574*/ 	.word	0xffffffff


	//   ....[51]....
        /*0578*/ 	.word	0xffffffff


	//   ....[52]....
        /*057c*/ 	.word	0xffffffff


	//   ....[53]....
        /*0580*/ 	.word	0xffffffff


	//   ....[54]....
        /*0584*/ 	.word	0xffffffff


	//   ....[55]....
        /*0588*/ 	.word	0xffffffff


	//   ....[56]....
        /*058c*/ 	.word	0xffffffff


	//   ....[57]....
        /*0590*/ 	.word	0xffffffff


	//   ....[58]....
        /*0594*/ 	.word	0xffffffff


	//   ....[59]....
        /*0598*/ 	.word	0xffffffff


	//   ....[60]....
        /*059c*/ 	.word	0xffffffff


	//   ....[61]....
        /*05a0*/ 	.word	0xffffffff


	//   ....[62]....
        /*05a4*/ 	.word	0xffffffff


	//   ....[63]....
        /*05a8*/ 	.word	0xffffffff


	//   ....[64]....
        /*05ac*/ 	.word	0xffffffff


	//   ....[65]....
        /*05b0*/ 	.word	0xffffffff


	//   ....[66]....
        /*05b4*/ 	.word	0xffffffff


	//   ....[67]....
        /*05b8*/ 	.word	0xffffffff


	//   ....[68]....
        /*05bc*/ 	.word	0xffffffff


	//   ....[69]....
        /*05c0*/ 	.word	0xffffffff


	//   ....[70]....
        /*05c4*/ 	.word	0xffffffff


	//   ....[71]....
        /*05c8*/ 	.word	0xffffffff


	//   ....[72]....
        /*05cc*/ 	.word	0xffffffff


	//   ....[73]....
        /*05d0*/ 	.word	0xffffffff


	//   ....[74]....
        /*05d4*/ 	.word	0xffffffff


	//   ....[75]....
        /*05d8*/ 	.word	0xffffffff


	//   ....[76]....
        /*05dc*/ 	.word	0xffffffff


	//   ....[77]....
        /*05e0*/ 	.word	0xffffffff


	//   ....[78]....
        /*05e4*/ 	.word	0xffffffff


	//   ....[79]....
        /*05e8*/ 	.word	0xffffffff


	//   ....[80]....
        /*05ec*/ 	.word	0xffffffff


	//   ....[81]....
        /*05f0*/ 	.word	0xffffffff


	//   ....[82]....
        /*05f4*/ 	.word	0xffffffff


	//   ....[83]....
        /*05f8*/ 	.word	0xffffffff


	//   ....[84]....
        /*05fc*/ 	.word	0xffffffff


	//   ....[85]....
        /*0600*/ 	.word	0xffffffff


	//   ....[86]....
        /*0604*/ 	.word	0xffffffff


	//   ....[87]....
        /*0608*/ 	.word	0xffffffff


	//   ....[88]....
        /*060c*/ 	.word	0xffffffff


	//   ....[89]....
        /*0610*/ 	.word	0xffffffff


	//   ....[90]....
        /*0614*/ 	.word	0xffffffff


	//   ....[91]....
        /*0618*/ 	.word	0xffffffff


	//   ....[92]....
        /*061c*/ 	.word	0xffffffff


	//   ....[93]....
        /*0620*/ 	.word	0xffffffff


	//   ....[94]....
        /*0624*/ 	.word	0xffffffff


	//   ....[95]....
        /*0628*/ 	.word	0xffffffff


	//   ....[96]....
        /*062c*/ 	.word	0xffffffff


	//   ....[97]....
        /*0630*/ 	.word	0x0500000f


	//   ....[98]....
        /*0634*/ 	.word	0x0500000f


	//   ....[99]....
        /*0638*/ 	.word	0x0500000f


	//   ....[100]....
        /*063c*/ 	.word	0x0500000f


	//   ....[101]....
        /*0640*/ 	.word	0x0500000f


	//   ....[102]....
        /*0644*/ 	.word	0x0500000f


	//   ....[103]....
        /*0648*/ 	.word	0x0500000f


	//   ....[104]....
        /*064c*/ 	.word	0x0500000f


	//   ....[105]....
        /*0650*/ 	.word	0x0500000f


	//   ....[106]....
        /*0654*/ 	.word	0x0500000f


	//   ....[107]....
        /*0658*/ 	.word	0x0500000f


	//   ....[108]....
        /*065c*/ 	.word	0x0500000f


	//   ....[109]....
        /*0660*/ 	.word	0x0500000f


	//   ....[110]....
        /*0664*/ 	.word	0x0500000f


	//   ....[111]....
        /*0668*/ 	.word	0x0500000f


	//   ....[112]....
        /*066c*/ 	.word	0x0500000f


	//   ....[113]....
        /*0670*/ 	.word	0x0500000f


	//   ....[114]....
        /*0674*/ 	.word	0x0500000f


	//   ....[115]....
        /*0678*/ 	.word	0x0500000f


	//   ....[116]....
        /*067c*/ 	.word	0x0500000f


	//   ....[117]....
        /*0680*/ 	.word	0x0500000f


	//   ....[118]....
        /*0684*/ 	.word	0x0500000f


	//   ....[119]....
        /*0688*/ 	.word	0x0500000f


	//   ....[120]....
        /*068c*/ 	.word	0x0500000f


	//   ....[121]....
        /*0690*/ 	.word	0x0500000f


	//   ....[122]....
        /*0694*/ 	.word	0x0500000f


	//   ....[123]....
        /*0698*/ 	.word	0x0500000f


	//   ....[124]....
        /*069c*/ 	.word	0x0500000f


	//   ....[125]....
        /*06a0*/ 	.word	0x0500000f


	//   ....[126]....
        /*06a4*/ 	.word	0x0500000f


	//   ....[127]....
        /*06a8*/ 	.word	0x0500000f


	//   ....[128]....
        /*06ac*/ 	.word	0x0500000f


	//   ....[129]....
        /*06b0*/ 	.word	0x0500000f


	//   ....[130]....
        /*06b4*/ 	.word	0x0500000f


	//   ....[131]....
        /*06b8*/ 	.word	0x0500000f


	//   ....[132]....
        /*06bc*/ 	.word	0x0500000f


	//----- nvinfo : EIATTR_COOP_GROUP_INSTR_OFFSETS
	.align		4
.L_119:
        /*06c0*/ 	.byte	0x04, 0x28
        /*06c2*/ 	.short	(.L_121 - .L_120)


	//   ....[0]....
.L_120:
        /*06c4*/ 	.word	0x00000060


	//   ....[1]....
        /*06c8*/ 	.word	0x00000130


	//   ....[2]....
        /*06cc*/ 	.word	0x00000230


	//   ....[3]....
        /*06d0*/ 	.word	0x000003a0


	//   ....[4]....
        /*06d4*/ 	.word	0x00000500


	//   ....[5]....
        /*06d8*/ 	.word	0x00000620


	//   ....[6]....
        /*06dc*/ 	.word	0x00000780


	//   ....[7]....
        /*06e0*/ 	.word	0x00001730


	//   ....[8]....
        /*06e4*/ 	.word	0x000032e0


	//   ....[9]....
        /*06e8*/ 	.word	0x00003300


	//   ....[10]....
        /*06ec*/ 	.word	0x00003970


	//   ....[11]....
        /*06f0*/ 	.word	0x000039d0


	//   ....[12]....
        /*06f4*/ 	.word	0x00005db0


	//   ....[13]....
        /*06f8*/ 	.word	0x00005de0


	//   ....[14]....
        /*06fc*/ 	.word	0x000062f0


	//   ....[15]....
        /*0700*/ 	.word	0x00006350


	//   ....[16]....
        /*0704*/ 	.word	0x000075b0


	//   ....[17]....
        /*0708*/ 	.word	0x00007600


	//   ....[18]....
        /*070c*/ 	.word	0x00007980


	//   ....[19]....
        /*0710*/ 	.word	0x000079a0


	//   ....[20]....
        /*0714*/ 	.word	0x00008a30


	//   ....[21]....
        /*0718*/ 	.word	0x00008a70


	//   ....[22]....
        /*071c*/ 	.word	0x00008a90


	//   ....[23]....
        /*0720*/ 	.word	0x00008ac0


	//   ....[24]....
        /*0724*/ 	.word	0x00009130


	//   ....[25]....
        /*0728*/ 	.word	0x00009170


	//   ....[26]....
        /*072c*/ 	.word	0x00009230


	//   ....[27]....
        /*0730*/ 	.word	0x00009250


	//   ....[28]....
        /*0734*/ 	.word	0x00009310


	//   ....[29]....
        /*0738*/ 	.word	0x00009330


	//   ....[30]....
        /*073c*/ 	.word	0x00009400


	//   ....[31]....
        /*0740*/ 	.word	0x00009420


	//   ....[32]....
        /*0744*/ 	.word	0x000097b0


	//   ....[33]....
        /*0748*/ 	.word	0x000097c0


	//   ....[34]....
        /*074c*/ 	.word	0x00009c00


	//   ....[35]....
        /*0750*/ 	.word	0x00009c10


	//   ....[36]....
        /*0754*/ 	.word	0x0000a820


	//   ....[37]....
        /*0758*/ 	.word	0x0000a850


	//   ....[38]....
        /*075c*/ 	.word	0x0000a920


	//   ....[39]....
        /*0760*/ 	.word	0x0000a940


	//   ....[40]....
        /*0764*/ 	.word	0x0000aa00


	//   ....[41]....
        /*0768*/ 	.word	0x0000aa20


	//   ....[42]....
        /*076c*/ 	.word	0x0000aaf0


	//   ....[43]....
        /*0770*/ 	.word	0x0000ab10


	//   ....[44]....
        /*0774*/ 	.word	0x0000ac50


	//   ....[45]....
        /*0778*/ 	.word	0x0000ae80


	//   ....[46]....
        /*077c*/ 	.word	0x0000aeb0


	//   ....[47]....
        /*0780*/ 	.word	0x0000aee0


	//   ....[48]....
        /*0784*/ 	.word	0x0000af10


	//   ....[49]....
        /*0788*/ 	.word	0x0000af40


	//   ....[50]....
        /*078c*/ 	.word	0x0000af70


	//   ....[51]....
        /*0790*/ 	.word	0x0000b110


	//   ....[52]....
        /*0794*/ 	.word	0x0000b140


	//   ....[53]....
        /*0798*/ 	.word	0x0000b170


	//   ....[54]....
        /*079c*/ 	.word	0x0000b1a0


	//   ....[55]....
        /*07a0*/ 	.word	0x0000b1d0


	//   ....[56]....
        /*07a4*/ 	.word	0x0000b200


	//   ....[57]....
        /*07a8*/ 	.word	0x0000b290


	//   ....[58]....
        /*07ac*/ 	.word	0x0000b2c0


	//   ....[59]....
        /*07b0*/ 	.word	0x0000b2d0


	//   ....[60]....
        /*07b4*/ 	.word	0x0000b380


	//   ....[61]....
        /*07b8*/ 	.word	0x0000c860


	//   ....[62]....
        /*07bc*/ 	.word	0x0000d420


	//   ....[63]....
        /*07c0*/ 	.word	0x0000d440


	//   ....[64]....
        /*07c4*/ 	.word	0x0000d470


	//   ....[65]....
        /*07c8*/ 	.word	0x0000d4a0


	//   ....[66]....
        /*07cc*/ 	.word	0x0000d5c0


	//   ....[67]....
        /*07d0*/ 	.word	0x0000d5d0


	//   ....[68]....
        /*07d4*/ 	.word	0x0000d670


	//   ....[69]....
        /*07d8*/ 	.word	0x0000d680


	//   ....[70]....
        /*07dc*/ 	.word	0x0000d720


	//   ....[71]....
        /*07e0*/ 	.word	0x0000d730


	//   ....[72]....
        /*07e4*/ 	.word	0x0000d7d0


	//   ....[73]....
        /*07e8*/ 	.word	0x0000d7e0


	//   ....[74]....
        /*07ec*/ 	.word	0x0000d860


	//   ....[75]....
        /*07f0*/ 	.word	0x0000d890


	//   ....[76]....
        /*07f4*/ 	.word	0x0000d8e0


	//   ....[77]....
        /*07f8*/ 	.word	0x0000d920


	//   ....[78]....
        /*07fc*/ 	.word	0x00010490


	//   ....[79]....
        /*0800*/ 	.word	0x000104c0


	//   ....[80]....
        /*0804*/ 	.word	0x00010520


	//   ....[81]....
        /*0808*/ 	.word	0x00010550


	//   ....[82]....
        /*080c*/ 	.word	0x00010580


	//   ....[83]....
        /*0810*/ 	.word	0x000105b0


	//   ....[84]....
        /*0814*/ 	.word	0x000105e0


	//   ....[85]....
        /*0818*/ 	.word	0x00010610


	//   ....[86]....
        /*081c*/ 	.word	0x000107d0


	//   ....[87]....
        /*0820*/ 	.word	0x00010800


	//   ....[88]....
        /*0824*/ 	.word	0x00010830


	//   ....[89]....
        /*0828*/ 	.word	0x00010860


	//   ....[90]....
        /*082c*/ 	.word	0x00010890


	//   ....[91]....
        /*0830*/ 	.word	0x000108c0


	//   ....[92]....
        /*0834*/ 	.word	0x00010980


	//   ....[93]....
        /*0838*/ 	.word	0x000109a0


	//   ....[94]....
        /*083c*/ 	.word	0x000109b0


	//   ....[95]....
        /*0840*/ 	.word	0x00010a10


	//   ....[96]....
        /*0844*/ 	.word	0x00011130


	//   ....[97]....
        /*0848*/ 	.word	0x000115e0


	//   ....[98]....
        /*084c*/ 	.word	0x00011760


	//   ....[99]....
        /*0850*/ 	.word	0x000117b0


	//   ....[100]....
        /*0854*/ 	.word	0x00011840


	//   ....[101]....
        /*0858*/ 	.word	0x000118d0


	//   ....[102]....
        /*085c*/ 	.word	0x00011a10


	//   ....[103]....
        /*0860*/ 	.word	0x00011b00


	//   ....[104]....
        /*0864*/ 	.word	0x00011be0


	//   ....[105]....
        /*0868*/ 	.word	0x00011cf0


	//   ....[106]....
        /*086c*/ 	.word	0x00011d50


	//   ....[107]....
        /*0870*/ 	.word	0x00011e60


	//   ....[108]....
        /*0874*/ 	.word	0x00011ec0


	//   ....[109]....
        /*0878*/ 	.word	0x00011fd0


	//   ....[110]....
        /*087c*/ 	.word	0x00012030


	//   ....[111]....
        /*0880*/ 	.word	0x00012120


	//   ....[112]....
        /*0884*/ 	.word	0x000121a0


	//   ....[113]....
        /*0888*/ 	.word	0x00012280


	//   ....[114]....
        /*088c*/ 	.word	0x000125f0


	//   ....[115]....
        /*0890*/ 	.word	0x00012690


	//   ....[116]....
        /*0894*/ 	.word	0x00012830


	//   ....[117]....
        /*0898*/ 	.word	0x000128b0


	//   ....[118]....
        /*089c*/ 	.word	0x00012930


	//   ....[119]....
        /*08a0*/ 	.word	0x000129b0


	//   ....[120]....
        /*08a4*/ 	.word	0x00012a30


	//   ....[121]....
        /*08a8*/ 	.word	0x00012ac0


	//   ....[122]....
        /*08ac*/ 	.word	0x00012b60


	//   ....[123]....
        /*08b0*/ 	.word	0x00012c10


	//   ....[124]....
        /*08b4*/ 	.word	0x00012c90


	//   ....[125]....
        /*08b8*/ 	.word	0x00012d10


	//   ....[126]....
        /*08bc*/ 	.word	0x00012d90


	//   ....[127]....
        /*08c0*/ 	.word	0x00012e20


	//   ....[128]....
        /*08c4*/ 	.word	0x00012ea0


	//   ....[129]....
        /*08c8*/ 	.word	0x00012f40


	//   ....[130]....
        /*08cc*/ 	.word	0x00012f90


	//   ....[131]....
        /*08d0*/ 	.word	0x00013020


	//   ....[132]....
        /*08d4*/ 	.word	0x00013150


	//----- nvinfo : EIATTR_REG_RECONFIG
	.align		4
.L_121:
        /*08d8*/ 	.byte	0x01, 0x54
	.zero		2


	//----- nvinfo : EIATTR_SYSCALL_OFFSETS
	.align		4
        /*08dc*/ 	.byte	0x04, 0x46
        /*08de*/ 	.short	(.L_123 - .L_122)


	//   ....[0]....
.L_122:
        /*08e0*/ 	.word	0x00001910


	//   ....[1]....
        /*08e4*/ 	.word	0x0000c480


	//   ....[2]....
        /*08e8*/ 	.word	0x0000c5d0


	//   ....[3]....
        /*08ec*/ 	.word	0x0000c6d0


	//   ....[4]....
        /*08f0*/ 	.word	0x0000d000


	//----- nvinfo : EIATTR_MBARRIER_INSTR_OFFSETS
	.align		4
.L_123:
        /*08f4*/ 	.byte	0x04, 0x39
        /*08f6*/ 	.short	(.L_125 - .L_124)


	//   ....[0]....
.L_124:
        /*08f8*/ 	.word	0x00000250
        /*08fc*/ 	.word	0x000000ff
        /*0900*/ 	.word	0x00034800
        /*0904*/ 	.short	0x0100
        /*0906*/ 	.byte	0x08
	.zero		1


	//   ....[1]....
        /*0908*/ 	.word	0x00000260
        /*090c*/ 	.word	0x000000ff
        /*0910*/ 	.word	0x00034820
        /*0914*/ 	.short	0x0100
        /*0916*/ 	.byte	0x08
	.zero		1


	//   ....[2]....
        /*0918*/ 	.word	0x00000350
        /*091c*/ 	.word	0x000000ff
        /*0920*/ 	.word	0x00034830
        /*0924*/ 	.short	0x0100
        /*0926*/ 	.byte	0x08
	.zero		1


	//   ....[3]....
        /*0928*/ 	.word	0x00000360
        /*092c*/ 	.word	0x000000ff
        /*0930*/ 	.word	0x00034840
        /*0934*/ 	.short	0x0100
        /*0936*/ 	.byte	0x08
	.zero		1


	//   ....[4]....
        /*0938*/ 	.word	0x00000370
        /*093c*/ 	.word	0x000000ff
        /*0940*/ 	.word	0x00034838
        /*0944*/ 	.short	0x0100
        /*0946*/ 	.byte	0x08
	.zero		1


	//   ....[5]....
        /*0948*/ 	.word	0x00000380
        /*094c*/ 	.word	0x000000ff
        /*0950*/ 	.word	0x00034848
        /*0954*/ 	.short	0x0100
        /*0956*/ 	.byte	0x08
	.zero		1


	//   ....[6]....
        /*0958*/ 	.word	0x000004b0
        /*095c*/ 	.word	0x000000ff
        /*0960*/ 	.word	0x00034850
        /*0964*/ 	.short	0x0100
        /*0966*/ 	.byte	0x08
	.zero		1


	//   ....[7]....
        /*0968*/ 	.word	0x000004c0
        /*096c*/ 	.word	0x000000ff
        /*0970*/ 	.word	0x00034860
        /*0974*/ 	.short	0x0100
        /*0976*/ 	.byte	0x08
	.zero		1


	//   ....[8]....
        /*0978*/ 	.word	0x000004d0
        /*097c*/ 	.word	0x000000ff
        /*0980*/ 	.word	0x00034858
        /*0984*/ 	.short	0x0100
        /*0986*/ 	.byte	0x08
	.zero		1


	//   ....[9]....
        /*0988*/ 	.word	0x000004e0
        /*098c*/ 	.word	0x000000ff
        /*0990*/ 	.word	0x00034868
        /*0994*/ 	.short	0x0100
        /*0996*/ 	.byte	0x08
	.zero		1


	//   ....[10]....
        /*0998*/ 	.word	0x000005d0
        /*099c*/ 	.word	0x000000ff
        /*09a0*/ 	.word	0x00034870
        /*09a4*/ 	.short	0x0100
        /*09a6*/ 	.byte	0x06
	.zero		1


	//   ....[11]....
        /*09a8*/ 	.word	0x000005e0
        /*09ac*/ 	.word	0x000000ff
        /*09b0*/ 	.word	0x00034880
        /*09b4*/ 	.short	0x0100
        /*09b6*/ 	.byte	0x06
	.zero		1


	//   ....[12]....
        /*09b8*/ 	.word	0x000005f0
        /*09bc*/ 	.word	0x000000ff
        /*09c0*/ 	.word	0x00034878
        /*09c4*/ 	.short	0x0100
        /*09c6*/ 	.byte	0x06
	.zero		1


	//   ....[13]....
        /*09c8*/ 	.word	0x00000600
        /*09cc*/ 	.word	0x000000ff
        /*09d0*/ 	.word	0x00034888
        /*09d4*/ 	.short	0x0100
        /*09d6*/ 	.byte	0x06
	.zero		1


	//   ....[14]....
        /*09d8*/ 	.word	0x00000730
        /*09dc*/ 	.word	0x000000ff
        /*09e0*/ 	.word	0x00034890
        /*09e4*/ 	.short	0x0100
        /*09e6*/ 	.byte	0x08
	.zero		1


	//   ....[15]....
        /*09e8*/ 	.word	0x00000740
        /*09ec*/ 	.word	0x000000ff
        /*09f0*/ 	.word	0x000348a0
        /*09f4*/ 	.short	0x0100
        /*09f6*/ 	.byte	0x08
	.zero		1


	//   ....[16]....
        /*09f8*/ 	.word	0x00000750
        /*09fc*/ 	.word	0x000000ff
        /*0a00*/ 	.word	0x00034898
        /*0a04*/ 	.short	0x0100
        /*0a06*/ 	.byte	0x08
	.zero		1


	//   ....[17]....
        /*0a08*/ 	.word	0x00000760
        /*0a0c*/ 	.word	0x000000ff
        /*0a10*/ 	.word	0x000348a8
        /*0a14*/ 	.short	0x0100
        /*0a16*/ 	.byte	0x08
	.zero		1


	//   ....[18]....
        /*0a18*/ 	.word	0x00000890
        /*0a1c*/ 	.word	0x000000ff
        /*0a20*/ 	.word	0x000348b0
        /*0a24*/ 	.short	0x0100
        /*0a26*/ 	.byte	0x08
	.zero		1


	//   ....[19]....
        /*0a28*/ 	.word	0x000008a0
        /*0a2c*/ 	.word	0x000000ff
        /*0a30*/ 	.word	0x000348c0
        /*0a34*/ 	.short	0x0100
        /*0a36*/ 	.byte	0x08
	.zero		1


	//   ....[20]....
        /*0a38*/ 	.word	0x000008b0
        /*0a3c*/ 	.word	0x000000ff
        /*0a40*/ 	.word	0x000348b8
        /*0a44*/ 	.short	0x0100
        /*0a46*/ 	.byte	0x08
	.zero		1


	//   ....[21]....
        /*0a48*/ 	.word	0x000008c0
        /*0a4c*/ 	.word	0x000000ff
        /*0a50*/ 	.word	0x000348c8
        /*0a54*/ 	.short	0x0100
        /*0a56*/ 	.byte	0x08
	.zero		1


	//   ....[22]....
        /*0a58*/ 	.word	0x000019c0
        /*0a5c*/ 	.word	0x00000000
        /*0a60*/ 	.word	0x00034800
        /*0a64*/ 	.short	0x010a
        /*0a66*/ 	.byte	0x3f
	.zero		1


	//   ....[23]....
        /*0a68*/ 	.word	0x00001a30
        /*0a6c*/ 	.word	0x00000003
        /*0a70*/ 	.word	0x00034830
        /*0a74*/ 	.short	0x010a
        /*0a76*/ 	.byte	0x3f
	.zero		1


	//   ....[24]....
        /*0a78*/ 	.word	0x00001aa0
        /*0a7c*/ 	.word	0x00000003
        /*0a80*/ 	.word	0x00034830
        /*0a84*/ 	.short	0x010a
        /*0a86*/ 	.byte	0x3f
	.zero		1


	//   ....[25]....
        /*0a88*/ 	.word	0x000028f0
        /*0a8c*/ 	.word	0x00000003
        /*0a90*/ 	.word	0x00000000
        /*0a94*/ 	.short	0x0101
        /*0a96*/ 	.byte	0x3f
	.zero		1


	//   ....[26]....
        /*0a98*/ 	.word	0x00004930
        /*0a9c*/ 	.word	0x0000000d
        /*0aa0*/ 	.word	0x00034830
        /*0aa4*/ 	.short	0x010a
        /*0aa6*/ 	.byte	0x3f
	.zero		1


	//   ....[27]....
        /*0aa8*/ 	.word	0x00004980
        /*0aac*/ 	.word	0x0000000d
        /*0ab0*/ 	.word	0x00034830
        /*0ab4*/ 	.short	0x010a
        /*0ab6*/ 	.byte	0x3f
	.zero		1


	//   ....[28]....
        /*0ab8*/ 	.word	0x000051b0
        /*0abc*/ 	.word	0x0000000b
        /*0ac0*/ 	.word	0x00034850
        /*0ac4*/ 	.short	0x010a
        /*0ac6*/ 	.byte	0x3f
	.zero		1


	//   ....[29]....
        /*0ac8*/ 	.word	0x000051f0
        /*0acc*/ 	.word	0x0000000b
        /*0ad0*/ 	.word	0x00034850
        /*0ad4*/ 	.short	0x010a
        /*0ad6*/ 	.byte	0x3f
	.zero		1


	//   ....[30]....
        /*0ad8*/ 	.word	0x000069d0
        /*0adc*/ 	.word	0x00000021
        /*0ae0*/ 	.word	0x00000000
        /*0ae4*/ 	.short	0x0101
        /*0ae6*/ 	.byte	0x3f
	.zero		1


	//   ....[31]....
        /*0ae8*/ 	.word	0x00006a20
        /*0aec*/ 	.word	0x00000023
        /*0af0*/ 	.word	0x00000000
        /*0af4*/ 	.short	0x0101
        /*0af6*/ 	.byte	0x3f
	.zero		1


	//   ....[32]....
        /*0af8*/ 	.word	0x00007510
        /*0afc*/ 	.word	0x0000000c
        /*0b00*/ 	.word	0x00034850
        /*0b04*/ 	.short	0x010a
        /*0b06*/ 	.byte	0x3f
	.zero		1


	//   ....[33]....
        /*0b08*/ 	.word	0x00007550
        /*0b0c*/ 	.word	0x0000000c
        /*0b10*/ 	.word	0x00034850
        /*0b14*/ 	.short	0x010a
        /*0b16*/ 	.byte	0x3f
	.zero		1


	//   ....[34]....
        /*0b18*/ 	.word	0x00007b40
        /*0b1c*/ 	.word	0x00000006
        /*0b20*/ 	.word	0x00000000
        /*0b24*/ 	.short	0x0101
        /*0b26*/ 	.byte	0x3f
	.zero		1


	//   ....[35]....
        /*0b28*/ 	.word	0x00009160
        /*0b2c*/ 	.word	0x00000011
        /*0b30*/ 	.word	0x00000000
        /*0b34*/ 	.short	0x0101
        /*0b36*/ 	.byte	0x3f
	.zero		1


	//   ....[36]....
        /*0b38*/ 	.word	0x00009620
        /*0b3c*/ 	.word	0x00000011
        /*0b40*/ 	.word	0x00000000
        /*0b44*/ 	.short	0x0101
        /*0b46*/ 	.byte	0x3f
	.zero		1


	//   ....[37]....
        /*0b48*/ 	.word	0x0000cab0
        /*0b4c*/ 	.word	0x00000000
        /*0b50*/ 	.word	0x00034840
        /*0b54*/ 	.short	0x010a
        /*0b56*/ 	.byte	0x3f
	.zero		1


	//   ....[38]....
        /*0b58*/ 	.word	0x0000da30
        /*0b5c*/ 	.word	0x00000012
        /*0b60*/ 	.word	0x00034800
        /*0b64*/ 	.short	0x0107
        /*0b66*/ 	.byte	0x3f
	.zero		1


	//   ....[39]....
        /*0b68*/ 	.word	0x0000db40
        /*0b6c*/ 	.word	0x00000012
        /*0b70*/ 	.word	0x00034800
        /*0b74*/ 	.short	0x0101
        /*0b76*/ 	.byte	0x3f
	.zero		1


	//   ....[40]....
        /*0b78*/ 	.word	0x0000db60
        /*0b7c*/ 	.word	0x00000012
        /*0b80*/ 	.word	0x00034820
        /*0b84*/ 	.short	0x010a
        /*0b86*/ 	.byte	0x3f
	.zero		1


	//   ....[41]....
        /*0b88*/ 	.word	0x0000df20
        /*0b8c*/ 	.word	0x00000003
        /*0b90*/ 	.word	0x00034840
        /*0b94*/ 	.short	0x010a
        /*0b96*/ 	.byte	0x3f
	.zero		1


	//   ....[42]....
        /*0b98*/ 	.word	0x0000e3b0
        /*0b9c*/ 	.word	0x00000003
        /*0ba0*/ 	.word	0x00000060
        /*0ba4*/ 	.short	0x010a
        /*0ba6*/ 	.byte	0x3f
	.zero		1


	//   ....[43]....
        /*0ba8*/ 	.word	0x0000ea40
        /*0bac*/ 	.word	0x00000003
        /*0bb0*/ 	.word	0x00034840
        /*0bb4*/ 	.short	0x010a
        /*0bb6*/ 	.byte	0x3f
	.zero		1


	//   ....[44]....
        /*0bb8*/ 	.word	0x0000eed0
        /*0bbc*/ 	.word	0x00000002
        /*0bc0*/ 	.word	0x00000060
        /*0bc4*/ 	.short	0x010a
        /*0bc6*/ 	.byte	0x3f
	.zero		1


	//   ....[45]....
        /*0bc8*/ 	.word	0x0000f4a0
        /*0bcc*/ 	.word	0x00000002
        /*0bd0*/ 	.word	0x00034840
        /*0bd4*/ 	.short	0x010a
        /*0bd6*/ 	.byte	0x3f
	.zero		1


	//   ....[46]....
        /*0bd8*/ 	.word	0x0000f930
        /*0bdc*/ 	.word	0x00000002
        /*0be0*/ 	.word	0x00000060
        /*0be4*/ 	.short	0x010a
        /*0be6*/ 	.byte	0x3f
	.zero		1


	//   ....[47]....
        /*0be8*/ 	.word	0x0000feb0
        /*0bec*/ 	.word	0x00000000
        /*0bf0*/ 	.word	0x00034860
        /*0bf4*/ 	.short	0x010a
        /*0bf6*/ 	.byte	0x3f
	.zero		1


	//   ....[48]....
        /*0bf8*/ 	.word	0x000110b0
        /*0bfc*/ 	.word	0x00000000
        /*0c00*/ 	.word	0x00034820
        /*0c04*/ 	.short	0x010a
        /*0c06*/ 	.byte	0x3f
	.zero		1


	//   ....[49]....
        /*0c08*/ 	.word	0x000112a0
        /*0c0c*/ 	.word	0x00000006
        /*0c10*/ 	.word	0x00000000
        /*0c14*/ 	.short	0x010a
        /*0c16*/ 	.byte	0x3f
	.zero		1


	//   ....[50]....
        /*0c18*/ 	.word	0x000112d0
        /*0c1c*/ 	.word	0x00000007
        /*0c20*/ 	.word	0x00000000
        /*0c24*/ 	.short	0x010a
        /*0c26*/ 	.byte	0x3f
	.zero		1


	//   ....[51]....
        /*0c28*/ 	.word	0x00011330
        /*0c2c*/ 	.word	0x00000004
        /*0c30*/ 	.word	0x00000000
        /*0c34*/ 	.short	0x010a
        /*0c36*/ 	.byte	0x3f
	.zero		1


	//   ....[52]....
        /*0c38*/ 	.word	0x00011360
        /*0c3c*/ 	.word	0x00000003
        /*0c40*/ 	.word	0x00000000
        /*0c44*/ 	.short	0x010a
        /*0c46*/ 	.byte	0x3f
	.zero		1


	//   ....[53]....
        /*0c48*/ 	.word	0x000113c0
        /*0c4c*/ 	.word	0x00000000
        /*0c50*/ 	.word	0x00034800
        /*0c54*/ 	.short	0x010a
        /*0c56*/ 	.byte	0x3f
	.zero		1


	//   ....[54]....
        /*0c58*/ 	.word	0x00011410
        /*0c5c*/ 	.word	0x00000003
        /*0c60*/ 	.word	0x00034830
        /*0c64*/ 	.short	0x010a
        /*0c66*/ 	.byte	0x3f
	.zero		1


	//   ....[55]....
        /*0c68*/ 	.word	0x00011460
        /*0c6c*/ 	.word	0x0000000d
        /*0c70*/ 	.word	0x00034830
        /*0c74*/ 	.short	0x010a
        /*0c76*/ 	.byte	0x3f
	.zero		1


	//   ....[56]....
        /*0c78*/ 	.word	0x000114b0
        /*0c7c*/ 	.word	0x0000000b
        /*0c80*/ 	.word	0x00034850
        /*0c84*/ 	.short	0x010a
        /*0c86*/ 	.byte	0x3f
	.zero		1


	//   ....[57]....
        /*0c88*/ 	.word	0x00011500
        /*0c8c*/ 	.word	0x0000000c
        /*0c90*/ 	.word	0x00034850
        /*0c94*/ 	.short	0x010a
        /*0c96*/ 	.byte	0x3f
	.zero		1


	//   ....[58]....
        /*0c98*/ 	.word	0x000116a0
        /*0c9c*/ 	.word	0x00000000
        /*0ca0*/ 	.word	0x00034840
        /*0ca4*/ 	.short	0x010a
        /*0ca6*/ 	.byte	0x3f
	.zero		1


	//   ....[59]....
        /*0ca8*/ 	.word	0x00012300
        /*0cac*/ 	.word	0x00000012
        /*0cb0*/ 	.word	0x00034820
        /*0cb4*/ 	.short	0x010a
        /*0cb6*/ 	.byte	0x3f
	.zero		1


	//   ....[60]....
        /*0cb8*/ 	.word	0x00012350
        /*0cbc*/ 	.word	0x00000003
        /*0cc0*/ 	.word	0x00034840
        /*0cc4*/ 	.short	0x010a
        /*0cc6*/ 	.byte	0x3f
	.zero		1


	//   ....[61]....
        /*0cc8*/ 	.word	0x000123a0
        /*0ccc*/ 	.word	0x00000003
        /*0cd0*/ 	.word	0x00000060
        /*0cd4*/ 	.short	0x010a
        /*0cd6*/ 	.byte	0x3f
	.zero		1


	//   ....[62]....
        /*0cd8*/ 	.word	0x000123f0
        /*0cdc*/ 	.word	0x00000003
        /*0ce0*/ 	.word	0x00034840
        /*0ce4*/ 	.short	0x010a
        /*0ce6*/ 	.byte	0x3f
	.zero		1


	//   ....[63]....
        /*0ce8*/ 	.word	0x00012440
        /*0cec*/ 	.word	0x00000002
        /*0cf0*/ 	.word	0x00000060
        /*0cf4*/ 	.short	0x010a
        /*0cf6*/ 	.byte	0x3f
	.zero		1


	//   ....[64]....
        /*0cf8*/ 	.word	0x00012490
        /*0cfc*/ 	.word	0x00000002
        /*0d00*/ 	.word	0x00034840
        /*0d04*/ 	.short	0x010a
        /*0d06*/ 	.byte	0x3f
	.zero		1


	//   ....[65]....
        /*0d08*/ 	.word	0x000124e0
        /*0d0c*/ 	.word	0x00000002
        /*0d10*/ 	.word	0x00000060
        /*0d14*/ 	.short	0x010a
        /*0d16*/ 	.byte	0x3f
	.zero		1


	//   ....[66]....
        /*0d18*/ 	.word	0x00012530
        /*0d1c*/ 	.word	0x00000000
        /*0d20*/ 	.word	0x00034860
        /*0d24*/ 	.short	0x010a
        /*0d26*/ 	.byte	0x3f
	.zero		1


	//   ....[67]....
        /*0d28*/ 	.word	0x00013070
        /*0d2c*/ 	.word	0x00000000
        /*0d30*/ 	.word	0x00034820
        /*0d34*/ 	.short	0x010a
        /*0d36*/ 	.byte	0x3f
	.zero		1


	//   ....[68]....
        /*0d38*/ 	.word	0x00013210
        /*0d3c*/ 	.word	0x00000006
        /*0d40*/ 	.word	0x00000000
        /*0d44*/ 	.short	0x010a
        /*0d46*/ 	.byte	0x3f
	.zero		1


	//   ....[69]....
        /*0d48*/ 	.word	0x00013260
        /*0d4c*/ 	.word	0x00000007
        /*0d50*/ 	.word	0x00000000
        /*0d54*/ 	.short	0x010a
        /*0d56*/ 	.byte	0x3f
	.zero		1


	//   ....[70]....
        /*0d58*/ 	.word	0x000132b0
        /*0d5c*/ 	.word	0x00000004
        /*0d60*/ 	.word	0x00000000
        /*0d64*/ 	.short	0x010a
        /*0d66*/ 	.byte	0x3f
	.zero		1


	//----- nvinfo : EIATTR_NUM_MBARRIERS
	.align		4
.L_125:
        /*0d68*/ 	.byte	0x03, 0x38
        /*0d6a*/ 	.short	0x0016


	//----- nvinfo : EIATTR_EXIT_INSTR_OFFSETS
	.align		4
        /*0d6c*/ 	.byte	0x04, 0x1c
        /*0d6e*/ 	.short	(.L_127 - .L_126)


	//   ....[0]....
.L_126:
        /*0d70*/ 	.word	0x00000a30


	//   ....[1]....
        /*0d74*/ 	.word	0x0000ac00


	//   ....[2]....
        /*0d78*/ 	.word	0x000113b0


	//----- nvinfo : EIATTR_MAX_THREADS
	.align		4
.L_127:
        /*0d7c*/ 	.byte	0x04, 0x05
        /*0d7e*/ 	.short	(.L_129 - .L_128)
.L_128:
        /*0d80*/ 	.word	0x00000180
        /*0d84*/ 	.word	0x00000001
        /*0d88*/ 	.word	0x00000001


	//----- nvinfo : EIATTR_CRS_STACK_SIZE
	.align		4
.L_129:
        /*0d8c*/ 	.byte	0x04, 0x1e
        /*0d8e*/ 	.short	(.L_131 - .L_130)
.L_130:
        /*0d90*/ 	.word	0x00000000


	//----- nvinfo : EIATTR_CBANK_PARAM_SIZE
	.align		4
.L_131:
        /*0d94*/ 	.byte	0x03, 0x19
        /*0d96*/ 	.short	0x0af0


	//----- nvinfo : EIATTR_PARAM_CBANK
	.align		4
        /*0d98*/ 	.byte	0x04, 0x0a
        /*0d9a*/ 	.short	(.L_133 - .L_132)
	.align		4
.L_132:
        /*0d9c*/ 	.word	index@(.nv.constant0._ZN7cutlass13device_kernelIN5flash11enable_sm90INS1_16FlashAttnFwdSm90INS1_25CollectiveMainloopFwdSm90ILi2EN4cute5tupleIJNS5_1CILi1EEES8_S8_EEENS6_IJNS7_ILi128EEESA_NS7_ILi192EEEEEELi128ENS_6half_tEfNS_4arch4Sm90ELb0ELb0ELb1ELb1ELb0ELb0ELb0ELb1ELb1ELb1ELb1ELb0EEENS1_21CollectiveEpilogueFwdINS6_IJSA_SA_SA_EEES9_SD_SF_Li256ELb1ELb1ELb1ELb0EEENS1_36VarlenDynamicPersistentTileSchedulerILi128ELi128ELi256ELi128ELb1ELb1ELb1ELb0ELb1ELb1EEEEEEEEEvNT_6ParamsE)
        /*0da0*/ 	.short	0x0210
        /*0da2*/ 	.short	0x0af0


	//----- nvinfo : EIATTR_SW_WAR
	.align		4
.L_133:
        /*0da4*/ 	.byte	0x04, 0x36
        /*0da6*/ 	.short	(.L_135 - .L_134)
.L_134:
        /*0da8*/ 	.word	0x00000008
.L_135:


//--------------------- .nv.info._ZN7cutlass13device_kernelIN5flash11enable_sm90INS1_16FlashAttnFwdSm90INS1_25CollectiveMainloopFwdSm90ILi2EN4cute5tupleIJNS5_1CILi1EEES8_S8_EEENS6_IJNS7_ILi128EEESA_NS7_ILi192EEEEEELi128ENS_6half_tEfNS_4arch4Sm90ELb0ELb0ELb1ELb1ELb0ELb1ELb0ELb1ELb1ELb1ELb1ELb0EEENS1_21CollectiveEpilogueFwdINS6_IJSA_SA_SA_EEES9_SD_SF_Li256ELb1ELb1ELb1ELb0EEENS1_36VarlenDynamicPersistentTileSchedulerILi128ELi128ELi256ELi128ELb1ELb1ELb1ELb0ELb1ELb1EEEEEEEEEvNT_6ParamsE --------------------------
	.section	.nv.info._ZN7cutlass13device_kernelIN5flash11enable_sm90INS1_16FlashAttnFwdSm90INS1_25CollectiveMainloopFwdSm90ILi2EN4cute5tupleIJNS5_1CILi1EEES8_S8_EEENS6_IJNS7_ILi128EEESA_NS7_ILi192EEEEEELi128ENS_6half_tEfNS_4arch4Sm90ELb0ELb0ELb1ELb1ELb0ELb1ELb0ELb1ELb1ELb1ELb1ELb0EEENS1_21CollectiveEpilogueFwdINS6_IJSA_SA_SA_EEES9_SD_SF_Li256ELb1ELb1ELb1ELb0EEENS1_36VarlenDynamicPersistentTileSchedulerILi128ELi128ELi256ELi128ELb1ELb1ELb1ELb0ELb1ELb1EEEEEEEEEvNT_6ParamsE,"",@"SHT_CUDA_INFO"
	.sectionflags	@""
	.align	4


	//----- nvinfo : EIATTR_CUDA_API_VERSION
	.align		4
        /*0000*/ 	.byte	0x04, 0x37
        /*0002*/ 	.short	(.L_137 - .L_136)
.L_136:
        /*0004*/ 	.word	0x00000082


	//----- nvinfo : EIATTR_KPARAM_INFO
	.align		4
.L_137:
        /*0008*/ 	.byte	0x04, 0x17
        /*000a*/ 	.short	(.L_139 - .L_138)
.L_138:
        /*000c*/ 	.word	0x00000000
        /*0010*/ 	.short	0x0000
        /*0012*/ 	.short	0x0070
        /*0014*/ 	.byte	0x00, 0xf0, 0x01, 0x2a


	//----- nvinfo : EIATTR_SPARSE_MMA_MASK
	.align		4
.L_139:
        /*0018*/ 	.byte	0x03, 0x50
        /*001a*/ 	.short	0x0000


	//----- nvinfo : EIATTR_MAXREG_COUNT
	.align		4
        /*001c*/ 	.byte	0x03, 0x1b
        /*001e*/ 	.short	0x00a8


	//----- nvinfo : EIATTR_NUM_BARRIERS
	.align		4
        /*0020*/ 	.byte	0x02, 0x4c
        /*0022*/ 	.byte	0x10
	.zero		1


	//----- nvinfo : EIATTR_EXTERNS
	.align		4
        /*0024*/ 	.byte	0x04, 0x0f
        /*0026*/ 	.short	(.L_141 - .L_140)


	//   ....[0]....
	.align		4
.L_140:
        /*0028*/ 	.word	index@(__assertfail)


	//----- nvinfo : EIATTR_ANNOTATIONS
	.align		4
.L_141:
        /*002c*/ 	.byte	0x04, 0x55
        /*002e*/ 	.short	(.L_143 - .L_142)


	//   ....[0]....
.L_142:
        /* <DEDUP_REMOVED lines=110> */
        /*0704*/ 	.byte	0x50, 0x40, 0x02, 0x00


	//----- nvinfo : EIATTR_MERCURY_ISA_VERSION
	.align		4
.L_143:
        /*0708*/ 	.byte	0x03, 0x5f
        /*070a*/ 	.short	0x0101


	//----- nvinfo : EIATTR_UNUSED_LOAD_BYTE_OFFSET
	.align		4
        /*070c*/ 	.byte	0x04, 0x44
        /*070e*/ 	.short	(.L_145 - .L_144)


	//   ....[0]....
.L_144:
        /*0710*/ 	.word	0x00000ab0
        /*0714*/ 	.word	0x0000fff0


	//   ....[1]....
        /*0718*/ 	.word	0x00017850
        /*071c*/ 	.word	0x0000fff0


	//----- nvinfo : EIATTR_INT_WARP_WIDE_INSTR_OFFSETS
	.align		4
.L_145:
        /*0720*/ 	.byte	0x04, 0x31
        /*0722*/ 	.short	(.L_147 - .L_146)


	//   ....[0]....
.L_146:
        /*0724*/ 	.word	0x00000190


	//   ....[1]....
        /*0728*/ 	.word	0x000001d0


	//   ....[2]....
        /*072c*/ 	.word	0x00000240


	//   ....[3]....
        /*0730*/ 	.word	0x0001d440


	//   ....[4]....
        /*0734*/ 	.word	0x0001d4d0


	//   ....[5]....
        /*0738*/ 	.word	0x00020f60


	//   ....[6]....
        /*073c*/ 	.word	0x00020fc0


	//----- nvinfo : EIATTR_COOP_GROUP_MASK_REGIDS
	.align		4
.L_147:
        /*0740*/ 	.byte	0x04, 0x29
        /*0742*/ 	.short	(.L_149 - .L_148)


	//   ....[0]....
.L_148:
        /*0744*/ 	.word	0xffffffff


	//   ....[1]....
        /*0748*/ 	.word	0xffffffff


	//   ....[2]....
        /*074c*/ 	.word	0xffffffff


	//   ....[3]....
        /*0750*/ 	.word	0xffffffff


	//   ....[4]....
        /*0754*/ 	.word	0xffffffff


	//   ....[5]....
        /*0758*/ 	.word	0xffffffff


	//   ....[6]....
        /*075c*/ 	.word	0xffffffff


	//   ....[7]....
        /*0760*/ 	.word	0xffffffff


	//   ....[8]....
        /*0764*/ 	.word	0xffffffff


	//   ....[9]....
        /*0768*/ 	.word	0xffffffff


	//   ....[10]....
        /*076c*/ 	.word	0xffffffff


	//   ....[11]....
        /*0770*/ 	.word	0xffffffff


	//   ....[12]....
        /*0774*/ 	.word	0xffffffff


	//   ....[13]....
        /*0778*/ 	.word	0xffffffff


	//   ....[14]....
        /*077c*/ 	.word	0xffffffff


	//   ....[15]....
        /*0780*/ 	.word	0xffffffff


	//   ....[16]....
        /*0784*/ 	.word	0xffffffff


	//   ....[17]....
        /*0788*/ 	.word	0xffffffff


	//   ....[18]....
        /*078c*/ 	.word	0xffffffff


	//   ....[19]....
        /*0790*/ 	.word	0xffffffff


	//   ....[20]....
        /*0794*/ 	.word	0xffffffff


	//   ....[21]....
        /*0798*/ 	.word	0xffffffff


	//   ....[22]....
        /*079c*/ 	.word	0xffffffff


	//   ....[23]....
        /*07a0*/ 	.word	0xffffffff


	//   ....[24]....
        /*07a4*/ 	.word	0xffffffff


	//   ....[25]....
        /*07a8*/ 	.word	0xffffffff


	//   ....[26]....
        /*07ac*/ 	.word	0xffffffff


	//   ....[27]....
        /*07b0*/ 	.word	0xffffffff


	//   ....[28]....
        /*07b4*/ 	.word	0xffffffff


	//   ....[29]....
        /*07b8*/ 	.word	0xffffffff


	//   ....[30]....
        /*07bc*/ 	.word	0xffffffff


	//   ....[31]....
        /*07c0*/ 	.word	0xffffffff


	//   ....[32]....
        /*07c4*/ 	.word	0xffffffff


	//   ....[33]....
        /*07c8*/ 	.word	0xffffffff


	//   ....[34]....
        /*07cc*/ 	.word	0xffffffff


	//   ....[35]....
        /*07d0*/ 	.word	0xffffffff


	//   ....[36]....
        /*07d4*/ 	.word	0xffffffff


	//   ....[37]....
        /*07d8*/ 	.word	0xffffffff


	//   ....[38]....
        /*07dc*/ 	.word	0xffffffff


	//   ....[39]....
        /*07e0*/ 	.word	0xffffffff


	//   ....[40]....
        /*07e4*/ 	.word	0xffffffff


	//   ....[41]....
        /*07e8*/ 	.word	0xffffffff


	//   ....[42]....
        /*07ec*/ 	.word	0xffffffff


	//   ....[43]....
        /*07f0*/ 	.word	0xffffffff


	//   ....[44]....
        /*07f4*/ 	.word	0xffffffff


	//   ....[45]....
        /*07f8*/ 	.word	0xffffffff


	//   ....[46]....
        /*07fc*/ 	.word	0xffffffff


	//   ....[47]....
        /*0800*/ 	.word	0xffffffff


	//   ....[48]....
        /*0804*/ 	.word	0xffffffff


	//   ....[49]....
        /*0808*/ 	.word	0xffffffff


	//   ....[50]....
        /*080c*/ 	.word	0xffffffff


	//   ....[51]....
        /*0810*/ 	.word	0xffffffff


	//   ....[52]....
        /*0814*/ 	.word	0xffffffff


	//   ....[53]....
        /*0818*/ 	.word	0xffffffff


	//   ....[54]....
        /*081c*/ 	.word	0xffffffff


	//   ....[55]....
        /*0820*/ 	.word	0xffffffff


	//   ....[56]....
        /*0824*/ 	.word	0xffffffff


	//   ....[57]....
        /*0828*/ 	.word	0xffffffff


	//   ....[58]....
        /*082c*/ 	.word	0xffffffff


	//   ....[59]....
        /*0830*/ 	.word	0xffffffff


	//   ....[60]....
        /*0834*/ 	.word	0xffffffff


	//   ....[61]....
        /*0838*/ 	.word	0xffffffff


	//   ....[62]....
        /*083c*/ 	.word	0xffffffff


	//   ....[63]....
        /*0840*/ 	.word	0xffffffff


	//   ....[64]....
        /*0844*/ 	.word	0xffffffff


	//   ....[65]....
        /*0848*/ 	.word	0xffffffff


	//   ....[66]....
        /*084c*/ 	.word	0xffffffff


	//   ....[67]....
        /*0850*/ 	.word	0xffffffff


	//   ....[68]....
        /*0854*/ 	.word	0xffffffff


	//   ....[69]....
        /*0858*/ 	.word	0xffffffff


	//   ....[70]....
        /*085c*/ 	.word	0xffffffff


	//   ....[71]....
        /*0860*/ 	.word	0xffffffff


	//   ....[72]....
        /*0864*/ 	.word	0xffffffff


	//   ....[73]....
        /*0868*/ 	.word	0xffffffff


	//   ....[74]....
        /*086c*/ 	.word	0xffffffff


	//   ....[75]....
        /*0870*/ 	.word	0xffffffff


	//   ....[76]....
        /*0874*/ 	.word	0xffffffff


	//   ....[77]....
        /*0878*/ 	.word	0xffffffff


	//   ....[78]....
        /*087c*/ 	.word	0xffffffff


	//   ....[79]....
        /*0880*/ 	.word	0xffffffff


	//   ....[80]....
        /*0884*/ 	.word	0xffffffff


	//   ....[81]....
        /*0888*/ 	.word	0xffffffff


	//   ....[82]....
        /*088c*/ 	.word	0xffffffff


	//   ....[83]....
        /*0890*/ 	.word	0xffffffff


	//   ....[84]....
        /*0894*/ 	.word	0xffffffff


	//   ....[85]....
        /*0898*/ 	.word	0xffffffff


	//   ....[86]....
        /*089c*/ 	.word	0xffffffff


	//   ....[87]....
        /*08a0*/ 	.word	0xffffffff


	//   ....[88]....
        /*08a4*/ 	.word	0xffffffff


	//   ....[89]....
        /*08a8*/ 	.word	0xffffffff


	//   ....[90]....
        /*08ac*/ 	.word	0xffffffff


	//   ....[91]....
        /*08b0*/ 	.word	0xffffffff


	//   ....[92]....
        /*08b4*/ 	.word	0xffffffff


	//   ....[93]....
        /*08b8*/ 	.word	0xffffffff


	//   ....[94]....
        /*08bc*/ 	.word	0xffffffff


	//   ....[95]....
        /*08c0*/ 	.word	0xffffffff


	//   ....[96]....
        /*08c4*/ 	.word	0xffffffff


	//   ....[97]....
        /*08c8*/ 	.word	0xffffffff


	//   ....[98]....
        /*08cc*/ 	.word	0xffffffff


	//   ....[99]....
        /*08d0*/ 	.word	0xffffffff


	//   ....[100]....
        /*08d4*/ 	.word	0xffffffff


	//   ....[101]....
        /*08d8*/ 	.word	0xffffffff


	//   ....[102]....
        /*08dc*/ 	.word	0xffffffff


	//   ....[103]....
        /*08e0*/ 	.word	0xffffffff


	//   ....[104]....
        /*08e4*/ 	.word	0xffffffff


	//   ....[105]....
        /*08e8*/ 	.word	0xffffffff


	//   ....[106]....
        /*08ec*/ 	.word	0x0500000f


	//   ....[107]....
        /*08f0*/ 	.word	0x0500000f


	//   ....[108]....
        /*08f4*/ 	.word	0x0500000f


	//   ....[109]....
        /*08f8*/ 	.word	0x0500000f


	//   ....[110]....
        /*08fc*/ 	.word	0x0500000f


	//   ....[111]....
        /*0900*/ 	.word	0x0500000f


	//   ....[112]....
        /*0904*/ 	.word	0x0500000f


	//   ....[113]....
        /*0908*/ 	.word	0x0500000f


	//   ....[114]....
        /*090c*/ 	.word	0x0500000f


	//   ....[115]....
        /*0910*/ 	.word	0x0500000f


	//   ....[116]....
        /*0914*/ 	.word	0x0500000f


	//   ....[117]....
        /*0918*/ 	.word	0x0500000f


	//   ....[118]....
        /*091c*/ 	.word	0x0500000f


	//   ....[119]....
        /*0920*/ 	.word	0x0500000f


	//   ....[120]....
        /*0924*/ 	.word	0x0500000f


	//   ....[121]....
        /*0928*/ 	.word	0x0500000f


	//   ....[122]....
        /*092c*/ 	.word	0x0500000f


	//   ....[123]....
        /*0930*/ 	.word	0x0500000f


	//   ....[124]....
        /*0934*/ 	.word	0x0500000f


	//   ....[125]....
        /*0938*/ 	.word	0x0500000f


	//   ....[126]....
        /*093c*/ 	.word	0x0500000f


	//   ....[127]....
        /*0940*/ 	.word	0x0500000f


	//   ....[128]....
        /*0944*/ 	.word	0x0500000f


	//   ....[129]....
        /*0948*/ 	.word	0x0500000f


	//   ....[130]....
        /*094c*/ 	.word	0x0500000f


	//   ....[131]....
        /*0950*/ 	.word	0x0500000f


	//   ....[132]....
        /*0954*/ 	.word	0x0500000f


	//   ....[133]....
        /*0958*/ 	.word	0x0500000f


	//   ....[134]....
        /*095c*/ 	.word	0x0500000f


	//   ....[135]....
        /*0960*/ 	.word	0x0500000f


	//   ....[136]....
        /*0964*/ 	.word	0x0500000f


	//   ....[137]....
        /*0968*/ 	.word	0x0500000f


	//   ....[138]....
        /*096c*/ 	.word	0x0500000f


	//   ....[139]....
        /*0970*/ 	.word	0x0500000f


	//   ....[140]....
        /*0974*/ 	.word	0x0500000f


	//   ....[141]....
        /*0978*/ 	.word	0x0500000f


	//   ....[142]....
        /*097c*/ 	.word	0x0500000f


	//   ....[143]....
        /*0980*/ 	.word	0x0500000f


	//   ....[144]....
        /*0984*/ 	.word	0x0500000f


	//   ....[145]....
        /*0988*/ 	.word	0x0500000f


	//   ....[146]....
        /*098c*/ 	.word	0x0500000f


	//   ....[147]....
        /*0990*/ 	.word	0x0500000f


	//   ....[148]....
        /*0994*/ 	.word	0x0500000f


	//   ....[149]....
        /*0998*/ 	.word	0x0500000f


	//   ....[150]....
        /*099c*/ 	.word	0x0500000f


	//----- nvinfo : EIATTR_COOP_GROUP_INSTR_OFFSETS
	.align		4
.L_149:
        /*09a0*/ 	.byte	0x04, 0x28
        /*09a2*/ 	.short	(.L_151 - .L_150)


	//   ....[0]....
.L_150:
        /*09a4*/ 	.word	0x00000060


	//   ....[1]....
        /*09a8*/ 	.word	0x000001a0


	//   ....[2]....
        /*09ac*/ 	.word	0x000001f0


	//   ....[3]....
        /*09b0*/ 	.word	0x00000420


	//   ....[4]....
        /*09b4*/ 	.word	0x00000580


	//   ....[5]....
        /*09b8*/ 	.word	0x000006a0


	//   ....[6]....
        /*09bc*/ 	.word	0x00000800


	//   ....[7]....
        /*09c0*/ 	.word	0x0000ae90


	//   ....[8]....
        /*09c4*/ 	.word	0x0000b410


	//   ....[9]....
        /*09c8*/ 	.word	0x0000b420


	//   ....[10]....
        /*09cc*/ 	.word	0x0000b430


	//   ....[11]....
        /*09d0*/ 	.word	0x0000b440


	//   ....[12]....
        /*09d4*/ 	.word	0x0000dec0


	//   ....[13]....
        /*09d8*/ 	.word	0x0000ded0


	//   ....[14]....
        /*09dc*/ 	.word	0x0000dee0


	//   ....[15]....
        /*09e0*/ 	.word	0x0000def0


	//   ....[16]....
        /*09e4*/ 	.word	0x00012750


	//   ....[17]....
        /*09e8*/ 	.word	0x00012780


	//   ....[18]....
        /*09ec*/ 	.word	0x00012e10


	//   ....[19]....
        /*09f0*/ 	.word	0x00012e60


	//   ....[20]....
        /*09f4*/ 	.word	0x00015670


	//   ....[21]....
        /*09f8*/ 	.word	0x000156a0


	//   ....[22]....
        /*09fc*/ 	.word	0x00015c30


	//   ....[23]....
        /*0a00*/ 	.word	0x00015ca0


	//   ....[24]....
        /*0a04*/ 	.word	0x000171a0


	//   ....[25]....
        /*0a08*/ 	.word	0x00017240


	//   ....[26]....
        /*0a0c*/ 	.word	0x00017270


	//   ....[27]....
        /*0a10*/ 	.word	0x00017280


	//   ....[28]....
        /*0a14*/ 	.word	0x00018300


	//   ....[29]....
        /*0a18*/ 	.word	0x00018310


	//   ....[30]....
        /*0a1c*/ 	.word	0x00018320


	//   ....[31]....
        /*0a20*/ 	.word	0x00018330


	//   ....[32]....
        /*0a24*/ 	.word	0x000189e0


	//   ....[33]....
        /*0a28*/ 	.word	0x00018a20


	//   ....[34]....
        /*0a2c*/ 	.word	0x00018b00


	//   ....[35]....
        /*0a30*/ 	.word	0x00018b20


	//   ....[36]....
        /*0a34*/ 	.word	0x00018be0


	//   ....[37]....
        /*0a38*/ 	.word	0x00018c00


	//   ....[38]....
        /*0a3c*/ 	.word	0x00018cd0


	//   ....[39]....
        /*0a40*/ 	.word	0x00018cf0


	//   ....[40]....
        /*0a44*/ 	.word	0x00019190


	//   ....[41]....
        /*0a48*/ 	.word	0x000191a0


	//   ....[42]....
        /*0a4c*/ 	.word	0x000195e0


	//   ....[43]....
        /*0a50*/ 	.word	0x000195f0


	//   ....[44]....
        /*0a54*/ 	.word	0x0001a260


	//   ....[45]....
        /*0a58*/ 	.word	0x0001a280


	//   ....[46]....
        /*0a5c*/ 	.word	0x0001a340


	//   ....[47]....
        /*0a60*/ 	.word	0x0001a360


	//   ....[48]....
        /*0a64*/ 	.word	0x0001a420


	//   ....[49]....
        /*0a68*/ 	.word	0x0001a440


	//   ....[50]....
        /*0a6c*/ 	.word	0x0001a510


	//   ....[51]....
        /*0a70*/ 	.word	0x0001a530


	//   ....[52]....
        /*0a74*/ 	.word	0x0001a680


	//   ....[53]....
        /*0a78*/ 	.word	0x0001a8b0


	//   ....[54]....
        /*0a7c*/ 	.word	0x0001a8e0


	//   ....[55]....
        /*0a80*/ 	.word	0x0001a910


	//   ....[56]....
        /*0a84*/ 	.word	0x0001a940


	//   ....[57]....
        /*0a88*/ 	.word	0x0001a970


	//   ....[58]....
        /*0a8c*/ 	.word	0x0001a9a0


	//   ....[59]....
        /*0a90*/ 	.word	0x0001ab40


	//   ....[60]....
        /*0a94*/ 	.word	0x0001ab70


	//   ....[61]....
        /*0a98*/ 	.word	0x0001aba0


	//   ....[62]....
        /*0a9c*/ 	.word	0x0001abd0


	//   ....[63]....
        /*0aa0*/ 	.word	0x0001ac00


	//   ....[64]....
        /*0aa4*/ 	.word	0x0001ac30


	//   ....[65]....
        /*0aa8*/ 	.word	0x0001acc0


	//   ....[66]....
        /*0aac*/ 	.word	0x0001acf0


	//   ....[67]....
        /*0ab0*/ 	.word	0x0001ad00


	//   ....[68]....
        /*0ab4*/ 	.word	0x0001adb0


	//   ....[69]....
        /*0ab8*/ 	.word	0x0001be10


	//   ....[70]....
        /*0abc*/ 	.word	0x0001da20


	//   ....[71]....
        /*0ac0*/ 	.word	0x0001e620


	//   ....[72]....
        /*0ac4*/ 	.word	0x0001e640


	//   ....[73]....
        /*0ac8*/ 	.word	0x0001e680


	//   ....[74]....
        /*0acc*/ 	.word	0x0001e6b0


	//   ....[75]....
        /*0ad0*/ 	.word	0x0001e790


	//   ....[76]....
        /*0ad4*/ 	.word	0x0001e7e0


	//   ....[77]....
        /*0ad8*/ 	.word	0x0001e880


	//   ....[78]....
        /*0adc*/ 	.word	0x0001e890


	//   ....[79]....
        /*0ae0*/ 	.word	0x0001e930


	//   ....[80]....
        /*0ae4*/ 	.word	0x0001e940


	//   ....[81]....
        /*0ae8*/ 	.word	0x0001e9e0


	//   ....[82]....
        /*0aec*/ 	.word	0x0001e9f0


	//   ....[83]....
        /*0af0*/ 	.word	0x0001ea70


	//   ....[84]....
        /*0af4*/ 	.word	0x0001eaa0


	//   ....[85]....
        /*0af8*/ 	.word	0x0001eaf0


	//   ....[86]....
        /*0afc*/ 	.word	0x0001eb30


	//   ....[87]....
        /*0b00*/ 	.word	0x000216a0


	//   ....[88]....
        /*0b04*/ 	.word	0x000216d0


	//   ....[89]....
        /*0b08*/ 	.word	0x00021730


	//   ....[90]....
        /*0b0c*/ 	.word	0x00021760


	//   ....[91]....
        /*0b10*/ 	.word	0x00021790


	//   ....[92]....
        /*0b14*/ 	.word	0x000217c0


	//   ....[93]....
        /*0b18*/ 	.word	0x000217f0


	//   ....[94]....
        /*0b1c*/ 	.word	0x00021820


	//   ....[95]....
        /*0b20*/ 	.word	0x000219e0


	//   ....[96]....
        /*0b24*/ 	.word	0x00021a10


	//   ....[97]....
        /*0b28*/ 	.word	0x00021a40


	//   ....[98]....
        /*0b2c*/ 	.word	0x00021a70


	//   ....[99]....
        /*0b30*/ 	.word	0x00021aa0


	//   ....[100]....
        /*0b34*/ 	.word	0x00021ad0


	//   ....[101]....
        /*0b38*/ 	.word	0x00021b90


	//   ....[102]....
        /*0b3c*/ 	.word	0x00021bb0


	//   ....[103]....
        /*0b40*/ 	.word	0x00021bc0


	//   ....[104]....
        /*0b44*/ 	.word	0x00021c20


	//   ....[105]....
        /*0b48*/ 	.word	0x00022340


	//   ....[106]....
        /*0b4c*/ 	.word	0x00022780


	//   ....[107]....
        /*0b50*/ 	.word	0x00022810


	//   ....[108]....
        /*0b54*/ 	.word	0x00022860


	//   ....[109]....
        /*0b58*/ 	.word	0x000228b0


	//   ....[110]....
        /*0b5c*/ 	.word	0x000229a0


	//   ....[111]....
        /*0b60*/ 	.word	0x00022a30


	//   ....[112]....
        /*0b64*/ 	.word	0x00022a80


	//   ....[113]....
        /*0b68*/ 	.word	0x00022ad0


	//   ....[114]....
        /*0b6c*/ 	.word	0x00022d30


	//   ....[115]....
        /*0b70*/ 	.word	0x00023010


	//   ....[116]....
        /*0b74*/ 	.word	0x00023180


	//   ....[117]....
        /*0b78*/ 	.word	0x000231d0


	//   ....[118]....
        /*0b7c*/ 	.word	0x00023230


	//   ....[119]....
        /*0b80*/ 	.word	0x00023300


	//   ....[120]....
        /*0b84*/ 	.word	0x00023440


	//   ....[121]....
        /*0b88*/ 	.word	0x00023530


	//   ....[122]....
        /*0b8c*/ 	.word	0x00023610


	//   ....[123]....
        /*0b90*/ 	.word	0x00023720


	//   ....[124]....
        /*0b94*/ 	.word	0x00023780


	//   ....[125]....
        /*0b98*/ 	.word	0x00023890


	//   ....[126]....
        /*0b9c*/ 	.word	0x000238f0


	//   ....[127]....
        /*0ba0*/ 	.word	0x00023a00


	//   ....[128]....
        /*0ba4*/ 	.word	0x00023a60


	//   ....[129]....
        /*0ba8*/ 	.word	0x00023b50


	//   ....[130]....
        /*0bac*/ 	.word	0x00023bd0


	//   ....[131]....
        /*0bb0*/ 	.word	0x00023cb0


	//   ....[132]....
        /*0bb4*/ 	.word	0x00024020


	//   ....[133]....
        /*0bb8*/ 	.word	0x000240c0


	//   ....[134]....
        /*0bbc*/ 	.word	0x00024260


	//   ....[135]....
        /*0bc0*/ 	.word	0x000242e0


	//   ....[136]....
        /*0bc4*/ 	.word	0x00024360


	//   ....[137]....
        /*0bc8*/ 	.word	0x000243e0


	//   ....[138]....
        /*0bcc*/ 	.word	0x00024460


	//   ....[139]....
        /*0bd0*/ 	.word	0x000244f0


	//   ....[140]....
        /*0bd4*/ 	.word	0x00024590


	//   ....[141]....
        /*0bd8*/ 	.word	0x00024640


	//   ....[142]....
        /*0bdc*/ 	.word	0x000246c0


	//   ....[143]....
        /*0be0*/ 	.word	0x00024740


	//   ....[144]....
        /*0be4*/ 	.word	0x000247c0


	//   ....[145]....
        /*0be8*/ 	.word	0x00024850


	//   ....[146]....
        /*0bec*/ 	.word	0x000248d0


	//   ....[147]....
        /*0bf0*/ 	.word	0x00024970


	//   ....[148]....
        /*0bf4*/ 	.word	0x000249c0


	//   ....[149]....
        /*0bf8*/ 	.word	0x00024a50


	//   ....[150]....
        /*0bfc*/ 	.word	0x00024b80


	//----- nvinfo : EIATTR_REG_RECONFIG
	.align		4
.L_151:
        /*0c00*/ 	.byte	0x01, 0x54
	.zero		2


	//----- nvinfo : EIATTR_SYSCALL_OFFSETS
	.align		4
        /*0c04*/ 	.byte	0x04, 0x46
        /*0c06*/ 	.short	(.L_153 - .L_152)


	//   ....[0]....
.L_152:
        /*0c08*/ 	.word	0x00001fc0


	//   ....[1]....
        /*0c0c*/ 	.word	0x00002110


	//   ....[2]....
        /*0c10*/ 	.word	0x0000b040


	//   ....[3]....
        /*0c14*/ 	.word	0x0000b390


	//   ....[4]....
        /*0c18*/ 	.word	0x0001d640


	//   ....[5]....
        /*0c1c*/ 	.word	0x0001d790


	//   ....[6]....
        /*0c20*/ 	.word	0x0001d880


	//   ....[7]....
        /*0c24*/ 	.word	0x0001e200


	//----- nvinfo : EIATTR_MBARRIER_INSTR_OFFSETS
	.align		4
.L_153:
        /*0c28*/ 	.byte	0x04, 0x39
        /*0c2a*/ 	.short	(.L_155 - .L_154)


	//   ....[0]....
.L_154:
        /*0c2c*/ 	.word	0x000002d0
        /*0c30*/ 	.word	0x000000ff
        /*0c34*/ 	.word	0x00034800
        /*0c38*/ 	.short	0x0100
        /*0c3a*/ 	.byte	0x08
	.zero		1


	//   ....[1]....
        /*0c3c*/ 	.word	0x000002e0
        /*0c40*/ 	.word	0x000000ff
        /*0c44*/ 	.word	0x00034820
        /*0c48*/ 	.short	0x0100
        /*0c4a*/ 	.byte	0x08
	.zero		1


	//   ....[2]....
        /*0c4c*/ 	.word	0x000003d0
        /*0c50*/ 	.word	0x000000ff
        /*0c54*/ 	.word	0x00034830
        /*0c58*/ 	.short	0x0100
        /*0c5a*/ 	.byte	0x08
	.zero		1


	//   ....[3]....
        /*0c5c*/ 	.word	0x000003e0
        /*0c60*/ 	.word	0x000000ff
        /*0c64*/ 	.word	0x00034840
        /*0c68*/ 	.short	0x0100
        /*0c6a*/ 	.byte	0x08
	.zero		1


	//   ....[4]....
        /*0c6c*/ 	.word	0x000003f0
        /*0c70*/ 	.word	0x000000ff
        /*0c74*/ 	.word	0x00034838
        /*0c78*/ 	.short	0x0100
        /*0c7a*/ 	.byte	0x08
	.zero		1


	//   ....[5]....
        /*0c7c*/ 	.word	0x00000400
        /*0c80*/ 	.word	0x000000ff
        /*0c84*/ 	.word	0x00034848
        /*0c88*/ 	.short	0x0100
        /*0c8a*/ 	.byte	0x08
	.zero		1


	//   ....[6]....
        /*0c8c*/ 	.word	0x00000530
        /*0c90*/ 	.word	0x000000ff
        /*0c94*/ 	.word	0x00034850
        /*0c98*/ 	.short	0x0100
        /*0c9a*/ 	.byte	0x08
	.zero		1


	//   ....[7]....
        /*0c9c*/ 	.word	0x00000540
        /*0ca0*/ 	.word	0x000000ff
        /*0ca4*/ 	.word	0x00034860
        /*0ca8*/ 	.short	0x0100
        /*0caa*/ 	.byte	0x08
	.zero		1


	//   ....[8]....
        /*0cac*/ 	.word	0x00000550
        /*0cb0*/ 	.word	0x000000ff
        /*0cb4*/ 	.word	0x00034858
        /*0cb8*/ 	.short	0x0100
        /*0cba*/ 	.byte	0x08
	.zero		1


	//   ....[9]....
        /*0cbc*/ 	.word	0x00000560
        /*0cc0*/ 	.word	0x000000ff
        /*0cc4*/ 	.word	0x00034868
        /*0cc8*/ 	.short	0x0100
        /*0cca*/ 	.byte	0x08
	.zero		1


	//   ....[10]....
        /*0ccc*/ 	.word	0x00000650
        /*0cd0*/ 	.word	0x000000ff
        /*0cd4*/ 	.word	0x00034870
        /*0cd8*/ 	.short	0x0100
        /*0cda*/ 	.byte	0x06
	.zero		1


	//   ....[11]....
        /*0cdc*/ 	.word	0x00000660
        /*0ce0*/ 	.word	0x000000ff
        /*0ce4*/ 	.word	0x00034880
        /*0ce8*/ 	.short	0x0100
        /*0cea*/ 	.byte	0x06
	.zero		1


	//   ....[12]....
        /*0cec*/ 	.word	0x00000670
        /*0cf0*/ 	.word	0x000000ff
        /*0cf4*/ 	.word	0x00034878
        /*0cf8*/ 	.short	0x0100
        /*0cfa*/ 	.byte	0x06
	.zero		1


	//   ....[13]....
        /*0cfc*/ 	.word	0x00000680
        /*0d00*/ 	.word	0x000000ff
        /*0d04*/ 	.word	0x00034888
        /*0d08*/ 	.short	0x0100
        /*0d0a*/ 	.byte	0x06
	.zero		1


	//   ....[14]....
        /*0d0c*/ 	.word	0x000007b0
        /*0d10*/ 	.word	0x000000ff
        /*0d14*/ 	.word	0x00034890
        /*0d18*/ 	.short	0x0100
        /*0d1a*/ 	.byte	0x08
	.zero		1


	//   ....[15]....
        /*0d1c*/ 	.word	0x000007c0
        /*0d20*/ 	.word	0x000000ff
        /*0d24*/ 	.word	0x000348a0
        /*0d28*/ 	.short	0x0100
        /*0d2a*/ 	.byte	0x08
	.zero		1


	//   ....[16]....
        /*0d2c*/ 	.word	0x000007d0
        /*0d30*/ 	.word	0x000000ff
        /*0d34*/ 	.word	0x00034898
        /*0d38*/ 	.short	0x0100
        /*0d3a*/ 	.byte	0x08
	.zero		1


	//   ....[17]....
        /*0d3c*/ 	.word	0x000007e0
        /*0d40*/ 	.word	0x000000ff
        /*0d44*/ 	.word	0x000348a8
        /*0d48*/ 	.short	0x0100
        /*0d4a*/ 	.byte	0x08
	.zero		1


	//   ....[18]....
        /*0d4c*/ 	.word	0x00000910
        /*0d50*/ 	.word	0x000000ff
        /*0d54*/ 	.word	0x000348b0
        /*0d58*/ 	.short	0x0100
        /*0d5a*/ 	.byte	0x08
	.zero		1


	//   ....[19]....
        /*0d5c*/ 	.word	0x00000920
        /*0d60*/ 	.word	0x000000ff
        /*0d64*/ 	.word	0x000348c0
        /*0d68*/ 	.short	0x0100
        /*0d6a*/ 	.byte	0x08
	.zero		1


	//   ....[20]....
        /*0d6c*/ 	.word	0x00000930
        /*0d70*/ 	.word	0x000000ff
        /*0d74*/ 	.word	0x000348b8
        /*0d78*/ 	.short	0x0100
        /*0d7a*/ 	.byte	0x08
	.zero		1


	//   ....[21]....
        /*0d7c*/ 	.word	0x00000940
        /*0d80*/ 	.word	0x000000ff
        /*0d84*/ 	.word	0x000348c8
        /*0d88*/ 	.short	0x0100
        /*0d8a*/ 	.byte	0x08
	.zero		1


	//   ....[22]....
        /*0d8c*/ 	.word	0x00003be0
        /*0d90*/ 	.word	0x00000065
        /*0d94*/ 	.word	0x00034890
        /*0d98*/ 	.short	0x010a
        /*0d9a*/ 	.byte	0x3f
	.zero		1


	//   ....[23]....
        /*0d9c*/ 	.word	0x00006f50
        /*0da0*/ 	.word	0x00000065
        /*0da4*/ 	.word	0x00034890
        /*0da8*/ 	.short	0x010a
        /*0daa*/ 	.byte	0x3f
	.zero		1


	//   ....[24]....
        /*0dac*/ 	.word	0x0000a020
        /*0db0*/ 	.word	0x00000065
        /*0db4*/ 	.word	0x00034890
        /*0db8*/ 	.short	0x010a
        /*0dba*/ 	.byte	0x3f
	.zero		1


	//   ....[25]....
        /*0dbc*/ 	.word	0x0000a3f0
        /*0dc0*/ 	.word	0x00000028
        /*0dc4*/ 	.word	0x00000000
        /*0dc8*/ 	.short	0x0101
        /*0dca*/ 	.byte	0x3f
	.zero		1


	//   ....[26]....
        /*0dcc*/ 	.word	0x0000a430
        /*0dd0*/ 	.word	0x00000065
        /*0dd4*/ 	.word	0x000348b0
        /*0dd8*/ 	.short	0x010a
        /*0dda*/ 	.byte	0x3f
	.zero		1


	//   ....[27]....
        /*0ddc*/ 	.word	0x0000a8d0
        /*0de0*/ 	.word	0x00000065
        /*0de4*/ 	.word	0x00000000
        /*0de8*/ 	.short	0x0101
        /*0dea*/ 	.byte	0x3f
	.zero		1


	//   ....[28]....
        /*0dec*/ 	.word	0x0000b0c0
        /*0df0*/ 	.word	0x00000002
        /*0df4*/ 	.word	0x00034800
        /*0df8*/ 	.short	0x010a
        /*0dfa*/ 	.byte	0x3f
	.zero		1


	//   ....[29]....
        /*0dfc*/ 	.word	0x0000b110
        /*0e00*/ 	.word	0x00000002
        /*0e04*/ 	.word	0x00034800
        /*0e08*/ 	.short	0x010a
        /*0e0a*/ 	.byte	0x3f
	.zero		1


	//   ....[30]....
        /*0e0c*/ 	.word	0x0000bb40
        /*0e10*/ 	.word	0x00000002
        /*0e14*/ 	.word	0x00034800
        /*0e18*/ 	.short	0x010a
        /*0e1a*/ 	.byte	0x3f
	.zero		1


	//   ....[31]....
        /*0e1c*/ 	.word	0x0000e390
        /*0e20*/ 	.word	0x00000002
        /*0e24*/ 	.word	0x00034800
        /*0e28*/ 	.short	0x010a
        /*0e2a*/ 	.byte	0x3f
	.zero		1


	//   ....[32]....
        /*0e2c*/ 	.word	0x00010b40
        /*0e30*/ 	.word	0x00000000
        /*0e34*/ 	.word	0x00034830
        /*0e38*/ 	.short	0x010a
        /*0e3a*/ 	.byte	0x3f
	.zero		1


	//   ....[33]....
        /*0e3c*/ 	.word	0x00010bc0
        /*0e40*/ 	.word	0x00000000
        /*0e44*/ 	.word	0x00034830
        /*0e48*/ 	.short	0x010a
        /*0e4a*/ 	.byte	0x3f
	.zero		1


	//   ....[34]....
        /*0e4c*/ 	.word	0x00013350
        /*0e50*/ 	.word	0x00000003
        /*0e54*/ 	.word	0x00000000
        /*0e58*/ 	.short	0x0101
        /*0e5a*/ 	.byte	0x3f
	.zero		1


	//   ....[35]....
        /*0e5c*/ 	.word	0x00013d90
        /*0e60*/ 	.word	0x0000000c
        /*0e64*/ 	.word	0x00034830
        /*0e68*/ 	.short	0x010a
        /*0e6a*/ 	.byte	0x3f
	.zero		1


	//   ....[36]....
        /*0e6c*/ 	.word	0x00013e10
        /*0e70*/ 	.word	0x0000000c
        /*0e74*/ 	.word	0x00034830
        /*0e78*/ 	.short	0x010a
        /*0e7a*/ 	.byte	0x3f
	.zero		1


	//   ....[37]....
        /*0e7c*/ 	.word	0x00014900
        /*0e80*/ 	.word	0x0000000d
        /*0e84*/ 	.word	0x00034850
        /*0e88*/ 	.short	0x010a
        /*0e8a*/ 	.byte	0x3f
	.zero		1


	//   ....[38]....
        /*0e8c*/ 	.word	0x00014950
        /*0e90*/ 	.word	0x0000000d
        /*0e94*/ 	.word	0x00034850
        /*0e98*/ 	.short	0x010a
        /*0e9a*/ 	.byte	0x3f
	.zero		1


	//   ....[39]....
        /*0e9c*/ 	.word	0x00016340
        /*0ea0*/ 	.word	0x0000000c
        /*0ea4*/ 	.word	0x00000000
        /*0ea8*/ 	.short	0x0101
        /*0eaa*/ 	.byte	0x3f
	.zero		1


	//   ....[40]....
        /*0eac*/ 	.word	0x00016380
        /*0eb0*/ 	.word	0x0000000d
        /*0eb4*/ 	.word	0x00000000
        /*0eb8*/ 	.short	0x0101
        /*0eba*/ 	.byte	0x3f
	.zero		1


	//   ....[41]....
        /*0ebc*/ 	.word	0x00016d80
        /*0ec0*/ 	.word	0x00000006
        /*0ec4*/ 	.word	0x00034850
        /*0ec8*/ 	.short	0x010a
        /*0eca*/ 	.byte	0x3f
	.zero		1


	//   ....[42]....
        /*0ecc*/ 	.word	0x00016e20
        /*0ed0*/ 	.word	0x00000006
        /*0ed4*/ 	.word	0x00034850
        /*0ed8*/ 	.short	0x010a
        /*0eda*/ 	.byte	0x3f
	.zero		1


	//   ....[43]....
        /*0edc*/ 	.word	0x000173e0
        /*0ee0*/ 	.word	0x00000006
        /*0ee4*/ 	.word	0x00000000
        /*0ee8*/ 	.short	0x0101
        /*0eea*/ 	.byte	0x3f
	.zero		1


	//   ....[44]....
        /*0eec*/ 	.word	0x00018a10
        /*0ef0*/ 	.word	0x00000000
        /*0ef4*/ 	.word	0x00000000
        /*0ef8*/ 	.short	0x0101
        /*0efa*/ 	.byte	0x3f
	.zero		1


	//   ....[45]....
        /*0efc*/ 	.word	0x00019100
        /*0f00*/ 	.word	0x00000006
        /*0f04*/ 	.word	0x00000000
        /*0f08*/ 	.short	0x0101
        /*0f0a*/ 	.byte	0x3f
	.zero		1


	//   ....[46]....
        /*0f0c*/ 	.word	0x0001bef0
        /*0f10*/ 	.word	0x00000012
        /*0f14*/ 	.word	0x00034820
        /*0f18*/ 	.short	0x010a
        /*0f1a*/ 	.byte	0x3f
	.zero		1


	//   ....[47]....
        /*0f1c*/ 	.word	0x0001bfc0
        /*0f20*/ 	.word	0x00000005
        /*0f24*/ 	.word	0x000348a0
        /*0f28*/ 	.short	0x010a
        /*0f2a*/ 	.byte	0x3f
	.zero		1


	//   ....[48]....
        /*0f2c*/ 	.word	0x0001c3f0
        /*0f30*/ 	.word	0x00000005
        /*0f34*/ 	.word	0x000348c0
        /*0f38*/ 	.short	0x010a
        /*0f3a*/ 	.byte	0x3f
	.zero		1


	//   ....[49]....
        /*0f3c*/ 	.word	0x0001c8f0
        /*0f40*/ 	.word	0x00000007
        /*0f44*/ 	.word	0x000348a0
        /*0f48*/ 	.short	0x010a
        /*0f4a*/ 	.byte	0x3f
	.zero		1


	//   ....[50]....
        /*0f4c*/ 	.word	0x0001cd10
        /*0f50*/ 	.word	0x00000007
        /*0f54*/ 	.word	0x000348c0
        /*0f58*/ 	.short	0x010a
        /*0f5a*/ 	.byte	0x3f
	.zero		1


	//   ....[51]....
        /*0f5c*/ 	.word	0x0001dc90
        /*0f60*/ 	.word	0x00000000
        /*0f64*/ 	.word	0x00034840
        /*0f68*/ 	.short	0x010a
        /*0f6a*/ 	.byte	0x3f
	.zero		1


	//   ....[52]....
        /*0f6c*/ 	.word	0x0001ec40
        /*0f70*/ 	.word	0x00000012
        /*0f74*/ 	.word	0x00034800
        /*0f78*/ 	.short	0x0107
        /*0f7a*/ 	.byte	0x3f
	.zero		1


	//   ....[53]....
        /*0f7c*/ 	.word	0x0001ed50
        /*0f80*/ 	.word	0x00000012
        /*0f84*/ 	.word	0x00034800
        /*0f88*/ 	.short	0x0101
        /*0f8a*/ 	.byte	0x3f
	.zero		1


	//   ....[54]....
        /*0f8c*/ 	.word	0x0001ed70
        /*0f90*/ 	.word	0x00000012
        /*0f94*/ 	.word	0x00034820
        /*0f98*/ 	.short	0x010a
        /*0f9a*/ 	.byte	0x3f
	.zero		1


	//   ....[55]....
        /*0f9c*/ 	.word	0x0001f130
        /*0fa0*/ 	.word	0x00000003
        /*0fa4*/ 	.word	0x00034840
        /*0fa8*/ 	.short	0x010a
        /*0faa*/ 	.byte	0x3f
	.zero		1


	//   ....[56]....
        /*0fac*/ 	.word	0x0001f5c0
        /*0fb0*/ 	.word	0x00000003
        /*0fb4*/ 	.word	0x00000060
        /*0fb8*/ 	.short	0x010a
        /*0fba*/ 	.byte	0x3f
	.zero		1


	//   ....[57]....
        /*0fbc*/ 	.word	0x0001fc50
        /*0fc0*/ 	.word	0x00000003
        /*0fc4*/ 	.word	0x00034840
        /*0fc8*/ 	.short	0x010a
        /*0fca*/ 	.byte	0x3f
	.zero		1


	//   ....[58]....
        /*0fcc*/ 	.word	0x000200e0
        /*0fd0*/ 	.word	0x00000002
        /*0fd4*/ 	.word	0x00000060
        /*0fd8*/ 	.short	0x010a
        /*0fda*/ 	.byte	0x3f
	.zero		1


	//   ....[59]....
        /*0fdc*/ 	.word	0x000206b0
        /*0fe0*/ 	.word	0x00000002
        /*0fe4*/ 	.word	0x00034840
        /*0fe8*/ 	.short	0x010a
        /*0fea*/ 	.byte	0x3f
	.zero		1


	//   ....[60]....
        /*0fec*/ 	.word	0x00020b40
        /*0ff0*/ 	.word	0x00000002
        /*0ff4*/ 	.word	0x00000060
        /*0ff8*/ 	.short	0x010a
        /*0ffa*/ 	.byte	0x3f
	.zero		1


	//   ....[61]....
        /*0ffc*/ 	.word	0x000210c0
        /*1000*/ 	.word	0x00000000
        /*1004*/ 	.word	0x00034860
        /*1008*/ 	.short	0x010a
        /*100a*/ 	.byte	0x3f
	.zero		1


	//   ....[62]....
        /*100c*/ 	.word	0x000222c0
        /*1010*/ 	.word	0x00000000
        /*1014*/ 	.word	0x00034820
        /*1018*/ 	.short	0x010a
        /*101a*/ 	.byte	0x3f
	.zero		1


	//   ....[63]....
        /*101c*/ 	.word	0x000224c0
        /*1020*/ 	.word	0x00000006
        /*1024*/ 	.word	0x00000000
        /*1028*/ 	.short	0x010a
        /*102a*/ 	.byte	0x3f
	.zero		1


	//   ....[64]....
        /*102c*/ 	.word	0x000224f0
        /*1030*/ 	.word	0x00000007
        /*1034*/ 	.word	0x00000000
        /*1038*/ 	.short	0x010a
        /*103a*/ 	.byte	0x3f
	.zero		1


	//   ....[65]....
        /*103c*/ 	.word	0x00022550
        /*1040*/ 	.word	0x00000004
        /*1044*/ 	.word	0x00000000
        /*1048*/ 	.short	0x010a
        /*104a*/ 	.byte	0x3f
	.zero		1


	//   ....[66]....
        /*104c*/ 	.word	0x00022580
        /*1050*/ 	.word	0x00000003
        /*1054*/ 	.word	0x00000000
        /*1058*/ 	.short	0x010a
        /*105a*/ 	.byte	0x3f
	.zero		1


	//   ....[67]....
        /*105c*/ 	.word	0x000225e0
        /*1060*/ 	.word	0x00000065
        /*1064*/ 	.word	0x00034890
        /*1068*/ 	.short	0x010a
        /*106a*/ 	.byte	0x3f
	.zero		1


	//   ....[68]....
        /*106c*/ 	.word	0x00022630
        /*1070*/ 	.word	0x00000065
        /*1074*/ 	.word	0x00034890
        /*1078*/ 	.short	0x010a
        /*107a*/ 	.byte	0x3f
	.zero		1


	//   ....[69]....
        /*107c*/ 	.word	0x00022680
        /*1080*/ 	.word	0x00000065
        /*1084*/ 	.word	0x00034890
        /*1088*/ 	.short	0x010a
        /*108a*/ 	.byte	0x3f
	.zero		1


	//   ....[70]....
        /*108c*/ 	.word	0x000226d0
        /*1090*/ 	.word	0x00000065
        /*1094*/ 	.word	0x000348b0
        /*1098*/ 	.short	0x010a
        /*109a*/ 	.byte	0x3f
	.zero		1


	//   ....[71]....
        /*109c*/ 	.word	0x000228f0
        /*10a0*/ 	.word	0x00000002
        /*10a4*/ 	.word	0x00034800
        /*10a8*/ 	.short	0x010a
        /*10aa*/ 	.byte	0x3f
	.zero		1


	//   ....[72]....
        /*10ac*/ 	.word	0x00022b10
        /*10b0*/ 	.word	0x00000002
        /*10b4*/ 	.word	0x00034800
        /*10b8*/ 	.short	0x010a
        /*10ba*/ 	.byte	0x3f
	.zero		1


	//   ....[73]....
        /*10bc*/ 	.word	0x00022b60
        /*10c0*/ 	.word	0x00000000
        /*10c4*/ 	.word	0x00034830
        /*10c8*/ 	.short	0x010a
        /*10ca*/ 	.byte	0x3f
	.zero		1


	//   ....[74]....
        /*10cc*/ 	.word	0x00022bb0
        /*10d0*/ 	.word	0x0000000c
        /*10d4*/ 	.word	0x00034830
        /*10d8*/ 	.short	0x010a
        /*10da*/ 	.byte	0x3f
	.zero		1


	//   ....[75]....
        /*10dc*/ 	.word	0x00022c00
        /*10e0*/ 	.word	0x0000000d
        /*10e4*/ 	.word	0x00034850
        /*10e8*/ 	.short	0x010a
        /*10ea*/ 	.byte	0x3f
	.zero		1


	//   ....[76]....
        /*10ec*/ 	.word	0x00022c50
        /*10f0*/ 	.word	0x00000006
        /*10f4*/ 	.word	0x00034850
        /*10f8*/ 	.short	0x010a
        /*10fa*/ 	.byte	0x3f
	.zero		1


	//   ....[77]....
        /*10fc*/ 	.word	0x00022df0
        /*1100*/ 	.word	0x00000012
        /*1104*/ 	.word	0x00034820
        /*1108*/ 	.short	0x010a
        /*110a*/ 	.byte	0x3f
	.zero		1


	//   ....[78]....
        /*110c*/ 	.word	0x00022e40
        /*1110*/ 	.word	0x00000005
        /*1114*/ 	.word	0x000348a0
        /*1118*/ 	.short	0x010a
        /*111a*/ 	.byte	0x3f
	.zero		1


	//   ....[79]....
        /*111c*/ 	.word	0x00022e90
        /*1120*/ 	.word	0x00000005
        /*1124*/ 	.word	0x000348c0
        /*1128*/ 	.short	0x010a
        /*112a*/ 	.byte	0x3f
	.zero		1


	//   ....[80]....
        /*112c*/ 	.word	0x00022ee0
        /*1130*/ 	.word	0x00000007
        /*1134*/ 	.word	0x000348a0
        /*1138*/ 	.short	0x010a
        /*113a*/ 	.byte	0x3f
	.zero		1


	//   ....[81]....
        /*113c*/ 	.word	0x00022f30
        /*1140*/ 	.word	0x00000007
        /*1144*/ 	.word	0x000348c0
        /*1148*/ 	.short	0x010a
        /*114a*/ 	.byte	0x3f
	.zero		1


	//   ....[82]....
        /*114c*/ 	.word	0x000230d0
        /*1150*/ 	.word	0x00000000
        /*1154*/ 	.word	0x00034840
        /*1158*/ 	.short	0x010a
        /*115a*/ 	.byte	0x3f
	.zero		1


	//   ....[83]....
        /*115c*/ 	.word	0x00023d30
        /*1160*/ 	.word	0x00000012
        /*1164*/ 	.word	0x00034820
        /*1168*/ 	.short	0x010a
        /*116a*/ 	.byte	0x3f
	.zero		1


	//   ....[84]....
        /*116c*/ 	.word	0x00023d80
        /*1170*/ 	.word	0x00000003
        /*1174*/ 	.word	0x00034840
        /*1178*/ 	.short	0x010a
        /*117a*/ 	.byte	0x3f
	.zero		1


	//   ....[85]....
        /*117c*/ 	.word	0x00023dd0
        /*1180*/ 	.word	0x00000003
        /*1184*/ 	.word	0x00000060
        /*1188*/ 	.short	0x010a
        /*118a*/ 	.byte	0x3f
	.zero		1


	//   ....[86]....
        /*118c*/ 	.word	0x00023e20
        /*1190*/ 	.word	0x00000003
        /*1194*/ 	.word	0x00034840
        /*1198*/ 	.short	0x010a
        /*119a*/ 	.byte	0x3f
	.zero		1


	//   ....[87]....
        /*119c*/ 	.word	0x00023e70
        /*11a0*/ 	.word	0x00000002
        /*11a4*/ 	.word	0x00000060
        /*11a8*/ 	.short	0x010a
        /*11aa*/ 	.byte	0x3f
	.zero		1


	//   ....[88]....
        /*11ac*/ 	.word	0x00023ec0
        /*11b0*/ 	.word	0x00000002
        /*11b4*/ 	.word	0x00034840
        /*11b8*/ 	.short	0x010a
        /*11ba*/ 	.byte	0x3f
	.zero		1


	//   ....[89]....
        /*11bc*/ 	.word	0x00023f10
        /*11c0*/ 	.word	0x00000002
        /*11c4*/ 	.word	0x00000060
        /*11c8*/ 	.short	0x010a
        /*11ca*/ 	.byte	0x3f
	.zero		1


	//   ....[90]....
        /*11cc*/ 	.word	0x00023f60
        /*11d0*/ 	.word	0x00000000
        /*11d4*/ 	.word	0x00034860
        /*11d8*/ 	.short	0x010a
        /*11da*/ 	.byte	0x3f
	.zero		1


	//   ....[91]....
        /*11dc*/ 	.word	0x00024aa0
        /*11e0*/ 	.word	0x00000000
        /*11e4*/ 	.word	0x00034820
        /*11e8*/ 	.short	0x010a
        /*11ea*/ 	.byte	0x3f
	.zero		1


	//   ....[92]....
        /*11ec*/ 	.word	0x00024c40
        /*11f0*/ 	.word	0x00000006
        /*11f4*/ 	.word	0x00000000
        /*11f8*/ 	.short	0x010a
        /*11fa*/ 	.byte	0x3f
	.zero		1


	//   ....[93]....
        /*11fc*/ 	.word	0x00024c90
        /*1200*/ 	.word	0x00000007
        /*1204*/ 	.word	0x00000000
        /*1208*/ 	.short	0x010a
        /*120a*/ 	.byte	0x3f
	.zero		1


	//   ....[94]....
        /*120c*/ 	.word	0x00024ce0
        /*1210*/ 	.word	0x00000004
        /*1214*/ 	.word	0x00000000
        /*1218*/ 	.short	0x010a
        /*121a*/ 	.byte	0x3f
	.zero		1


	//----- nvinfo : EIATTR_NUM_MBARRIERS
	.align		4
.L_155:
        /*121c*/ 	.byte	0x03, 0x38
        /*121e*/ 	.short	0x0016


	//----- nvinfo : EIATTR_EXIT_INSTR_OFFSETS
	.align		4
        /*1220*/ 	.byte	0x04, 0x1c
        /*1222*/ 	.short	(.L_157 - .L_156)


	//   ....[0]....
.L_156:
        /*1224*/ 	.word	0x000225d0


	//----- nvinfo : EIATTR_MAX_THREADS
	.align		4
.L_157:
        /*1228*/ 	.byte	0x04, 0x05
        /*122a*/ 	.short	(.L_159 - .L_158)
.L_158:
        /*122c*/ 	.word	0x00000180
        /*1230*/ 	.word	0x00000001
        /*1234*/ 	.word	0x00000001


	//----- nvinfo : EIATTR_CRS_STACK_SIZE
	.align		4
.L_159:
        /*1238*/ 	.byte	0x04, 0x1e
        /*123a*/ 	.short	(.L_161 - .L_160)
.L_160:
        /*123c*/ 	.word	0x00000000


	//----- nvinfo : EIATTR_CBANK_PARAM_SIZE
	.align		4
.L_161:
        /*1240*/ 	.byte	0x03, 0x19
        /*1242*/ 	.short	0x0af0


	//----- nvinfo : EIATTR_PARAM_CBANK
	.align		4
        /*1244*/ 	.byte	0x04, 0x0a
        /*1246*/ 	.short	(.L_163 - .L_162)
	.align		4
.L_162:
        /*1248*/ 	.word	index@(.nv.constant0._ZN7cutlass13device_kernelIN5flash11enable_sm90INS1_16FlashAttnFwdSm90INS1_25CollectiveMainloopFwdSm90ILi2EN4cute5tupleIJNS5_1CILi1EEES8_S8_EEENS6_IJNS7_ILi128EEESA_NS7_ILi192EEEEEELi128ENS_6half_tEfNS_4arch4Sm90ELb0ELb0ELb1ELb1ELb0ELb1ELb0ELb1ELb1ELb1ELb1ELb0EEENS1_21CollectiveEpilogueFwdINS6_IJSA_SA_SA_EEES9_SD_SF_Li256ELb1ELb1ELb1ELb0EEENS1_36VarlenDynamicPersistentTileSchedulerILi128ELi128ELi256ELi128ELb1ELb1ELb1ELb0ELb1ELb1EEEEEEEEEvNT_6ParamsE)
        /*124c*/ 	.short	0x0210
        /*124e*/ 	.short	0x0af0


	//----- nvinfo : EIATTR_SW_WAR
	.align		4
.L_163:
        /*1250*/ 	.byte	0x04, 0x36
        /*1252*/ 	.short	(.L_165 - .L_164)
.L_164:
        /*1254*/ 	.word	0x00000008
.L_165:


//--------------------- .nv.info._ZN7cutlass13device_kernelIN5flash11enable_sm90INS1_16FlashAttnFwdSm90INS1_25CollectiveMainloopFwdSm90ILi2EN4cute5tupleIJNS5_1CILi1EEES8_S8_EEENS6_IJNS7_ILi128EEENS7_ILi96EEENS7_ILi192EEEEEELi128ENS_6half_tEfNS_4arch4Sm90ELb0ELb1ELb1ELb0ELb0ELb0ELb0ELb1ELb1ELb1ELb1ELb0EEENS1_21CollectiveEpilogueFwdINS6_IJSA_SA_SB_EEES9_SE_SG_Li256ELb0ELb1ELb1ELb0EEENS1_19SingleTileSchedulerILb0ELb1ELb1ELi128EEEEEEEEEvNT_6ParamsE --------------------------
	.section	.nv.info._ZN7cutlass13device_kernelIN5flash11enable_sm90INS1_16FlashAttnFwdSm90INS1_25CollectiveMainloopFwdSm90ILi2EN4cute5tupleIJNS5_1CILi1EEES8_S8_EEENS6_IJNS7_ILi128EEENS7_ILi96EEENS7_ILi192EEEEEELi128ENS_6half_tEfNS_4arch4Sm90ELb0ELb1ELb1ELb0ELb0ELb0ELb0ELb1ELb1ELb1ELb1ELb0EEENS1_21CollectiveEpilogueFwdINS6_IJSA_SA_SB_EEES9_SE_SG_Li256ELb0ELb1ELb1ELb0EEENS1_19SingleTileSchedulerILb0ELb1ELb1ELi128EEEEEEEEEvNT_6ParamsE,"",@"SHT_CUDA_INFO"
	.sectionflags	@""
	.align	4


	//----- nvinfo : EIATTR_CUDA_API_VERSION
	.align		4
        /*0000*/ 	.byte	0x04, 0x37
        /*0002*/ 	.short	(.L_167 - .L_166)
.L_166:
        /*0004*/ 	.word	0x00000082


	//----- nvinfo : EIATTR_KPARAM_INFO
	.align		4
.L_167:
        /*0008*/ 	.byte	0x04, 0x17
        /*000a*/ 	.short	(.L_169 - .L_168)
.L_168:
        /*000c*/ 	.word	0x00000000
        /*0010*/ 	.short	0x0000
        /*0012*/ 	.short	0x0070
        /*0014*/ 	.byte	0x00, 0xf0, 0x01, 0x28


	//----- nvinfo : EIATTR_SPARSE_MMA_MASK
	.align		4
.L_169:
        /*0018*/ 	.byte	0x03, 0x50
        /*001a*/ 	.short	0x0000


	//----- nvinfo : EIATTR_MAXREG_COUNT
	.align		4
        /*001c*/ 	.byte	0x03, 0x1b
        /*001e*/ 	.short	0x00a8


	//----- nvinfo : EIATTR_NUM_BARRIERS
	.align		4
        /*0020*/ 	.byte	0x02, 0x4c
        /*0022*/ 	.byte	0x09
	.zero		1


	//----- nvinfo : EIATTR_EXTERNS
	.align		4
        /*0024*/ 	.byte	0x04, 0x0f
        /*0026*/ 	.short	(.L_171 - .L_170)


	//   ....[0]....
	.align		4
.L_170:
        /*0028*/ 	.word	index@(__assertfail)


	//----- nvinfo : EIATTR_ANNOTATIONS
	.align		4
.L_171:
        /*002c*/ 	.byte	0x04, 0x55
        /*002e*/ 	.short	(.L_173 - .L_172)


	//   ....[0]....
.L_172:
        /* <DEDUP_REMOVED lines=10> */


	//----- nvinfo : EIATTR_MERCURY_ISA_VERSION
	.align		4
.L_173:
        /*00c0*/ 	.byte	0x03, 0x5f
        /*00c2*/ 	.short	0x0101


	//----- nvinfo : EIATTR_INT_WARP_WIDE_INSTR_OFFSETS
	.align		4
        /*00c4*/ 	.byte	0x04, 0x31
        /*00c6*/ 	.short	(.L_175 - .L_174)


	//   ....[0]....
.L_174:
        /*00c8*/ 	.word	0x00000120


	//   ....[1]....
        /*00cc*/ 	.word	0x00000160


	//   ....[2]....
        /*00d0*/ 	.word	0x00000220


	//----- nvinfo : EIATTR_COOP_GROUP_MASK_REGIDS
	.align		4
.L_175:
        /*00d4*/ 	.byte	0x04, 0x29
        /*00d6*/ 	.short	(.L_177 - .L_176)


	//   ....[0]....
.L_176:
        /*00d8*/ 	.word	0xffffffff


	//   ....[1]....
        /*00dc*/ 	.word	0xffffffff


	//   ....[2]....
        /*00e0*/ 	.word	0xffffffff


	//   ....[3]....
        /*00e4*/ 	.word	0xffffffff


	//   ....[4]....
        /*00e8*/ 	.word	0xffffffff


	//   ....[5]....
        /*00ec*/ 	.word	0xffffffff


	//   ....[6]....
        /*00f0*/ 	.word	0xffffffff


	//   ....[7]....
        /*00f4*/ 	.word	0xffffffff


	//   ....[8]....
        /*00f8*/ 	.word	0xffffffff


	//   ....[9]....
        /*00fc*/ 	.word	0xffffffff


	//   ....[10]....
        /*0100*/ 	.word	0xffffffff


	//   ....[11]....
        /*0104*/ 	.word	0xffffffff


	//   ....[12]....
        /*0108*/ 	.word	0xffffffff


	//   ....[13]....
        /*010c*/ 	.word	0xffffffff


	//   ....[14]....
        /*0110*/ 	.word	0xffffffff


	//   ....[15]....
        /*0114*/ 	.word	0xffffffff


	//   ....[16]....
        /*0118*/ 	.word	0xffffffff


	//   ....[17]....
        /*011c*/ 	.word	0xffffffff


	//   ....[18]....
        /*0120*/ 	.word	0xffffffff


	//   ....[19]....
        /*0124*/ 	.word	0xffffffff


	//   ....[20]....
        /*0128*/ 	.word	0xffffffff


	//   ....[21]....
        /*012c*/ 	.word	0xffffffff


	//   ....[22]....
        /*0130*/ 	.word	0xffffffff


	//   ....[23]....
        /*0134*/ 	.word	0xffffffff


	//   ....[24]....
        /*0138*/ 	.word	0xffffffff


	//   ....[25]....
        /*013c*/ 	.word	0xffffffff


	//   ....[26]....
        /*0140*/ 	.word	0xffffffff


	//   ....[27]....
        /*0144*/ 	.word	0xffffffff


	//   ....[28]....
        /*0148*/ 	.word	0xffffffff


	//   ....[29]....
        /*014c*/ 	.word	0xffffffff


	//   ....[30]....
        /*0150*/ 	.word	0xffffffff


	//   ....[31]....
        /*0154*/ 	.word	0xffffffff


	//   ....[32]....
        /*0158*/ 	.word	0xffffffff


	//   ....[33]....
        /*015c*/ 	.word	0xffffffff


	//   ....[34]....
        /*0160*/ 	.word	0xffffffff


	//   ....[35]....
        /*0164*/ 	.word	0xffffffff


	//   ....[36]....
        /*0168*/ 	.word	0xffffffff


	//   ....[37]....
        /*016c*/ 	.word	0xffffffff


	//   ....[38]....
        /*0170*/ 	.word	0xffffffff


	//   ....[39]....
        /*0174*/ 	.word	0xffffffff


	//   ....[40]....
        /*0178*/ 	.word	0xffffffff


	//   ....[41]....
        /*017c*/ 	.word	0xffffffff


	//   ....[42]....
        /*0180*/ 	.word	0xffffffff


	//   ....[43]....
        /*0184*/ 	.word	0xffffffff


	//   ....[44]....
        /*0188*/ 	.word	0xffffffff


	//   ....[45]....
        /*018c*/ 	.word	0xffffffff


	//   ....[46]....
        /*0190*/ 	.word	0xffffffff


	//   ....[47]....
        /*0194*/ 	.word	0xffffffff


	//   ....[48]....
        /*0198*/ 	.word	0xffffffff


	//   ....[49]....
        /*019c*/ 	.word	0xffffffff


	//   ....[50]....
        /*01a0*/ 	.word	0xffffffff


	//   ....[51]....
        /*01a4*/ 	.word	0xffffffff


	//   ....[52]....
        /*01a8*/ 	.word	0xffffffff


	//   ....[53]....
        /*01ac*/ 	.word	0xffffffff


	//   ....[54]....
        /*01b0*/ 	.word	0xffffffff


	//   ....[55]....
        /*01b4*/ 	.word	0xffffffff


	//   ....[56]....
        /*01b8*/ 	.word	0xffffffff


	//   ....[57]....
        /*01bc*/ 	.word	0xffffffff


	//   ....[58]....
        /*01c0*/ 	.word	0xffffffff


	//   ....[59]....
        /*01c4*/ 	.word	0xffffffff


	//   ....[60]....
        /*01c8*/ 	.word	0xffffffff


	//   ....[61]....
        /*01cc*/ 	.word	0x0500000f


	//   ....[62]....
        /*01d0*/ 	.word	0x0500000f


	//   ....[63]....
        /*01d4*/ 	.word	0x0500000f


	//   ....[64]....
        /*01d8*/ 	.word	0x0500000f


	//   ....[65]....
        /*01dc*/ 	.word	0x0500000f


	//   ....[66]....
        /*01e0*/ 	.word	0x0500000f


	//   ....[67]....
        /*01e4*/ 	.word	0x0500000f


	//   ....[68]....
        /*01e8*/ 	.word	0x0500000f


	//   ....[69]....
        /*01ec*/ 	.word	0x0500000f


	//   ....[70]....
        /*01f0*/ 	.word	0x0500000f


	//   ....[71]....
        /*01f4*/ 	.word	0x0500000f


	//   ....[72]....
        /*01f8*/ 	.word	0x0500000f


	//   ....[73]....
        /*01fc*/ 	.word	0x0500000f


	//   ....[74]....
        /*0200*/ 	.word	0x0500000f


	//   ....[75]....
        /*0204*/ 	.word	0x0500000f


	//   ....[76]....
        /*0208*/ 	.word	0x0500000f


	//   ....[77]....
        /*020c*/ 	.word	0x0500000f


	//   ....[78]....
        /*0210*/ 	.word	0x0500000f


	//----- nvinfo : EIATTR_COOP_GROUP_INSTR_OFFSETS
	.align		4
.L_177:
        /*0214*/ 	.byte	0x04, 0x28
        /*0216*/ 	.short	(.L_179 - .L_178)


	//   ....[0]....
.L_178:
        /*0218*/ 	.word	0x00000060


	//   ....[1]....
        /*021c*/ 	.word	0x00000130


	//   ....[2]....
        /*0220*/ 	.word	0x00000230


	//   ....[3]....
        /*0224*/ 	.word	0x000003a0


	//   ....[4]....
        /*0228*/ 	.word	0x00000500


	//   ....[5]....
        /*022c*/ 	.word	0x00000620


	//   ....[6]....
        /*0230*/ 	.word	0x00000780


	//   ....[7]....
        /*0234*/ 	.word	0x00001480


	//   ....[8]....
        /*0238*/ 	.word	0x00002160


	//   ....[9]....
        /*023c*/ 	.word	0x00002810


	//   ....[10]....
        /*0240*/ 	.word	0x00003520


	//   ....[11]....
        /*0244*/ 	.word	0x00003630


	//   ....[12]....
        /*0248*/ 	.word	0x00003b80


	//   ....[13]....
        /*024c*/ 	.word	0x00003bf0


	//   ....[14]....
        /*0250*/ 	.word	0x00005b90


	//   ....[15]....
        /*0254*/ 	.word	0x00006520


	//   ....[16]....
        /*0258*/ 	.word	0x00006bb0


	//   ....[17]....
        /*025c*/ 	.word	0x00006cc0


	//   ....[18]....
        /*0260*/ 	.word	0x00007270


	//   ....[19]....
        /*0264*/ 	.word	0x000072f0


	//   ....[20]....
        /*0268*/ 	.word	0x000092e0


	//   ....[21]....
        /*026c*/ 	.word	0x00009300


	//   ....[22]....
        /*0270*/ 	.word	0x00009660


	//   ....[23]....
        /*0274*/ 	.word	0x000096e0


	//   ....[24]....
        /*0278*/ 	.word	0x0000b370


	//   ....[25]....
        /*027c*/ 	.word	0x0000b620


	//   ....[26]....
        /*0280*/ 	.word	0x0000c3b0


	//   ....[27]....
        /*0284*/ 	.word	0x0000c4c0


	//   ....[28]....
        /*0288*/ 	.word	0x0000ca80


	//   ....[29]....
        /*028c*/ 	.word	0x0000cb00


	//   ....[30]....
        /*0290*/ 	.word	0x0000d950


	//   ....[31]....
        /*0294*/ 	.word	0x0000d980


	//   ....[32]....
        /*0298*/ 	.word	0x0000da70


	//   ....[33]....
        /*029c*/ 	.word	0x0000da80


	//   ....[34]....
        /*02a0*/ 	.word	0x0000e8b0


	//   ....[35]....
        /*02a4*/ 	.word	0x0000e8f0


	//   ....[36]....
        /*02a8*/ 	.word	0x0000e920


	//   ....[37]....
        /*02ac*/ 	.word	0x0000e950


	//   ....[38]....
        /*02b0*/ 	.word	0x0000e960


	//   ....[39]....
        /*02b4*/ 	.word	0x0000e990


	//   ....[40]....
        /*02b8*/ 	.word	0x0000f000


	//   ....[41]....
        /*02bc*/ 	.word	0x0000f010


	//   ....[42]....
        /*02c0*/ 	.word	0x0000fa40


	//   ....[43]....
        /*02c4*/ 	.word	0x000108e0


	//   ....[44]....
        /*02c8*/ 	.word	0x00011290


	//   ....[45]....
        /*02cc*/ 	.word	0x000112d0


	//   ....[46]....
        /*02d0*/ 	.word	0x00011300


	//   ....[47]....
        /*02d4*/ 	.word	0x000113b0


	//   ....[48]....
        /*02d8*/ 	.word	0x00011400


	//   ....[49]....
        /*02dc*/ 	.word	0x00011460


	//   ....[50]....
        /*02e0*/ 	.word	0x000114b0


	//   ....[51]....
        /*02e4*/ 	.word	0x00011510


	//   ....[52]....
        /*02e8*/ 	.word	0x00011560


	//   ....[53]....
        /*02ec*/ 	.word	0x000115c0


	//   ....[54]....
        /*02f0*/ 	.word	0x00011610


	//   ....[55]....
        /*02f4*/ 	.word	0x00011670


	//   ....[56]....
        /*02f8*/ 	.word	0x000116c0


	//   ....[57]....
        /*02fc*/ 	.word	0x00011720


	//   ....[58]....
        /*0300*/ 	.word	0x00011730


	//   ....[59]....
        /*0304*/ 	.word	0x00011770


	//   ....[60]....
        /*0308*/ 	.word	0x00013a30


	//   ....[61]....
        /*030c*/ 	.word	0x00014050


	//   ....[62]....
        /*0310*/ 	.word	0x000141c0


	//   ....[63]....
        /*0314*/ 	.word	0x00014210


	//   ....[64]....
        /*0318*/ 	.word	0x00014380


	//   ....[65]....
        /*031c*/ 	.word	0x000143f0


	//   ....[66]....
        /*0320*/ 	.word	0x000144f0


	//   ....[67]....
        /*0324*/ 	.word	0x00014560


	//   ....[68]....
        /*0328*/ 	.word	0x00014660


	//   ....[69]....
        /*032c*/ 	.word	0x000146d0


	//   ....[70]....
        /*0330*/ 	.word	0x000147d0


	//   ....[71]....
        /*0334*/ 	.word	0x00014840


	//   ....[72]....
        /*0338*/ 	.word	0x00014940


	//   ....[73]....
        /*033c*/ 	.word	0x000149b0


	//   ....[74]....
        /*0340*/ 	.word	0x00014ab0


	//   ....[75]....
        /*0344*/ 	.word	0x00014b10


	//   ....[76]....
        /*0348*/ 	.word	0x00014c00


	//   ....[77]....
        /*034c*/ 	.word	0x00014c50


	//   ....[78]....
        /*0350*/ 	.word	0x00015050


	//----- nvinfo : EIATTR_REG_RECONFIG
	.align		4
.L_179:
        /*0354*/ 	.byte	0x01, 0x54
	.zero		2


	//----- nvinfo : EIATTR_SYSCALL_OFFSETS
	.align		4
        /*0358*/ 	.byte	0x04, 0x46
        /*035a*/ 	.short	(.L_181 - .L_180)


	//   ....[0]....
.L_180:
        /*035c*/ 	.word	0x00001640


	//   ....[1]....
        /*0360*/ 	.word	0x00010550


	//   ....[2]....
        /*0364*/ 	.word	0x00010690


	//   ....[3]....
        /*0368*/ 	.word	0x00010780


	//   ....[4]....
        /*036c*/ 	.word	0x00010ee0


	//----- nvinfo : EIATTR_MBARRIER_INSTR_OFFSETS
	.align		4
.L_181:
        /*0370*/ 	.byte	0x04, 0x39
        /*0372*/ 	.short	(.L_183 - .L_182)


	//   ....[0]....
.L_182:
        /*0374*/ 	.word	0x00000250
        /*0378*/ 	.word	0x000000ff
        /*037c*/ 	.word	0x0002a800
        /*0380*/ 	.short	0x0100
        /*0382*/ 	.byte	0x08
	.zero		1


	//   ....[1]....
        /*0384*/ 	.word	0x00000260
        /*0388*/ 	.word	0x000000ff
        /*038c*/ 	.word	0x0002a820
        /*0390*/ 	.short	0x0100
        /*0392*/ 	.byte	0x08
	.zero		1


	//   ....[2]....
        /*0394*/ 	.word	0x00000350
        /*0398*/ 	.word	0x000000ff
        /*039c*/ 	.word	0x0002a830
        /*03a0*/ 	.short	0x0100
        /*03a2*/ 	.byte	0x08
	.zero		1


	//   ....[3]....
        /*03a4*/ 	.word	0x00000360
        /*03a8*/ 	.word	0x000000ff
        /*03ac*/ 	.word	0x0002a840
        /*03b0*/ 	.short	0x0100
        /*03b2*/ 	.byte	0x08
	.zero		1


	//   ....[4]....
        /*03b4*/ 	.word	0x00000370
        /*03b8*/ 	.word	0x000000ff
        /*03bc*/ 	.word	0x0002a838
        /*03c0*/ 	.short	0x0100
        /*03c2*/ 	.byte	0x08
	.zero		1


	//   ....[5]....
        /*03c4*/ 	.word	0x00000380
        /*03c8*/ 	.word	0x000000ff
        /*03cc*/ 	.word	0x0002a848
        /*03d0*/ 	.short	0x0100
        /*03d2*/ 	.byte	0x08
	.zero		1


	//   ....[6]....
        /*03d4*/ 	.word	0x000004b0
        /*03d8*/ 	.word	0x000000ff
        /*03dc*/ 	.word	0x0002a850
        /*03e0*/ 	.short	0x0100
        /*03e2*/ 	.byte	0x08
	.zero		1


	//   ....[7]....
        /*03e4*/ 	.word	0x000004c0
        /*03e8*/ 	.word	0x000000ff
        /*03ec*/ 	.word	0x0002a860
        /*03f0*/ 	.short	0x0100
        /*03f2*/ 	.byte	0x08
	.zero		1


	//   ....[8]....
        /*03f4*/ 	.word	0x000004d0
        /*03f8*/ 	.word	0x000000ff
        /*03fc*/ 	.word	0x0002a858
        /*0400*/ 	.short	0x0100
        /*0402*/ 	.byte	0x08
	.zero		1


	//   ....[9]....
        /*0404*/ 	.word	0x000004e0
        /*0408*/ 	.word	0x000000ff
        /*040c*/ 	.word	0x0002a868
        /*0410*/ 	.short	0x0100
        /*0412*/ 	.byte	0x08
	.zero		1


	//   ....[10]....
        /*0414*/ 	.word	0x000005d0
        /*0418*/ 	.word	0x000000ff
        /*041c*/ 	.word	0x0002a870
        /*0420*/ 	.short	0x0100
        /*0422*/ 	.byte	0x06
	.zero		1


	//   ....[11]....
        /*0424*/ 	.word	0x000005e0
        /*0428*/ 	.word	0x000000ff
        /*042c*/ 	.word	0x0002a880
        /*0430*/ 	.short	0x0100
        /*0432*/ 	.byte	0x06
	.zero		1


	//   ....[12]....
        /*0434*/ 	.word	0x000005f0
        /*0438*/ 	.word	0x000000ff
        /*043c*/ 	.word	0x0002a878
        /*0440*/ 	.short	0x0100
        /*0442*/ 	.byte	0x06
	.zero		1


	//   ....[13]....
        /*0444*/ 	.word	0x00000600
        /*0448*/ 	.word	0x000000ff
        /*044c*/ 	.word	0x0002a888
        /*0450*/ 	.short	0x0100
        /*0452*/ 	.byte	0x06
	.zero		1


	//   ....[14]....
        /*0454*/ 	.word	0x00000730
        /*0458*/ 	.word	0x000000ff
        /*045c*/ 	.word	0x0002a890
        /*0460*/ 	.short	0x0100
        /*0462*/ 	.byte	0x08
	.zero		1


	//   ....[15]....
        /*0464*/ 	.word	0x00000740
        /*0468*/ 	.word	0x000000ff
        /*046c*/ 	.word	0x0002a8a0
        /*0470*/ 	.short	0x0100
        /*0472*/ 	.byte	0x08
	.zero		1


	//   ....[16]....
        /*0474*/ 	.word	0x00000750
        /*0478*/ 	.word	0x000000ff
        /*047c*/ 	.word	0x0002a898
        /*0480*/ 	.short	0x0100
        /*0482*/ 	.byte	0x08
	.zero		1


	//   ....[17]....
        /*0484*/ 	.word	0x00000760
        /*0488*/ 	.word	0x000000ff
        /*048c*/ 	.word	0x0002a8a8
        /*0490*/ 	.short	0x0100
        /*0492*/ 	.byte	0x08
	.zero		1


	//   ....[18]....
        /*0494*/ 	.word	0x00000890
        /*0498*/ 	.word	0x000000ff
        /*049c*/ 	.word	0x0002a8b0
        /*04a0*/ 	.short	0x0100
        /*04a2*/ 	.byte	0x08
	.zero		1


	//   ....[19]....
        /*04a4*/ 	.word	0x000008a0
        /*04a8*/ 	.word	0x000000ff
        /*04ac*/ 	.word	0x0002a8c0
        /*04b0*/ 	.short	0x0100
        /*04b2*/ 	.byte	0x08
	.zero		1


	//   ....[20]....
        /*04b4*/ 	.word	0x000008b0
        /*04b8*/ 	.word	0x000000ff
        /*04bc*/ 	.word	0x0002a8b8
        /*04c0*/ 	.short	0x0100
        /*04c2*/ 	.byte	0x08
	.zero		1


	//   ....[21]....
        /*04c4*/ 	.word	0x000008c0
        /*04c8*/ 	.word	0x000000ff
        /*04cc*/ 	.word	0x0002a8c8
        /*04d0*/ 	.short	0x0100
        /*04d2*/ 	.byte	0x08
	.zero		1


	//   ....[22]....
        /*04d4*/ 	.word	0x00001670
        /*04d8*/ 	.word	0x000000ff
        /*04dc*/ 	.word	0x0002a800
        /*04e0*/ 	.short	0x010a
        /*04e2*/ 	.byte	0x39
	.zero		1


	//   ....[23]....
        /*04e4*/ 	.word	0x000016d0
        /*04e8*/ 	.word	0x000000ff
        /*04ec*/ 	.word	0x0002a830
        /*04f0*/ 	.short	0x010a
        /*04f2*/ 	.byte	0x39
	.zero		1


	//   ....[24]....
        /*04f4*/ 	.word	0x00001760
        /*04f8*/ 	.word	0x000000ff
        /*04fc*/ 	.word	0x0002a830
        /*0500*/ 	.short	0x010a
        /*0502*/ 	.byte	0x39
	.zero		1


	//   ....[25]....
        /*0504*/ 	.word	0x00002330
        /*0508*/ 	.word	0x0000001a
        /*050c*/ 	.word	0x00000000
        /*0510*/ 	.short	0x0101
        /*0512*/ 	.byte	0x3f
	.zero		1


	//   ....[26]....
        /*0514*/ 	.word	0x00004a10
        /*0518*/ 	.word	0x000000ff
        /*051c*/ 	.word	0x0002a830
        /*0520*/ 	.short	0x010a
        /*0522*/ 	.byte	0x3b
	.zero		1


	//   ....[27]....
        /*0524*/ 	.word	0x00004a50
        /*0528*/ 	.word	0x000000ff
        /*052c*/ 	.word	0x0002a830
        /*0530*/ 	.short	0x010a
        /*0532*/ 	.byte	0x3b
	.zero		1


	//   ....[28]....
        /*0534*/ 	.word	0x000052a0
        /*0538*/ 	.word	0x000000ff
        /*053c*/ 	.word	0x0002a850
        /*0540*/ 	.short	0x010a
        /*0542*/ 	.byte	0x0b
	.zero		1


	//   ....[29]....
        /*0544*/ 	.word	0x000052e0
        /*0548*/ 	.word	0x000000ff
        /*054c*/ 	.word	0x0002a850
        /*0550*/ 	.short	0x010a
        /*0552*/ 	.byte	0x0b
	.zero		1


	//   ....[30]....
        /*0554*/ 	.word	0x00005c80
        /*0558*/ 	.word	0x0000005a
        /*055c*/ 	.word	0x00000000
        /*0560*/ 	.short	0x0101
        /*0562*/ 	.byte	0x3f
	.zero		1


	//   ....[31]....
        /*0564*/ 	.word	0x000075e0
        /*0568*/ 	.word	0x00000014
        /*056c*/ 	.word	0x00000000
        /*0570*/ 	.short	0x0101
        /*0572*/ 	.byte	0x3f
	.zero		1


	//   ....[32]....
        /*0574*/ 	.word	0x00007ff0
        /*0578*/ 	.word	0x000000ff
        /*057c*/ 	.word	0x0002a830
        /*0580*/ 	.short	0x010a
        /*0582*/ 	.byte	0x38
	.zero		1


	//   ....[33]....
        /*0584*/ 	.word	0x00008030
        /*0588*/ 	.word	0x000000ff
        /*058c*/ 	.word	0x0002a830
        /*0590*/ 	.short	0x010a
        /*0592*/ 	.byte	0x38
	.zero		1


	//   ....[34]....
        /*0594*/ 	.word	0x00008880
        /*0598*/ 	.word	0x000000ff
        /*059c*/ 	.word	0x0002a850
        /*05a0*/ 	.short	0x010a
        /*05a2*/ 	.byte	0x0b
	.zero		1


	//   ....[35]....
        /*05a4*/ 	.word	0x000088c0
        /*05a8*/ 	.word	0x000000ff
        /*05ac*/ 	.word	0x0002a850
        /*05b0*/ 	.short	0x010a
        /*05b2*/ 	.byte	0x0b
	.zero		1


	//   ....[36]....
        /*05b4*/ 	.word	0x00009d90
        /*05b8*/ 	.word	0x00000014
        /*05bc*/ 	.word	0x00000000
        /*05c0*/ 	.short	0x0101
        /*05c2*/ 	.byte	0x3f
	.zero		1


	//   ....[37]....
        /*05c4*/ 	.word	0x00009de0
        /*05c8*/ 	.word	0x00000016
        /*05cc*/ 	.word	0x00000000
        /*05d0*/ 	.short	0x0101
        /*05d2*/ 	.byte	0x3f
	.zero		1


	//   ....[38]....
        /*05d4*/ 	.word	0x0000a1e0
        /*05d8*/ 	.word	0x000000ff
        /*05dc*/ 	.word	0x0002a830
        /*05e0*/ 	.short	0x010a
        /*05e2*/ 	.byte	0x38
	.zero		1


	//   ....[39]....
        /*05e4*/ 	.word	0x0000a220
        /*05e8*/ 	.word	0x000000ff
        /*05ec*/ 	.word	0x0002a830
        /*05f0*/ 	.short	0x010a
        /*05f2*/ 	.byte	0x38
	.zero		1


	//   ....[40]....
        /*05f4*/ 	.word	0x0000aa70
        /*05f8*/ 	.word	0x000000ff
        /*05fc*/ 	.word	0x0002a850
        /*0600*/ 	.short	0x010a
        /*0602*/ 	.byte	0x0b
	.zero		1


	//   ....[41]....
        /*0604*/ 	.word	0x0000aab0
        /*0608*/ 	.word	0x000000ff
        /*060c*/ 	.word	0x0002a850
        /*0610*/ 	.short	0x010a
        /*0612*/ 	.byte	0x0b
	.zero		1


	//   ....[42]....
        /*0614*/ 	.word	0x0000b460
        /*0618*/ 	.word	0x0000005a
        /*061c*/ 	.word	0x00000000
        /*0620*/ 	.short	0x0101
        /*0622*/ 	.byte	0x3f
	.zero		1


	//   ....[43]....
        /*0624*/ 	.word	0x0000ce00
        /*0628*/ 	.word	0x0000000f
        /*062c*/ 	.word	0x00000000
        /*0630*/ 	.short	0x0101
        /*0632*/ 	.byte	0x3f
	.zero		1


	//   ....[44]....
        /*0634*/ 	.word	0x0000d8c0
        /*0638*/ 	.word	0x000000ff
        /*063c*/ 	.word	0x0002a850
        /*0640*/ 	.short	0x010a
        /*0642*/ 	.byte	0x05
	.zero		1


	//   ....[45]....
        /*0644*/ 	.word	0x0000d900
        /*0648*/ 	.word	0x000000ff
        /*064c*/ 	.word	0x0002a850
        /*0650*/ 	.short	0x010a
        /*0652*/ 	.byte	0x05
	.zero		1


	//   ....[46]....
        /*0654*/ 	.word	0x0000dd20
        /*0658*/ 	.word	0x00000008
        /*065c*/ 	.word	0x00000000
        /*0660*/ 	.short	0x0101
        /*0662*/ 	.byte	0x3f
	.zero		1


	//   ....[47]....
        /*0664*/ 	.word	0x0000e970
        /*0668*/ 	.word	0x000000ff
        /*066c*/ 	.word	0x00000000
        /*0670*/ 	.short	0x0101
        /*0672*/ 	.byte	0x04
	.zero		1


	//   ....[48]....
        /*0674*/ 	.word	0x00010af0
        /*0678*/ 	.word	0x000000ff
        /*067c*/ 	.word	0x0002a840
        /*0680*/ 	.short	0x010a
        /*0682*/ 	.byte	0x26
	.zero		1


	//   ....[49]....
        /*0684*/ 	.word	0x000118c0
        /*0688*/ 	.word	0x000000ff
        /*068c*/ 	.word	0x0002a800
        /*0690*/ 	.short	0x0107
        /*0692*/ 	.byte	0x26
	.zero		1


	//   ....[50]....
        /*0694*/ 	.word	0x00011930
        /*0698*/ 	.word	0x000000ff
        /*069c*/ 	.word	0x0002a800
        /*06a0*/ 	.short	0x0101
        /*06a2*/ 	.byte	0x26
	.zero		1


	//   ....[51]....
        /*06a4*/ 	.word	0x00011950
        /*06a8*/ 	.word	0x000000ff
        /*06ac*/ 	.word	0x0002a820
        /*06b0*/ 	.short	0x010a
        /*06b2*/ 	.byte	0x26
	.zero		1


	//   ....[52]....
        /*06b4*/ 	.word	0x00011d70
        /*06b8*/ 	.word	0x000000ff
        /*06bc*/ 	.word	0x0002a848
        /*06c0*/ 	.short	0x010a
        /*06c2*/ 	.byte	0x26
	.zero		1


	//   ....[53]....
        /*06c4*/ 	.word	0x00012110
        /*06c8*/ 	.word	0x000000ff
        /*06cc*/ 	.word	0x0002a860
        /*06d0*/ 	.short	0x010a
        /*06d2*/ 	.byte	0x26
	.zero		1


	//   ....[54]....
        /*06d4*/ 	.word	0x00012610
        /*06d8*/ 	.word	0x000000ff
        /*06dc*/ 	.word	0x0002a840
        /*06e0*/ 	.short	0x010a
        /*06e2*/ 	.byte	0x26
	.zero		1


	//   ....[55]....
        /*06e4*/ 	.word	0x000129c0
        /*06e8*/ 	.word	0x000000ff
        /*06ec*/ 	.word	0x0002a868
        /*06f0*/ 	.short	0x010a
        /*06f2*/ 	.byte	0x26
	.zero		1


	//   ....[56]....
        /*06f4*/ 	.word	0x00012f10
        /*06f8*/ 	.word	0x000000ff
        /*06fc*/ 	.word	0x0002a848
        /*0700*/ 	.short	0x010a
        /*0702*/ 	.byte	0x26
	.zero		1


	//   ....[57]....
        /*0704*/ 	.word	0x000132a0
        /*0708*/ 	.word	0x000000ff
        /*070c*/ 	.word	0x0002a860
        /*0710*/ 	.short	0x010a
        /*0712*/ 	.byte	0x26
	.zero		1


	//   ....[58]....
        /*0714*/ 	.word	0x00013630
        /*0718*/ 	.word	0x00000003
        /*071c*/ 	.word	0x0002a860
        /*0720*/ 	.short	0x010a
        /*0722*/ 	.byte	0x3f
	.zero		1


	//   ....[59]....
        /*0724*/ 	.word	0x000139c0
        /*0728*/ 	.word	0x00000002
        /*072c*/ 	.word	0x0002a820
        /*0730*/ 	.short	0x010a
        /*0732*/ 	.byte	0x3f
	.zero		1


	//   ....[60]....
        /*0734*/ 	.word	0x00013b40
        /*0738*/ 	.word	0x00000006
        /*073c*/ 	.word	0x00000000
        /*0740*/ 	.short	0x010a
        /*0742*/ 	.byte	0x3f
	.zero		1


	//   ....[61]....
        /*0744*/ 	.word	0x00013bb0
        /*0748*/ 	.word	0x00000003
        /*074c*/ 	.word	0x00000000
        /*0750*/ 	.short	0x010a
        /*0752*/ 	.byte	0x3f
	.zero		1


	//   ....[62]....
        /*0754*/ 	.word	0x00013c10
        /*0758*/ 	.word	0x00000000
        /*075c*/ 	.word	0x00000000
        /*0760*/ 	.short	0x010a
        /*0762*/ 	.byte	0x3f
	.zero		1


	//   ....[63]....
        /*0764*/ 	.word	0x00013c40
        /*0768*/ 	.word	0x00000003
        /*076c*/ 	.word	0x00000000
        /*0770*/ 	.short	0x010a
        /*0772*/ 	.byte	0x3f
	.zero		1


	//   ....[64]....
        /*0774*/ 	.word	0x00013cb0
        /*0778*/ 	.word	0x00000003
        /*077c*/ 	.word	0x0002a800
        /*0780*/ 	.short	0x010a
        /*0782*/ 	.byte	0x3f
	.zero		1


	//   ....[65]....
        /*0784*/ 	.word	0x00013d10
        /*0788*/ 	.word	0x00000003
        /*078c*/ 	.word	0x0002a830
        /*0790*/ 	.short	0x010a
        /*0792*/ 	.byte	0x3f
	.zero		1


	//   ....[66]....
        /*0794*/ 	.word	0x00013d70
        /*0798*/ 	.word	0x00000016
        /*079c*/ 	.word	0x0002a830
        /*07a0*/ 	.short	0x010a
        /*07a2*/ 	.byte	0x3f
	.zero		1


	//   ....[67]....
        /*07a4*/ 	.word	0x00013dd0
        /*07a8*/ 	.word	0x0000000d
        /*07ac*/ 	.word	0x0002a850
        /*07b0*/ 	.short	0x010a
        /*07b2*/ 	.byte	0x3f
	.zero		1


	//   ....[68]....
        /*07b4*/ 	.word	0x00013e30
        /*07b8*/ 	.word	0x0000000b
        /*07bc*/ 	.word	0x0002a830
        /*07c0*/ 	.short	0x010a
        /*07c2*/ 	.byte	0x3f
	.zero		1


	//   ....[69]....
        /*07c4*/ 	.word	0x00013e90
        /*07c8*/ 	.word	0x0000000b
        /*07cc*/ 	.word	0x0002a850
        /*07d0*/ 	.short	0x010a
        /*07d2*/ 	.byte	0x3f
	.zero		1


	//   ....[70]....
        /*07d4*/ 	.word	0x00013ef0
        /*07d8*/ 	.word	0x0000000b
        /*07dc*/ 	.word	0x0002a830
        /*07e0*/ 	.short	0x010a
        /*07e2*/ 	.byte	0x3f
	.zero		1


	//   ....[71]....
        /*07e4*/ 	.word	0x00013f50
        /*07e8*/ 	.word	0x0000000b
        /*07ec*/ 	.word	0x0002a850
        /*07f0*/ 	.short	0x010a
        /*07f2*/ 	.byte	0x3f
	.zero		1


	//   ....[72]....
        /*07f4*/ 	.word	0x00013fb0
        /*07f8*/ 	.word	0x00000000
        /*07fc*/ 	.word	0x0002a850
        /*0800*/ 	.short	0x010a
        /*0802*/ 	.byte	0x3f
	.zero		1


	//   ....[73]....
        /*0804*/ 	.word	0x00014110
        /*0808*/ 	.word	0x00000003
        /*080c*/ 	.word	0x0002a840
        /*0810*/ 	.short	0x010a
        /*0812*/ 	.byte	0x3f
	.zero		1


	//   ....[74]....
        /*0814*/ 	.word	0x00014c90
        /*0818*/ 	.word	0x00000003
        /*081c*/ 	.word	0x0002a820
        /*0820*/ 	.short	0x010a
        /*0822*/ 	.byte	0x3f
	.zero		1


	//   ....[75]....
        /*0824*/ 	.word	0x00014cf0
        /*0828*/ 	.word	0x00000003
        /*082c*/ 	.word	0x0002a848
        /*0830*/ 	.short	0x010a
        /*0832*/ 	.byte	0x3f
	.zero		1


	//   ....[76]....
        /*0834*/ 	.word	0x00014d50
        /*0838*/ 	.word	0x00000003
        /*083c*/ 	.word	0x0002a860
        /*0840*/ 	.short	0x010a
        /*0842*/ 	.byte	0x3f
	.zero		1


	//   ....[77]....
        /*0844*/ 	.word	0x00014db0
        /*0848*/ 	.word	0x00000003
        /*084c*/ 	.word	0x0002a840
        /*0850*/ 	.short	0x010a
        /*0852*/ 	.byte	0x3f
	.zero		1


	//   ....[78]....
        /*0854*/ 	.word	0x00014e10
        /*0858*/ 	.word	0x00000003
        /*085c*/ 	.word	0x0002a868
        /*0860*/ 	.short	0x010a
        /*0862*/ 	.byte	0x3f
	.zero		1


	//   ....[79]....
        /*0864*/ 	.word	0x00014e70
        /*0868*/ 	.word	0x00000003
        /*086c*/ 	.word	0x0002a848
        /*0870*/ 	.short	0x010a
        /*0872*/ 	.byte	0x3f
	.zero		1


	//   ....[80]....
        /*0874*/ 	.word	0x00014ed0
        /*0878*/ 	.word	0x00000003
        /*087c*/ 	.word	0x0002a860
        /*0880*/ 	.short	0x010a
        /*0882*/ 	.byte	0x3f
	.zero		1


	//   ....[81]....
        /*0884*/ 	.word	0x00014f20
        /*0888*/ 	.word	0x00000003
        /*088c*/ 	.word	0x0002a860
        /*0890*/ 	.short	0x010a
        /*0892*/ 	.byte	0x3f
	.zero		1


	//   ....[82]....
        /*0894*/ 	.word	0x00014f70
        /*0898*/ 	.word	0x00000002
        /*089c*/ 	.word	0x0002a820
        /*08a0*/ 	.short	0x010a
        /*08a2*/ 	.byte	0x3f
	.zero		1


	//   ....[83]....
        /*08a4*/ 	.word	0x00015110
        /*08a8*/ 	.word	0x00000006
        /*08ac*/ 	.word	0x00000000
        /*08b0*/ 	.short	0x010a
        /*08b2*/ 	.byte	0x3f
	.zero		1


	//   ....[84]....
        /*08b4*/ 	.word	0x00015160
        /*08b8*/ 	.word	0x00000003
        /*08bc*/ 	.word	0x00000000
        /*08c0*/ 	.short	0x010a
        /*08c2*/ 	.byte	0x3f
	.zero		1


	//   ....[85]....
        /*08c4*/ 	.word	0x000151b0
        /*08c8*/ 	.word	0x00000000
        /*08cc*/ 	.word	0x00000000
        /*08d0*/ 	.short	0x010a
        /*08d2*/ 	.byte	0x3f
	.zero		1


	//----- nvinfo : EIATTR_NUM_MBARRIERS
	.align		4
.L_183:
        /*08d4*/ 	.byte	0x03, 0x38
        /*08d6*/ 	.short	0x0016


	//----- nvinfo : EIATTR_EXIT_INSTR_OFFSETS
	.align		4
        /*08d8*/ 	.byte	0x04, 0x1c
        /*08da*/ 	.short	(.L_185 - .L_184)


	//   ....[0]....
.L_184:
        /*08dc*/ 	.word	0x00013c90


	//----- nvinfo : EIATTR_MAX_THREADS
	.align		4
.L_185:
        /*08e0*/ 	.byte	0x04, 0x05
        /*08e2*/ 	.short	(.L_187 - .L_186)
.L_186:
        /*08e4*/ 	.word	0x00000180
        /*08e8*/ 	.word	0x00000001
        /*08ec*/ 	.word	0x00000001


	//----- nvinfo : EIATTR_CRS_STACK_SIZE
	.align		4
.L_187:
        /*08f0*/ 	.byte	0x04, 0x1e
        /*08f2*/ 	.short	(.L_189 - .L_188)
.L_188:
        /*08f4*/ 	.word	0x00000000


	//----- nvinfo : EIATTR_CBANK_PARAM_SIZE
	.align		4
.L_189:
        /*08f8*/ 	.byte	0x03, 0x19
        /*08fa*/ 	.short	0x0a70


	//----- nvinfo : EIATTR_PARAM_CBANK
	.align		4
        /*08fc*/ 	.byte	0x04, 0x0a
        /*08fe*/ 	.short	(.L_191 - .L_190)
	.align		4
.L_190:
        /*0900*/ 	.word	index@(.nv.constant0._ZN7cutlass13device_kernelIN5flash11enable_sm90INS1_16FlashAttnFwdSm90INS1_25CollectiveMainloopFwdSm90ILi2EN4cute5tupleIJNS5_1CILi1EEES8_S8_EEENS6_IJNS7_ILi128EEENS7_ILi96EEENS7_ILi192EEEEEELi128ENS_6half_tEfNS_4arch4Sm90ELb0ELb1ELb1ELb0ELb0ELb0ELb0ELb1ELb1ELb1ELb1ELb0EEENS1_21CollectiveEpilogueFwdINS6_IJSA_SA_SB_EEES9_SE_SG_Li256ELb0ELb1ELb1ELb0EEENS1_19SingleTileSchedulerILb0ELb1ELb1ELi128EEEEEEEEEvNT_6ParamsE)
        /*0904*/ 	.short	0x0210
        /*0906*/ 	.short	0x0a70


	//----- nvinfo : EIATTR_SW_WAR
	.align		4
.L_191:
        /*0908*/ 	.byte	0x04, 0x36
        /*090a*/ 	.short	(.L_193 - .L_192)
.L_192:
        /*090c*/ 	.word	0x00000008
.L_193:


//--------------------- .nv.info._ZN7cutlass13device_kernelIN5flash11enable_sm90INS1_16FlashAttnFwdSm90INS1_25CollectiveMainloopFwdSm90ILi2EN4cute5tupleIJNS5_1CILi1EEES8_S8_EEENS6_IJNS7_ILi128EEENS7_ILi96EEENS7_ILi192EEEEEELi128ENS_6half_tEfNS_4arch4Sm90ELb0ELb1ELb1ELb1ELb0ELb0ELb0ELb1ELb1ELb1ELb1ELb0EEENS1_21CollectiveEpilogueFwdINS6_IJSA_SA_SB_EEES9_SE_SG_Li256ELb1ELb1ELb1ELb0EEENS1_36VarlenDynamicPersistentTileSchedulerILi128ELi96ELi256ELi128ELb1ELb1ELb1ELb1ELb0ELb1EEEEEEEEEvNT_6ParamsE --------------------------
	.section	.nv.info._ZN7cutlass13device_kernelIN5flash11enable_sm90INS1_16FlashAttnFwdSm90INS1_25CollectiveMainloopFwdSm90ILi2EN4cute5tupleIJNS5_1CILi1EEES8_S8_EEENS6_IJNS7_ILi128EEENS7_ILi96EEENS7_ILi192EEEEEELi128ENS_6half_tEfNS_4arch4Sm90ELb0ELb1ELb1ELb1ELb0ELb0ELb0ELb1ELb1ELb1ELb1ELb0EEENS1_21CollectiveEpilogueFwdINS6_IJSA_SA_SB_EEES9_SE_SG_Li256ELb1ELb1ELb1ELb0EEENS1_36VarlenDynamicPersistentTileSchedulerILi128ELi96ELi256ELi128ELb1ELb1ELb1ELb1ELb0ELb1EEEEEEEEEvNT_6ParamsE,"",@"SHT_CUDA_INFO"
	.sectionflags	@""
	.align	4


	//----- nvinfo : EIATTR_CUDA_API_VERSION
	.align		4
        /*0000*/ 	.byte	0x04, 0x37
        /*0002*/ 	.short	(.L_195 - .L_194)
.L_194:
        /*0004*/ 	.word	0x00000082


	//----- nvinfo : EIATTR_KPARAM_INFO
	.align		4
.L_195:
        /*0008*/ 	.byte	0x04, 0x17
        /*000a*/ 	.short	(.L_197 - .L_196)
.L_196:
        /*000c*/ 	.word	0x00000000
        /*0010*/ 	.short	0x0000
        /*0012*/ 	.short	0x0070
        /*0014*/ 	.byte	0x00, 0xf0, 0x01, 0x2a


	//----- nvinfo : EIATTR_SPARSE_MMA_MASK
	.align		4
.L_197:
        /*0018*/ 	.byte	0x03, 0x50
        /*001a*/ 	.short	0x0000


	//----- nvinfo : EIATTR_MAXREG_COUNT
	.align		4
        /*001c*/ 	.byte	0x03, 0x1b
        /*001e*/ 	.short	0x00a8


	//----- nvinfo : EIATTR_NUM_BARRIERS
	.align		4
        /*0020*/ 	.byte	0x02, 0x4c
        /*0022*/ 	.byte	0x09
	.zero		1


	//----- nvinfo : EIATTR_EXTERNS
	.align		4
        /*0024*/ 	.byte	0x04, 0x0f
        /*0026*/ 	.short	(.L_199 - .L_198)


	//   ....[0]....
	.align		4
.L_198:
        /*0028*/ 	.word	index@(__assertfail)


	//----- nvinfo : EIATTR_ANNOTATIONS
	.align		4
.L_199:
        /*002c*/ 	.byte	0x04, 0x55
        /*002e*/ 	.short	(.L_201 - .L_200)


	//   ....[0]....
.L_200:
        /* <DEDUP_REMOVED lines=72> */


	//----- nvinfo : EIATTR_MERCURY_ISA_VERSION
	.align		4
.L_201:
        /*0498*/ 	.byte	0x03, 0x5f
        /*049a*/ 	.short	0x0101


	//----- nvinfo : EIATTR_UNUSED_LOAD_BYTE_OFFSET
	.align		4
        /*049c*/ 	.byte	0x04, 0x44
        /*049e*/ 	.short	(.L_203 - .L_202)


	//   ....[0]....
.L_202:
        /*04a0*/ 	.word	0x00000a10
        /*04a4*/ 	.word	0x0000fff0


	//   ....[1]....
        /*04a8*/ 	.word	0x0000ec60
        /*04ac*/ 	.word	0x0000fff0


	//----- nvinfo : EIATTR_INT_WARP_WIDE_INSTR_OFFSETS
	.align		4
.L_203:
        /*04b0*/ 	.byte	0x04, 0x31
        /*04b2*/ 	.short	(.L_205 - .L_204)


	//   ....[0]....
.L_204:
        /*04b4*/ 	.word	0x00000130


	//   ....[1]....
        /*04b8*/ 	.word	0x00000170


	//   ....[2]....
        /*04bc*/ 	.word	0x000001e0


	//   ....[3]....
        /*04c0*/ 	.word	0x00013c90


	//   ....[4]....
        /*04c4*/ 	.word	0x00013d30


	//   ....[5]....
        /*04c8*/ 	.word	0x00017860


	//   ....[6]....
        /*04cc*/ 	.word	0x000178d0


	//----- nvinfo : EIATTR_COOP_GROUP_MASK_REGIDS
	.align		4
.L_205:
        /*04d0*/ 	.byte	0x04, 0x29
        /*04d2*/ 	.short	(.L_207 - .L_206)


	//   ....[0]....
.L_206:
        /*04d4*/ 	.word	0xffffffff


	//   ....[1]....
        /*04d8*/ 	.word	0xffffffff


	//   ....[2]....
        /*04dc*/ 	.word	0xffffffff


	//   ....[3]....
        /*04e0*/ 	.word	0xffffffff


	//   ....[4]....
        /*04e4*/ 	.word	0xffffffff


	//   ....[5]....
        /*04e8*/ 	.word	0xffffffff


	//   ....[6]....
        /*04ec*/ 	.word	0xffffffff


	//   ....[7]....
        /*04f0*/ 	.word	0xffffffff


	//   ....[8]....
        /*04f4*/ 	.word	0xffffffff


	//   ....[9]....
        /*04f8*/ 	.word	0xffffffff


	//   ....[10]....
        /*04fc*/ 	.word	0xffffffff


	//   ....[11]....
        /*0500*/ 	.word	0xffffffff


	//   ....[12]....
        /*0504*/ 	.word	0xffffffff


	//   ....[13]....
        /*0508*/ 	.word	0xffffffff


	//   ....[14]....
        /*050c*/ 	.word	0xffffffff


	//   ....[15]....
        /*0510*/ 	.word	0xffffffff


	//   ....[16]....
        /*0514*/ 	.word	0xffffffff


	//   ....[17]....
        /*0518*/ 	.word	0xffffffff


	//   ....[18]....
        /*051c*/ 	.word	0xffffffff


	//   ....[19]....
        /*0520*/ 	.word	0xffffffff


	//   ....[20]....
        /*0524*/ 	.word	0xffffffff


	//   ....[21]....
        /*0528*/ 	.word	0xffffffff


	//   ....[22]....
        /*052c*/ 	.word	0xffffffff


	//   ....[23]....
        /*0530*/ 	.word	0xffffffff


	//   ....[24]....
        /*0534*/ 	.word	0xffffffff


	//   ....[25]....
        /*0538*/ 	.word	0xffffffff


	//   ....[26]....
        /*053c*/ 	.word	0xffffffff


	//   ....[27]....
        /*0540*/ 	.word	0xffffffff


	//   ....[28]....
        /*0544*/ 	.word	0xffffffff


	//   ....[29]....
        /*0548*/ 	.word	0xffffffff


	//   ....[30]....
        /*054c*/ 	.word	0xffffffff


	//   ....[31]....
        /*0550*/ 	.word	0xffffffff


	//   ....[32]....
        /*0554*/ 	.word	0xffffffff


	//   ....[33]....
        /*0558*/ 	.word	0xffffffff


	//   ....[34]....
        /*055c*/ 	.word	0xffffffff


	//   ....[35]....
        /*0560*/ 	.word	0xffffffff


	//   ....[36]....
        /*0564*/ 	.word	0xffffffff


	//   ....[37]....
        /*0568*/ 	.word	0xffffffff


	//   ....[38]....
        /*056c*/ 	.word	0xffffffff


	//   ....[39]....
        /*0570*/ 	.word	0xffffffff


	//   ....[40]....
        /*0574*/ 	.word	0xffffffff


	//   ....[41]....
        /*0578*/ 	.word	0xffffffff


	//   ....[42]....
        /*057c*/ 	.word	0xffffffff


	//   ....[43]....
        /*0580*/ 	.word	0xffffffff


	//   ....[44]....
        /*0584*/ 	.word	0xffffffff


	//   ....[45]....
        /*0588*/ 	.word	0xffffffff


	//   ....[46]....
        /*058c*/ 	.word	0xffffffff


	//   ....[47]....
        /*0590*/ 	.word	0xffffffff


	//   ....[48]....
        /*0594*/ 	.word	0xffffffff


	//   ....[49]....
        /*0598*/ 	.word	0xffffffff


	//   ....[50]....
        /*059c*/ 	.word	0xffffffff


	//   ....[51]....
        /*05a0*/ 	.word	0xffffffff


	//   ....[52]....
        /*05a4*/ 	.word	0xffffffff


	//   ....[53]....
        /*05a8*/ 	.word	0xffffffff


	//   ....[54]....
        /*05ac*/ 	.word	0xffffffff


	//   ....[55]....
        /*05b0*/ 	.word	0xffffffff


	//   ....[56]....
        /*05b4*/ 	.word	0xffffffff


	//   ....[57]....
        /*05b8*/ 	.word	0xffffffff


	//   ....[58]....
        /*05bc*/ 	.word	0xffffffff


	//   ....[59]....
        /*05c0*/ 	.word	0xffffffff


	//   ....[60]....
        /*05c4*/ 	.word	0xffffffff


	//   ....[61]....
        /*05c8*/ 	.word	0xffffffff


	//   ....[62]....
        /*05cc*/ 	.word	0xffffffff


	//   ....[63]....
        /*05d0*/ 	.word	0xffffffff


	//   ....[64]....
        /*05d4*/ 	.word	0xffffffff


	//   ....[65]....
        /*05d8*/ 	.word	0xffffffff


	//   ....[66]....
        /*05dc*/ 	.word	0xffffffff


	//   ....[67]....
        /*05e0*/ 	.word	0xffffffff


	//   ....[68]....
        /*05e4*/ 	.word	0xffffffff


	//   ....[69]....
        /*05e8*/ 	.word	0xffffffff


	//   ....[70]....
        /*05ec*/ 	.word	0xffffffff


	//   ....[71]....
        /*05f0*/ 	.word	0xffffffff


	//   ....[72]....
        /*05f4*/ 	.word	0xffffffff


	//   ....[73]....
        /*05f8*/ 	.word	0xffffffff


	//   ....[74]....
        /*05fc*/ 	.word	0xffffffff


	//   ....[75]....
        /*0600*/ 	.word	0xffffffff


	//   ....[76]....
        /*0604*/ 	.word	0xffffffff


	//   ....[77]....
        /*0608*/ 	.word	0xffffffff


	//   ....[78]....
        /*060c*/ 	.word	0xffffffff


	//   ....[79]....
        /*0610*/ 	.word	0xffffffff


	//   ....[80]....
        /*0614*/ 	.word	0xffffffff


	//   ....[81]....
        /*0618*/ 	.word	0xffffffff


	//   ....[82]....
        /*061c*/ 	.word	0xffffffff


	//   ....[83]....
        /*0620*/ 	.word	0xffffffff


	//   ....[84]....
        /*0624*/ 	.word	0xffffffff


	//   ....[85]....
        /*0628*/ 	.word	0xffffffff


	//   ....[86]....
        /*062c*/ 	.word	0xffffffff


	//   ....[87]....
        /*0630*/ 	.word	0xffffffff


	//   ....[88]....
        /*0634*/ 	.word	0xffffffff


	//   ....[89]....
        /*0638*/ 	.word	0xffffffff


	//   ....[90]....
        /*063c*/ 	.word	0xffffffff


	//   ....[91]....
        /*0640*/ 	.word	0xffffffff


	//   ....[92]....
        /*0644*/ 	.word	0xffffffff


	//   ....[93]....
        /*0648*/ 	.word	0xffffffff


	//   ....[94]....
        /*064c*/ 	.word	0xffffffff


	//   ....[95]....
        /*0650*/ 	.word	0xffffffff


	//   ....[96]....
        /*0654*/ 	.word	0xffffffff


	//   ....[97]....
        /*0658*/ 	.word	0xffffffff


	//   ....[98]....
        /*065c*/ 	.word	0xffffffff


	//   ....[99]....
        /*0660*/ 	.word	0xffffffff


	//   ....[100]....
        /*0664*/ 	.word	0xffffffff


	//   ....[101]....
        /*0668*/ 	.word	0xffffffff


	//   ....[102]....
        /*066c*/ 	.word	0xffffffff


	//   ....[103]....
        /*0670*/ 	.word	0xffffffff


	//   ....[104]....
        /*0674*/ 	.word	0xffffffff


	//   ....[105]....
        /*0678*/ 	.word	0xffffffff


	//   ....[106]....
        /*067c*/ 	.word	0xffffffff


	//   ....[107]....
        /*0680*/ 	.word	0xffffffff


	//   ....[108]....
        /*0684*/ 	.word	0xffffffff


	//   ....[109]....
        /*0688*/ 	.word	0xffffffff


	//   ....[110]....
        /*068c*/ 	.word	0xffffffff


	//   ....[111]....
        /*0690*/ 	.word	0x0500000f


	//   ....[112]....
        /*0694*/ 	.word	0x0500000f


	//   ....[113]....
        /*0698*/ 	.word	0x0500000f


	//   ....[114]....
        /*069c*/ 	.word	0x0500000f


	//   ....[115]....
        /*06a0*/ 	.word	0x0500000f


	//   ....[116]....
        /*06a4*/ 	.word	0x0500000f


	//   ....[117]....
        /*06a8*/ 	.word	0x0500000f


	//   ....[118]....
        /*06ac*/ 	.word	0x0500000f


	//   ....[119]....
        /*06b0*/ 	.word	0x0500000f


	//   ....[120]....
        /*06b4*/ 	.word	0x0500000f


	//   ....[121]....
        /*06b8*/ 	.word	0x0500000f


	//   ....[122]....
        /*06bc*/ 	.word	0x0500000f


	//   ....[123]....
        /*06c0*/ 	.word	0x0500000f


	//   ....[124]....
        /*06c4*/ 	.word	0x0500000f


	//   ....[125]....
        /*06c8*/ 	.word	0x0500000f


	//   ....[126]....
        /*06cc*/ 	.word	0x0500000f


	//   ....[127]....
        /*06d0*/ 	.word	0x0500000f


	//   ....[128]....
        /*06d4*/ 	.word	0x0500000f


	//   ....[129]....
        /*06d8*/ 	.word	0x0500000f


	//   ....[130]....
        /*06dc*/ 	.word	0x0500000f


	//   ....[131]....
        /*06e0*/ 	.word	0x0500000f


	//   ....[132]....
        /*06e4*/ 	.word	0x0500000f


	//   ....[133]....
        /*06e8*/ 	.word	0x0500000f


	//   ....[134]....
        /*06ec*/ 	.word	0x0500000f


	//   ....[135]....
        /*06f0*/ 	.word	0x0500000f


	//   ....[136]....
        /*06f4*/ 	.word	0x0500000f


	//   ....[137]....
        /*06f8*/ 	.word	0x0500000f


	//   ....[138]....
        /*06fc*/ 	.word	0x0500000f


	//   ....[139]....
        /*0700*/ 	.word	0x0500000f


	//   ....[140]....
        /*0704*/ 	.word	0x0500000f


	//   ....[141]....
        /*0708*/ 	.word	0x0500000f


	//   ....[142]....
        /*070c*/ 	.word	0x0500000f


	//   ....[143]....
        /*0710*/ 	.word	0x0500000f


	//   ....[144]....
        /*0714*/ 	.word	0x0500000f


	//   ....[145]....
        /*0718*/ 	.word	0x0500000f


	//   ....[146]....
        /*071c*/ 	.word	0x0500000f


	//----- nvinfo : EIATTR_COOP_GROUP_INSTR_OFFSETS
	.align		4
.L_207:
        /*0720*/ 	.byte	0x04, 0x28
        /*0722*/ 	.short	(.L_209 - .L_208)


	//   ....[0]....
.L_208:
        /*0724*/ 	.word	0x00000060


	//   ....[1]....
        /*0728*/ 	.word	0x00000140


	//   ....[2]....
        /*072c*/ 	.word	0x00000190


	//   ....[3]....
        /*0730*/ 	.word	0x000003c0


	//   ....[4]....
        /*0734*/ 	.word	0x00000520


	//   ....[5]....
        /*0738*/ 	.word	0x00000640


	//   ....[6]....
        /*073c*/ 	.word	0x000007a0


	//   ....[7]....
        /*0740*/ 	.word	0x00001e50


	//   ....[8]....
        /*0744*/ 	.word	0x00002a20


	//   ....[9]....
        /*0748*/ 	.word	0x00003120


	//   ....[10]....
        /*074c*/ 	.word	0x00003e80


	//   ....[11]....
        /*0750*/ 	.word	0x00003f90


	//   ....[12]....
        /*0754*/ 	.word	0x00004640


	//   ....[13]....
        /*0758*/ 	.word	0x000046b0


	//   ....[14]....
        /*075c*/ 	.word	0x00006580


	//   ....[15]....
        /*0760*/ 	.word	0x00006ea0


	//   ....[16]....
        /*0764*/ 	.word	0x00007530


	//   ....[17]....
        /*0768*/ 	.word	0x00007640


	//   ....[18]....
        /*076c*/ 	.word	0x00007c50


	//   ....[19]....
        /*0770*/ 	.word	0x00007ca0


	//   ....[20]....
        /*0774*/ 	.word	0x00009d30


	//   ....[21]....
        /*0778*/ 	.word	0x00009d80


	//   ....[22]....
        /*077c*/ 	.word	0x00009fe0


	//   ....[23]....
        /*0780*/ 	.word	0x0000a030


	//   ....[24]....
        /*0784*/ 	.word	0x0000bcb0


	//   ....[25]....
        /*0788*/ 	.word	0x0000c770


	//   ....[26]....
        /*078c*/ 	.word	0x0000cdf0


	//   ....[27]....
        /*0790*/ 	.word	0x0000cf10


	//   ....[28]....
        /*0794*/ 	.word	0x0000d4d0


	//   ....[29]....
        /*0798*/ 	.word	0x0000d520


	//   ....[30]....
        /*079c*/ 	.word	0x0000e3b0


	//   ....[31]....
        /*07a0*/ 	.word	0x0000e3f0


	//   ....[32]....
        /*07a4*/ 	.word	0x0000e4f0


	//   ....[33]....
        /*07a8*/ 	.word	0x0000e500


	//   ....[34]....
        /*07ac*/ 	.word	0x0000f810


	//   ....[35]....
        /*07b0*/ 	.word	0x0000f850


	//   ....[36]....
        /*07b4*/ 	.word	0x0000f880


	//   ....[37]....
        /*07b8*/ 	.word	0x0000f8b0


	//   ....[38]....
        /*07bc*/ 	.word	0x0000ff90


	//   ....[39]....
        /*07c0*/ 	.word	0x0000ffb0


	//   ....[40]....
        /*07c4*/ 	.word	0x00010090


	//   ....[41]....
        /*07c8*/ 	.word	0x000100b0


	//   ....[42]....
        /*07cc*/ 	.word	0x00010180


	//   ....[43]....
        /*07d0*/ 	.word	0x000101a0


	//   ....[44]....
        /*07d4*/ 	.word	0x00010280


	//   ....[45]....
        /*07d8*/ 	.word	0x000102a0


	//   ....[46]....
        /*07dc*/ 	.word	0x000106a0


	//   ....[47]....
        /*07e0*/ 	.word	0x000106b0


	//   ....[48]....
        /*07e4*/ 	.word	0x00010b00


	//   ....[49]....
        /*07e8*/ 	.word	0x00010b10


	//   ....[50]....
        /*07ec*/ 	.word	0x00011970


	//   ....[51]....
        /*07f0*/ 	.word	0x000119a0


	//   ....[52]....
        /*07f4*/ 	.word	0x00011a80


	//   ....[53]....
        /*07f8*/ 	.word	0x00011aa0


	//   ....[54]....
        /*07fc*/ 	.word	0x00011b70


	//   ....[55]....
        /*0800*/ 	.word	0x00011b90


	//   ....[56]....
        /*0804*/ 	.word	0x00011c70


	//   ....[57]....
        /*0808*/ 	.word	0x00011c90


	//   ....[58]....
        /*080c*/ 	.word	0x00011e00


	//   ....[59]....
        /*0810*/ 	.word	0x00012040


	//   ....[60]....
        /*0814*/ 	.word	0x00012070


	//   ....[61]....
        /*0818*/ 	.word	0x000120a0


	//   ....[62]....
        /*081c*/ 	.word	0x000120d0


	//   ....[63]....
        /*0820*/ 	.word	0x00012100


	//   ....[64]....
        /*0824*/ 	.word	0x00012130


	//   ....[65]....
        /*0828*/ 	.word	0x000122e0


	//   ....[66]....
        /*082c*/ 	.word	0x00012310


	//   ....[67]....
        /*0830*/ 	.word	0x00012340


	//   ....[68]....
        /*0834*/ 	.word	0x00012370


	//   ....[69]....
        /*0838*/ 	.word	0x000123a0


	//   ....[70]....
        /*083c*/ 	.word	0x000123d0


	//   ....[71]....
        /*0840*/ 	.word	0x00012470


	//   ....[72]....
        /*0844*/ 	.word	0x000124a0


	//   ....[73]....
        /*0848*/ 	.word	0x000124b0


	//   ....[74]....
        /*084c*/ 	.word	0x000124e0


	//   ....[75]....
        /*0850*/ 	.word	0x00014280


	//   ....[76]....
        /*0854*/ 	.word	0x00014ec0


	//   ....[77]....
        /*0858*/ 	.word	0x00014ee0


	//   ....[78]....
        /*085c*/ 	.word	0x00014ef0


	//   ....[79]....
        /*0860*/ 	.word	0x00014f20


	//   ....[80]....
        /*0864*/ 	.word	0x00015040


	//   ....[81]....
        /*0868*/ 	.word	0x00015050


	//   ....[82]....
        /*086c*/ 	.word	0x000150f0


	//   ....[83]....
        /*0870*/ 	.word	0x00015100


	//   ....[84]....
        /*0874*/ 	.word	0x000151a0


	//   ....[85]....
        /*0878*/ 	.word	0x000151b0


	//   ....[86]....
        /*087c*/ 	.word	0x00015250


	//   ....[87]....
        /*0880*/ 	.word	0x00015260


	//   ....[88]....
        /*0884*/ 	.word	0x000152e0


	//   ....[89]....
        /*0888*/ 	.word	0x00015310


	//   ....[90]....
        /*088c*/ 	.word	0x00015360


	//   ....[91]....
        /*0890*/ 	.word	0x000153a0


	//   ....[92]....
        /*0894*/ 	.word	0x00017fb0


	//   ....[93]....
        /*0898*/ 	.word	0x00018030


	//   ....[94]....
        /*089c*/ 	.word	0x00018060


	//   ....[95]....
        /*08a0*/ 	.word	0x00018070


	//   ....[96]....
        /*08a4*/ 	.word	0x000180a0


	//   ....[97]....
        /*08a8*/ 	.word	0x000180d0


	//   ....[98]....
        /*08ac*/ 	.word	0x00018100


	//   ....[99]....
        /*08b0*/ 	.word	0x00018130


	//   ....[100]....
        /*08b4*/ 	.word	0x00018300


	//   ....[101]....
        /*08b8*/ 	.word	0x00018330


	//   ....[102]....
        /*08bc*/ 	.word	0x00018360


	//   ....[103]....
        /*08c0*/ 	.word	0x00018390


	//   ....[104]....
        /*08c4*/ 	.word	0x000183c0


	//   ....[105]....
        /*08c8*/ 	.word	0x000183f0


	//   ....[106]....
        /*08cc*/ 	.word	0x000184c0


	//   ....[107]....
        /*08d0*/ 	.word	0x000184e0


	//   ....[108]....
        /*08d4*/ 	.word	0x000184f0


	//   ....[109]....
        /*08d8*/ 	.word	0x00018570


	//   ....[110]....
        /*08dc*/ 	.word	0x000190c0


	//   ....[111]....
        /*08e0*/ 	.word	0x00019750


	//   ....[112]....
        /*08e4*/ 	.word	0x00019930


	//   ....[113]....
        /*08e8*/ 	.word	0x00019980


	//   ....[114]....
        /*08ec*/ 	.word	0x00019ab0


	//   ....[115]....
        /*08f0*/ 	.word	0x00019b00


	//   ....[116]....
        /*08f4*/ 	.word	0x00019c40


	//   ....[117]....
        /*08f8*/ 	.word	0x00019cb0


	//   ....[118]....
        /*08fc*/ 	.word	0x00019de0


	//   ....[119]....
        /*0900*/ 	.word	0x00019e30


	//   ....[120]....
        /*0904*/ 	.word	0x00019f60


	//   ....[121]....
        /*0908*/ 	.word	0x00019fb0


	//   ....[122]....
        /*090c*/ 	.word	0x0001a0e0


	//   ....[123]....
        /*0910*/ 	.word	0x0001a130


	//   ....[124]....
        /*0914*/ 	.word	0x0001a240


	//   ....[125]....
        /*0918*/ 	.word	0x0001a2b0


	//   ....[126]....
        /*091c*/ 	.word	0x0001a3c0


	//   ....[127]....
        /*0920*/ 	.word	0x0001a410


	//   ....[128]....
        /*0924*/ 	.word	0x0001a740


	//   ....[129]....
        /*0928*/ 	.word	0x0001a7e0


	//   ....[130]....
        /*092c*/ 	.word	0x0001a980


	//   ....[131]....
        /*0930*/ 	.word	0x0001aa00


	//   ....[132]....
        /*0934*/ 	.word	0x0001aa80


	//   ....[133]....
        /*0938*/ 	.word	0x0001ab00


	//   ....[134]....
        /*093c*/ 	.word	0x0001ab80


	//   ....[135]....
        /*0940*/ 	.word	0x0001ac10


	//   ....[136]....
        /*0944*/ 	.word	0x0001acb0


	//   ....[137]....
        /*0948*/ 	.word	0x0001ad60


	//   ....[138]....
        /*094c*/ 	.word	0x0001ade0


	//   ....[139]....
        /*0950*/ 	.word	0x0001ae60


	//   ....[140]....
        /*0954*/ 	.word	0x0001aee0


	//   ....[141]....
        /*0958*/ 	.word	0x0001af70


	//   ....[142]....
        /*095c*/ 	.word	0x0001aff0


	//   ....[143]....
        /*0960*/ 	.word	0x0001b0a0


	//   ....[144]....
        /*0964*/ 	.word	0x0001b0f0


	//   ....[145]....
        /*0968*/ 	.word	0x0001b1b0


	//   ....[146]....
        /*096c*/ 	.word	0x0001b2e0


	//----- nvinfo : EIATTR_REG_RECONFIG
	.align		4
.L_209:
        /*0970*/ 	.byte	0x01, 0x54
	.zero		2


	//----- nvinfo : EIATTR_SYSCALL_OFFSETS
	.align		4
        /*0974*/ 	.byte	0x04, 0x46
        /*0976*/ 	.short	(.L_211 - .L_210)


	//   ....[0]....
.L_210:
        /*0978*/ 	.word	0x00002030


	//   ....[1]....
        /*097c*/ 	.word	0x00013ea0


	//   ....[2]....
        /*0980*/ 	.word	0x00013ff0


	//   ....[3]....
        /*0984*/ 	.word	0x000140e0


	//   ....[4]....
        /*0988*/ 	.word	0x000149e0


	//----- nvinfo : EIATTR_MBARRIER_INSTR_OFFSETS
	.align		4
.L_211:
        /*098c*/ 	.byte	0x04, 0x39
        /*098e*/ 	.short	(.L_213 - .L_212)


	//   ....[0]....
.L_212:
        /*0990*/ 	.word	0x00000270
        /*0994*/ 	.word	0x000000ff
        /*0998*/ 	.word	0x0002a800
        /*099c*/ 	.short	0x0100
        /*099e*/ 	.byte	0x08
	.zero		1


	//   ....[1]....
        /*09a0*/ 	.word	0x00000280
        /*09a4*/ 	.word	0x000000ff
        /*09a8*/ 	.word	0x0002a820
        /*09ac*/ 	.short	0x0100
        /*09ae*/ 	.byte	0x08
	.zero		1


	//   ....[2]....
        /*09b0*/ 	.word	0x00000370
        /*09b4*/ 	.word	0x000000ff
        /*09b8*/ 	.word	0x0002a830
        /*09bc*/ 	.short	0x0100
        /*09be*/ 	.byte	0x08
	.zero		1


	//   ....[3]....
        /*09c0*/ 	.word	0x00000380
        /*09c4*/ 	.word	0x000000ff
        /*09c8*/ 	.word	0x0002a840
        /*09cc*/ 	.short	0x0100
        /*09ce*/ 	.byte	0x08
	.zero		1


	//   ....[4]....
        /*09d0*/ 	.word	0x00000390
        /*09d4*/ 	.word	0x000000ff
        /*09d8*/ 	.word	0x0002a838
        /*09dc*/ 	.short	0x0100
        /*09de*/ 	.byte	0x08
	.zero		1


	//   ....[5]....
        /*09e0*/ 	.word	0x000003a0
        /*09e4*/ 	.word	0x000000ff
        /*09e8*/ 	.word	0x0002a848
        /*09ec*/ 	.short	0x0100
        /*09ee*/ 	.byte	0x08
	.zero		1


	//   ....[6]....
        /*09f0*/ 	.word	0x000004d0
        /*09f4*/ 	.word	0x000000ff
        /*09f8*/ 	.word	0x0002a850
        /*09fc*/ 	.short	0x0100
        /*09fe*/ 	.byte	0x08
	.zero		1


	//   ....[7]....
        /*0a00*/ 	.word	0x000004e0
        /*0a04*/ 	.word	0x000000ff
        /*0a08*/ 	.word	0x0002a860
        /*0a0c*/ 	.short	0x0100
        /*0a0e*/ 	.byte	0x08
	.zero		1


	//   ....[8]....
        /*0a10*/ 	.word	0x000004f0
        /*0a14*/ 	.word	0x000000ff
        /*0a18*/ 	.word	0x0002a858
        /*0a1c*/ 	.short	0x0100
        /*0a1e*/ 	.byte	0x08
	.zero		1


	//   ....[9]....
        /*0a20*/ 	.word	0x00000500
        /*0a24*/ 	.word	0x000000ff
        /*0a28*/ 	.word	0x0002a868
        /*0a2c*/ 	.short	0x0100
        /*0a2e*/ 	.byte	0x08
	.zero		1


	//   ....[10]....
        /*0a30*/ 	.word	0x000005f0
        /*0a34*/ 	.word	0x000000ff
        /*0a38*/ 	.word	0x0002a870
        /*0a3c*/ 	.short	0x0100
        /*0a3e*/ 	.byte	0x06
	.zero		1


	//   ....[11]....
        /*0a40*/ 	.word	0x00000600
        /*0a44*/ 	.word	0x000000ff
        /*0a48*/ 	.word	0x0002a880
        /*0a4c*/ 	.short	0x0100
        /*0a4e*/ 	.byte	0x06
	.zero		1


	//   ....[12]....
        /*0a50*/ 	.word	0x00000610
        /*0a54*/ 	.word	0x000000ff
        /*0a58*/ 	.word	0x0002a878
        /*0a5c*/ 	.short	0x0100
        /*0a5e*/ 	.byte	0x06
	.zero		1


	//   ....[13]....
        /*0a60*/ 	.word	0x00000620
        /*0a64*/ 	.word	0x000000ff
        /*0a68*/ 	.word	0x0002a888
        /*0a6c*/ 	.short	0x0100
        /*0a6e*/ 	.byte	0x06
	.zero		1


	//   ....[14]....
        /*0a70*/ 	.word	0x00000750
        /*0a74*/ 	.word	0x000000ff
        /*0a78*/ 	.word	0x0002a890
        /*0a7c*/ 	.short	0x0100
        /*0a7e*/ 	.byte	0x08
	.zero		1


	//   ....[15]....
        /*0a80*/ 	.word	0x00000760
        /*0a84*/ 	.word	0x000000ff
        /*0a88*/ 	.word	0x0002a8a0
        /*0a8c*/ 	.short	0x0100
        /*0a8e*/ 	.byte	0x08
	.zero		1


	//   ....[16]....
        /*0a90*/ 	.word	0x00000770
        /*0a94*/ 	.word	0x000000ff
        /*0a98*/ 	.word	0x0002a898
        /*0a9c*/ 	.short	0x0100
        /*0a9e*/ 	.byte	0x08
	.zero		1


	//   ....[17]....
        /*0aa0*/ 	.word	0x00000780
        /*0aa4*/ 	.word	0x000000ff
        /*0aa8*/ 	.word	0x0002a8a8
        /*0aac*/ 	.short	0x0100
        /*0aae*/ 	.byte	0x08
	.zero		1


	//   ....[18]....
        /*0ab0*/ 	.word	0x000008b0
        /*0ab4*/ 	.word	0x000000ff
        /*0ab8*/ 	.word	0x0002a8b0
        /*0abc*/ 	.short	0x0100
        /*0abe*/ 	.byte	0x08
	.zero		1


	//   ....[19]....
        /*0ac0*/ 	.word	0x000008c0
        /*0ac4*/ 	.word	0x000000ff
        /*0ac8*/ 	.word	0x0002a8c0
        /*0acc*/ 	.short	0x0100
        /*0ace*/ 	.byte	0x08
	.zero		1


	//   ....[20]....
        /*0ad0*/ 	.word	0x000008d0
        /*0ad4*/ 	.word	0x000000ff
        /*0ad8*/ 	.word	0x0002a8b8
        /*0adc*/ 	.short	0x0100
        /*0ade*/ 	.byte	0x08
	.zero		1


	//   ....[21]....
        /*0ae0*/ 	.word	0x000008e0
        /*0ae4*/ 	.word	0x000000ff
        /*0ae8*/ 	.word	0x0002a8c8
        /*0aec*/ 	.short	0x0100
        /*0aee*/ 	.byte	0x08
	.zero		1


	//   ....[22]....
        /*0af0*/ 	.word	0x000020d0
        /*0af4*/ 	.word	0x000000ff
        /*0af8*/ 	.word	0x0002a800
        /*0afc*/ 	.short	0x010a
        /*0afe*/ 	.byte	0x26
	.zero		1


	//   ....[23]....
        /*0b00*/ 	.word	0x00002150
        /*0b04*/ 	.word	0x00000015
        /*0b08*/ 	.word	0x0002a830
        /*0b0c*/ 	.short	0x010a
        /*0b0e*/ 	.byte	0x3f
	.zero		1


	//   ....[24]....
        /*0b10*/ 	.word	0x000021c0
        /*0b14*/ 	.word	0x00000015
        /*0b18*/ 	.word	0x0002a830
        /*0b1c*/ 	.short	0x010a
        /*0b1e*/ 	.byte	0x3f
	.zero		1


	//   ....[25]....
        /*0b20*/ 	.word	0x000029c0
        /*0b24*/ 	.word	0x0000000c
        /*0b28*/ 	.word	0x00000000
        /*0b2c*/ 	.short	0x0101
        /*0b2e*/ 	.byte	0x3f
	.zero		1


	//   ....[26]....
        /*0b30*/ 	.word	0x00005360
        /*0b34*/ 	.word	0x000000ff
        /*0b38*/ 	.word	0x0002a830
        /*0b3c*/ 	.short	0x010a
        /*0b3e*/ 	.byte	0x07
	.zero		1


	//   ....[27]....
        /*0b40*/ 	.word	0x000053a0
        /*0b44*/ 	.word	0x000000ff
        /*0b48*/ 	.word	0x0002a830
        /*0b4c*/ 	.short	0x010a
        /*0b4e*/ 	.byte	0x07
	.zero		1


	//   ....[28]....
        /*0b50*/ 	.word	0x00005c60
        /*0b54*/ 	.word	0x000000ff
        /*0b58*/ 	.word	0x0002a850
        /*0b5c*/ 	.short	0x010a
        /*0b5e*/ 	.byte	0x06
	.zero		1


	//   ....[29]....
        /*0b60*/ 	.word	0x00005ca0
        /*0b64*/ 	.word	0x000000ff
        /*0b68*/ 	.word	0x0002a850
        /*0b6c*/ 	.short	0x010a
        /*0b6e*/ 	.byte	0x06
	.zero		1


	//   ....[30]....
        /*0b70*/ 	.word	0x000065d0
        /*0b74*/ 	.word	0x0000000a
        /*0b78*/ 	.word	0x00000000
        /*0b7c*/ 	.short	0x0101
        /*0b7e*/ 	.byte	0x3f
	.zero		1


	//   ....[31]....
        /*0b80*/ 	.word	0x00007fe0
        /*0b84*/ 	.word	0x00000059
        /*0b88*/ 	.word	0x00000000
        /*0b8c*/ 	.short	0x0101
        /*0b8e*/ 	.byte	0x3f
	.zero		1


	//   ....[32]....
        /*0b90*/ 	.word	0x000089c0
        /*0b94*/ 	.word	0x000000ff
        /*0b98*/ 	.word	0x0002a830
        /*0b9c*/ 	.short	0x010a
        /*0b9e*/ 	.byte	0x06
	.zero		1


	//   ....[33]....
        /*0ba0*/ 	.word	0x00008a00
        /*0ba4*/ 	.word	0x000000ff
        /*0ba8*/ 	.word	0x0002a830
        /*0bac*/ 	.short	0x010a
        /*0bae*/ 	.byte	0x06
	.zero		1


	//   ....[34]....
        /*0bb0*/ 	.word	0x000092c0
        /*0bb4*/ 	.word	0x000000ff
        /*0bb8*/ 	.word	0x0002a850
        /*0bbc*/ 	.short	0x010a
        /*0bbe*/ 	.byte	0x0a
	.zero		1


	//   ....[35]....
        /*0bc0*/ 	.word	0x00009300
        /*0bc4*/ 	.word	0x000000ff
        /*0bc8*/ 	.word	0x0002a850
        /*0bcc*/ 	.short	0x010a
        /*0bce*/ 	.byte	0x0a
	.zero		1


	//   ....[36]....
        /*0bd0*/ 	.word	0x0000a630
        /*0bd4*/ 	.word	0x0000005f
        /*0bd8*/ 	.word	0x00000000
        /*0bdc*/ 	.short	0x0101
        /*0bde*/ 	.byte	0x3f
	.zero		1


	//   ....[37]....
        /*0be0*/ 	.word	0x0000a690
        /*0be4*/ 	.word	0x00000063
        /*0be8*/ 	.word	0x00000000
        /*0bec*/ 	.short	0x0101
        /*0bee*/ 	.byte	0x3f
	.zero		1


	//   ....[38]....
        /*0bf0*/ 	.word	0x0000ac20
        /*0bf4*/ 	.word	0x000000ff
        /*0bf8*/ 	.word	0x0002a830
        /*0bfc*/ 	.short	0x010a
        /*0bfe*/ 	.byte	0x06
	.zero		1


	//   ....[39]....
        /*0c00*/ 	.word	0x0000ac60
        /*0c04*/ 	.word	0x000000ff
        /*0c08*/ 	.word	0x0002a830
        /*0c0c*/ 	.short	0x010a
        /*0c0e*/ 	.byte	0x06
	.zero		1


	//   ....[40]....
        /*0c10*/ 	.word	0x0000b520
        /*0c14*/ 	.word	0x000000ff
        /*0c18*/ 	.word	0x0002a850
        /*0c1c*/ 	.short	0x010a
        /*0c1e*/ 	.byte	0x0a
	.zero		1


	//   ....[41]....
        /*0c20*/ 	.word	0x0000b560
        /*0c24*/ 	.word	0x000000ff
        /*0c28*/ 	.word	0x0002a850
        /*0c2c*/ 	.short	0x010a
        /*0c2e*/ 	.byte	0x0a
	.zero		1


	//   ....[42]....
        /*0c30*/ 	.word	0x0000bea0
        /*0c34*/ 	.word	0x0000000a
        /*0c38*/ 	.word	0x00000000
        /*0c3c*/ 	.short	0x0101
        /*0c3e*/ 	.byte	0x3f
	.zero		1


	//   ....[43]....
        /*0c40*/ 	.word	0x0000d850
        /*0c44*/ 	.word	0x00000015
        /*0c48*/ 	.word	0x00000000
        /*0c4c*/ 	.short	0x0101
        /*0c4e*/ 	.byte	0x3f
	.zero		1


	//   ....[44]....
        /*0c50*/ 	.word	0x0000e320
        /*0c54*/ 	.word	0x000000ff
        /*0c58*/ 	.word	0x0002a850
        /*0c5c*/ 	.short	0x010a
        /*0c5e*/ 	.byte	0x05
	.zero		1


	//   ....[45]....
        /*0c60*/ 	.word	0x0000e360
        /*0c64*/ 	.word	0x000000ff
        /*0c68*/ 	.word	0x0002a850
        /*0c6c*/ 	.short	0x010a
        /*0c6e*/ 	.byte	0x05
	.zero		1


	//   ....[46]....
        /*0c70*/ 	.word	0x0000e800
        /*0c74*/ 	.word	0x00000005
        /*0c78*/ 	.word	0x00000000
        /*0c7c*/ 	.short	0x0101
        /*0c7e*/ 	.byte	0x3f
	.zero		1


	//   ....[47]....
        /*0c80*/ 	.word	0x0000ff80
        /*0c84*/ 	.word	0x00000010
        /*0c88*/ 	.word	0x00000000
        /*0c8c*/ 	.short	0x0101
        /*0c8e*/ 	.byte	0x3f
	.zero		1


	//   ....[48]....
        /*0c90*/ 	.word	0x000104d0
        /*0c94*/ 	.word	0x00000006
        /*0c98*/ 	.word	0x00000000
        /*0c9c*/ 	.short	0x0101
        /*0c9e*/ 	.byte	0x3f
	.zero		1


	//   ....[49]....
        /*0ca0*/ 	.word	0x00014500
        /*0ca4*/ 	.word	0x00000000
        /*0ca8*/ 	.word	0x0002a840
        /*0cac*/ 	.short	0x010a
        /*0cae*/ 	.byte	0x3f
	.zero		1


	//   ....[50]....
        /*0cb0*/ 	.word	0x000154c0
        /*0cb4*/ 	.word	0x00000012
        /*0cb8*/ 	.word	0x0002a800
        /*0cbc*/ 	.short	0x0107
        /*0cbe*/ 	.byte	0x3f
	.zero		1


	//   ....[51]....
        /*0cc0*/ 	.word	0x000155d0
        /*0cc4*/ 	.word	0x00000012
        /*0cc8*/ 	.word	0x0002a800
        /*0ccc*/ 	.short	0x0101
        /*0cce*/ 	.byte	0x3f
	.zero		1


	//   ....[52]....
        /*0cd0*/ 	.word	0x000155f0
        /*0cd4*/ 	.word	0x00000012
        /*0cd8*/ 	.word	0x0002a820
        /*0cdc*/ 	.short	0x010a
        /*0cde*/ 	.byte	0x3f
	.zero		1


	//   ....[53]....
        /*0ce0*/ 	.word	0x00015a20
        /*0ce4*/ 	.word	0x00000003
        /*0ce8*/ 	.word	0x0002a840
        /*0cec*/ 	.short	0x010a
        /*0cee*/ 	.byte	0x3f
	.zero		1


	//   ....[54]....
        /*0cf0*/ 	.word	0x00015eb0
        /*0cf4*/ 	.word	0x00000003
        /*0cf8*/ 	.word	0x00000060
        /*0cfc*/ 	.short	0x010a
        /*0cfe*/ 	.byte	0x3f
	.zero		1


	//   ....[55]....
        /*0d00*/ 	.word	0x00016540
        /*0d04*/ 	.word	0x00000003
        /*0d08*/ 	.word	0x0002a840
        /*0d0c*/ 	.short	0x010a
        /*0d0e*/ 	.byte	0x3f
	.zero		1


	//   ....[56]....
        /*0d10*/ 	.word	0x000169d0
        /*0d14*/ 	.word	0x00000002
        /*0d18*/ 	.word	0x00000060
        /*0d1c*/ 	.short	0x010a
        /*0d1e*/ 	.byte	0x3f
	.zero		1


	//   ....[57]....
        /*0d20*/ 	.word	0x00016fb0
        /*0d24*/ 	.word	0x00000002
        /*0d28*/ 	.word	0x0002a840
        /*0d2c*/ 	.short	0x010a
        /*0d2e*/ 	.byte	0x3f
	.zero		1


	//   ....[58]....
        /*0d30*/ 	.word	0x00017440
        /*0d34*/ 	.word	0x00000002
        /*0d38*/ 	.word	0x00000060
        /*0d3c*/ 	.short	0x010a
        /*0d3e*/ 	.byte	0x3f
	.zero		1


	//   ....[59]....
        /*0d40*/ 	.word	0x000179d0
        /*0d44*/ 	.word	0x00000000
        /*0d48*/ 	.word	0x0002a860
        /*0d4c*/ 	.short	0x010a
        /*0d4e*/ 	.byte	0x3f
	.zero		1


	//   ....[60]....
        /*0d50*/ 	.word	0x00019040
        /*0d54*/ 	.word	0x00000000
        /*0d58*/ 	.word	0x0002a820
        /*0d5c*/ 	.short	0x010a
        /*0d5e*/ 	.byte	0x3f
	.zero		1


	//   ....[61]....
        /*0d60*/ 	.word	0x00019250
        /*0d64*/ 	.word	0x00000006
        /*0d68*/ 	.word	0x00000000
        /*0d6c*/ 	.short	0x010a
        /*0d6e*/ 	.byte	0x3f
	.zero		1


	//   ....[62]....
        /*0d70*/ 	.word	0x00019280
        /*0d74*/ 	.word	0x00000007
        /*0d78*/ 	.word	0x00000000
        /*0d7c*/ 	.short	0x010a
        /*0d7e*/ 	.byte	0x3f
	.zero		1


	//   ....[63]....
        /*0d80*/ 	.word	0x000192e0
        /*0d84*/ 	.word	0x00000004
        /*0d88*/ 	.word	0x00000000
        /*0d8c*/ 	.short	0x010a
        /*0d8e*/ 	.byte	0x3f
	.zero		1


	//   ....[64]....
        /*0d90*/ 	.word	0x00019310
        /*0d94*/ 	.word	0x00000003
        /*0d98*/ 	.word	0x00000000
        /*0d9c*/ 	.short	0x010a
        /*0d9e*/ 	.byte	0x3f
	.zero		1


	//   ....[65]....
        /*0da0*/ 	.word	0x00019380
        /*0da4*/ 	.word	0x00000003
        /*0da8*/ 	.word	0x0002a800
        /*0dac*/ 	.short	0x010a
        /*0dae*/ 	.byte	0x3f
	.zero		1


	//   ....[66]....
        /*0db0*/ 	.word	0x000193d0
        /*0db4*/ 	.word	0x00000015
        /*0db8*/ 	.word	0x0002a830
        /*0dbc*/ 	.short	0x010a
        /*0dbe*/ 	.byte	0x3f
	.zero		1


	//   ....[67]....
        /*0dc0*/ 	.word	0x00019430
        /*0dc4*/ 	.word	0x0000000b
        /*0dc8*/ 	.word	0x0002a830
        /*0dcc*/ 	.short	0x010a
        /*0dce*/ 	.byte	0x3f
	.zero		1


	//   ....[68]....
        /*0dd0*/ 	.word	0x00019490
        /*0dd4*/ 	.word	0x0000000b
        /*0dd8*/ 	.word	0x0002a850
        /*0ddc*/ 	.short	0x010a
        /*0dde*/ 	.byte	0x3f
	.zero		1


	//   ....[69]....
        /*0de0*/ 	.word	0x000194f0
        /*0de4*/ 	.word	0x00000008
        /*0de8*/ 	.word	0x0002a830
        /*0dec*/ 	.short	0x010a
        /*0dee*/ 	.byte	0x3f
	.zero		1


	//   ....[70]....
        /*0df0*/ 	.word	0x00019550
        /*0df4*/ 	.word	0x00000007
        /*0df8*/ 	.word	0x0002a850
        /*0dfc*/ 	.short	0x010a
        /*0dfe*/ 	.byte	0x3f
	.zero		1


	//   ....[71]....
        /*0e00*/ 	.word	0x000195b0
        /*0e04*/ 	.word	0x00000008
        /*0e08*/ 	.word	0x0002a830
        /*0e0c*/ 	.short	0x010a
        /*0e0e*/ 	.byte	0x3f
	.zero		1


	//   ....[72]....
        /*0e10*/ 	.word	0x00019610
        /*0e14*/ 	.word	0x00000007
        /*0e18*/ 	.word	0x0002a850
        /*0e1c*/ 	.short	0x010a
        /*0e1e*/ 	.byte	0x3f
	.zero		1


	//   ....[73]....
        /*0e20*/ 	.word	0x00019670
        /*0e24*/ 	.word	0x00000005
        /*0e28*/ 	.word	0x0002a850
        /*0e2c*/ 	.short	0x010a
        /*0e2e*/ 	.byte	0x3f
	.zero		1


	//   ....[74]....
        /*0e30*/ 	.word	0x00019810
        /*0e34*/ 	.word	0x00000000
        /*0e38*/ 	.word	0x0002a840
        /*0e3c*/ 	.short	0x010a
        /*0e3e*/ 	.byte	0x3f
	.zero		1


	//   ....[75]....
        /*0e40*/ 	.word	0x0001a450
        /*0e44*/ 	.word	0x00000012
        /*0e48*/ 	.word	0x0002a820
        /*0e4c*/ 	.short	0x010a
        /*0e4e*/ 	.byte	0x3f
	.zero		1


	//   ....[76]....
        /*0e50*/ 	.word	0x0001a4a0
        /*0e54*/ 	.word	0x00000003
        /*0e58*/ 	.word	0x0002a840
        /*0e5c*/ 	.short	0x010a
        /*0e5e*/ 	.byte	0x3f
	.zero		1


	//   ....[77]....
        /*0e60*/ 	.word	0x0001a4f0
        /*0e64*/ 	.word	0x00000003
        /*0e68*/ 	.word	0x00000060
        /*0e6c*/ 	.short	0x010a
        /*0e6e*/ 	.byte	0x3f
	.zero		1


	//   ....[78]....
        /*0e70*/ 	.word	0x0001a540
        /*0e74*/ 	.word	0x00000003
        /*0e78*/ 	.word	0x0002a840
        /*0e7c*/ 	.short	0x010a
        /*0e7e*/ 	.byte	0x3f
	.zero		1


	//   ....[79]....
        /*0e80*/ 	.word	0x0001a590
        /*0e84*/ 	.word	0x00000002
        /*0e88*/ 	.word	0x00000060
        /*0e8c*/ 	.short	0x010a
        /*0e8e*/ 	.byte	0x3f
	.zero		1


	//   ....[80]....
        /*0e90*/ 	.word	0x0001a5e0
        /*0e94*/ 	.word	0x00000002
        /*0e98*/ 	.word	0x0002a840
        /*0e9c*/ 	.short	0x010a
        /*0e9e*/ 	.byte	0x3f
	.zero		1


	//   ....[81]....
        /*0ea0*/ 	.word	0x0001a630
        /*0ea4*/ 	.word	0x00000002
        /*0ea8*/ 	.word	0x00000060
        /*0eac*/ 	.short	0x010a
        /*0eae*/ 	.byte	0x3f
	.zero		1


	//   ....[82]....
        /*0eb0*/ 	.word	0x0001a680
        /*0eb4*/ 	.word	0x00000000
        /*0eb8*/ 	.word	0x0002a860
        /*0ebc*/ 	.short	0x010a
        /*0ebe*/ 	.byte	0x3f
	.zero		1


	//   ....[83]....
        /*0ec0*/ 	.word	0x0001b200
        /*0ec4*/ 	.word	0x00000000
        /*0ec8*/ 	.word	0x0002a820
        /*0ecc*/ 	.short	0x010a
        /*0ece*/ 	.byte	0x3f
	.zero		1


	//   ....[84]....
        /*0ed0*/ 	.word	0x0001b3a0
        /*0ed4*/ 	.word	0x00000006
        /*0ed8*/ 	.word	0x00000000
        /*0edc*/ 	.short	0x010a
        /*0ede*/ 	.byte	0x3f
	.zero		1


	//   ....[85]....
        /*0ee0*/ 	.word	0x0001b3f0
        /*0ee4*/ 	.word	0x00000007
        /*0ee8*/ 	.word	0x00000000
        /*0eec*/ 	.short	0x010a
        /*0eee*/ 	.byte	0x3f
	.zero		1


	//   ....[86]....
        /*0ef0*/ 	.word	0x0001b440
        /*0ef4*/ 	.word	0x00000004
        /*0ef8*/ 	.word	0x00000000
        /*0efc*/ 	.short	0x010a
        /*0efe*/ 	.byte	0x3f
	.zero		1


	//----- nvinfo : EIATTR_NUM_MBARRIERS
	.align		4
.L_213:
        /*0f00*/ 	.byte	0x03, 0x38
        /*0f02*/ 	.short	0x0016


	//----- nvinfo : EIATTR_EXIT_INSTR_OFFSETS
	.align		4
        /*0f04*/ 	.byte	0x04, 0x1c
        /*0f06*/ 	.short	(.L_215 - .L_214)


	//   ....[0]....
.L_214:
        /*0f08*/ 	.word	0x00000a50


	//   ....[1]....
        /*0f0c*/ 	.word	0x00011da0


	//   ....[2]....
        /*0f10*/ 	.word	0x00019360


	//----- nvinfo : EIATTR_MAX_THREADS
	.align		4
.L_215:
        /*0f14*/ 	.byte	0x04, 0x05
        /*0f16*/ 	.short	(.L_217 - .L_216)
.L_216:
        /*0f18*/ 	.word	0x00000180
        /*0f1c*/ 	.word	0x00000001
        /*0f20*/ 	.word	0x00000001


	//----- nvinfo : EIATTR_CRS_STACK_SIZE
	.align		4
.L_217:
        /*0f24*/ 	.byte	0x04, 0x1e
        /*0f26*/ 	.short	(.L_219 - .L_218)
.L_218:
        /*0f28*/ 	.word	0x00000000


	//----- nvinfo : EIATTR_CBANK_PARAM_SIZE
	.align		4
.L_219:
        /*0f2c*/ 	.byte	0x03, 0x19
        /*0f2e*/ 	.short	0x0af0


	//----- nvinfo : EIATTR_PARAM_CBANK
	.align		4
        /*0f30*/ 	.byte	0x04, 0x0a
        /*0f32*/ 	.short	(.L_221 - .L_220)
	.align		4
.L_220:
        /*0f34*/ 	.word	index@(.nv.constant0._ZN7cutlass13device_kernelIN5flash11enable_sm90INS1_16FlashAttnFwdSm90INS1_25CollectiveMainloopFwdSm90ILi2EN4cute5tupleIJNS5_1CILi1EEES8_S8_EEENS6_IJNS7_ILi128EEENS7_ILi96EEENS7_ILi192EEEEEELi128ENS_6half_tEfNS_4arch4Sm90ELb0ELb1ELb1ELb1ELb0ELb0ELb0ELb1ELb1ELb1ELb1ELb0EEENS1_21CollectiveEpilogueFwdINS6_IJSA_SA_SB_EEES9_SE_SG_Li256ELb1ELb1ELb1ELb0EEENS1_36VarlenDynamicPersistentTileSchedulerILi128ELi96ELi256ELi128ELb1ELb1ELb1ELb1ELb0ELb1EEEEEEEEEvNT_6ParamsE)
        /*0f38*/ 	.short	0x0210
        /*0f3a*/ 	.short	0x0af0


	//----- nvinfo : EIATTR_SW_WAR
	.align		4
.L_221:
        /*0f3c*/ 	.byte	0x04, 0x36
        /*0f3e*/ 	.short	(.L_223 - .L_222)
.L_222:
        /*0f40*/ 	.word	0x00000008
.L_223:


//--------------------- .nv.info._ZN7cutlass13device_kernelIN5flash11enable_sm90INS1_16FlashAttnFwdSm90INS1_25CollectiveMainloopFwdSm90ILi2EN4cute5tupleIJNS5_1CILi1EEES8_S8_EEENS6_IJNS7_ILi128EEENS7_ILi96EEENS7_ILi192EEEEEELi128ENS_6half_tEfNS_4arch4Sm90ELb0ELb1ELb1ELb1ELb0ELb1ELb0ELb1ELb1ELb1ELb1ELb0EEENS1_21CollectiveEpilogueFwdINS6_IJSA_SA_SB_EEES9_SE_SG_Li256ELb1ELb1ELb1ELb0EEENS1_36VarlenDynamicPersistentTileSchedulerILi128ELi96ELi256ELi128ELb1ELb1ELb1ELb1ELb0ELb1EEEEEEEEEvNT_6ParamsE --------------------------
	.section	.nv.info._ZN7cutlass13device_kernelIN5flash11enable_sm90INS1_16FlashAttnFwdSm90INS1_25CollectiveMainloopFwdSm90ILi2EN4cute5tupleIJNS5_1CILi1EEES8_S8_EEENS6_IJNS7_ILi128EEENS7_ILi96EEENS7_ILi192EEEEEELi128ENS_6half_tEfNS_4arch4Sm90ELb0ELb1ELb1ELb1ELb0ELb1ELb0ELb1ELb1ELb1ELb1ELb0EEENS1_21CollectiveEpilogueFwdINS6_IJSA_SA_SB_EEES9_SE_SG_Li256ELb1ELb1ELb1ELb0EEENS1_36VarlenDynamicPersistentTileSchedulerILi128ELi96ELi256ELi128ELb1ELb1ELb1ELb1ELb0ELb1EEEEEEEEEvNT_6ParamsE,"",@"SHT_CUDA_INFO"
	.sectionflags	@""
	.align	4


	//----- nvinfo : EIATTR_CUDA_API_VERSION
	.align		4
        /*0000*/ 	.byte	0x04, 0x37
        /*0002*/ 	.short	(.L_225 - .L_224)
.L_224:
        /*0004*/ 	.word	0x00000082


	//----- nvinfo : EIATTR_KPARAM_INFO
	.align		4
.L_225:
        /*0008*/ 	.byte	0x04, 0x17
        /*000a*/ 	.short	(.L_227 - .L_226)
.L_226:
        /*000c*/ 	.word	0x00000000
        /*0010*/ 	.short	0x0000
        /*0012*/ 	.short	0x0070
        /*0014*/ 	.byte	0x00, 0xf0, 0x01, 0x2a


	//----- nvinfo : EIATTR_SPARSE_MMA_MASK
	.align		4
.L_227:
        /*0018*/ 	.byte	0x03, 0x50
        /*001a*/ 	.short	0x0000


	//----- nvinfo : EIATTR_MAXREG_COUNT
	.align		4
        /*001c*/ 	.byte	0x03, 0x1b
        /*001e*/ 	.short	0x00a8


	//----- nvinfo : EIATTR_NUM_BARRIERS
	.align		4
        /*0020*/ 	.byte	0x02, 0x4c
        /*0022*/ 	.byte	0x10
	.zero		1


	//----- nvinfo : EIATTR_EXTERNS
	.align		4
        /*0024*/ 	.byte	0x04, 0x0f
        /*0026*/ 	.short	(.L_229 - .L_228)


	//   ....[0]....
	.align		4
.L_228:
        /*0028*/ 	.word	index@(__assertfail)


	//----- nvinfo : EIATTR_ANNOTATIONS
	.align		4
.L_229:
        /*002c*/ 	.byte	0x04, 0x55
        /*002e*/ 	.short	(.L_231 - .L_230)


	//   ....[0]....
.L_230:
        /* <DEDUP_REMOVED lines=127> */


	//----- nvinfo : EIATTR_MERCURY_ISA_VERSION
	.align		4
.L_231:
        /*0810*/ 	.byte	0x03, 0x5f
        /*0812*/ 	.short	0x0101


	//----- nvinfo : EIATTR_UNUSED_LOAD_BYTE_OFFSET
	.align		4
        /*0814*/ 	.byte	0x04, 0x44
        /*0816*/ 	.short	(.L_233 - .L_232)


	//   ....[0]....
.L_232:
        /*0818*/ 	.word	0x00000ab0
        /*081c*/ 	.word	0x0000fff0


	//   ....[1]....
        /*0820*/ 	.word	0x000200a0
        /*0824*/ 	.word	0x0000fff0


	//----- nvinfo : EIATTR_INT_WARP_WIDE_INSTR_OFFSETS
	.align		4
.L_233:
        /*0828*/ 	.byte	0x04, 0x31
        /*082a*/ 	.short	(.L_235 - .L_234)


	//   ....[0]....
.L_234:
        /*082c*/ 	.word	0x00000190


	//   ....[1]....
        /*0830*/ 	.word	0x000001d0


	//   ....[2]....
        /*0834*/ 	.word	0x00000240


	//   ....[3]....
        /*0838*/ 	.word	0x00026800


	//   ....[4]....
        /*083c*/ 	.word	0x00026890


	//   ....[5]....
        /*0840*/ 	.word	0x0002a380


	//   ....[6]....
        /*0844*/ 	.word	0x0002a3e0


	//----- nvinfo : EIATTR_COOP_GROUP_MASK_REGIDS
	.align		4
.L_235:
        /*0848*/ 	.byte	0x04, 0x29
        /*084a*/ 	.short	(.L_237 - .L_236)


	//   ....[0]....
.L_236:
        /*084c*/ 	.word	0xffffffff


	//   ....[1]....
        /*0850*/ 	.word	0xffffffff


	//   ....[2]....
        /*0854*/ 	.word	0xffffffff


	//   ....[3]....
        /*0858*/ 	.word	0xffffffff


	//   ....[4]....
        /*085c*/ 	.word	0xffffffff


	//   ....[5]....
        /*0860*/ 	.word	0xffffffff


	//   ....[6]....
        /*0864*/ 	.word	0xffffffff


	//   ....[7]....
        /*0868*/ 	.word	0xffffffff


	//   ....[8]....
        /*086c*/ 	.word	0xffffffff


	//   ....[9]....
        /*0870*/ 	.word	0xffffffff


	//   ....[10]....
        /*0874*/ 	.word	0xffffffff


	//   ....[11]....
        /*0878*/ 	.word	0xffffffff


	//   ....[12]....
        /*087c*/ 	.word	0xffffffff


	//   ....[13]....
        /*0880*/ 	.word	0xffffffff


	//   ....[14]....
        /*0884*/ 	.word	0xffffffff


	//   ....[15]....
        /*0888*/ 	.word	0xffffffff


	//   ....[16]....
        /*088c*/ 	.word	0xffffffff


	//   ....[17]....
        /*0890*/ 	.word	0xffffffff


	//   ....[18]....
        /*0894*/ 	.word	0xffffffff


	//   ....[19]....
        /*0898*/ 	.word	0xffffffff


	//   ....[20]....
        /*089c*/ 	.word	0xffffffff


	//   ....[21]....
        /*08a0*/ 	.word	0xffffffff


	//   ....[22]....
        /*08a4*/ 	.word	0xffffffff


	//   ....[23]....
        /*08a8*/ 	.word	0xffffffff


	//   ....[24]....
        /*08ac*/ 	.word	0xffffffff


	//   ....[25]....
        /*08b0*/ 	.word	0xffffffff


	//   ....[26]....
        /*08b4*/ 	.word	0xffffffff


	//   ....[27]....
        /*08b8*/ 	.word	0xffffffff


	//   ....[28]....
        /*08bc*/ 	.word	0xffffffff


	//   ....[29]....
        /*08c0*/ 	.word	0xffffffff


	//   ....[30]....
        /*08c4*/ 	.word	0xffffffff


	//   ....[31]....
        /*08c8*/ 	.word	0xffffffff


	//   ....[32]....
        /*08cc*/ 	.word	0xffffffff


	//   ....[33]....
        /*08d0*/ 	.word	0xffffffff


	//   ....[34]....
        /*08d4*/ 	.word	0xffffffff


	//   ....[35]....
        /*08d8*/ 	.word	0xffffffff


	//   ....[36]....
        /*08dc*/ 	.word	0xffffffff


	//   ....[37]....
        /*08e0*/ 	.word	0xffffffff


	//   ....[38]....
        /*08e4*/ 	.word	0xffffffff


	//   ....[39]....
        /*08e8*/ 	.word	0xffffffff


	//   ....[40]....
        /*08ec*/ 	.word	0xffffffff


	//   ....[41]....
        /*08f0*/ 	.word	0xffffffff


	//   ....[42]....
        /*08f4*/ 	.word	0xffffffff


	//   ....[43]....
        /*08f8*/ 	.word	0xffffffff


	//   ....[44]....
        /*08fc*/ 	.word	0xffffffff


	//   ....[45]....
        /*0900*/ 	.word	0xffffffff


	//   ....[46]....
        /*0904*/ 	.word	0xffffffff


	//   ....[47]....
        /*0908*/ 	.word	0xffffffff


	//   ....[48]....
        /*090c*/ 	.word	0xffffffff


	//   ....[49]....
        /*0910*/ 	.word	0xffffffff


	//   ....[50]....
        /*0914*/ 	.word	0xffffffff


	//   ....[51]....
        /*0918*/ 	.word	0xffffffff


	//   ....[52]....
        /*091c*/ 	.word	0xffffffff


	//   ....[53]....
        /*0920*/ 	.word	0xffffffff


	//   ....[54]....
        /*0924*/ 	.word	0xffffffff


	//   ....[55]....
        /*0928*/ 	.word	0xffffffff


	//   ....[56]....
        /*092c*/ 	.word	0xffffffff


	//   ....[57]....
        /*0930*/ 	.word	0xffffffff


	//   ....[58]....
        /*0934*/ 	.word	0xffffffff


	//   ....[59]....
        /*0938*/ 	.word	0xffffffff


	//   ....[60]....
        /*093c*/ 	.word	0xffffffff


	//   ....[61]....
        /*0940*/ 	.word	0xffffffff


	//   ....[62]....
        /*0944*/ 	.word	0xffffffff


	//   ....[63]....
        /*0948*/ 	.word	0xffffffff


	//   ....[64]....
        /*094c*/ 	.word	0xffffffff


	//   ....[65]....
        /*0950*/ 	.word	0xffffffff


	//   ....[66]....
        /*0954*/ 	.word	0xffffffff


	//   ....[67]....
        /*0958*/ 	.word	0xffffffff


	//   ....[68]....
        /*095c*/ 	.word	0xffffffff


	//   ....[69]....
        /*0960*/ 	.word	0xffffffff


	//   ....[70]....
        /*0964*/ 	.word	0xffffffff


	//   ....[71]....
        /*0968*/ 	.word	0xffffffff


	//   ....[72]....
        /*096c*/ 	.word	0xffffffff


	//   ....[73]....
        /*0970*/ 	.word	0xffffffff


	//   ....[74]....
        /*0974*/ 	.word	0xffffffff


	//   ....[75]....
        /*0978*/ 	.word	0xffffffff


	//   ....[76]....
        /*097c*/ 	.word	0xffffffff


	//   ....[77]....
        /*0980*/ 	.word	0xffffffff


	//   ....[78]....
        /*0984*/ 	.word	0xffffffff


	//   ....[79]....
        /*0988*/ 	.word	0xffffffff


	//   ....[80]....
        /*098c*/ 	.word	0xffffffff


	//   ....[81]....
        /*0990*/ 	.word	0xffffffff


	//   ....[82]....
        /*0994*/ 	.word	0xffffffff


	//   ....[83]....
        /*0998*/ 	.word	0xffffffff


	//   ....[84]....
        /*099c*/ 	.word	0xffffffff


	//   ....[85]....
        /*09a0*/ 	.word	0xffffffff


	//   ....[86]....
        /*09a4*/ 	.word	0xffffffff


	//   ....[87]....
        /*09a8*/ 	.word	0xffffffff


	//   ....[88]....
        /*09ac*/ 	.word	0xffffffff


	//   ....[89]....
        /*09b0*/ 	.word	0xffffffff


	//   ....[90]....
        /*09b4*/ 	.word	0xffffffff


	//   ....[91]....
        /*09b8*/ 	.word	0xffffffff


	//   ....[92]....
        /*09bc*/ 	.word	0xffffffff


	//   ....[93]....
        /*09c0*/ 	.word	0xffffffff


	//   ....[94]....
        /*09c4*/ 	.word	0xffffffff


	//   ....[95]....
        /*09c8*/ 	.word	0xffffffff


	//   ....[96]....
        /*09cc*/ 	.word	0xffffffff


	//   ....[97]....
        /*09d0*/ 	.word	0xffffffff


	//   ....[98]....
        /*09d4*/ 	.word	0xffffffff


	//   ....[99]....
        /*09d8*/ 	.word	0xffffffff


	//   ....[100]....
        /*09dc*/ 	.word	0xffffffff


	//   ....[101]....
        /*09e0*/ 	.word	0xffffffff


	//   ....[102]....
        /*09e4*/ 	.word	0xffffffff


	//   ....[103]....
        /*09e8*/ 	.word	0xffffffff


	//   ....[104]....
        /*09ec*/ 	.word	0xffffffff


	//   ....[105]....
        /*09f0*/ 	.word	0xffffffff


	//   ....[106]....
        /*09f4*/ 	.word	0xffffffff


	//   ....[107]....
        /*09f8*/ 	.word	0xffffffff


	//   ....[108]....
        /*09fc*/ 	.word	0xffffffff


	//   ....[109]....
        /*0a00*/ 	.word	0xffffffff


	//   ....[110]....
        /*0a04*/ 	.word	0xffffffff


	//   ....[111]....
        /*0a08*/ 	.word	0xffffffff


	//   ....[112]....
        /*0a0c*/ 	.word	0xffffffff


	//   ....[113]....
        /*0a10*/ 	.word	0xffffffff


	//   ....[114]....
        /*0a14*/ 	.word	0xffffffff


	//   ....[115]....
        /*0a18*/ 	.word	0xffffffff


	//   ....[116]....
        /*0a1c*/ 	.word	0xffffffff


	//   ....[117]....
        /*0a20*/ 	.word	0xffffffff


	//   ....[118]....
        /*0a24*/ 	.word	0xffffffff


	//   ....[119]....
        /*0a28*/ 	.word	0xffffffff


	//   ....[120]....
        /*0a2c*/ 	.word	0xffffffff


	//   ....[121]....
        /*0a30*/ 	.word	0xffffffff


	//   ....[122]....
        /*0a34*/ 	.word	0xffffffff


	//   ....[123]....
        /*0a38*/ 	.word	0xffffffff


	//   ....[124]....
        /*0a3c*/ 	.word	0xffffffff


	//   ....[125]....
        /*0a40*/ 	.word	0xffffffff


	//   ....[126]....
        /*0a44*/ 	.word	0xffffffff


	//   ....[127]....
        /*0a48*/ 	.word	0xffffffff


	//   ....[128]....
        /*0a4c*/ 	.word	0x0500000f


	//   ....[129]....
        /*0a50*/ 	.word	0x0500000f


	//   ....[130]....
        /*0a54*/ 	.word	0x0500000f


	//   ....[131]....
        /*0a58*/ 	.word	0x0500000f


	//   ....[132]....
        /*0a5c*/ 	.word	0x0500000f


	//   ....[133]....
        /*0a60*/ 	.word	0x0500000f


	//   ....[134]....
        /*0a64*/ 	.word	0x0500000f


	//   ....[135]....
        /*0a68*/ 	.word	0x0500000f


	//   ....[136]....
        /*0a6c*/ 	.word	0x0500000f


	//   ....[137]....
        /*0a70*/ 	.word	0x0500000f


	//   ....[138]....
        /*0a74*/ 	.word	0x0500000f


	//   ....[139]....
        /*0a78*/ 	.word	0x0500000f


	//   ....[140]....
        /*0a7c*/ 	.word	0x0500000f


	//   ....[141]....
        /*0a80*/ 	.word	0x0500000f


	//   ....[142]....
        /*0a84*/ 	.word	0x0500000f


	//   ....[143]....
        /*0a88*/ 	.word	0x0500000f


	//   ....[144]....
        /*0a8c*/ 	.word	0x0500000f


	//   ....[145]....
        /*0a90*/ 	.word	0x0500000f


	//   ....[146]....
        /*0a94*/ 	.word	0x0500000f


	//   ....[147]....
        /*0a98*/ 	.word	0x0500000f


	//   ....[148]....
        /*0a9c*/ 	.word	0x0500000f


	//   ....[149]....
        /*0aa0*/ 	.word	0x0500000f


	//   ....[150]....
        /*0aa4*/ 	.word	0x0500000f


	//   ....[151]....
        /*0aa8*/ 	.word	0x0500000f


	//   ....[152]....
        /*0aac*/ 	.word	0x0500000f


	//   ....[153]....
        /*0ab0*/ 	.word	0x0500000f


	//   ....[154]....
        /*0ab4*/ 	.word	0x0500000f


	//   ....[155]....
        /*0ab8*/ 	.word	0x0500000f


	//   ....[156]....
        /*0abc*/ 	.word	0x0500000f


	//   ....[157]....
        /*0ac0*/ 	.word	0x0500000f


	//   ....[158]....
        /*0ac4*/ 	.word	0x0500000f


	//   ....[159]....
        /*0ac8*/ 	.word	0x0500000f


	//   ....[160]....
        /*0acc*/ 	.word	0x0500000f


	//   ....[161]....
        /*0ad0*/ 	.word	0x0500000f


	//   ....[162]....
        /*0ad4*/ 	.word	0x0500000f


	//   ....[163]....
        /*0ad8*/ 	.word	0x0500000f


	//   ....[164]....
        /*0adc*/ 	.word	0x0500000f


	//   ....[165]....
        /*0ae0*/ 	.word	0x0500000f


	//   ....[166]....
        /*0ae4*/ 	.word	0x0500000f


	//   ....[167]....
        /*0ae8*/ 	.word	0x0500000f


	//   ....[168]....
        /*0aec*/ 	.word	0x0500000f


	//   ....[169]....
        /*0af0*/ 	.word	0x0500000f


	//   ....[170]....
        /*0af4*/ 	.word	0x0500000f


	//   ....[171]....
        /*0af8*/ 	.word	0x0500000f


	//   ....[172]....
        /*0afc*/ 	.word	0x0500000f


	//   ....[173]....
        /*0b00*/ 	.word	0x0500000f


	//   ....[174]....
        /*0b04*/ 	.word	0x0500000f


	//   ....[175]....
        /*0b08*/ 	.word	0x0500000f


	//   ....[176]....
        /*0b0c*/ 	.word	0x0500000f


	//   ....[177]....
        /*0b10*/ 	.word	0x0500000f


	//   ....[178]....
        /*0b14*/ 	.word	0x0500000f


	//   ....[179]....
        /*0b18*/ 	.word	0x0500000f


	//   ....[180]....
        /*0b1c*/ 	.word	0x0500000f


	//----- nvinfo : EIATTR_COOP_GROUP_INSTR_OFFSETS
	.align		4
.L_237:
        /*0b20*/ 	.byte	0x04, 0x28
        /*0b22*/ 	.short	(.L_239 - .L_238)


	//   ....[0]....
.L_238:
        /*0b24*/ 	.word	0x00000060


	//   ....[1]....
        /*0b28*/ 	.word	0x000001a0


	//   ....[2]....
        /*0b2c*/ 	.word	0x000001f0


	//   ....[3]....
        /*0b30*/ 	.word	0x00000420


	//   ....[4]....
        /*0b34*/ 	.word	0x00000580


	//   ....[5]....
        /*0b38*/ 	.word	0x000006a0


	//   ....[6]....
        /*0b3c*/ 	.word	0x00000800


	//   ....[7]....
        /*0b40*/ 	.word	0x0000b6a0


	//   ....[8]....
        /*0b44*/ 	.word	0x0000bda0


	//   ....[9]....
        /*0b48*/ 	.word	0x0000bdb0


	//   ....[10]....
        /*0b4c*/ 	.word	0x0000bdc0


	//   ....[11]....
        /*0b50*/ 	.word	0x0000bdd0


	//   ....[12]....
        /*0b54*/ 	.word	0x0000c590


	//   ....[13]....
        /*0b58*/ 	.word	0x0000c5a0


	//   ....[14]....
        /*0b5c*/ 	.word	0x0000c5b0


	//   ....[15]....
        /*0b60*/ 	.word	0x0000c5c0


	//   ....[16]....
        /*0b64*/ 	.word	0x0000f340


	//   ....[17]....
        /*0b68*/ 	.word	0x0000f350


	//   ....[18]....
        /*0b6c*/ 	.word	0x0000f360


	//   ....[19]....
        /*0b70*/ 	.word	0x0000f370


	//   ....[20]....
        /*0b74*/ 	.word	0x0000f940


	//   ....[21]....
        /*0b78*/ 	.word	0x0000f950


	//   ....[22]....
        /*0b7c*/ 	.word	0x0000f960


	//   ....[23]....
        /*0b80*/ 	.word	0x0000f970


	//   ....[24]....
        /*0b84*/ 	.word	0x000133b0


	//   ....[25]....
        /*0b88*/ 	.word	0x000138f0


	//   ....[26]....
        /*0b8c*/ 	.word	0x00014610


	//   ....[27]....
        /*0b90*/ 	.word	0x00014720


	//   ....[28]....
        /*0b94*/ 	.word	0x00014c60


	//   ....[29]....
        /*0b98*/ 	.word	0x00014d10


	//   ....[30]....
        /*0b9c*/ 	.word	0x00017080


	//   ....[31]....
        /*0ba0*/ 	.word	0x00017260


	//   ....[32]....
        /*0ba4*/ 	.word	0x00018120


	//   ....[33]....
        /*0ba8*/ 	.word	0x00018230


	//   ....[34]....
        /*0bac*/ 	.word	0x00018850


	//   ....[35]....
        /*0bb0*/ 	.word	0x000188a0


	//   ....[36]....
        /*0bb4*/ 	.word	0x0001abc0


	//   ....[37]....
        /*0bb8*/ 	.word	0x0001abe0


	//   ....[38]....
        /*0bbc*/ 	.word	0x0001aff0


	//   ....[39]....
        /*0bc0*/ 	.word	0x0001b060


	//   ....[40]....
        /*0bc4*/ 	.word	0x0001d0b0


	//   ....[41]....
        /*0bc8*/ 	.word	0x0001d2c0


	//   ....[42]....
        /*0bcc*/ 	.word	0x0001e1a0


	//   ....[43]....
        /*0bd0*/ 	.word	0x0001e2b0


	//   ....[44]....
        /*0bd4*/ 	.word	0x0001e8c0


	//   ....[45]....
        /*0bd8*/ 	.word	0x0001e910


	//   ....[46]....
        /*0bdc*/ 	.word	0x0001f9f0


	//   ....[47]....
        /*0be0*/ 	.word	0x0001fa70


	//   ....[48]....
        /*0be4*/ 	.word	0x0001faa0


	//   ....[49]....
        /*0be8*/ 	.word	0x0001fac0


	//   ....[50]....
        /*0bec*/ 	.word	0x00020b50


	//   ....[51]....
        /*0bf0*/ 	.word	0x00020b60


	//   ....[52]....
        /*0bf4*/ 	.word	0x00020b70


	//   ....[53]....
        /*0bf8*/ 	.word	0x00020b80


	//   ....[54]....
        /*0bfc*/ 	.word	0x00021230


	//   ....[55]....
        /*0c00*/ 	.word	0x00021270


	//   ....[56]....
        /*0c04*/ 	.word	0x00021350


	//   ....[57]....
        /*0c08*/ 	.word	0x00021370


	//   ....[58]....
        /*0c0c*/ 	.word	0x00021430


	//   ....[59]....
        /*0c10*/ 	.word	0x00021450


	//   ....[60]....
        /*0c14*/ 	.word	0x00021520


	//   ....[61]....
        /*0c18*/ 	.word	0x00021540


	//   ....[62]....
        /*0c1c*/ 	.word	0x00021950


	//   ....[63]....
        /*0c20*/ 	.word	0x00021970


	//   ....[64]....
        /*0c24*/ 	.word	0x00021db0


	//   ....[65]....
        /*0c28*/ 	.word	0x00021dc0


	//   ....[66]....
        /*0c2c*/ 	.word	0x00022a20


	//   ....[67]....
        /*0c30*/ 	.word	0x00022a40


	//   ....[68]....
        /*0c34*/ 	.word	0x00022b00


	//   ....[69]....
        /*0c38*/ 	.word	0x00022b20


	//   ....[70]....
        /*0c3c*/ 	.word	0x00022be0


	//   ....[71]....
        /*0c40*/ 	.word	0x00022c00


	//   ....[72]....
        /*0c44*/ 	.word	0x00022cd0


	//   ....[73]....
        /*0c48*/ 	.word	0x00022cf0


	//   ....[74]....
        /*0c4c*/ 	.word	0x00022e40


	//   ....[75]....
        /*0c50*/ 	.word	0x00023050


	//   ....[76]....
        /*0c54*/ 	.word	0x00023080


	//   ....[77]....
        /*0c58*/ 	.word	0x000230b0


	//   ....[78]....
        /*0c5c*/ 	.word	0x000230e0


	//   ....[79]....
        /*0c60*/ 	.word	0x00023110


	//   ....[80]....
        /*0c64*/ 	.word	0x00023140


	//   ....[81]....
        /*0c68*/ 	.word	0x000232e0


	//   ....[82]....
        /*0c6c*/ 	.word	0x00023310


	//   ....[83]....
        /*0c70*/ 	.word	0x00023340


	//   ....[84]....
        /*0c74*/ 	.word	0x00023370


	//   ....[85]....
        /*0c78*/ 	.word	0x000233a0


	//   ....[86]....
        /*0c7c*/ 	.word	0x000233d0


	//   ....[87]....
        /*0c80*/ 	.word	0x00023470


	//   ....[88]....
        /*0c84*/ 	.word	0x000234a0


	//   ....[89]....
        /*0c88*/ 	.word	0x000234b0


	//   ....[90]....
        /*0c8c*/ 	.word	0x000234e0


	//   ....[91]....
        /*0c90*/ 	.word	0x00024db0


	//   ....[92]....
        /*0c94*/ 	.word	0x00026dd0


	//   ....[93]....
        /*0c98*/ 	.word	0x000279d0


	//   ....[94]....
        /*0c9c*/ 	.word	0x000279f0


	//   ....[95]....
        /*0ca0*/ 	.word	0x00027a00


	//   ....[96]....
        /*0ca4*/ 	.word	0x00027a30


	//   ....[97]....
        /*0ca8*/ 	.word	0x00027b50


	//   ....[98]....
        /*0cac*/ 	.word	0x00027b60


	//   ....[99]....
        /*0cb0*/ 	.word	0x00027c00


	//   ....[100]....
        /*0cb4*/ 	.word	0x00027c10


	//   ....[101]....
        /*0cb8*/ 	.word	0x00027cb0


	//   ....[102]....
        /*0cbc*/ 	.word	0x00027cc0


	//   ....[103]....
        /*0cc0*/ 	.word	0x00027d60


	//   ....[104]....
        /*0cc4*/ 	.word	0x00027d70


	//   ....[105]....
        /*0cc8*/ 	.word	0x00027df0


	//   ....[106]....
        /*0ccc*/ 	.word	0x00027e20


	//   ....[107]....
        /*0cd0*/ 	.word	0x00027e70


	//   ....[108]....
        /*0cd4*/ 	.word	0x00027eb0


	//   ....[109]....
        /*0cd8*/ 	.word	0x0002aad0


	//   ....[110]....
        /*0cdc*/ 	.word	0x0002ab00


	//   ....[111]....
        /*0ce0*/ 	.word	0x0002ab70


	//   ....[112]....
        /*0ce4*/ 	.word	0x0002aba0


	//   ....[113]....
        /*0ce8*/ 	.word	0x0002abd0


	//   ....[114]....
        /*0cec*/ 	.word	0x0002ac00


	//   ....[115]....
        /*0cf0*/ 	.word	0x0002ac30


	//   ....[116]....
        /*0cf4*/ 	.word	0x0002ac60


	//   ....[117]....
        /*0cf8*/ 	.word	0x0002ae20


	//   ....[118]....
        /*0cfc*/ 	.word	0x0002ae50


	//   ....[119]....
        /*0d00*/ 	.word	0x0002ae80


	//   ....[120]....
        /*0d04*/ 	.word	0x0002aeb0


	//   ....[121]....
        /*0d08*/ 	.word	0x0002aee0


	//   ....[122]....
        /*0d0c*/ 	.word	0x0002af10


	//   ....[123]....
        /*0d10*/ 	.word	0x0002afe0


	//   ....[124]....
        /*0d14*/ 	.word	0x0002b000


	//   ....[125]....
        /*0d18*/ 	.word	0x0002b010


	//   ....[126]....
        /*0d1c*/ 	.word	0x0002b090


	//   ....[127]....
        /*0d20*/ 	.word	0x0002bbd0


	//   ....[128]....
        /*0d24*/ 	.word	0x0002c030


	//   ....[129]....
        /*0d28*/ 	.word	0x0002c0c0


	//   ....[130]....
        /*0d2c*/ 	.word	0x0002c110


	//   ....[131]....
        /*0d30*/ 	.word	0x0002c160


	//   ....[132]....
        /*0d34*/ 	.word	0x0002c200


	//   ....[133]....
        /*0d38*/ 	.word	0x0002c290


	//   ....[134]....
        /*0d3c*/ 	.word	0x0002c2e0


	//   ....[135]....
        /*0d40*/ 	.word	0x0002c330


	//   ....[136]....
        /*0d44*/ 	.word	0x0002c420


	//   ....[137]....
        /*0d48*/ 	.word	0x0002c4b0


	//   ....[138]....
        /*0d4c*/ 	.word	0x0002c500


	//   ....[139]....
        /*0d50*/ 	.word	0x0002c550


	//   ....[140]....
        /*0d54*/ 	.word	0x0002c5e0


	//   ....[141]....
        /*0d58*/ 	.word	0x0002c670


	//   ....[142]....
        /*0d5c*/ 	.word	0x0002c6c0


	//   ....[143]....
        /*0d60*/ 	.word	0x0002c710


	//   ....[144]....
        /*0d64*/ 	.word	0x0002cab0


	//   ....[145]....
        /*0d68*/ 	.word	0x0002cd90


	//   ....[146]....
        /*0d6c*/ 	.word	0x0002cf70


	//   ....[147]....
        /*0d70*/ 	.word	0x0002cfc0


	//   ....[148]....
        /*0d74*/ 	.word	0x0002d020


	//   ....[149]....
        /*0d78*/ 	.word	0x0002d100


	//   ....[150]....
        /*0d7c*/ 	.word	0x0002d1c0


	//   ....[151]....
        /*0d80*/ 	.word	0x0002d2e0


	//   ....[152]....
        /*0d84*/ 	.word	0x0002d360


	//   ....[153]....
        /*0d88*/ 	.word	0x0002d470


	//   ....[154]....
        /*0d8c*/ 	.word	0x0002d4d0


	//   ....[155]....
        /*0d90*/ 	.word	0x0002d5e0


	//   ....[156]....
        /*0d94*/ 	.word	0x0002d640


	//   ....[157]....
        /*0d98*/ 	.word	0x0002d750


	//   ....[158]....
        /*0d9c*/ 	.word	0x0002d7b0


	//   ....[159]....
        /*0da0*/ 	.word	0x0002d8a0


	//   ....[160]....
        /*0da4*/ 	.word	0x0002d920


	//   ....[161]....
        /*0da8*/ 	.word	0x0002da00


	//   ....[162]....
        /*0dac*/ 	.word	0x0002dd70


	//   ....[163]....
        /*0db0*/ 	.word	0x0002de10


	//   ....[164]....
        /*0db4*/ 	.word	0x0002dfb0


	//   ....[165]....
        /*0db8*/ 	.word	0x0002e030


	//   ....[166]....
        /*0dbc*/ 	.word	0x0002e0b0


	//   ....[167]....
        /*0dc0*/ 	.word	0x0002e130


	//   ....[168]....
        /*0dc4*/ 	.word	0x0002e1b0


	//   ....[169]....
        /*0dc8*/ 	.word	0x0002e240


	//   ....[170]....
        /*0dcc*/ 	.word	0x0002e2e0


	//   ....[171]....
        /*0dd0*/ 	.word	0x0002e390


	//   ....[172]....
        /*0dd4*/ 	.word	0x0002e410


	//   ....[173]....
        /*0dd8*/ 	.word	0x0002e490


	//   ....[174]....
        /*0ddc*/ 	.word	0x0002e510


	//   ....[175]....
        /*0de0*/ 	.word	0x0002e5a0


	//   ....[176]....
        /*0de4*/ 	.word	0x0002e620


	//   ....[177]....
        /*0de8*/ 	.word	0x0002e6d0


	//   ....[178]....
        /*0dec*/ 	.word	0x0002e720


	//   ....[179]....
        /*0df0*/ 	.word	0x0002e7e0


	//   ....[180]....
        /*0df4*/ 	.word	0x0002e910


	//----- nvinfo : EIATTR_REG_RECONFIG
	.align		4
.L_239:
        /*0df8*/ 	.byte	0x01, 0x54
	.zero		2


	//----- nvinfo : EIATTR_SYSCALL_OFFSETS
	.align		4
        /*0dfc*/ 	.byte	0x04, 0x46
        /*0dfe*/ 	.short	(.L_241 - .L_240)


	//   ....[0]....
.L_240:
        /*0e00*/ 	.word	0x00002310


	//   ....[1]....
        /*0e04*/ 	.word	0x00002460


	//   ....[2]....
        /*0e08*/ 	.word	0x0000b840


	//   ....[3]....
        /*0e0c*/ 	.word	0x0000bb60


	//   ....[4]....
        /*0e10*/ 	.word	0x00026a00


	//   ....[5]....
        /*0e14*/ 	.word	0x00026b50


	//   ....[6]....
        /*0e18*/ 	.word	0x00026c40


	//   ....[7]....
        /*0e1c*/ 	.word	0x00027500


	//----- nvinfo : EIATTR_MBARRIER_INSTR_OFFSETS
	.align		4
.L_241:
        /*0e20*/ 	.byte	0x04, 0x39
        /*0e22*/ 	.short	(.L_243 - .L_242)


	//   ....[0]....
.L_242:
        /*0e24*/ 	.word	0x000002d0
        /*0e28*/ 	.word	0x000000ff
        /*0e2c*/ 	.word	0x0002a800
        /*0e30*/ 	.short	0x0100
        /*0e32*/ 	.byte	0x08
	.zero		1


	//   ....[1]....
        /*0e34*/ 	.word	0x000002e0
        /*0e38*/ 	.word	0x000000ff
        /*0e3c*/ 	.word	0x0002a820
        /*0e40*/ 	.short	0x0100
        /*0e42*/ 	.byte	0x08
	.zero		1


	//   ....[2]....
        /*0e44*/ 	.word	0x000003d0
        /*0e48*/ 	.word	0x000000ff
        /*0e4c*/ 	.word	0x0002a830
        /*0e50*/ 	.short	0x0100
        /*0e52*/ 	.byte	0x08
	.zero		1


	//   ....[3]....
        /*0e54*/ 	.word	0x000003e0
        /*0e58*/ 	.word	0x000000ff
        /*0e5c*/ 	.word	0x0002a840
        /*0e60*/ 	.short	0x0100
        /*0e62*/ 	.byte	0x08
	.zero		1


	//   ....[4]....
        /*0e64*/ 	.word	0x000003f0
        /*0e68*/ 	.word	0x000000ff
        /*0e6c*/ 	.word	0x0002a838
        /*0e70*/ 	.short	0x0100
        /*0e72*/ 	.byte	0x08
	.zero		1


	//   ....[5]....
        /*0e74*/ 	.word	0x00000400
        /*0e78*/ 	.word	0x000000ff
        /*0e7c*/ 	.word	0x0002a848
        /*0e80*/ 	.short	0x0100
        /*0e82*/ 	.byte	0x08
	.zero		1


	//   ....[6]....
        /*0e84*/ 	.word	0x00000530
        /*0e88*/ 	.word	0x000000ff
        /*0e8c*/ 	.word	0x0002a850
        /*0e90*/ 	.short	0x0100
        /*0e92*/ 	.byte	0x08
	.zero		1


	//   ....[7]....
        /*0e94*/ 	.word	0x00000540
        /*0e98*/ 	.word	0x000000ff
        /*0e9c*/ 	.word	0x0002a860
        /*0ea0*/ 	.short	0x0100
        /*0ea2*/ 	.byte	0x08
	.zero		1


	//   ....[8]....
        /*0ea4*/ 	.word	0x00000550
        /*0ea8*/ 	.word	0x000000ff
        /*0eac*/ 	.word	0x0002a858
        /*0eb0*/ 	.short	0x0100
        /*0eb2*/ 	.byte	0x08
	.zero		1


	//   ....[9]....
        /*0eb4*/ 	.word	0x00000560
        /*0eb8*/ 	.word	0x000000ff
        /*0ebc*/ 	.word	0x0002a868
        /*0ec0*/ 	.short	0x0100
        /*0ec2*/ 	.byte	0x08
	.zero		1


	//   ....[10]....
        /*0ec4*/ 	.word	0x00000650
        /*0ec8*/ 	.word	0x000000ff
        /*0ecc*/ 	.word	0x0002a870
        /*0ed0*/ 	.short	0x0100
        /*0ed2*/ 	.byte	0x06
	.zero		1


	//   ....[11]....
        /*0ed4*/ 	.word	0x00000660
        /*0ed8*/ 	.word	0x000000ff
        /*0edc*/ 	.word	0x0002a880
        /*0ee0*/ 	.short	0x0100
        /*0ee2*/ 	.byte	0x06
	.zero		1


	//   ....[12]....
        /*0ee4*/ 	.word	0x00000670
        /*0ee8*/ 	.word	0x000000ff
        /*0eec*/ 	.word	0x0002a878
        /*0ef0*/ 	.short	0x0100
        /*0ef2*/ 	.byte	0x06
	.zero		1


	//   ....[13]....
        /*0ef4*/ 	.word	0x00000680
        /*0ef8*/ 	.word	0x000000ff
        /*0efc*/ 	.word	0x0002a888
        /*0f00*/ 	.short	0x0100
        /*0f02*/ 	.byte	0x06
	.zero		1


	//   ....[14]....
        /*0f04*/ 	.word	0x000007b0
        /*0f08*/ 	.word	0x000000ff
        /*0f0c*/ 	.word	0x0002a890
        /*0f10*/ 	.short	0x0100
        /*0f12*/ 	.byte	0x08
	.zero		1


	//   ....[15]....
        /*0f14*/ 	.word	0x000007c0
        /*0f18*/ 	.word	0x000000ff
        /*0f1c*/ 	.word	0x0002a8a0
        /*0f20*/ 	.short	0x0100
        /*0f22*/ 	.byte	0x08
	.zero		1


	//   ....[16]....
        /*0f24*/ 	.word	0x000007d0
        /*0f28*/ 	.word	0x000000ff
        /*0f2c*/ 	.word	0x0002a898
        /*0f30*/ 	.short	0x0100
        /*0f32*/ 	.byte	0x08
	.zero		1


	//   ....[17]....
        /*0f34*/ 	.word	0x000007e0
        /*0f38*/ 	.word	0x000000ff
        /*0f3c*/ 	.word	0x0002a8a8
        /*0f40*/ 	.short	0x0100
        /*0f42*/ 	.byte	0x08
	.zero		1


	//   ....[18]....
        /*0f44*/ 	.word	0x00000910
        /*0f48*/ 	.word	0x000000ff
        /*0f4c*/ 	.word	0x0002a8b0
        /*0f50*/ 	.short	0x0100
        /*0f52*/ 	.byte	0x08
	.zero		1


	//   ....[19]....
        /*0f54*/ 	.word	0x00000920
        /*0f58*/ 	.word	0x000000ff
        /*0f5c*/ 	.word	0x0002a8c0
        /*0f60*/ 	.short	0x0100
        /*0f62*/ 	.byte	0x08
	.zero		1


	//   ....[20]....
        /*0f64*/ 	.word	0x00000930
        /*0f68*/ 	.word	0x000000ff
        /*0f6c*/ 	.word	0x0002a8b8
        /*0f70*/ 	.short	0x0100
        /*0f72*/ 	.byte	0x08
	.zero		1


	//   ....[21]....
        /*0f74*/ 	.word	0x00000940
        /*0f78*/ 	.word	0x000000ff
        /*0f7c*/ 	.word	0x0002a8c8
        /*0f80*/ 	.short	0x0100
        /*0f82*/ 	.byte	0x08
	.zero		1


	//   ....[22]....
        /*0f84*/ 	.word	0x00003f20
        /*0f88*/ 	.word	0x00000003
        /*0f8c*/ 	.word	0x0002a890
        /*0f90*/ 	.short	0x010a
        /*0f92*/ 	.byte	0x3f
	.zero		1


	//   ....[23]....
        /*0f94*/ 	.word	0x000072e0
        /*0f98*/ 	.word	0x00000003
        /*0f9c*/ 	.word	0x0002a890
        /*0fa0*/ 	.short	0x010a
        /*0fa2*/ 	.byte	0x3f
	.zero		1


	//   ....[24]....
        /*0fa4*/ 	.word	0x0000a460
        /*0fa8*/ 	.word	0x00000003
        /*0fac*/ 	.word	0x0002a890
        /*0fb0*/ 	.short	0x010a
        /*0fb2*/ 	.byte	0x3f
	.zero		1


	//   ....[25]....
        /*0fb4*/ 	.word	0x0000a830
        /*0fb8*/ 	.word	0x0000001c
        /*0fbc*/ 	.word	0x00000000
        /*0fc0*/ 	.short	0x0101
        /*0fc2*/ 	.byte	0x3f
	.zero		1


	//   ....[26]....
        /*0fc4*/ 	.word	0x0000a870
        /*0fc8*/ 	.word	0x00000003
        /*0fcc*/ 	.word	0x0002a8b0
        /*0fd0*/ 	.short	0x010a
        /*0fd2*/ 	.byte	0x3f
	.zero		1


	//   ....[27]....
        /*0fd4*/ 	.word	0x0000ad10
        /*0fd8*/ 	.word	0x00000003
        /*0fdc*/ 	.word	0x00000000
        /*0fe0*/ 	.short	0x0101
        /*0fe2*/ 	.byte	0x3f
	.zero		1


	//   ....[28]....
        /*0fe4*/ 	.word	0x0000b8c0
        /*0fe8*/ 	.word	0x00000002
        /*0fec*/ 	.word	0x0002a800
        /*0ff0*/ 	.short	0x010a
        /*0ff2*/ 	.byte	0x3f
	.zero		1


	//   ....[29]....
        /*0ff4*/ 	.word	0x0000b910
        /*0ff8*/ 	.word	0x00000002
        /*0ffc*/ 	.word	0x0002a800
        /*1000*/ 	.short	0x010a
        /*1002*/ 	.byte	0x3f
	.zero		1


	//   ....[30]....
        /*1004*/ 	.word	0x0000cca0
        /*1008*/ 	.word	0x00000002
        /*100c*/ 	.word	0x0002a800
        /*1010*/ 	.short	0x010a
        /*1012*/ 	.byte	0x3f
	.zero		1


	//   ....[31]....
        /*1014*/ 	.word	0x0000fdc0
        /*1018*/ 	.word	0x00000002
        /*101c*/ 	.word	0x0002a800
        /*1020*/ 	.short	0x010a
        /*1022*/ 	.byte	0x3f
	.zero		1


	//   ....[32]....
        /*1024*/ 	.word	0x00012610
        /*1028*/ 	.word	0x0000000e
        /*102c*/ 	.word	0x0002a830
        /*1030*/ 	.short	0x010a
        /*1032*/ 	.byte	0x3f
	.zero		1


	//   ....[33]....
        /*1034*/ 	.word	0x00012680
        /*1038*/ 	.word	0x0000000e
        /*103c*/ 	.word	0x0002a830
        /*1040*/ 	.short	0x010a
        /*1042*/ 	.byte	0x3f
	.zero		1


	//   ....[34]....
        /*1044*/ 	.word	0x00013390
        /*1048*/ 	.word	0x00000004
        /*104c*/ 	.word	0x00000000
        /*1050*/ 	.short	0x0101
        /*1052*/ 	.byte	0x3f
	.zero		1


	//   ....[35]....
        /*1054*/ 	.word	0x00015ae0
        /*1058*/ 	.word	0x000000cd
        /*105c*/ 	.word	0x0002a830
        /*1060*/ 	.short	0x010a
        /*1062*/ 	.byte	0x3f
	.zero		1


	//   ....[36]....
        /*1064*/ 	.word	0x00015b60
        /*1068*/ 	.word	0x000000cd
        /*106c*/ 	.word	0x0002a830
        /*1070*/ 	.short	0x010a
        /*1072*/ 	.byte	0x3f
	.zero		1


	//   ....[37]....
        /*1074*/ 	.word	0x00016600
        /*1078*/ 	.word	0x00000014
        /*107c*/ 	.word	0x0002a850
        /*1080*/ 	.short	0x010a
        /*1082*/ 	.byte	0x3f
	.zero		1


	//   ....[38]....
        /*1084*/ 	.word	0x00016650
        /*1088*/ 	.word	0x00000014
        /*108c*/ 	.word	0x0002a850
        /*1090*/ 	.short	0x010a
        /*1092*/ 	.byte	0x3f
	.zero		1


	//   ....[39]....
        /*1094*/ 	.word	0x000170a0
        /*1098*/ 	.word	0x000000cd
        /*109c*/ 	.word	0x00000000
        /*10a0*/ 	.short	0x0101
        /*10a2*/ 	.byte	0x3f
	.zero		1


	//   ....[40]....
        /*10a4*/ 	.word	0x00018ca0
        /*10a8*/ 	.word	0x00000066
        /*10ac*/ 	.word	0x00000000
        /*10b0*/ 	.short	0x0101
        /*10b2*/ 	.byte	0x3f
	.zero		1


	//   ....[41]....
        /*10b4*/ 	.word	0x00019600
        /*10b8*/ 	.word	0x00000004
        /*10bc*/ 	.word	0x0002a830
        /*10c0*/ 	.short	0x010a
        /*10c2*/ 	.byte	0x3f
	.zero		1


	//   ....[42]....
        /*10c4*/ 	.word	0x00019680
        /*10c8*/ 	.word	0x00000004
        /*10cc*/ 	.word	0x0002a830
        /*10d0*/ 	.short	0x010a
        /*10d2*/ 	.byte	0x3f
	.zero		1


	//   ....[43]....
        /*10d4*/ 	.word	0x0001a120
        /*10d8*/ 	.word	0x00000014
        /*10dc*/ 	.word	0x0002a850
        /*10e0*/ 	.short	0x010a
        /*10e2*/ 	.byte	0x3f
	.zero		1


	//   ....[44]....
        /*10e4*/ 	.word	0x0001a170
        /*10e8*/ 	.word	0x00000014
        /*10ec*/ 	.word	0x0002a850
        /*10f0*/ 	.short	0x010a
        /*10f2*/ 	.byte	0x3f
	.zero		1


	//   ....[45]....
        /*10f4*/ 	.word	0x0001b4d0
        /*10f8*/ 	.word	0x00000009
        /*10fc*/ 	.word	0x00000000
        /*1100*/ 	.short	0x0101
        /*1102*/ 	.byte	0x3f
	.zero		1


	//   ....[46]....
        /*1104*/ 	.word	0x0001b500
        /*1108*/ 	.word	0x00000014
        /*110c*/ 	.word	0x00000000
        /*1110*/ 	.short	0x0101
        /*1112*/ 	.byte	0x3f
	.zero		1


	//   ....[47]....
        /*1114*/ 	.word	0x0001bb40
        /*1118*/ 	.word	0x00000004
        /*111c*/ 	.word	0x0002a830
        /*1120*/ 	.short	0x010a
        /*1122*/ 	.byte	0x3f
	.zero		1


	//   ....[48]....
        /*1124*/ 	.word	0x0001bbc0
        /*1128*/ 	.word	0x00000004
        /*112c*/ 	.word	0x0002a830
        /*1130*/ 	.short	0x010a
        /*1132*/ 	.byte	0x3f
	.zero		1


	//   ....[49]....
        /*1134*/ 	.word	0x0001c660
        /*1138*/ 	.word	0x0000000e
        /*113c*/ 	.word	0x0002a850
        /*1140*/ 	.short	0x010a
        /*1142*/ 	.byte	0x3f
	.zero		1


	//   ....[50]....
        /*1144*/ 	.word	0x0001c6b0
        /*1148*/ 	.word	0x0000000e
        /*114c*/ 	.word	0x0002a850
        /*1150*/ 	.short	0x010a
        /*1152*/ 	.byte	0x3f
	.zero		1


	//   ....[51]....
        /*1154*/ 	.word	0x0001d0c0
        /*1158*/ 	.word	0x00000004
        /*115c*/ 	.word	0x00000000
        /*1160*/ 	.short	0x0101
        /*1162*/ 	.byte	0x3f
	.zero		1


	//   ....[52]....
        /*1164*/ 	.word	0x0001ed40
        /*1168*/ 	.word	0x00000063
        /*116c*/ 	.word	0x00000000
        /*1170*/ 	.short	0x0101
        /*1172*/ 	.byte	0x3f
	.zero		1


	//   ....[53]....
        /*1174*/ 	.word	0x0001f6b0
        /*1178*/ 	.word	0x0000000d
        /*117c*/ 	.word	0x0002a850
        /*1180*/ 	.short	0x010a
        /*1182*/ 	.byte	0x3f
	.zero		1


	//   ....[54]....
        /*1184*/ 	.word	0x0001f750
        /*1188*/ 	.word	0x0000000d
        /*118c*/ 	.word	0x0002a850
        /*1190*/ 	.short	0x010a
        /*1192*/ 	.byte	0x3f
	.zero		1


	//   ....[55]....
        /*1194*/ 	.word	0x0001fc30
        /*1198*/ 	.word	0x0000000c
        /*119c*/ 	.word	0x00000000
        /*11a0*/ 	.short	0x0101
        /*11a2*/ 	.byte	0x3f
	.zero		1


	//   ....[56]....
        /*11a4*/ 	.word	0x00021260
        /*11a8*/ 	.word	0x00000000
        /*11ac*/ 	.word	0x00000000
        /*11b0*/ 	.short	0x0101
        /*11b2*/ 	.byte	0x3f
	.zero		1


	//   ....[57]....
        /*11b4*/ 	.word	0x00021960
        /*11b8*/ 	.word	0x00000006
        /*11bc*/ 	.word	0x00000000
        /*11c0*/ 	.short	0x0101
        /*11c2*/ 	.byte	0x3f
	.zero		1


	//   ....[58]....
        /*11c4*/ 	.word	0x00024e90
        /*11c8*/ 	.word	0x00000013
        /*11cc*/ 	.word	0x0002a820
        /*11d0*/ 	.short	0x010a
        /*11d2*/ 	.byte	0x3f
	.zero		1


	//   ....[59]....
        /*11d4*/ 	.word	0x00024f60
        /*11d8*/ 	.word	0x00000007
        /*11dc*/ 	.word	0x0002a8a0
        /*11e0*/ 	.short	0x010a
        /*11e2*/ 	.byte	0x3f
	.zero		1


	//   ....[60]....
        /*11e4*/ 	.word	0x00025390
        /*11e8*/ 	.word	0x00000007
        /*11ec*/ 	.word	0x0002a8c0
        /*11f0*/ 	.short	0x010a
        /*11f2*/ 	.byte	0x3f
	.zero		1


	//   ....[61]....
        /*11f4*/ 	.word	0x00025850
        /*11f8*/ 	.word	0x00000008
        /*11fc*/ 	.word	0x0002a8a0
        /*1200*/ 	.short	0x010a
        /*1202*/ 	.byte	0x3f
	.zero		1


	//   ....[62]....
        /*1204*/ 	.word	0x00025c70
        /*1208*/ 	.word	0x00000008
        /*120c*/ 	.word	0x0002a8c0
        /*1210*/ 	.short	0x010a
        /*1212*/ 	.byte	0x3f
	.zero		1


	//   ....[63]....
        /*1214*/ 	.word	0x00027030
        /*1218*/ 	.word	0x00000000
        /*121c*/ 	.word	0x0002a840
        /*1220*/ 	.short	0x010a
        /*1222*/ 	.byte	0x3f
	.zero		1


	//   ....[64]....
        /*1224*/ 	.word	0x00027fc0
        /*1228*/ 	.word	0x00000013
        /*122c*/ 	.word	0x0002a800
        /*1230*/ 	.short	0x0107
        /*1232*/ 	.byte	0x3f
	.zero		1


	//   ....[65]....
        /*1234*/ 	.word	0x000280d0
        /*1238*/ 	.word	0x00000013
        /*123c*/ 	.word	0x0002a800
        /*1240*/ 	.short	0x0101
        /*1242*/ 	.byte	0x3f
	.zero		1


	//   ....[66]....
        /*1244*/ 	.word	0x000280f0
        /*1248*/ 	.word	0x00000013
        /*124c*/ 	.word	0x0002a820
        /*1250*/ 	.short	0x010a
        /*1252*/ 	.byte	0x3f
	.zero		1


	//   ....[67]....
        /*1254*/ 	.word	0x00028510
        /*1258*/ 	.word	0x00000003
        /*125c*/ 	.word	0x0002a840
        /*1260*/ 	.short	0x010a
        /*1262*/ 	.byte	0x3f
	.zero		1


	//   ....[68]....
        /*1264*/ 	.word	0x000289b0
        /*1268*/ 	.word	0x00000003
        /*126c*/ 	.word	0x00000060
        /*1270*/ 	.short	0x010a
        /*1272*/ 	.byte	0x3f
	.zero		1


	//   ....[69]....
        /*1274*/ 	.word	0x00029040
        /*1278*/ 	.word	0x00000003
        /*127c*/ 	.word	0x0002a840
        /*1280*/ 	.short	0x010a
        /*1282*/ 	.byte	0x3f
	.zero		1


	//   ....[70]....
        /*1284*/ 	.word	0x000294e0
        /*1288*/ 	.word	0x00000002
        /*128c*/ 	.word	0x00000060
        /*1290*/ 	.short	0x010a
        /*1292*/ 	.byte	0x3f
	.zero		1


	//   ....[71]....
        /*1294*/ 	.word	0x00029ac0
        /*1298*/ 	.word	0x00000002
        /*129c*/ 	.word	0x0002a840
        /*12a0*/ 	.short	0x010a
        /*12a2*/ 	.byte	0x3f
	.zero		1


	//   ....[72]....
        /*12a4*/ 	.word	0x00029f60
        /*12a8*/ 	.word	0x00000002
        /*12ac*/ 	.word	0x00000060
        /*12b0*/ 	.short	0x010a
        /*12b2*/ 	.byte	0x3f
	.zero		1


	//   ....[73]....
        /*12b4*/ 	.word	0x0002a4e0
        /*12b8*/ 	.word	0x00000000
        /*12bc*/ 	.word	0x0002a860
        /*12c0*/ 	.short	0x010a
        /*12c2*/ 	.byte	0x3f
	.zero		1


	//   ....[74]....
        /*12c4*/ 	.word	0x0002bb50
        /*12c8*/ 	.word	0x00000000
        /*12cc*/ 	.word	0x0002a820
        /*12d0*/ 	.short	0x010a
        /*12d2*/ 	.byte	0x3f
	.zero		1


	//   ....[75]....
        /*12d4*/ 	.word	0x0002bd20
        /*12d8*/ 	.word	0x00000006
        /*12dc*/ 	.word	0x00000000
        /*12e0*/ 	.short	0x010a
        /*12e2*/ 	.byte	0x3f
	.zero		1


	//   ....[76]....
        /*12e4*/ 	.word	0x0002bd90
        /*12e8*/ 	.word	0x00000007
        /*12ec*/ 	.word	0x00000000
        /*12f0*/ 	.short	0x010a
        /*12f2*/ 	.byte	0x3f
	.zero		1


	//   ....[77]....
        /*12f4*/ 	.word	0x0002be00
        /*12f8*/ 	.word	0x00000004
        /*12fc*/ 	.word	0x00000000
        /*1300*/ 	.short	0x010a
        /*1302*/ 	.byte	0x3f
	.zero		1


	//   ....[78]....
        /*1304*/ 	.word	0x0002be30
        /*1308*/ 	.word	0x00000003
        /*130c*/ 	.word	0x00000000
        /*1310*/ 	.short	0x010a
        /*1312*/ 	.byte	0x3f
	.zero		1


	//   ....[79]....
        /*1314*/ 	.word	0x0002be90
        /*1318*/ 	.word	0x00000003
        /*131c*/ 	.word	0x0002a890
        /*1320*/ 	.short	0x010a
        /*1322*/ 	.byte	0x3f
	.zero		1


	//   ....[80]....
        /*1324*/ 	.word	0x0002bee0
        /*1328*/ 	.word	0x00000003
        /*132c*/ 	.word	0x0002a890
        /*1330*/ 	.short	0x010a
        /*1332*/ 	.byte	0x3f
	.zero		1


	//   ....[81]....
        /*1334*/ 	.word	0x0002bf30
        /*1338*/ 	.word	0x00000003
        /*133c*/ 	.word	0x0002a890
        /*1340*/ 	.short	0x010a
        /*1342*/ 	.byte	0x3f
	.zero		1


	//   ....[82]....
        /*1344*/ 	.word	0x0002bf80
        /*1348*/ 	.word	0x00000003
        /*134c*/ 	.word	0x0002a8b0
        /*1350*/ 	.short	0x010a
        /*1352*/ 	.byte	0x3f
	.zero		1


	//   ....[83]....
        /*1354*/ 	.word	0x0002c370
        /*1358*/ 	.word	0x00000002
        /*135c*/ 	.word	0x0002a800
        /*1360*/ 	.short	0x010a
        /*1362*/ 	.byte	0x3f
	.zero		1


	//   ....[84]....
        /*1364*/ 	.word	0x0002c750
        /*1368*/ 	.word	0x00000002
        /*136c*/ 	.word	0x0002a800
        /*1370*/ 	.short	0x010a
        /*1372*/ 	.byte	0x3f
	.zero		1


	//   ....[85]....
        /*1374*/ 	.word	0x0002c7a0
        /*1378*/ 	.word	0x0000000e
        /*137c*/ 	.word	0x0002a830
        /*1380*/ 	.short	0x010a
        /*1382*/ 	.byte	0x3f
	.zero		1


	//   ....[86]....
        /*1384*/ 	.word	0x0002c7f0
        /*1388*/ 	.word	0x000000cd
        /*138c*/ 	.word	0x0002a830
        /*1390*/ 	.short	0x010a
        /*1392*/ 	.byte	0x3f
	.zero		1


	//   ....[87]....
        /*1394*/ 	.word	0x0002c840
        /*1398*/ 	.word	0x00000014
        /*139c*/ 	.word	0x0002a850
        /*13a0*/ 	.short	0x010a
        /*13a2*/ 	.byte	0x3f
	.zero		1


	//   ....[88]....
        /*13a4*/ 	.word	0x0002c890
        /*13a8*/ 	.word	0x00000004
        /*13ac*/ 	.word	0x0002a830
        /*13b0*/ 	.short	0x010a
        /*13b2*/ 	.byte	0x3f
	.zero		1


	//   ....[89]....
        /*13b4*/ 	.word	0x0002c8e0
        /*13b8*/ 	.word	0x00000014
        /*13bc*/ 	.word	0x0002a850
        /*13c0*/ 	.short	0x010a
        /*13c2*/ 	.byte	0x3f
	.zero		1


	//   ....[90]....
        /*13c4*/ 	.word	0x0002c930
        /*13c8*/ 	.word	0x00000004
        /*13cc*/ 	.word	0x0002a830
        /*13d0*/ 	.short	0x010a
        /*13d2*/ 	.byte	0x3f
	.zero		1


	//   ....[91]....
        /*13d4*/ 	.word	0x0002c980
        /*13d8*/ 	.word	0x0000000e
        /*13dc*/ 	.word	0x0002a850
        /*13e0*/ 	.short	0x010a
        /*13e2*/ 	.byte	0x3f
	.zero		1


	//   ....[92]....
        /*13e4*/ 	.word	0x0002c9d0
        /*13e8*/ 	.word	0x0000000d
        /*13ec*/ 	.word	0x0002a850
        /*13f0*/ 	.short	0x010a
        /*13f2*/ 	.byte	0x3f
	.zero		1


	//   ....[93]....
        /*13f4*/ 	.word	0x0002cb70
        /*13f8*/ 	.word	0x00000013
        /*13fc*/ 	.word	0x0002a820
        /*1400*/ 	.short	0x010a
        /*1402*/ 	.byte	0x3f
	.zero		1


	//   ....[94]....
        /*1404*/ 	.word	0x0002cbc0
        /*1408*/ 	.word	0x00000007
        /*140c*/ 	.word	0x0002a8a0
        /*1410*/ 	.short	0x010a
        /*1412*/ 	.byte	0x3f
	.zero		1


	//   ....[95]....
        /*1414*/ 	.word	0x0002cc10
        /*1418*/ 	.word	0x00000007
        /*141c*/ 	.word	0x0002a8c0
        /*1420*/ 	.short	0x010a
        /*1422*/ 	.byte	0x3f
	.zero		1


	//   ....[96]....
        /*1424*/ 	.word	0x0002cc60
        /*1428*/ 	.word	0x00000008
        /*142c*/ 	.word	0x0002a8a0
        /*1430*/ 	.short	0x010a
        /*1432*/ 	.byte	0x3f
	.zero		1


	//   ....[97]....
        /*1434*/ 	.word	0x0002ccb0
        /*1438*/ 	.word	0x00000008
        /*143c*/ 	.word	0x0002a8c0
        /*1440*/ 	.short	0x010a
        /*1442*/ 	.byte	0x3f
	.zero		1


	//   ....[98]....
        /*1444*/ 	.word	0x0002ce50
        /*1448*/ 	.word	0x00000000
        /*144c*/ 	.word	0x0002a840
        /*1450*/ 	.short	0x010a
        /*1452*/ 	.byte	0x3f
	.zero		1


	//   ....[99]....
        /*1454*/ 	.word	0x0002da80
        /*1458*/ 	.word	0x00000013
        /*145c*/ 	.word	0x0002a820
        /*1460*/ 	.short	0x010a
        /*1462*/ 	.byte	0x3f
	.zero		1


	//   ....[100]....
        /*1464*/ 	.word	0x0002dad0
        /*1468*/ 	.word	0x00000003
        /*146c*/ 	.word	0x0002a840
        /*1470*/ 	.short	0x010a
        /*1472*/ 	.byte	0x3f
	.zero		1


	//   ....[101]....
        /*1474*/ 	.word	0x0002db20
        /*1478*/ 	.word	0x00000003
        /*147c*/ 	.word	0x00000060
        /*1480*/ 	.short	0x010a
        /*1482*/ 	.byte	0x3f
	.zero		1


	//   ....[102]....
        /*1484*/ 	.word	0x0002db70
        /*1488*/ 	.word	0x00000003
        /*148c*/ 	.word	0x0002a840
        /*1490*/ 	.short	0x010a
        /*1492*/ 	.byte	0x3f
	.zero		1


	//   ....[103]....
        /*1494*/ 	.word	0x0002dbc0
        /*1498*/ 	.word	0x00000002
        /*149c*/ 	.word	0x00000060
        /*14a0*/ 	.short	0x010a
        /*14a2*/ 	.byte	0x3f
	.zero		1


	//   ....[104]....
        /*14a4*/ 	.word	0x0002dc10
        /*14a8*/ 	.word	0x00000002
        /*14ac*/ 	.word	0x0002a840
        /*14b0*/ 	.short	0x010a
        /*14b2*/ 	.byte	0x3f
	.zero		1


	//   ....[105]....
        /*14b4*/ 	.word	0x0002dc60
        /*14b8*/ 	.word	0x00000002
        /*14bc*/ 	.word	0x00000060
        /*14c0*/ 	.short	0x010a
        /*14c2*/ 	.byte	0x3f
	.zero		1


	//   ....[106]....
        /*14c4*/ 	.word	0x0002dcb0
        /*14c8*/ 	.word	0x00000000
        /*14cc*/ 	.word	0x0002a860
        /*14d0*/ 	.short	0x010a
        /*14d2*/ 	.byte	0x3f
	.zero		1


	//   ....[107]....
        /*14d4*/ 	.word	0x0002e830
        /*14d8*/ 	.word	0x00000000
        /*14dc*/ 	.word	0x0002a820
        /*14e0*/ 	.short	0x010a
        /*14e2*/ 	.byte	0x3f
	.zero		1


	//   ....[108]....
        /*14e4*/ 	.word	0x0002e9d0
        /*14e8*/ 	.word	0x00000006
        /*14ec*/ 	.word	0x00000000
        /*14f0*/ 	.short	0x010a
        /*14f2*/ 	.byte	0x3f
	.zero		1


	//   ....[109]....
        /*14f4*/ 	.word	0x0002ea20
        /*14f8*/ 	.word	0x00000007
        /*14fc*/ 	.word	0x00000000
        /*1500*/ 	.short	0x010a
        /*1502*/ 	.byte	0x3f
	.zero		1


	//   ....[110]....
        /*1504*/ 	.word	0x0002ea70
        /*1508*/ 	.word	0x00000004
        /*150c*/ 	.word	0x00000000
        /*1510*/ 	.short	0x010a
        /*1512*/ 	.byte	0x3f
	.zero		1


	//----- nvinfo : EIATTR_NUM_MBARRIERS
	.align		4
.L_243:
        /*1514*/ 	.byte	0x03, 0x38
        /*1516*/ 	.short	0x0016


	//----- nvinfo : EIATTR_EXIT_INSTR_OFFSETS
	.align		4
        /*1518*/ 	.byte	0x04, 0x1c
        /*151a*/ 	.short	(.L_245 - .L_244)


	//   ....[0]....
.L_244:
        /*151c*/ 	.word	0x0002be80


	//----- nvinfo : EIATTR_MAX_THREADS
	.align		4
.L_245:
        /*1520*/ 	.byte	0x04, 0x05
        /*1522*/ 	.short	(.L_247 - .L_246)
.L_246:
        /*1524*/ 	.word	0x00000180
        /*1528*/ 	.word	0x00000001
        /*152c*/ 	.word	0x00000001


	//----- nvinfo : EIATTR_CRS_STACK_SIZE
	.align		4
.L_247:
        /*1530*/ 	.byte	0x04, 0x1e
        /*1532*/ 	.short	(.L_249 - .L_248)
.L_248:
        /*1534*/ 	.word	0x00000000


	//----- nvinfo : EIATTR_CBANK_PARAM_SIZE
	.align		4
.L_249:
        /*1538*/ 	.byte	0x03, 0x19
        /*153a*/ 	.short	0x0af0


	//----- nvinfo : EIATTR_PARAM_CBANK
	.align		4
        /*153c*/ 	.byte	0x04, 0x0a
        /*153e*/ 	.short	(.L_251 - .L_250)
	.align		4
.L_250:
        /*1540*/ 	.word	index@(.nv.constant0._ZN7cutlass13device_kernelIN5flash11enable_sm90INS1_16FlashAttnFwdSm90INS1_25CollectiveMainloopFwdSm90ILi2EN4cute5tupleIJNS5_1CILi1EEES8_S8_EEENS6_IJNS7_ILi128EEENS7_ILi96EEENS7_ILi192EEEEEELi128ENS_6half_tEfNS_4arch4Sm90ELb0ELb1ELb1ELb1ELb0ELb1ELb0ELb1ELb1ELb1ELb1ELb0EEENS1_21CollectiveEpilogueFwdINS6_IJSA_SA_SB_EEES9_SE_SG_Li256ELb1ELb1ELb1ELb0EEENS1_36VarlenDynamicPersistentTileSchedulerILi128ELi96ELi256ELi128ELb1ELb1ELb1ELb1ELb0ELb1EEEEEEEEEvNT_6ParamsE)
        /*1544*/ 	.short	0x0210
        /*1546*/ 	.short	0x0af0


	//----- nvinfo : EIATTR_SW_WAR
	.align		4
.L_251:
        /*1548*/ 	.byte	0x04, 0x36
        /*154a*/ 	.short	(.L_253 - .L_252)
.L_252:
        /*154c*/ 	.word	0x00000008
.L_253:


//--------------------- .nv.info._ZN7cutlass13device_kernelIN5flash11enable_sm90INS1_16FlashAttnFwdSm90INS1_25CollectiveMainloopFwdSm90ILi2EN4cute5tupleIJNS5_1CILi1EEES8_S8_EEENS6_IJNS7_ILi128EEESA_NS7_ILi192EEEEEELi128ENS_6half_tEfNS_4arch4Sm90ELb1ELb0ELb1ELb0ELb0ELb0ELb0ELb1ELb1ELb1ELb1ELb0EEENS1_21CollectiveEpilogueFwdINS6_IJSA_SA_SA_EEES9_SD_SF_Li256ELb0ELb1ELb1ELb0EEENS1_19SingleTileSchedulerILb0ELb1ELb1ELi128EEEEEEEEEvNT_6ParamsE --------------------------
	.section	.nv.info._ZN7cutlass13device_kernelIN5flash11enable_sm90INS1_16FlashAttnFwdSm90INS1_25CollectiveMainloopFwdSm90ILi2EN4cute5tupleIJNS5_1CILi1EEES8_S8_EEENS6_IJNS7_ILi128EEESA_NS7_ILi192EEEEEELi128ENS_6half_tEfNS_4arch4Sm90ELb1ELb0ELb1ELb0ELb0ELb0ELb0ELb1ELb1ELb1ELb1ELb0EEENS1_21CollectiveEpilogueFwdINS6_IJSA_SA_SA_EEES9_SD_SF_Li256ELb0ELb1ELb1ELb0EEENS1_19SingleTileSchedulerILb0ELb1ELb1ELi128EEEEEEEEEvNT_6ParamsE,"",@"SHT_CUDA_INFO"
	.sectionflags	@""
	.align	4


	//----- nvinfo : EIATTR_CUDA_API_VERSION
	.align		4
        /*0000*/ 	.byte	0x04, 0x37
        /*0002*/ 	.short	(.L_255 - .L_254)
.L_254:
        /*0004*/ 	.word	0x00000082


	//----- nvinfo : EIATTR_KPARAM_INFO
	.align		4
.L_255:
        /*0008*/ 	.byte	0x04, 0x17
        /*000a*/ 	.short	(.L_257 - .L_256)
.L_256:
        /*000c*/ 	.word	0x00000000
        /*0010*/ 	.short	0x0000
        /*0012*/ 	.short	0x0070
        /*0014*/ 	.byte	0x00, 0xf0, 0x01, 0x28


	//----- nvinfo : EIATTR_SPARSE_MMA_MASK
	.align		4
.L_257:
        /*0018*/ 	.byte	0x03, 0x50
        /*001a*/ 	.short	0x0000


	//----- nvinfo : EIATTR_MAXREG_COUNT
	.align		4
        /*001c*/ 	.byte	0x03, 0x1b
        /*001e*/ 	.short	0x00a8


	//----- nvinfo : EIATTR_NUM_BARRIERS
	.align		4
        /*0020*/ 	.byte	0x02, 0x4c
        /*0022*/ 	.byte	0x09
	.zero		1


	//----- nvinfo : EIATTR_EXTERNS
	.align		4
        /*0024*/ 	.byte	0x04, 0x0f
        /*0026*/ 	.short	(.L_259 - .L_258)


	//   ....[0]....
	.align		4
.L_258:
        /*0028*/ 	.word	index@(__assertfail)


	//----- nvinfo : EIATTR_ANNOTATIONS
	.align		4
.L_259:
        /*002c*/ 	.byte	0x04, 0x55
        /*002e*/ 	.short	(.L_261 - .L_260)


	//   ....[0]....
.L_260:
        /* <DEDUP_REMOVED lines=12> */


	//----- nvinfo : EIATTR_MERCURY_ISA_VERSION
	.align		4
.L_261:
        /*00e0*/ 	.byte	0x03, 0x5f
        /*00e2*/ 	.short	0x0101


	//----- nvinfo : EIATTR_INT_WARP_WIDE_INSTR_OFFSETS
	.align		4
        /*00e4*/ 	.byte	0x04, 0x31
        /*00e6*/ 	.short	(.L_263 - .L_262)


	//   ....[0]....
.L_262:
        /*00e8*/ 	.word	0x00000120


	//   ....[1]....
        /*00ec*/ 	.word	0x00000160


	//   ....[2]....
        /*00f0*/ 	.word	0x00000220


	//----- nvinfo : EIATTR_COOP_GROUP_MASK_REGIDS
	.align		4
.L_263:
        /*00f4*/ 	.byte	0x04, 0x29
        /*00f6*/ 	.short	(.L_265 - .L_264)


	//   ....[0]....
.L_264:
        /*00f8*/ 	.word	0xffffffff


	//   ....[1]....
        /*00fc*/ 	.word	0xffffffff


	//   ....[2]....
        /*0100*/ 	.word	0xffffffff


	//   ....[3]....
        /*0104*/ 	.word	0xffffffff


	//   ....[4]....
        /*0108*/ 	.word	0xffffffff


	//   ....[5]....
        /*010c*/ 	.word	0xffffffff


	//   ....[6]....
        /*0110*/ 	.word	0xffffffff


	//   ....[7]....
        /*0114*/ 	.word	0xffffffff


	//   ....[8]....
        /*0118*/ 	.word	0xffffffff


	//   ....[9]....
        /*011c*/ 	.word	0xffffffff


	//   ....[10]....
        /*0120*/ 	.word	0xffffffff


	//   ....[11]....
        /*0124*/ 	.word	0xffffffff


	//   ....[12]....
        /*0128*/ 	.word	0xffffffff


	//   ....[13]....
        /*012c*/ 	.word	0xffffffff


	//   ....[14]....
        /*0130*/ 	.word	0xffffffff


	//   ....[15]....
        /*0134*/ 	.word	0xffffffff


	//   ....[16]....
        /*0138*/ 	.word	0xffffffff


	//   ....[17]....
        /*013c*/ 	.word	0xffffffff


	//   ....[18]....
        /*0140*/ 	.word	0xffffffff


	//   ....[19]....
        /*0144*/ 	.word	0xffffffff


	//   ....[20]....
        /*0148*/ 	.word	0xffffffff


	//   ....[21]....
        /*014c*/ 	.word	0xffffffff


	//   ....[22]....
        /*0150*/ 	.word	0xffffffff


	//   ....[23]....
        /*0154*/ 	.word	0xffffffff


	//   ....[24]....
        /*0158*/ 	.word	0xffffffff


	//   ....[25]....
        /*015c*/ 	.word	0xffffffff


	//   ....[26]....
        /*0160*/ 	.word	0xffffffff


	//   ....[27]....
        /*0164*/ 	.word	0xffffffff


	//   ....[28]....
        /*0168*/ 	.word	0xffffffff


	//   ....[29]....
        /*016c*/ 	.word	0xffffffff


	//   ....[30]....
        /*0170*/ 	.word	0xffffffff


	//   ....[31]....
        /*0174*/ 	.word	0xffffffff


	//   ....[32]....
        /*0178*/ 	.word	0xffffffff


	//   ....[33]....
        /*017c*/ 	.word	0xffffffff


	//   ....[34]....
        /*0180*/ 	.word	0xffffffff


	//   ....[35]....
        /*0184*/ 	.word	0xffffffff


	//   ....[36]....
        /*0188*/ 	.word	0xffffffff


	//   ....[37]....
        /*018c*/ 	.word	0xffffffff


	//   ....[38]....
        /*0190*/ 	.word	0xffffffff


	//   ....[39]....
        /*0194*/ 	.word	0xffffffff


	//   ....[40]....
        /*0198*/ 	.word	0xffffffff


	//   ....[41]....
        /*019c*/ 	.word	0xffffffff


	//   ....[42]....
        /*01a0*/ 	.word	0xffffffff


	//   ....[43]....
        /*01a4*/ 	.word	0xffffffff


	//   ....[44]....
        /*01a8*/ 	.word	0xffffffff


	//   ....[45]....
        /*01ac*/ 	.word	0xffffffff


	//   ....[46]....
        /*01b0*/ 	.word	0xffffffff


	//   ....[47]....
        /*01b4*/ 	.word	0xffffffff


	//   ....[48]....
        /*01b8*/ 	.word	0xffffffff


	//   ....[49]....
        /*01bc*/ 	.word	0xffffffff


	//   ....[50]....
        /*01c0*/ 	.word	0xffffffff


	//   ....[51]....
        /*01c4*/ 	.word	0xffffffff


	//   ....[52]....
        /*01c8*/ 	.word	0xffffffff


	//   ....[53]....
        /*01cc*/ 	.word	0xffffffff


	//   ....[54]....
        /*01d0*/ 	.word	0xffffffff


	//   ....[55]....
        /*01d4*/ 	.word	0x0500000f


	//   ....[56]....
        /*01d8*/ 	.word	0x0500000f


	//   ....[57]....
        /*01dc*/ 	.word	0x0500000f


	//   ....[58]....
        /*01e0*/ 	.word	0x0500000f


	//   ....[59]....
        /*01e4*/ 	.word	0x0500000f


	//   ....[60]....
        /*01e8*/ 	.word	0x0500000f


	//   ....[61]....
        /*01ec*/ 	.word	0x0500000f


	//   ....[62]....
        /*01f0*/ 	.word	0x0500000f


	//   ....[63]....
        /*01f4*/ 	.word	0x0500000f


	//   ....[64]....
        /*01f8*/ 	.word	0x0500000f


	//   ....[65]....
        /*01fc*/ 	.word	0x0500000f


	//   ....[66]....
        /*0200*/ 	.word	0x0500000f


	//   ....[67]....
        /*0204*/ 	.word	0x0500000f


	//   ....[68]....
        /*0208*/ 	.word	0x0500000f


	//   ....[69]....
        /*020c*/ 	.word	0x0500000f


	//   ....[70]....
        /*0210*/ 	.word	0x0500000f


	//   ....[71]....
        /*0214*/ 	.word	0x0500000f


	//   ....[72]....
        /*0218*/ 	.word	0x0500000f


	//----- nvinfo : EIATTR_COOP_GROUP_INSTR_OFFSETS
	.align		4
.L_265:
        /*021c*/ 	.byte	0x04, 0x28
        /*021e*/ 	.short	(.L_267 - .L_266)


	//   ....[0]....
.L_266:
        /*0220*/ 	.word	0x00000060


	//   ....[1]....
        /*0224*/ 	.word	0x00000130


	//   ....[2]....
        /*0228*/ 	.word	0x00000230


	//   ....[3]....
        /*022c*/ 	.word	0x000003a0


	//   ....[4]....
        /*0230*/ 	.word	0x00000500


	//   ....[5]....
        /*0234*/ 	.word	0x00000620


	//   ....[6]....
        /*0238*/ 	.word	0x00000780


	//   ....[7]....
        /*023c*/ 	.word	0x00001150


	//   ....[8]....
        /*0240*/ 	.word	0x00002050


	//   ....[9]....
        /*0244*/ 	.word	0x00002180


	//   ....[10]....
        /*0248*/ 	.word	0x00002ab0


	//   ....[11]....
        /*024c*/ 	.word	0x00002b60


	//   ....[12]....
        /*0250*/ 	.word	0x000035b0


	//   ....[13]....
        /*0254*/ 	.word	0x00003610


	//   ....[14]....
        /*0258*/ 	.word	0x00004fb0


	//   ....[15]....
        /*025c*/ 	.word	0x00005260


	//   ....[16]....
        /*0260*/ 	.word	0x00005e30


	//   ....[17]....
        /*0264*/ 	.word	0x00005f40


	//   ....[18]....
        /*0268*/ 	.word	0x00006830


	//   ....[19]....
        /*026c*/ 	.word	0x00006880


	//   ....[20]....
        /*0270*/ 	.word	0x00008ac0


	//   ....[21]....
        /*0274*/ 	.word	0x00008ae0


	//   ....[22]....
        /*0278*/ 	.word	0x00008fe0


	//   ....[23]....
        /*027c*/ 	.word	0x00009040


	//   ....[24]....
        /*0280*/ 	.word	0x0000a2e0


	//   ....[25]....
        /*0284*/ 	.word	0x0000a310


	//   ....[26]....
        /*0288*/ 	.word	0x0000a3f0


	//   ....[27]....
        /*028c*/ 	.word	0x0000a400


	//   ....[28]....
        /*0290*/ 	.word	0x0000b2e0


	//   ....[29]....
        /*0294*/ 	.word	0x0000b320


	//   ....[30]....
        /*0298*/ 	.word	0x0000b360


	//   ....[31]....
        /*029c*/ 	.word	0x0000b390


	//   ....[32]....
        /*02a0*/ 	.word	0x0000b3b0


	//   ....[33]....
        /*02a4*/ 	.word	0x0000b3d0


	//   ....[34]....
        /*02a8*/ 	.word	0x0000ba10


	//   ....[35]....
        /*02ac*/ 	.word	0x0000ba20


	//   ....[36]....
        /*02b0*/ 	.word	0x0000c420


	//   ....[37]....
        /*02b4*/ 	.word	0x0000cf30


	//   ....[38]....
        /*02b8*/ 	.word	0x0000d8e0


	//   ....[39]....
        /*02bc*/ 	.word	0x0000d910


	//   ....[40]....
        /*02c0*/ 	.word	0x0000d940


	//   ....[41]....
        /*02c4*/ 	.word	0x0000d960


	//   ....[42]....
        /*02c8*/ 	.word	0x0000da20


	//   ....[43]....
        /*02cc*/ 	.word	0x0000da30


	//   ....[44]....
        /*02d0*/ 	.word	0x0000dad0


	//   ....[45]....
        /*02d4*/ 	.word	0x0000db10


	//   ....[46]....
        /*02d8*/ 	.word	0x0000db80


	//   ....[47]....
        /*02dc*/ 	.word	0x0000dbb0


	//   ....[48]....
        /*02e0*/ 	.word	0x0000dc30


	//   ....[49]....
        /*02e4*/ 	.word	0x0000dc70


	//   ....[50]....
        /*02e8*/ 	.word	0x0000dce0


	//   ....[51]....
        /*02ec*/ 	.word	0x0000dd10


	//   ....[52]....
        /*02f0*/ 	.word	0x0000dd90


	//   ....[53]....
        /*02f4*/ 	.word	0x0000ddc0


	//   ....[54]....
        /*02f8*/ 	.word	0x00010030


	//   ....[55]....
        /*02fc*/ 	.word	0x00010590


	//   ....[56]....
        /*0300*/ 	.word	0x00010700


	//   ....[57]....
        /*0304*/ 	.word	0x00010760


	//   ....[58]....
        /*0308*/ 	.word	0x00010800


	//   ....[59]....
        /*030c*/ 	.word	0x000108e0


	//   ....[60]....
        /*0310*/ 	.word	0x000109c0


	//   ....[61]....
        /*0314*/ 	.word	0x00010a90


	//   ....[62]....
        /*0318*/ 	.word	0x00010b20


	//   ....[63]....
        /*031c*/ 	.word	0x00010bf0


	//   ....[64]....
        /*0320*/ 	.word	0x00010c80


	//   ....[65]....
        /*0324*/ 	.word	0x00010d50


	//   ....[66]....
        /*0328*/ 	.word	0x00010de0


	//   ....[67]....
        /*032c*/ 	.word	0x00010eb0


	//   ....[68]....
        /*0330*/ 	.word	0x00010f40


	//   ....[69]....
        /*0334*/ 	.word	0x00011010


	//   ....[70]....
        /*0338*/ 	.word	0x00011090


	//   ....[71]....
        /*033c*/ 	.word	0x00011150


	//   ....[72]....
        /*0340*/ 	.word	0x00011550


	//----- nvinfo : EIATTR_REG_RECONFIG
	.align		4
.L_267:
        /*0344*/ 	.byte	0x01, 0x54
	.zero		2


	//----- nvinfo : EIATTR_SYSCALL_OFFSETS
	.align		4
        /*0348*/ 	.byte	0x04, 0x46
        /*034a*/ 	.short	(.L_269 - .L_268)


	//   ....[0]....
.L_268:
        /*034c*/ 	.word	0x00001310


	//   ....[1]....
        /*0350*/ 	.word	0x0000cbc0


	//   ....[2]....
        /*0354*/ 	.word	0x0000cd00


	//   ....[3]....
        /*0358*/ 	.word	0x0000cdf0


	//   ....[4]....
        /*035c*/ 	.word	0x0000d520


	//----- nvinfo : EIATTR_MBARRIER_INSTR_OFFSETS
	.align		4
.L_269:
        /*0360*/ 	.byte	0x04, 0x39
        /*0362*/ 	.short	(.L_271 - .L_270)


	//   ....[0]....
.L_270:
        /*0364*/ 	.word	0x00000250
        /*0368*/ 	.word	0x000000ff
        /*036c*/ 	.word	0x00034800
        /*0370*/ 	.short	0x0100
        /*0372*/ 	.byte	0x08
	.zero		1


	//   ....[1]....
        /*0374*/ 	.word	0x00000260
        /*0378*/ 	.word	0x000000ff
        /*037c*/ 	.word	0x00034820
        /*0380*/ 	.short	0x0100
        /*0382*/ 	.byte	0x08
	.zero		1


	//   ....[2]....
        /*0384*/ 	.word	0x00000350
        /*0388*/ 	.word	0x000000ff
        /*038c*/ 	.word	0x00034830
        /*0390*/ 	.short	0x0100
        /*0392*/ 	.byte	0x08
	.zero		1


	//   ....[3]....
        /*0394*/ 	.word	0x00000360
        /*0398*/ 	.word	0x000000ff
        /*039c*/ 	.word	0x00034840
        /*03a0*/ 	.short	0x0100
        /*03a2*/ 	.byte	0x08
	.zero		1


	//   ....[4]....
        /*03a4*/ 	.word	0x00000370
        /*03a8*/ 	.word	0x000000ff
        /*03ac*/ 	.word	0x00034838
        /*03b0*/ 	.short	0x0100
        /*03b2*/ 	.byte	0x08
	.zero		1


	//   ....[5]....
        /*03b4*/ 	.word	0x00000380
        /*03b8*/ 	.word	0x000000ff
        /*03bc*/ 	.word	0x00034848
        /*03c0*/ 	.short	0x0100
        /*03c2*/ 	.byte	0x08
	.zero		1


	//   ....[6]....
        /*03c4*/ 	.word	0x000004b0
        /*03c8*/ 	.word	0x000000ff
        /*03cc*/ 	.word	0x00034850
        /*03d0*/ 	.short	0x0100
        /*03d2*/ 	.byte	0x08
	.zero		1


	//   ....[7]....
        /*03d4*/ 	.word	0x000004c0
        /*03d8*/ 	.word	0x000000ff
        /*03dc*/ 	.word	0x00034860
        /*03e0*/ 	.short	0x0100
        /*03e2*/ 	.byte	0x08
	.zero		1


	//   ....[8]....
        /*03e4*/ 	.word	0x000004d0
        /*03e8*/ 	.word	0x000000ff
        /*03ec*/ 	.word	0x00034858
        /*03f0*/ 	.short	0x0100
        /*03f2*/ 	.byte	0x08
	.zero		1


	//   ....[9]....
        /*03f4*/ 	.word	0x000004e0
        /*03f8*/ 	.word	0x000000ff
        /*03fc*/ 	.word	0x00034868
        /*0400*/ 	.short	0x0100
        /*0402*/ 	.byte	0x08
	.zero		1


	//   ....[10]....
        /*0404*/ 	.word	0x000005d0
        /*0408*/ 	.word	0x000000ff
        /*040c*/ 	.word	0x00034870
        /*0410*/ 	.short	0x0100
        /*0412*/ 	.byte	0x06
	.zero		1


	//   ....[11]....
        /*0414*/ 	.word	0x000005e0
        /*0418*/ 	.word	0x000000ff
        /*041c*/ 	.word	0x00034880
        /*0420*/ 	.short	0x0100
        /*0422*/ 	.byte	0x06
	.zero		1


	//   ....[12]....
        /*0424*/ 	.word	0x000005f0
        /*0428*/ 	.word	0x000000ff
        /*042c*/ 	.word	0x00034878
        /*0430*/ 	.short	0x0100
        /*0432*/ 	.byte	0x06
	.zero		1


	//   ....[13]....
        /*0434*/ 	.word	0x00000600
        /*0438*/ 	.word	0x000000ff
        /*043c*/ 	.word	0x00034888
        /*0440*/ 	.short	0x0100
        /*0442*/ 	.byte	0x06
	.zero		1


	//   ....[14]....
        /*0444*/ 	.word	0x00000730
        /*0448*/ 	.word	0x000000ff
        /*044c*/ 	.word	0x00034890
        /*0450*/ 	.short	0x0100
        /*0452*/ 	.byte	0x08
	.zero		1


	//   ....[15]....
        /*0454*/ 	.word	0x00000740
        /*0458*/ 	.word	0x000000ff
        /*045c*/ 	.word	0x000348a0
        /*0460*/ 	.short	0x0100
        /*0462*/ 	.byte	0x08
	.zero		1


	//   ....[16]....
        /*0464*/ 	.word	0x00000750
        /*0468*/ 	.word	0x000000ff
        /*046c*/ 	.word	0x00034898
        /*0470*/ 	.short	0x0100
        /*0472*/ 	.byte	0x08
	.zero		1


	//   ....[17]....
        /*0474*/ 	.word	0x00000760
        /*0478*/ 	.word	0x000000ff
        /*047c*/ 	.word	0x000348a8
        /*0480*/ 	.short	0x0100
        /*0482*/ 	.byte	0x08
	.zero		1


	//   ....[18]....
        /*0484*/ 	.word	0x00000890
        /*0488*/ 	.word	0x000000ff
        /*048c*/ 	.word	0x000348b0
        /*0490*/ 	.short	0x0100
        /*0492*/ 	.byte	0x08
	.zero		1


	//   ....[19]....
        /*0494*/ 	.word	0x000008a0
        /*0498*/ 	.word	0x000000ff
        /*049c*/ 	.word	0x000348c0
        /*04a0*/ 	.short	0x0100
        /*04a2*/ 	.byte	0x08
	.zero		1


	//   ....[20]....
        /*04a4*/ 	.word	0x000008b0
        /*04a8*/ 	.word	0x000000ff
        /*04ac*/ 	.word	0x000348b8
        /*04b0*/ 	.short	0x0100
        /*04b2*/ 	.byte	0x08
	.zero		1


	//   ....[21]....
        /*04b4*/ 	.word	0x000008c0
        /*04b8*/ 	.word	0x000000ff
        /*04bc*/ 	.word	0x000348c8
        /*04c0*/ 	.short	0x0100
        /*04c2*/ 	.byte	0x08
	.zero		1


	//   ....[22]....
        /*04c4*/ 	.word	0x00001340
        /*04c8*/ 	.word	0x000000ff
        /*04cc*/ 	.word	0x00034800
        /*04d0*/ 	.short	0x010a
        /*04d2*/ 	.byte	0x24
	.zero		1


	//   ....[23]....
        /*04d4*/ 	.word	0x000013a0
        /*04d8*/ 	.word	0x000000ff
        /*04dc*/ 	.word	0x00034830
        /*04e0*/ 	.short	0x010a
        /*04e2*/ 	.byte	0x24
	.zero		1


	//   ....[24]....
        /*04e4*/ 	.word	0x00001430
        /*04e8*/ 	.word	0x000000ff
        /*04ec*/ 	.word	0x00034830
        /*04f0*/ 	.short	0x010a
        /*04f2*/ 	.byte	0x24
	.zero		1


	//   ....[25]....
        /*04f4*/ 	.word	0x00003a20
        /*04f8*/ 	.word	0x00000003
        /*04fc*/ 	.word	0x00000000
        /*0500*/ 	.short	0x0101
        /*0502*/ 	.byte	0x3f
	.zero		1


	//   ....[26]....
        /*0504*/ 	.word	0x00004450
        /*0508*/ 	.word	0x000000ff
        /*050c*/ 	.word	0x00034830
        /*0510*/ 	.short	0x010a
        /*0512*/ 	.byte	0x3d
	.zero		1


	//   ....[27]....
        /*0514*/ 	.word	0x00004490
        /*0518*/ 	.word	0x000000ff
        /*051c*/ 	.word	0x00034830
        /*0520*/ 	.short	0x010a
        /*0522*/ 	.byte	0x3d
	.zero		1


	//   ....[28]....
        /*0524*/ 	.word	0x00004cd0
        /*0528*/ 	.word	0x000000ff
        /*052c*/ 	.word	0x00034850
        /*0530*/ 	.short	0x010a
        /*0532*/ 	.byte	0x07
	.zero		1


	//   ....[29]....
        /*0534*/ 	.word	0x00004d10
        /*0538*/ 	.word	0x000000ff
        /*053c*/ 	.word	0x00034850
        /*0540*/ 	.short	0x010a
        /*0542*/ 	.byte	0x07
	.zero		1


	//   ....[30]....
        /*0544*/ 	.word	0x00006e10
        /*0548*/ 	.word	0x0000000c
        /*054c*/ 	.word	0x00000000
        /*0550*/ 	.short	0x0101
        /*0552*/ 	.byte	0x3f
	.zero		1


	//   ....[31]....
        /*0554*/ 	.word	0x00006e50
        /*0558*/ 	.word	0x00000029
        /*055c*/ 	.word	0x00000000
        /*0560*/ 	.short	0x0101
        /*0562*/ 	.byte	0x3f
	.zero		1


	//   ....[32]....
        /*0564*/ 	.word	0x00007640
        /*0568*/ 	.word	0x000000ff
        /*056c*/ 	.word	0x00034830
        /*0570*/ 	.short	0x010a
        /*0572*/ 	.byte	0x28
	.zero		1


	//   ....[33]....
        /*0574*/ 	.word	0x00007680
        /*0578*/ 	.word	0x000000ff
        /*057c*/ 	.word	0x00034830
        /*0580*/ 	.short	0x010a
        /*0582*/ 	.byte	0x28
	.zero		1


	//   ....[34]....
        /*0584*/ 	.word	0x00007ec0
        /*0588*/ 	.word	0x000000ff
        /*058c*/ 	.word	0x00034850
        /*0590*/ 	.short	0x010a
        /*0592*/ 	.byte	0x07
	.zero		1


	//   ....[35]....
        /*0594*/ 	.word	0x00007f00
        /*0598*/ 	.word	0x000000ff
        /*059c*/ 	.word	0x00034850
        /*05a0*/ 	.short	0x010a
        /*05a2*/ 	.byte	0x07
	.zero		1


	//   ....[36]....
        /*05a4*/ 	.word	0x00009b00
        /*05a8*/ 	.word	0x00000015
        /*05ac*/ 	.word	0x00000000
        /*05b0*/ 	.short	0x0101
        /*05b2*/ 	.byte	0x3f
	.zero		1


	//   ....[37]....
        /*05b4*/ 	.word	0x00009b80
        /*05b8*/ 	.word	0x00000015
        /*05bc*/ 	.word	0x00000000
        /*05c0*/ 	.short	0x0101
        /*05c2*/ 	.byte	0x3f
	.zero		1


	//   ....[38]....
        /*05c4*/ 	.word	0x0000a250
        /*05c8*/ 	.word	0x000000ff
        /*05cc*/ 	.word	0x00034850
        /*05d0*/ 	.short	0x010a
        /*05d2*/ 	.byte	0x05
	.zero		1


	//   ....[39]....
        /*05d4*/ 	.word	0x0000a290
        /*05d8*/ 	.word	0x000000ff
        /*05dc*/ 	.word	0x00034850
        /*05e0*/ 	.short	0x010a
        /*05e2*/ 	.byte	0x05
	.zero		1


	//   ....[40]....
        /*05e4*/ 	.word	0x0000a750
        /*05e8*/ 	.word	0x00000009
        /*05ec*/ 	.word	0x00000000
        /*05f0*/ 	.short	0x0101
        /*05f2*/ 	.byte	0x3f
	.zero		1


	//   ....[41]....
        /*05f4*/ 	.word	0x0000b3c0
        /*05f8*/ 	.word	0x000000ff
        /*05fc*/ 	.word	0x00000000
        /*0600*/ 	.short	0x0101
        /*0602*/ 	.byte	0x04
	.zero		1


	//   ....[42]....
        /*0604*/ 	.word	0x0000d140
        /*0608*/ 	.word	0x000000ff
        /*060c*/ 	.word	0x00034840
        /*0610*/ 	.short	0x010a
        /*0612*/ 	.byte	0x26
	.zero		1


	//   ....[43]....
        /*0614*/ 	.word	0x0000def0
        /*0618*/ 	.word	0x000000ff
        /*061c*/ 	.word	0x00034800
        /*0620*/ 	.short	0x0107
        /*0622*/ 	.byte	0x26
	.zero		1


	//   ....[44]....
        /*0624*/ 	.word	0x0000df60
        /*0628*/ 	.word	0x000000ff
        /*062c*/ 	.word	0x00034800
        /*0630*/ 	.short	0x0101
        /*0632*/ 	.byte	0x26
	.zero		1


	//   ....[45]....
        /*0634*/ 	.word	0x0000df80
        /*0638*/ 	.word	0x000000ff
        /*063c*/ 	.word	0x00034820
        /*0640*/ 	.short	0x010a
        /*0642*/ 	.byte	0x26
	.zero		1


	//   ....[46]....
        /*0644*/ 	.word	0x0000e360
        /*0648*/ 	.word	0x000000ff
        /*064c*/ 	.word	0x00034848
        /*0650*/ 	.short	0x010a
        /*0652*/ 	.byte	0x26
	.zero		1


	//   ....[47]....
        /*0654*/ 	.word	0x0000e700
        /*0658*/ 	.word	0x000000ff
        /*065c*/ 	.word	0x00034860
        /*0660*/ 	.short	0x010a
        /*0662*/ 	.byte	0x26
	.zero		1


	//   ....[48]....
        /*0664*/ 	.word	0x0000ec00
        /*0668*/ 	.word	0x000000ff
        /*066c*/ 	.word	0x00034840
        /*0670*/ 	.short	0x010a
        /*0672*/ 	.byte	0x26
	.zero		1


	//   ....[49]....
        /*0674*/ 	.word	0x0000efb0
        /*0678*/ 	.word	0x000000ff
        /*067c*/ 	.word	0x00034868
        /*0680*/ 	.short	0x010a
        /*0682*/ 	.byte	0x26
	.zero		1


	//   ....[50]....
        /*0684*/ 	.word	0x0000f500
        /*0688*/ 	.word	0x000000ff
        /*068c*/ 	.word	0x00034848
        /*0690*/ 	.short	0x010a
        /*0692*/ 	.byte	0x26
	.zero		1


	//   ....[51]....
        /*0694*/ 	.word	0x0000f890
        /*0698*/ 	.word	0x000000ff
        /*069c*/ 	.word	0x00034860
        /*06a0*/ 	.short	0x010a
        /*06a2*/ 	.byte	0x26
	.zero		1


	//   ....[52]....
        /*06a4*/ 	.word	0x0000fc30
        /*06a8*/ 	.word	0x00000003
        /*06ac*/ 	.word	0x00034860
        /*06b0*/ 	.short	0x010a
        /*06b2*/ 	.byte	0x3f
	.zero		1


	//   ....[53]....
        /*06b4*/ 	.word	0x0000ffc0
        /*06b8*/ 	.word	0x00000002
        /*06bc*/ 	.word	0x00034820
        /*06c0*/ 	.short	0x010a
        /*06c2*/ 	.byte	0x3f
	.zero		1


	//   ....[54]....
        /*06c4*/ 	.word	0x00010140
        /*06c8*/ 	.word	0x00000006
        /*06cc*/ 	.word	0x00000000
        /*06d0*/ 	.short	0x010a
        /*06d2*/ 	.byte	0x3f
	.zero		1


	//   ....[55]....
        /*06d4*/ 	.word	0x000101b0
        /*06d8*/ 	.word	0x00000003
        /*06dc*/ 	.word	0x00000000
        /*06e0*/ 	.short	0x010a
        /*06e2*/ 	.byte	0x3f
	.zero		1


	//   ....[56]....
        /*06e4*/ 	.word	0x00010210
        /*06e8*/ 	.word	0x00000000
        /*06ec*/ 	.word	0x00000000
        /*06f0*/ 	.short	0x010a
        /*06f2*/ 	.byte	0x3f
	.zero		1


	//   ....[57]....
        /*06f4*/ 	.word	0x00010240
        /*06f8*/ 	.word	0x00000003
        /*06fc*/ 	.word	0x00000000
        /*0700*/ 	.short	0x010a
        /*0702*/ 	.byte	0x3f
	.zero		1


	//   ....[58]....
        /*0704*/ 	.word	0x000102b0
        /*0708*/ 	.word	0x00000003
        /*070c*/ 	.word	0x00034800
        /*0710*/ 	.short	0x010a
        /*0712*/ 	.byte	0x3f
	.zero		1


	//   ....[59]....
        /*0714*/ 	.word	0x00010310
        /*0718*/ 	.word	0x00000003
        /*071c*/ 	.word	0x00034830
        /*0720*/ 	.short	0x010a
        /*0722*/ 	.byte	0x3f
	.zero		1


	//   ....[60]....
        /*0724*/ 	.word	0x00010370
        /*0728*/ 	.word	0x0000000b
        /*072c*/ 	.word	0x00034830
        /*0730*/ 	.short	0x010a
        /*0732*/ 	.byte	0x3f
	.zero		1


	//   ....[61]....
        /*0734*/ 	.word	0x000103d0
        /*0738*/ 	.word	0x0000000b
        /*073c*/ 	.word	0x00034850
        /*0740*/ 	.short	0x010a
        /*0742*/ 	.byte	0x3f
	.zero		1


	//   ....[62]....
        /*0744*/ 	.word	0x00010430
        /*0748*/ 	.word	0x0000000b
        /*074c*/ 	.word	0x00034830
        /*0750*/ 	.short	0x010a
        /*0752*/ 	.byte	0x3f
	.zero		1


	//   ....[63]....
        /*0754*/ 	.word	0x00010490
        /*0758*/ 	.word	0x00000009
        /*075c*/ 	.word	0x00034850
        /*0760*/ 	.short	0x010a
        /*0762*/ 	.byte	0x3f
	.zero		1


	//   ....[64]....
        /*0764*/ 	.word	0x000104f0
        /*0768*/ 	.word	0x00000000
        /*076c*/ 	.word	0x00034850
        /*0770*/ 	.short	0x010a
        /*0772*/ 	.byte	0x3f
	.zero		1


	//   ....[65]....
        /*0774*/ 	.word	0x00010650
        /*0778*/ 	.word	0x00000003
        /*077c*/ 	.word	0x00034840
        /*0780*/ 	.short	0x010a
        /*0782*/ 	.byte	0x3f
	.zero		1


	//   ....[66]....
        /*0784*/ 	.word	0x00011190
        /*0788*/ 	.word	0x00000003
        /*078c*/ 	.word	0x00034820
        /*0790*/ 	.short	0x010a
        /*0792*/ 	.byte	0x3f
	.zero		1


	//   ....[67]....
        /*0794*/ 	.word	0x000111f0
        /*0798*/ 	.word	0x00000003
        /*079c*/ 	.word	0x00034848
        /*07a0*/ 	.short	0x010a
        /*07a2*/ 	.byte	0x3f
	.zero		1


	//   ....[68]....
        /*07a4*/ 	.word	0x00011250
        /*07a8*/ 	.word	0x00000003
        /*07ac*/ 	.word	0x00034860
        /*07b0*/ 	.short	0x010a
        /*07b2*/ 	.byte	0x3f
	.zero		1


	//   ....[69]....
        /*07b4*/ 	.word	0x000112b0
        /*07b8*/ 	.word	0x00000003
        /*07bc*/ 	.word	0x00034840
        /*07c0*/ 	.short	0x010a
        /*07c2*/ 	.byte	0x3f
	.zero		1


	//   ....[70]....
        /*07c4*/ 	.word	0x00011310
        /*07c8*/ 	.word	0x00000003
        /*07cc*/ 	.word	0x00034868
        /*07d0*/ 	.short	0x010a
        /*07d2*/ 	.byte	0x3f
	.zero		1


	//   ....[71]....
        /*07d4*/ 	.word	0x00011370
        /*07d8*/ 	.word	0x00000003
        /*07dc*/ 	.word	0x00034848
        /*07e0*/ 	.short	0x010a
        /*07e2*/ 	.byte	0x3f
	.zero		1


	//   ....[72]....
        /*07e4*/ 	.word	0x000113d0
        /*07e8*/ 	.word	0x00000003
        /*07ec*/ 	.word	0x00034860
        /*07f0*/ 	.short	0x010a
        /*07f2*/ 	.byte	0x3f
	.zero		1


	//   ....[73]....
        /*07f4*/ 	.word	0x00011420
        /*07f8*/ 	.word	0x00000003
        /*07fc*/ 	.word	0x00034860
        /*0800*/ 	.short	0x010a
        /*0802*/ 	.byte	0x3f
	.zero		1


	//   ....[74]....
        /*0804*/ 	.word	0x00011470
        /*0808*/ 	.word	0x00000002
        /*080c*/ 	.word	0x00034820
        /*0810*/ 	.short	0x010a
        /*0812*/ 	.byte	0x3f
	.zero		1


	//   ....[75]....
        /*0814*/ 	.word	0x00011610
        /*0818*/ 	.word	0x00000006
        /*081c*/ 	.word	0x00000000
        /*0820*/ 	.short	0x010a
        /*0822*/ 	.byte	0x3f
	.zero		1


	//   ....[76]....
        /*0824*/ 	.word	0x00011660
        /*0828*/ 	.word	0x00000003
        /*082c*/ 	.word	0x00000000
        /*0830*/ 	.short	0x010a
        /*0832*/ 	.byte	0x3f
	.zero		1


	//   ....[77]....
        /*0834*/ 	.word	0x000116b0
        /*0838*/ 	.word	0x00000000
        /*083c*/ 	.word	0x00000000
        /*0840*/ 	.short	0x010a
        /*0842*/ 	.byte	0x3f
	.zero		1


	//----- nvinfo : EIATTR_NUM_MBARRIERS
	.align		4
.L_271:
        /*0844*/ 	.byte	0x03, 0x38
        /*0846*/ 	.short	0x0016


	//----- nvinfo : EIATTR_EXIT_INSTR_OFFSETS
	.align		4
        /*0848*/ 	.byte	0x04, 0x1c
        /*084a*/ 	.short	(.L_273 - .L_272)


	//   ....[0]....
.L_272:
        /*084c*/ 	.word	0x00010290


	//----- nvinfo : EIATTR_MAX_THREADS
	.align		4
.L_273:
        /*0850*/ 	.byte	0x04, 0x05
        /*0852*/ 	.short	(.L_275 - .L_274)
.L_274:
        /*0854*/ 	.word	0x00000180
        /*0858*/ 	.word	0x00000001
        /*085c*/ 	.word	0x00000001


	//----- nvinfo : EIATTR_CRS_STACK_SIZE
	.align		4
.L_275:
        /*0860*/ 	.byte	0x04, 0x1e
        /*0862*/ 	.short	(.L_277 - .L_276)
.L_276:
        /*0864*/ 	.word	0x00000000


	//----- nvinfo : EIATTR_CBANK_PARAM_SIZE
	.align		4
.L_277:
        /*0868*/ 	.byte	0x03, 0x19
        /*086a*/ 	.short	0x0a70


	//----- nvinfo : EIATTR_PARAM_CBANK
	.align		4
        /*086c*/ 	.byte	0x04, 0x0a
        /*086e*/ 	.short	(.L_279 - .L_278)
	.align		4
.L_278:
        /*0870*/ 	.word	index@(.nv.constant0._ZN7cutlass13device_kernelIN5flash11enable_sm90INS1_16FlashAttnFwdSm90INS1_25CollectiveMainloopFwdSm90ILi2EN4cute5tupleIJNS5_1CILi1EEES8_S8_EEENS6_IJNS7_ILi128EEESA_NS7_ILi192EEEEEELi128ENS_6half_tEfNS_4arch4Sm90ELb1ELb0ELb1ELb0ELb0ELb0ELb0ELb1ELb1ELb1ELb1ELb0EEENS1_21CollectiveEpilogueFwdINS6_IJSA_SA_SA_EEES9_SD_SF_Li256ELb0ELb1ELb1ELb0EEENS1_19SingleTileSchedulerILb0ELb1ELb1ELi128EEEEEEEEEvNT_6ParamsE)
        /*0874*/ 	.short	0x0210
        /*0876*/ 	.short	0x0a70


	//----- nvinfo : EIATTR_SW_WAR
	.align		4
.L_279:
        /*0878*/ 	.byte	0x04, 0x36
        /*087a*/ 	.short	(.L_281 - .L_280)
.L_280:
        /*087c*/ 	.word	0x00000008
.L_281:


//--------------------- .nv.info._ZN7cutlass13device_kernelIN5flash11enable_sm90INS1_16FlashAttnFwdSm90INS1_25CollectiveMainloopFwdSm90ILi2EN4cute5tupleIJNS5_1CILi1EEES8_S8_EEENS6_IJNS7_ILi128EEESA_NS7_ILi192EEEEEELi128ENS_6half_tEfNS_4arch4Sm90ELb1ELb0ELb1ELb1ELb0ELb0ELb0ELb1ELb1ELb1ELb1ELb0EEENS1_21CollectiveEpilogueFwdINS6_IJSA_SA_SA_EEES9_SD_SF_Li256ELb1ELb1ELb1ELb0EEENS1_36VarlenDynamicPersistentTileSchedulerILi128ELi128ELi256ELi128ELb1ELb1ELb1ELb1ELb1ELb1EEEEEEEEEvNT_6ParamsE --------------------------
	.section	.nv.info._ZN7cutlass13device_kernelIN5flash11enable_sm90INS1_16FlashAttnFwdSm90INS1_25CollectiveMainloopFwdSm90ILi2EN4cute5tupleIJNS5_1CILi1EEES8_S8_EEENS6_IJNS7_ILi128EEESA_NS7_ILi192EEEEEELi128ENS_6half_tEfNS_4arch4Sm90ELb1ELb0ELb1ELb1ELb0ELb0ELb0ELb1ELb1ELb1ELb1ELb0EEENS1_21CollectiveEpilogueFwdINS6_IJSA_SA_SA_EEES9_SD_SF_Li256ELb1ELb1ELb1ELb0EEENS1_36VarlenDynamicPersistentTileSchedulerILi128ELi128ELi256ELi128ELb1ELb1ELb1ELb1ELb1ELb1EEEEEEEEEvNT_6ParamsE,"",@"SHT_CUDA_INFO"
	.sectionflags	@""
	.align	4


	//----- nvinfo : EIATTR_CUDA_API_VERSION
	.align		4
        /*0000*/ 	.byte	0x04, 0x37
        /*0002*/ 	.short	(.L_283 - .L_282)
.L_282:
        /*0004*/ 	.word	0x00000082


	//----- nvinfo : EIATTR_KPARAM_INFO
	.align		4
.L_283:
        /*0008*/ 	.byte	0x04, 0x17
        /*000a*/ 	.short	(.L_285 - .L_284)
.L_284:
        /*000c*/ 	.word	0x00000000
        /*0010*/ 	.short	0x0000
        /*0012*/ 	.short	0x0070
        /*0014*/ 	.byte	0x00, 0xf0, 0x01, 0x2a


	//----- nvinfo : EIATTR_SPARSE_MMA_MASK
	.align		4
.L_285:
        /*0018*/ 	.byte	0x03, 0x50
        /*001a*/ 	.short	0x0000


	//----- nvinfo : EIATTR_MAXREG_COUNT
	.align		4
        /*001c*/ 	.byte	0x03, 0x1b
        /*001e*/ 	.short	0x00a8


	//----- nvinfo : EIATTR_NUM_BARRIERS
	.align		4
        /*0020*/ 	.byte	0x02, 0x4c
        /*0022*/ 	.byte	0x09
	.zero		1


	//----- nvinfo : EIATTR_EXTERNS
	.align		4
        /*0024*/ 	.byte	0x04, 0x0f
        /*0026*/ 	.short	(.L_287 - .L_286)


	//   ....[0]....
	.align		4
.L_286:
        /*0028*/ 	.word	index@(__assertfail)


	//----- nvinfo : EIATTR_ANNOTATIONS
	.align		4
.L_287:
        /*002c*/ 	.byte	0x04, 0x55
        /*002e*/ 	.short	(.L_289 - .L_288)


	//   ....[0]....
.L_288:
        /* <DEDUP_REMOVED lines=73> */


	//----- nvinfo : EIATTR_MERCURY_ISA_VERSION
	.align		4
.L_289:
        /*04a8*/ 	.byte	0x03, 0x5f
        /*04aa*/ 	.short	0x0101


	//----- nvinfo : EIATTR_UNUSED_LOAD_BYTE_OFFSET
	.align		4
        /*04ac*/ 	.byte	0x04, 0x44
        /*04ae*/ 	.short	(.L_291 - .L_290)


	//   ....[0]....
.L_290:
        /*04b0*/ 	.word	0x000009f0
        /*04b4*/ 	.word	0x0000fff0


	//   ....[1]....
        /*04b8*/ 	.word	0x0000b180
        /*04bc*/ 	.word	0x0000fff0


	//----- nvinfo : EIATTR_INT_WARP_WIDE_INSTR_OFFSETS
	.align		4
.L_291:
        /*04c0*/ 	.byte	0x04, 0x31
        /*04c2*/ 	.short	(.L_293 - .L_292)


	//   ....[0]....
.L_292:
        /*04c4*/ 	.word	0x00000120


	//   ....[1]....
        /*04c8*/ 	.word	0x00000160


	//   ....[2]....
        /*04cc*/ 	.word	0x00000220


	//   ....[3]....
        /*04d0*/ 	.word	0x0000f960


	//   ....[4]....
        /*04d4*/ 	.word	0x0000f9f0


	//   ....[5]....
        /*04d8*/ 	.word	0x00013470


	//   ....[6]....
        /*04dc*/ 	.word	0x000134d0


	//----- nvinfo : EIATTR_COOP_GROUP_MASK_REGIDS
	.align		4
.L_293:
        /*04e0*/ 	.byte	0x04, 0x29
        /*04e2*/ 	.short	(.L_295 - .L_294)


	//   ....[0]....
.L_294:
        /*04e4*/ 	.word	0xffffffff


	//   ....[1]....
        /*04e8*/ 	.word	0xffffffff


	//   ....[2]....
        /*04ec*/ 	.word	0xffffffff


	//   ....[3]....
        /*04f0*/ 	.word	0xffffffff


	//   ....[4]....
        /*04f4*/ 	.word	0xffffffff


	//   ....[5]....
        /*04f8*/ 	.word	0xffffffff


	//   ....[6]....
        /*04fc*/ 	.word	0xffffffff


	//   ....[7]....
        /*0500*/ 	.word	0xffffffff


	//   ....[8]....
        /*0504*/ 	.word	0xffffffff


	//   ....[9]....
        /*0508*/ 	.word	0xffffffff


	//   ....[10]....
        /*050c*/ 	.word	0xffffffff


	//   ....[11]....
        /*0510*/ 	.word	0xffffffff


	//   ....[12]....
        /*0514*/ 	.word	0xffffffff


	//   ....[13]....
        /*0518*/ 	.word	0xffffffff


	//   ....[14]....
        /*051c*/ 	.word	0xffffffff


	//   ....[15]....
        /*0520*/ 	.word	0xffffffff


	//   ....[16]....
        /*0524*/ 	.word	0xffffffff


	//   ....[17]....
        /*0528*/ 	.word	0xffffffff


	//   ....[18]....
        /*052c*/ 	.word	0xffffffff


	//   ....[19]....
        /*0530*/ 	.word	0xffffffff


	//   ....[20]....
        /*0534*/ 	.word	0xffffffff


	//   ....[21]....
        /*0538*/ 	.word	0xffffffff


	//   ....[22]....
        /*053c*/ 	.word	0xffffffff


	//   ....[23]....
        /*0540*/ 	.word	0xffffffff


	//   ....[24]....
        /*0544*/ 	.word	0xffffffff


	//   ....[25]....
        /*0548*/ 	.word	0xffffffff


	//   ....[26]....
        /*054c*/ 	.word	0xffffffff


	//   ....[27]....
        /*0550*/ 	.word	0xffffffff


	//   ....[28]....
        /*0554*/ 	.word	0xffffffff


	//   ....[29]....
        /*0558*/ 	.word	0xffffffff


	//   ....[30]....
        /*055c*/ 	.word	0xffffffff


	//   ....[31]....
        /*0560*/ 	.word	0xffffffff


	//   ....[32]....
        /*0564*/ 	.word	0xffffffff


	//   ....[33]....
        /*0568*/ 	.word	0xffffffff


	//   ....[34]....
        /*056c*/ 	.word	0xffffffff


	//   ....[35]....
        /*0570*/ 	.word	0xffffffff


	//   ....[36]....
        /*0574*/ 	.word	0xffffffff


	//   ....[37]....
        /*0578*/ 	.word	0xffffffff


	//   ....[38]....
        /*057c*/ 	.word	0xffffffff


	//   ....[39]....
        /*0580*/ 	.word	0xffffffff


	//   ....[40]....
        /*0584*/ 	.word	0xffffffff


	//   ....[41]....
        /*0588*/ 	.word	0xffffffff


	//   ....[42]....
        /*058c*/ 	.word	0xffffffff


	//   ....[43]....
        /*0590*/ 	.word	0xffffffff


	//   ....[44]....
        /*0594*/ 	.word	0xffffffff


	//   ....[45]....
        /*0598*/ 	.word	0xffffffff


	//   ....[46]....
        /*059c*/ 	.word	0xffffffff


	//   ....[47]....
        /*05a0*/ 	.word	0xffffffff


	//   ....[48]....
        /*05a4*/ 	.word	0xffffffff


	//   ....[49]....
        /*05a8*/ 	.word	0xffffffff


	//   ....[50]....
        /*05ac*/ 	.word	0xffffffff


	//   ....[51]....
        /*05b0*/ 	.word	0xffffffff


	//   ....[52]....
        /*05b4*/ 	.word	0xffffffff


	//   ....[53]....
        /*05b8*/ 	.word	0xffffffff


	//   ....[54]....
        /*05bc*/ 	.word	0xffffffff


	//   ....[55]....
        /*05c0*/ 	.word	0xffffffff


	//   ....[56]....
        /*05c4*/ 	.word	0xffffffff


	//   ....[57]....
        /*05c8*/ 	.word	0xffffffff


	//   ....[58]....
        /*05cc*/ 	.word	0xffffffff


	//   ....[59]....
        /*05d0*/ 	.word	0xffffffff


	//   ....[60]....
        /*05d4*/ 	.word	0xffffffff


	//   ....[61]....
        /*05d8*/ 	.word	0xffffffff


	//   ....[62]....
        /*05dc*/ 	.word	0xffffffff


	//   ....[63]....
        /*05e0*/ 	.word	0xffffffff


	//   ....[64]....
        /*05e4*/ 	.word	0xffffffff


	//   ....[65]....
        /*05e8*/ 	.word	0xffffffff


	//   ....[66]....
        /*05ec*/ 	.word	0xffffffff


	//   ....[67]....
        /*05f0*/ 	.word	0xffffffff


	//   ....[68]....
        /*05f4*/ 	.word	0xffffffff


	//   ....[69]....
        /*05f8*/ 	.word	0xffffffff


	//   ....[70]....
        /*05fc*/ 	.word	0xffffffff


	//   ....[71]....
        /*0600*/ 	.word	0xffffffff


	//   ....[72]....
        /*0604*/ 	.word	0xffffffff


	//   ....[73]....
        /*0608*/ 	.word	0xffffffff


	//   ....[74]....
        /*060c*/ 	.word	0xffffffff


	//   ....[75]....
        /*0610*/ 	.word	0xffffffff


	//   ....[76]....
        /*0614*/ 	.word	0xffffffff


	//   ....[77]....
        /*0618*/ 	.word	0xffffffff


	//   ....[78]....
        /*061c*/ 	.word	0xffffffff


	//   ....[79]....
        /*0620*/ 	.word	0xffffffff


	//   ....[80]....
        /*0624*/ 	.word	0xffffffff


	//   ....[81]....
        /*0628*/ 	.word	0xffffffff


	//   ....[82]....
        /*062c*/ 	.word	0xffffffff


	//   ....[83]....
        /*0630*/ 	.word	0xffffffff


	//   ....[84]....
        /*0634*/ 	.word	0xffffffff


	//   ....[85]....
        /*0638*/ 	.word	0xffffffff


	//   ....[86]....
        /*063c*/ 	.word	0xffffffff


	//   ....[87]....
        /*0640*/ 	.word	0xffffffff


	//   ....[88]....
        /*0644*/ 	.word	0xffffffff


	//   ....[89]....
        /*0648*/ 	.word	0xffffffff


	//   ....[90]....
        /*064c*/ 	.word	0xffffffff


	//   ....[91]....
        /*0650*/ 	.word	0xffffffff


	//   ....[92]....
        /*0654*/ 	.word	0xffffffff


	//   ....[93]....
        /*0658*/ 	.word	0xffffffff


	//   ....[94]....
        /*065c*/ 	.word	0xffffffff


	//   ....[95]....
        /*0660*/ 	.word	0xffffffff


	//   ....[96]....
        /*0664*/ 	.word	0xffffffff


	//   ....[97]....
        /*0668*/ 	.word	0xffffffff


	//   ....[98]....
        /*066c*/ 	.word	0xffffffff


	//   ....[99]....
        /*0670*/ 	.word	0xffffffff


	//   ....[100]....
        /*0674*/ 	.word	0xffffffff


	//   ....[101]....
        /*0678*/ 	.word	0xffffffff


	//   ....[102]....
        /*067c*/ 	.word	0xffffffff


	//   ....[103]....
        /*0680*/ 	.word	0xffffffff


	//   ....[104]....
        /*0684*/ 	.word	0xffffffff


	//   ....[105]....
        /*0688*/ 	.word	0x0500000f


	//   ....[106]....
        /*068c*/ 	.word	0x0500000f


	//   ....[107]....
        /*0690*/ 	.word	0x0500000f


	//   ....[108]....
        /*0694*/ 	.word	0x0500000f


	//   ....[109]....
        /*0698*/ 	.word	0x0500000f


	//   ....[110]....
        /*069c*/ 	.word	0x0500000f


	//   ....[111]....
        /*06a0*/ 	.word	0x0500000f


	//   ....[112]....
        /*06a4*/ 	.word	0x0500000f


	//   ....[113]....
        /*06a8*/ 	.word	0x0500000f


	//   ....[114]....
        /*06ac*/ 	.word	0x0500000f


	//   ....[115]....
        /*06b0*/ 	.word	0x0500000f


	//   ....[116]....
        /*06b4*/ 	.word	0x0500000f


	//   ....[117]....
        /*06b8*/ 	.word	0x0500000f


	//   ....[118]....
        /*06bc*/ 	.word	0x0500000f


	//   ....[119]....
        /*06c0*/ 	.word	0x0500000f


	//   ....[120]....
        /*06c4*/ 	.word	0x0500000f


	//   ....[121]....
        /*06c8*/ 	.word	0x0500000f


	//   ....[122]....
        /*06cc*/ 	.word	0x0500000f


	//   ....[123]....
        /*06d0*/ 	.word	0x0500000f


	//   ....[124]....
        /*06d4*/ 	.word	0x0500000f


	//   ....[125]....
        /*06d8*/ 	.word	0x0500000f


	//   ....[126]....
        /*06dc*/ 	.word	0x0500000f


	//   ....[127]....
        /*06e0*/ 	.word	0x0500000f


	//   ....[128]....
        /*06e4*/ 	.word	0x0500000f


	//   ....[129]....
        /*06e8*/ 	.word	0x0500000f


	//   ....[130]....
        /*06ec*/ 	.word	0x0500000f


	//   ....[131]....
        /*06f0*/ 	.word	0x0500000f


	//   ....[132]....
        /*06f4*/ 	.word	0x0500000f


	//   ....[133]....
        /*06f8*/ 	.word	0x0500000f


	//   ....[134]....
        /*06fc*/ 	.word	0x0500000f


	//   ....[135]....
        /*0700*/ 	.word	0x0500000f


	//   ....[136]....
        /*0704*/ 	.word	0x0500000f


	//   ....[137]....
        /*0708*/ 	.word	0x0500000f


	//   ....[138]....
        /*070c*/ 	.word	0x0500000f


	//   ....[139]....
        /*0710*/ 	.word	0x0500000f


	//   ....[140]....
        /*0714*/ 	.word	0x0500000f


	//----- nvinfo : EIATTR_COOP_GROUP_INSTR_OFFSETS
	.align		4
.L_295:
        /*0718*/ 	.byte	0x04, 0x28
        /*071a*/ 	.short	(.L_297 - .L_296)


	//   ....[0]....
.L_296:
        /*071c*/ 	.word	0x00000060


	//   ....[1]....
        /*0720*/ 	.word	0x00000130


	//   ....[2]....
        /*0724*/ 	.word	0x00000230


	//   ....[3]....
        /*0728*/ 	.word	0x000003a0


	//   ....[4]....
        /*072c*/ 	.word	0x00000500


	//   ....[5]....
        /*0730*/ 	.word	0x00000620


	//   ....[6]....
        /*0734*/ 	.word	0x00000780


	//   ....[7]....
        /*0738*/ 	.word	0x00001900


	//   ....[8]....
        /*073c*/ 	.word	0x00002510


	//   ....[9]....
        /*0740*/ 	.word	0x000026e0


	//   ....[10]....
        /*0744*/ 	.word	0x00003040


	//   ....[11]....
        /*0748*/ 	.word	0x000030c0


	//   ....[12]....
        /*074c*/ 	.word	0x00003b20


	//   ....[13]....
        /*0750*/ 	.word	0x00003b80


	//   ....[14]....
        /*0754*/ 	.word	0x00005a50


	//   ....[15]....
        /*0758*/ 	.word	0x00006270


	//   ....[16]....
        /*075c*/ 	.word	0x00006400


	//   ....[17]....
        /*0760*/ 	.word	0x00006500


	//   ....[18]....
        /*0764*/ 	.word	0x00006d90


	//   ....[19]....
        /*0768*/ 	.word	0x00006e00


	//   ....[20]....
        /*076c*/ 	.word	0x00009140


	//   ....[21]....
        /*0770*/ 	.word	0x00009170


	//   ....[22]....
        /*0774*/ 	.word	0x00009520


	//   ....[23]....
        /*0778*/ 	.word	0x000095a0


	//   ....[24]....
        /*077c*/ 	.word	0x0000a850


	//   ....[25]....
        /*0780*/ 	.word	0x0000a880


	//   ....[26]....
        /*0784*/ 	.word	0x0000a970


	//   ....[27]....
        /*0788*/ 	.word	0x0000a990


	//   ....[28]....
        /*078c*/ 	.word	0x0000bc00


	//   ....[29]....
        /*0790*/ 	.word	0x0000bc40


	//   ....[30]....
        /*0794*/ 	.word	0x0000bc60


	//   ....[31]....
        /*0798*/ 	.word	0x0000bc90


	//   ....[32]....
        /*079c*/ 	.word	0x0000c2f0


	//   ....[33]....
        /*07a0*/ 	.word	0x0000c330


	//   ....[34]....
        /*07a4*/ 	.word	0x0000c400


	//   ....[35]....
        /*07a8*/ 	.word	0x0000c420


	//   ....[36]....
        /*07ac*/ 	.word	0x0000c4e0


	//   ....[37]....
        /*07b0*/ 	.word	0x0000c500


	//   ....[38]....
        /*07b4*/ 	.word	0x0000c5d0


	//   ....[39]....
        /*07b8*/ 	.word	0x0000c5f0


	//   ....[40]....
        /*07bc*/ 	.word	0x0000c980


	//   ....[41]....
        /*07c0*/ 	.word	0x0000c990


	//   ....[42]....
        /*07c4*/ 	.word	0x0000cdd0


	//   ....[43]....
        /*07c8*/ 	.word	0x0000cde0


	//   ....[44]....
        /*07cc*/ 	.word	0x0000da10


	//   ....[45]....
        /*07d0*/ 	.word	0x0000da20


	//   ....[46]....
        /*07d4*/ 	.word	0x0000dae0


	//   ....[47]....
        /*07d8*/ 	.word	0x0000db00


	//   ....[48]....
        /*07dc*/ 	.word	0x0000dbc0


	//   ....[49]....
        /*07e0*/ 	.word	0x0000dbe0


	//   ....[50]....
        /*07e4*/ 	.word	0x0000dcb0


	//   ....[51]....
        /*07e8*/ 	.word	0x0000dcd0


	//   ....[52]....
        /*07ec*/ 	.word	0x0000de10


	//   ....[53]....
        /*07f0*/ 	.word	0x0000e040


	//   ....[54]....
        /*07f4*/ 	.word	0x0000e070


	//   ....[55]....
        /*07f8*/ 	.word	0x0000e0a0


	//   ....[56]....
        /*07fc*/ 	.word	0x0000e0d0


	//   ....[57]....
        /*0800*/ 	.word	0x0000e100


	//   ....[58]....
        /*0804*/ 	.word	0x0000e130


	//   ....[59]....
        /*0808*/ 	.word	0x0000e2d0


	//   ....[60]....
        /*080c*/ 	.word	0x0000e300


	//   ....[61]....
        /*0810*/ 	.word	0x0000e330


	//   ....[62]....
        /*0814*/ 	.word	0x0000e360


	//   ....[63]....
        /*0818*/ 	.word	0x0000e390


	//   ....[64]....
        /*081c*/ 	.word	0x0000e3c0


	//   ....[65]....
        /*0820*/ 	.word	0x0000e460


	//   ....[66]....
        /*0824*/ 	.word	0x0000e490


	//   ....[67]....
        /*0828*/ 	.word	0x0000e4a0


	//   ....[68]....
        /*082c*/ 	.word	0x0000e4d0


	//   ....[69]....
        /*0830*/ 	.word	0x0000ff40


	//   ....[70]....
        /*0834*/ 	.word	0x00010b40


	//   ....[71]....
        /*0838*/ 	.word	0x00010b70


	//   ....[72]....
        /*083c*/ 	.word	0x00010b90


	//   ....[73]....
        /*0840*/ 	.word	0x00010bb0


	//   ....[74]....
        /*0844*/ 	.word	0x00010c90


	//   ....[75]....
        /*0848*/ 	.word	0x00010cf0


	//   ....[76]....
        /*084c*/ 	.word	0x00010d90


	//   ....[77]....
        /*0850*/ 	.word	0x00010da0


	//   ....[78]....
        /*0854*/ 	.word	0x00010e40


	//   ....[79]....
        /*0858*/ 	.word	0x00010e50


	//   ....[80]....
        /*085c*/ 	.word	0x00010ef0


	//   ....[81]....
        /*0860*/ 	.word	0x00010f00


	//   ....[82]....
        /*0864*/ 	.word	0x00010f80


	//   ....[83]....
        /*0868*/ 	.word	0x00010fb0


	//   ....[84]....
        /*086c*/ 	.word	0x00011000


	//   ....[85]....
        /*0870*/ 	.word	0x00011040


	//   ....[86]....
        /*0874*/ 	.word	0x00013ba0


	//   ....[87]....
        /*0878*/ 	.word	0x00013bd0


	//   ....[88]....
        /*087c*/ 	.word	0x00013c20


	//   ....[89]....
        /*0880*/ 	.word	0x00013c60


	//   ....[90]....
        /*0884*/ 	.word	0x00013c90


	//   ....[91]....
        /*0888*/ 	.word	0x00013cc0


	//   ....[92]....
        /*088c*/ 	.word	0x00013cf0


	//   ....[93]....
        /*0890*/ 	.word	0x00013d20


	//   ....[94]....
        /*0894*/ 	.word	0x00013ee0


	//   ....[95]....
        /*0898*/ 	.word	0x00013f10


	//   ....[96]....
        /*089c*/ 	.word	0x00013f40


	//   ....[97]....
        /*08a0*/ 	.word	0x00013f70


	//   ....[98]....
        /*08a4*/ 	.word	0x00013fa0


	//   ....[99]....
        /*08a8*/ 	.word	0x00013fd0


	//   ....[100]....
        /*08ac*/ 	.word	0x000140a0


	//   ....[101]....
        /*08b0*/ 	.word	0x000140c0


	//   ....[102]....
        /*08b4*/ 	.word	0x000140d0


	//   ....[103]....
        /*08b8*/ 	.word	0x00014150


	//   ....[104]....
        /*08bc*/ 	.word	0x00014c90


	//   ....[105]....
        /*08c0*/ 	.word	0x00015240


	//   ....[106]....
        /*08c4*/ 	.word	0x00015410


	//   ....[107]....
        /*08c8*/ 	.word	0x00015460


	//   ....[108]....
        /*08cc*/ 	.word	0x000154c0


	//   ....[109]....
        /*08d0*/ 	.word	0x000155a0


	//   ....[110]....
        /*08d4*/ 	.word	0x00015660


	//   ....[111]....
        /*08d8*/ 	.word	0x00015760


	//   ....[112]....
        /*08dc*/ 	.word	0x00015830


	//   ....[113]....
        /*08e0*/ 	.word	0x00015940


	//   ....[114]....
        /*08e4*/ 	.word	0x000159a0


	//   ....[115]....
        /*08e8*/ 	.word	0x00015ab0


	//   ....[116]....
        /*08ec*/ 	.word	0x00015b10


	//   ....[117]....
        /*08f0*/ 	.word	0x00015c20


	//   ....[118]....
        /*08f4*/ 	.word	0x00015c80


	//   ....[119]....
        /*08f8*/ 	.word	0x00015d70


	//   ....[120]....
        /*08fc*/ 	.word	0x00015df0


	//   ....[121]....
        /*0900*/ 	.word	0x00015ed0


	//   ....[122]....
        /*0904*/ 	.word	0x00016240


	//   ....[123]....
        /*0908*/ 	.word	0x000162e0


	//   ....[124]....
        /*090c*/ 	.word	0x00016470


	//   ....[125]....
        /*0910*/ 	.word	0x000164f0


	//   ....[126]....
        /*0914*/ 	.word	0x00016570


	//   ....[127]....
        /*0918*/ 	.word	0x000165f0


	//   ....[128]....
        /*091c*/ 	.word	0x00016670


	//   ....[129]....
        /*0920*/ 	.word	0x00016700


	//   ....[130]....
        /*0924*/ 	.word	0x000167a0


	//   ....[131]....
        /*0928*/ 	.word	0x00016850


	//   ....[132]....
        /*092c*/ 	.word	0x000168d0


	//   ....[133]....
        /*0930*/ 	.word	0x00016950


	//   ....[134]....
        /*0934*/ 	.word	0x000169d0


	//   ....[135]....
        /*0938*/ 	.word	0x00016a60


	//   ....[136]....
        /*093c*/ 	.word	0x00016ae0


	//   ....[137]....
        /*0940*/ 	.word	0x00016b90


	//   ....[138]....
        /*0944*/ 	.word	0x00016be0


	//   ....[139]....
        /*0948*/ 	.word	0x00016ca0


	//   ....[140]....
        /*094c*/ 	.word	0x00016dd0


	//----- nvinfo : EIATTR_REG_RECONFIG
	.align		4
.L_297:
        /*0950*/ 	.byte	0x01, 0x54
	.zero		2


	//----- nvinfo : EIATTR_SYSCALL_OFFSETS
	.align		4
        /*0954*/ 	.byte	0x04, 0x46
        /*0956*/ 	.short	(.L_299 - .L_298)


	//   ....[0]....
.L_298:
        /*0958*/ 	.word	0x00001ae0


	//   ....[1]....
        /*095c*/ 	.word	0x0000fb60


	//   ....[2]....
        /*0960*/ 	.word	0x0000fcb0


	//   ....[3]....
        /*0964*/ 	.word	0x0000fdb0


	//   ....[4]....
        /*0968*/ 	.word	0x000106e0


	//----- nvinfo : EIATTR_MBARRIER_INSTR_OFFSETS
	.align		4
.L_299:
        /*096c*/ 	.byte	0x04, 0x39
        /*096e*/ 	.short	(.L_301 - .L_300)


	//   ....[0]....
.L_300:
        /*0970*/ 	.word	0x00000250
        /*0974*/ 	.word	0x000000ff
        /*0978*/ 	.word	0x00034800
        /*097c*/ 	.short	0x0100
        /*097e*/ 	.byte	0x08
	.zero		1


	//   ....[1]....
        /*0980*/ 	.word	0x00000260
        /*0984*/ 	.word	0x000000ff
        /*0988*/ 	.word	0x00034820
        /*098c*/ 	.short	0x0100
        /*098e*/ 	.byte	0x08
	.zero		1


	//   ....[2]....
        /*0990*/ 	.word	0x00000350
        /*0994*/ 	.word	0x000000ff
        /*0998*/ 	.word	0x00034830
        /*099c*/ 	.short	0x0100
        /*099e*/ 	.byte	0x08
	.zero		1


	//   ....[3]....
        /*09a0*/ 	.word	0x00000360
        /*09a4*/ 	.word	0x000000ff
        /*09a8*/ 	.word	0x00034840
        /*09ac*/ 	.short	0x0100
        /*09ae*/ 	.byte	0x08
	.zero		1


	//   ....[4]....
        /*09b0*/ 	.word	0x00000370
        /*09b4*/ 	.word	0x000000ff
        /*09b8*/ 	.word	0x00034838
        /*09bc*/ 	.short	0x0100
        /*09be*/ 	.byte	0x08
	.zero		1


	//   ....[5]....
        /*09c0*/ 	.word	0x00000380
        /*09c4*/ 	.word	0x000000ff
        /*09c8*/ 	.word	0x00034848
        /*09cc*/ 	.short	0x0100
        /*09ce*/ 	.byte	0x08
	.zero		1


	//   ....[6]....
        /*09d0*/ 	.word	0x000004b0
        /*09d4*/ 	.word	0x000000ff
        /*09d8*/ 	.word	0x00034850
        /*09dc*/ 	.short	0x0100
        /*09de*/ 	.byte	0x08
	.zero		1


	//   ....[7]....
        /*09e0*/ 	.word	0x000004c0
        /*09e4*/ 	.word	0x000000ff
        /*09e8*/ 	.word	0x00034860
        /*09ec*/ 	.short	0x0100
        /*09ee*/ 	.byte	0x08
	.zero		1


	//   ....[8]....
        /*09f0*/ 	.word	0x000004d0
        /*09f4*/ 	.word	0x000000ff
        /*09f8*/ 	.word	0x00034858
        /*09fc*/ 	.short	0x0100
        /*09fe*/ 	.byte	0x08
	.zero		1


	//   ....[9]....
        /*0a00*/ 	.word	0x000004e0
        /*0a04*/ 	.word	0x000000ff
        /*0a08*/ 	.word	0x00034868
        /*0a0c*/ 	.short	0x0100
        /*0a0e*/ 	.byte	0x08
	.zero		1


	//   ....[10]....
        /*0a10*/ 	.word	0x000005d0
        /*0a14*/ 	.word	0x000000ff
        /*0a18*/ 	.word	0x00034870
        /*0a1c*/ 	.short	0x0100
        /*0a1e*/ 	.byte	0x06
	.zero		1


	//   ....[11]....
        /*0a20*/ 	.word	0x000005e0
        /*0a24*/ 	.word	0x000000ff
        /*0a28*/ 	.word	0x00034880
        /*0a2c*/ 	.short	0x0100
        /*0a2e*/ 	.byte	0x06
	.zero		1


	//   ....[12]....
        /*0a30*/ 	.word	0x000005f0
        /*0a34*/ 	.word	0x000000ff
        /*0a38*/ 	.word	0x00034878
        /*0a3c*/ 	.short	0x0100
        /*0a3e*/ 	.byte	0x06
	.zero		1


	//   ....[13]....
        /*0a40*/ 	.word	0x00000600
        /*0a44*/ 	.word	0x000000ff
        /*0a48*/ 	.word	0x00034888
        /*0a4c*/ 	.short	0x0100
        /*0a4e*/ 	.byte	0x06
	.zero		1


	//   ....[14]....
        /*0a50*/ 	.word	0x00000730
        /*0a54*/ 	.word	0x000000ff
        /*0a58*/ 	.word	0x00034890
        /*0a5c*/ 	.short	0x0100
        /*0a5e*/ 	.byte	0x08
	.zero		1


	//   ....[15]....
        /*0a60*/ 	.word	0x00000740
        /*0a64*/ 	.word	0x000000ff
        /*0a68*/ 	.word	0x000348a0
        /*0a6c*/ 	.short	0x0100
        /*0a6e*/ 	.byte	0x08
	.zero		1


	//   ....[16]....
        /*0a70*/ 	.word	0x00000750
        /*0a74*/ 	.word	0x000000ff
        /*0a78*/ 	.word	0x00034898
        /*0a7c*/ 	.short	0x0100
        /*0a7e*/ 	.byte	0x08
	.zero		1


	//   ....[17]....
        /*0a80*/ 	.word	0x00000760
        /*0a84*/ 	.word	0x000000ff
        /*0a88*/ 	.word	0x000348a8
        /*0a8c*/ 	.short	0x0100
        /*0a8e*/ 	.byte	0x08
	.zero		1


	//   ....[18]....
        /*0a90*/ 	.word	0x00000890
        /*0a94*/ 	.word	0x000000ff
        /*0a98*/ 	.word	0x000348b0
        /*0a9c*/ 	.short	0x0100
        /*0a9e*/ 	.byte	0x08
	.zero		1


	//   ....[19]....
        /*0aa0*/ 	.word	0x000008a0
        /*0aa4*/ 	.word	0x000000ff
        /*0aa8*/ 	.word	0x000348c0
        /*0aac*/ 	.short	0x0100
        /*0aae*/ 	.byte	0x08
	.zero		1


	//   ....[20]....
        /*0ab0*/ 	.word	0x000008b0
        /*0ab4*/ 	.word	0x000000ff
        /*0ab8*/ 	.word	0x000348b8
        /*0abc*/ 	.short	0x0100
        /*0abe*/ 	.byte	0x08
	.zero		1


	//   ....[21]....
        /*0ac0*/ 	.word	0x000008c0
        /*0ac4*/ 	.word	0x000000ff
        /*0ac8*/ 	.word	0x000348c8
        /*0acc*/ 	.short	0x0100
        /*0ace*/ 	.byte	0x08
	.zero		1


	//   ....[22]....
        /*0ad0*/ 	.word	0x00001b40
        /*0ad4*/ 	.word	0x000000ff
        /*0ad8*/ 	.word	0x00034800
        /*0adc*/ 	.short	0x010a
        /*0ade*/ 	.byte	0x25
	.zero		1


	//   ....[23]....
        /*0ae0*/ 	.word	0x00001bc0
        /*0ae4*/ 	.word	0x00000000
        /*0ae8*/ 	.word	0x00034830
        /*0aec*/ 	.short	0x010a
        /*0aee*/ 	.byte	0x3f
	.zero		1


	//   ....[24]....
        /*0af0*/ 	.word	0x00001c20
        /*0af4*/ 	.word	0x00000000
        /*0af8*/ 	.word	0x00034830
        /*0afc*/ 	.short	0x010a
        /*0afe*/ 	.byte	0x3f
	.zero		1


	//   ....[25]....
        /*0b00*/ 	.word	0x00002ac0
        /*0b04*/ 	.word	0x00000000
        /*0b08*/ 	.word	0x00000000
        /*0b0c*/ 	.short	0x0101
        /*0b0e*/ 	.byte	0x3f
	.zero		1


	//   ....[26]....
        /*0b10*/ 	.word	0x000049d0
        /*0b14*/ 	.word	0x000000ff
        /*0b18*/ 	.word	0x00034830
        /*0b1c*/ 	.short	0x010a
        /*0b1e*/ 	.byte	0x3b
	.zero		1


	//   ....[27]....
        /*0b20*/ 	.word	0x00004a10
        /*0b24*/ 	.word	0x000000ff
        /*0b28*/ 	.word	0x00034830
        /*0b2c*/ 	.short	0x010a
        /*0b2e*/ 	.byte	0x3b
	.zero		1


	//   ....[28]....
        /*0b30*/ 	.word	0x00005240
        /*0b34*/ 	.word	0x000000ff
        /*0b38*/ 	.word	0x00034850
        /*0b3c*/ 	.short	0x010a
        /*0b3e*/ 	.byte	0x07
	.zero		1


	//   ....[29]....
        /*0b40*/ 	.word	0x00005280
        /*0b44*/ 	.word	0x000000ff
        /*0b48*/ 	.word	0x00034850
        /*0b4c*/ 	.short	0x010a
        /*0b4e*/ 	.byte	0x07
	.zero		1


	//   ....[30]....
        /*0b50*/ 	.word	0x00007330
        /*0b54*/ 	.word	0x00000008
        /*0b58*/ 	.word	0x00000000
        /*0b5c*/ 	.short	0x0101
        /*0b5e*/ 	.byte	0x3f
	.zero		1


	//   ....[31]....
        /*0b60*/ 	.word	0x00007390
        /*0b64*/ 	.word	0x00000014
        /*0b68*/ 	.word	0x00000000
        /*0b6c*/ 	.short	0x0101
        /*0b6e*/ 	.byte	0x3f
	.zero		1


	//   ....[32]....
        /*0b70*/ 	.word	0x00007bb0
        /*0b74*/ 	.word	0x000000ff
        /*0b78*/ 	.word	0x00034830
        /*0b7c*/ 	.short	0x010a
        /*0b7e*/ 	.byte	0x06
	.zero		1


	//   ....[33]....
        /*0b80*/ 	.word	0x00007bf0
        /*0b84*/ 	.word	0x000000ff
        /*0b88*/ 	.word	0x00034830
        /*0b8c*/ 	.short	0x010a
        /*0b8e*/ 	.byte	0x06
	.zero		1


	//   ....[34]....
        /*0b90*/ 	.word	0x00008420
        /*0b94*/ 	.word	0x000000ff
        /*0b98*/ 	.word	0x00034850
        /*0b9c*/ 	.short	0x010a
        /*0b9e*/ 	.byte	0x07
	.zero		1


	//   ....[35]....
        /*0ba0*/ 	.word	0x00008460
        /*0ba4*/ 	.word	0x000000ff
        /*0ba8*/ 	.word	0x00034850
        /*0bac*/ 	.short	0x010a
        /*0bae*/ 	.byte	0x07
	.zero		1


	//   ....[36]....
        /*0bb0*/ 	.word	0x00009d70
        /*0bb4*/ 	.word	0x00000021
        /*0bb8*/ 	.word	0x00000000
        /*0bbc*/ 	.short	0x0101
        /*0bbe*/ 	.byte	0x3f
	.zero		1


	//   ....[37]....
        /*0bc0*/ 	.word	0x00009e00
        /*0bc4*/ 	.word	0x00000023
        /*0bc8*/ 	.word	0x00000000
        /*0bcc*/ 	.short	0x0101
        /*0bce*/ 	.byte	0x3f
	.zero		1


	//   ....[38]....
        /*0bd0*/ 	.word	0x0000a7c0
        /*0bd4*/ 	.word	0x000000ff
        /*0bd8*/ 	.word	0x00034850
        /*0bdc*/ 	.short	0x010a
        /*0bde*/ 	.byte	0x05
	.zero		1


	//   ....[39]....
        /*0be0*/ 	.word	0x0000a800
        /*0be4*/ 	.word	0x000000ff
        /*0be8*/ 	.word	0x00034850
        /*0bec*/ 	.short	0x010a
        /*0bee*/ 	.byte	0x05
	.zero		1


	//   ....[40]....
        /*0bf0*/ 	.word	0x0000ad20
        /*0bf4*/ 	.word	0x00000002
        /*0bf8*/ 	.word	0x00000000
        /*0bfc*/ 	.short	0x0101
        /*0bfe*/ 	.byte	0x3f
	.zero		1


	//   ....[41]....
        /*0c00*/ 	.word	0x0000c310
        /*0c04*/ 	.word	0x00000016
        /*0c08*/ 	.word	0x00000000
        /*0c0c*/ 	.short	0x0101
        /*0c0e*/ 	.byte	0x3f
	.zero		1


	//   ....[42]....
        /*0c10*/ 	.word	0x0000c7b0
        /*0c14*/ 	.word	0x00000016
        /*0c18*/ 	.word	0x00000000
        /*0c1c*/ 	.short	0x0101
        /*0c1e*/ 	.byte	0x3f
	.zero		1


	//   ....[43]....
        /*0c20*/ 	.word	0x00010190
        /*0c24*/ 	.word	0x00000000
        /*0c28*/ 	.word	0x00034840
        /*0c2c*/ 	.short	0x010a
        /*0c2e*/ 	.byte	0x3f
	.zero		1


	//   ....[44]....
        /*0c30*/ 	.word	0x00011150
        /*0c34*/ 	.word	0x00000012
        /*0c38*/ 	.word	0x00034800
        /*0c3c*/ 	.short	0x0107
        /*0c3e*/ 	.byte	0x3f
	.zero		1


	//   ....[45]....
        /*0c40*/ 	.word	0x00011260
        /*0c44*/ 	.word	0x00000012
        /*0c48*/ 	.word	0x00034800
        /*0c4c*/ 	.short	0x0101
        /*0c4e*/ 	.byte	0x3f
	.zero		1


	//   ....[46]....
        /*0c50*/ 	.word	0x00011280
        /*0c54*/ 	.word	0x00000012
        /*0c58*/ 	.word	0x00034820
        /*0c5c*/ 	.short	0x010a
        /*0c5e*/ 	.byte	0x3f
	.zero		1


	//   ....[47]....
        /*0c60*/ 	.word	0x00011640
        /*0c64*/ 	.word	0x00000003
        /*0c68*/ 	.word	0x00034840
        /*0c6c*/ 	.short	0x010a
        /*0c6e*/ 	.byte	0x3f
	.zero		1


	//   ....[48]....
        /*0c70*/ 	.word	0x00011ad0
        /*0c74*/ 	.word	0x00000003
        /*0c78*/ 	.word	0x00000060
        /*0c7c*/ 	.short	0x010a
        /*0c7e*/ 	.byte	0x3f
	.zero		1


	//   ....[49]....
        /*0c80*/ 	.word	0x00012160
        /*0c84*/ 	.word	0x00000003
        /*0c88*/ 	.word	0x00034840
        /*0c8c*/ 	.short	0x010a
        /*0c8e*/ 	.byte	0x3f
	.zero		1


	//   ....[50]....
        /*0c90*/ 	.word	0x000125f0
        /*0c94*/ 	.word	0x00000002
        /*0c98*/ 	.word	0x00000060
        /*0c9c*/ 	.short	0x010a
        /*0c9e*/ 	.byte	0x3f
	.zero		1


	//   ....[51]....
        /*0ca0*/ 	.word	0x00012bc0
        /*0ca4*/ 	.word	0x00000002
        /*0ca8*/ 	.word	0x00034840
        /*0cac*/ 	.short	0x010a
        /*0cae*/ 	.byte	0x3f
	.zero		1


	//   ....[52]....
        /*0cb0*/ 	.word	0x00013050
        /*0cb4*/ 	.word	0x00000002
        /*0cb8*/ 	.word	0x00000060
        /*0cbc*/ 	.short	0x010a
        /*0cbe*/ 	.byte	0x3f
	.zero		1


	//   ....[53]....
        /*0cc0*/ 	.word	0x000135d0
        /*0cc4*/ 	.word	0x00000000
        /*0cc8*/ 	.word	0x00034860
        /*0ccc*/ 	.short	0x010a
        /*0cce*/ 	.byte	0x3f
	.zero		1


	//   ....[54]....
        /*0cd0*/ 	.word	0x00014c10
        /*0cd4*/ 	.word	0x00000000
        /*0cd8*/ 	.word	0x00034820
        /*0cdc*/ 	.short	0x010a
        /*0cde*/ 	.byte	0x3f
	.zero		1


	//   ....[55]....
        /*0ce0*/ 	.word	0x00014e00
        /*0ce4*/ 	.word	0x00000006
        /*0ce8*/ 	.word	0x00000000
        /*0cec*/ 	.short	0x010a
        /*0cee*/ 	.byte	0x3f
	.zero		1


	//   ....[56]....
        /*0cf0*/ 	.word	0x00014e30
        /*0cf4*/ 	.word	0x00000007
        /*0cf8*/ 	.word	0x00000000
        /*0cfc*/ 	.short	0x010a
        /*0cfe*/ 	.byte	0x3f
	.zero		1


	//   ....[57]....
        /*0d00*/ 	.word	0x00014e90
        /*0d04*/ 	.word	0x00000004
        /*0d08*/ 	.word	0x00000000
        /*0d0c*/ 	.short	0x010a
        /*0d0e*/ 	.byte	0x3f
	.zero		1


	//   ....[58]....
        /*0d10*/ 	.word	0x00014ec0
        /*0d14*/ 	.word	0x00000003
        /*0d18*/ 	.word	0x00000000
        /*0d1c*/ 	.short	0x010a
        /*0d1e*/ 	.byte	0x3f
	.zero		1


	//   ....[59]....
        /*0d20*/ 	.word	0x00014f30
        /*0d24*/ 	.word	0x00000003
        /*0d28*/ 	.word	0x00034800
        /*0d2c*/ 	.short	0x010a
        /*0d2e*/ 	.byte	0x3f
	.zero		1


	//   ....[60]....
        /*0d30*/ 	.word	0x00014f80
        /*0d34*/ 	.word	0x00000000
        /*0d38*/ 	.word	0x00034830
        /*0d3c*/ 	.short	0x010a
        /*0d3e*/ 	.byte	0x3f
	.zero		1


	//   ....[61]....
        /*0d40*/ 	.word	0x00014fe0
        /*0d44*/ 	.word	0x00000006
        /*0d48*/ 	.word	0x00034830
        /*0d4c*/ 	.short	0x010a
        /*0d4e*/ 	.byte	0x3f
	.zero		1


	//   ....[62]....
        /*0d50*/ 	.word	0x00015040
        /*0d54*/ 	.word	0x00000005
        /*0d58*/ 	.word	0x00034850
        /*0d5c*/ 	.short	0x010a
        /*0d5e*/ 	.byte	0x3f
	.zero		1


	//   ....[63]....
        /*0d60*/ 	.word	0x000150a0
        /*0d64*/ 	.word	0x00000006
        /*0d68*/ 	.word	0x00034830
        /*0d6c*/ 	.short	0x010a
        /*0d6e*/ 	.byte	0x3f
	.zero		1


	//   ....[64]....
        /*0d70*/ 	.word	0x00015100
        /*0d74*/ 	.word	0x00000005
        /*0d78*/ 	.word	0x00034850
        /*0d7c*/ 	.short	0x010a
        /*0d7e*/ 	.byte	0x3f
	.zero		1


	//   ....[65]....
        /*0d80*/ 	.word	0x00015160
        /*0d84*/ 	.word	0x00000007
        /*0d88*/ 	.word	0x00034850
        /*0d8c*/ 	.short	0x010a
        /*0d8e*/ 	.byte	0x3f
	.zero		1


	//   ....[66]....
        /*0d90*/ 	.word	0x00015300
        /*0d94*/ 	.word	0x00000000
        /*0d98*/ 	.word	0x00034840
        /*0d9c*/ 	.short	0x010a
        /*0d9e*/ 	.byte	0x3f
	.zero		1


	//   ....[67]....
        /*0da0*/ 	.word	0x00015f50
        /*0da4*/ 	.word	0x00000012
        /*0da8*/ 	.word	0x00034820
        /*0dac*/ 	.short	0x010a
        /*0dae*/ 	.byte	0x3f
	.zero		1


	//   ....[68]....
        /*0db0*/ 	.word	0x00015fa0
        /*0db4*/ 	.word	0x00000003
        /*0db8*/ 	.word	0x00034840
        /*0dbc*/ 	.short	0x010a
        /*0dbe*/ 	.byte	0x3f
	.zero		1


	//   ....[69]....
        /*0dc0*/ 	.word	0x00015ff0
        /*0dc4*/ 	.word	0x00000003
        /*0dc8*/ 	.word	0x00000060
        /*0dcc*/ 	.short	0x010a
        /*0dce*/ 	.byte	0x3f
	.zero		1


	//   ....[70]....
        /*0dd0*/ 	.word	0x00016040
        /*0dd4*/ 	.word	0x00000003
        /*0dd8*/ 	.word	0x00034840
        /*0ddc*/ 	.short	0x010a
        /*0dde*/ 	.byte	0x3f
	.zero		1


	//   ....[71]....
        /*0de0*/ 	.word	0x00016090
        /*0de4*/ 	.word	0x00000002
        /*0de8*/ 	.word	0x00000060
        /*0dec*/ 	.short	0x010a
        /*0dee*/ 	.byte	0x3f
	.zero		1


	//   ....[72]....
        /*0df0*/ 	.word	0x000160e0
        /*0df4*/ 	.word	0x00000002
        /*0df8*/ 	.word	0x00034840
        /*0dfc*/ 	.short	0x010a
        /*0dfe*/ 	.byte	0x3f
	.zero		1


	//   ....[73]....
        /*0e00*/ 	.word	0x00016130
        /*0e04*/ 	.word	0x00000002
        /*0e08*/ 	.word	0x00000060
        /*0e0c*/ 	.short	0x010a
        /*0e0e*/ 	.byte	0x3f
	.zero		1


	//   ....[74]....
        /*0e10*/ 	.word	0x00016180
        /*0e14*/ 	.word	0x00000000
        /*0e18*/ 	.word	0x00034860
        /*0e1c*/ 	.short	0x010a
        /*0e1e*/ 	.byte	0x3f
	.zero		1


	//   ....[75]....
        /*0e20*/ 	.word	0x00016cf0
        /*0e24*/ 	.word	0x00000000
        /*0e28*/ 	.word	0x00034820
        /*0e2c*/ 	.short	0x010a
        /*0e2e*/ 	.byte	0x3f
	.zero		1


	//   ....[76]....
        /*0e30*/ 	.word	0x00016e90
        /*0e34*/ 	.word	0x00000006
        /*0e38*/ 	.word	0x00000000
        /*0e3c*/ 	.short	0x010a
        /*0e3e*/ 	.byte	0x3f
	.zero		1


	//   ....[77]....
        /*0e40*/ 	.word	0x00016ee0
        /*0e44*/ 	.word	0x00000007
        /*0e48*/ 	.word	0x00000000
        /*0e4c*/ 	.short	0x010a
        /*0e4e*/ 	.byte	0x3f
	.zero		1


	//   ....[78]....
        /*0e50*/ 	.word	0x00016f30
        /*0e54*/ 	.word	0x00000004
        /*0e58*/ 	.word	0x00000000
        /*0e5c*/ 	.short	0x010a
        /*0e5e*/ 	.byte	0x3f
	.zero		1


	//----- nvinfo : EIATTR_NUM_MBARRIERS
	.align		4
.L_301:
        /*0e60*/ 	.byte	0x03, 0x38
        /*0e62*/ 	.short	0x0016


	//----- nvinfo : EIATTR_EXIT_INSTR_OFFSETS
	.align		4
        /*0e64*/ 	.byte	0x04, 0x1c
        /*0e66*/ 	.short	(.L_303 - .L_302)


	//   ....[0]....
.L_302:
        /*0e68*/ 	.word	0x00000a30


	//   ....[1]....
        /*0e6c*/ 	.word	0x0000ddc0


	//   ....[2]....
        /*0e70*/ 	.word	0x00014f10


	//----- nvinfo : EIATTR_MAX_THREADS
	.align		4
.L_303:
        /*0e74*/ 	.byte	0x04, 0x05
        /*0e76*/ 	.short	(.L_305 - .L_304)
.L_304:
        /*0e78*/ 	.word	0x00000180
        /*0e7c*/ 	.word	0x00000001
        /*0e80*/ 	.word	0x00000001


	//----- nvinfo : EIATTR_CRS_STACK_SIZE
	.align		4
.L_305:
        /*0e84*/ 	.byte	0x04, 0x1e
        /*0e86*/ 	.short	(.L_307 - .L_306)
.L_306:
        /*0e88*/ 	.word	0x00000000


	//----- nvinfo : EIATTR_CBANK_PARAM_SIZE
	.align		4
.L_307:
        /*0e8c*/ 	.byte	0x03, 0x19
        /*0e8e*/ 	.short	0x0af0


	//----- nvinfo : EIATTR_PARAM_CBANK
	.align		4
        /*0e90*/ 	.byte	0x04, 0x0a
        /*0e92*/ 	.short	(.L_309 - .L_308)
	.align		4
.L_308:
        /*0e94*/ 	.word	index@(.nv.constant0._ZN7cutlass13device_kernelIN5flash11enable_sm90INS1_16FlashAttnFwdSm90INS1_25CollectiveMainloopFwdSm90ILi2EN4cute5tupleIJNS5_1CILi1EEES8_S8_EEENS6_IJNS7_ILi128EEESA_NS7_ILi192EEEEEELi128ENS_6half_tEfNS_4arch4Sm90ELb1ELb0ELb1ELb1ELb0ELb0ELb0ELb1ELb1ELb1ELb1ELb0EEENS1_21CollectiveEpilogueFwdINS6_IJSA_SA_SA_EEES9_SD_SF_Li256ELb1ELb1ELb1ELb0EEENS1_36VarlenDynamicPersistentTileSchedulerILi128ELi128ELi256ELi128ELb1ELb1ELb1ELb1ELb1ELb1EEEEEEEEEvNT_6ParamsE)
        /*0e98*/ 	.short	0x0210
        /*0e9a*/ 	.short	0x0af0


	//----- nvinfo : EIATTR_SW_WAR
	.align		4
.L_309:
        /*0e9c*/ 	.byte	0x04, 0x36
        /*0e9e*/ 	.short	(.L_311 - .L_310)
.L_310:
        /*0ea0*/ 	.word	0x00000008
.L_311:


//--------------------- .nv.info._ZN7cutlass13device_kernelIN5flash11enable_sm90INS1_16FlashAttnFwdSm90INS1_25CollectiveMainloopFwdSm90ILi2EN4cute5tupleIJNS5_1CILi1EEES8_S8_EEENS6_IJNS7_ILi128EEESA_NS7_ILi192EEEEEELi128ENS_6half_tEfNS_4arch4Sm90ELb1ELb0ELb1ELb1ELb0ELb1ELb0ELb1ELb1ELb1ELb1ELb0EEENS1_21CollectiveEpilogueFwdINS6_IJSA_SA_SA_EEES9_SD_SF_Li256ELb1ELb1ELb1ELb0EEENS1_36VarlenDynamicPersistentTileSchedulerILi128ELi128ELi256ELi128ELb1ELb1ELb1ELb1ELb1ELb1EEEEEEEEEvNT_6ParamsE --------------------------
	.section	.nv.info._ZN7cutlass13device_kernelIN5flash11enable_sm90INS1_16FlashAttnFwdSm90INS1_25CollectiveMainloopFwdSm90ILi2EN4cute5tupleIJNS5_1CILi1EEES8_S8_EEENS6_IJNS7_ILi128EEESA_NS7_ILi192EEEEEELi128ENS_6half_tEfNS_4arch4Sm90ELb1ELb0ELb1ELb1ELb0ELb1ELb0ELb1ELb1ELb1ELb1ELb0EEENS1_21CollectiveEpilogueFwdINS6_IJSA_SA_SA_EEES9_SD_SF_Li256ELb1ELb1ELb1ELb0EEENS1_36VarlenDynamicPersistentTileSchedulerILi128ELi128ELi256ELi128ELb1ELb1ELb1ELb1ELb1ELb1EEEEEEEEEvNT_6ParamsE,"",@"SHT_CUDA_INFO"
	.sectionflags	@""
	.align	4


	//----- nvinfo : EIATTR_CUDA_API_VERSION
	.align		4
        /*0000*/ 	.byte	0x04, 0x37
        /*0002*/ 	.short	(.L_313 - .L_312)
.L_312:
        /*0004*/ 	.word	0x00000082


	//----- nvinfo : EIATTR_KPARAM_INFO
	.align		4
.L_313:
        /*0008*/ 	.byte	0x04, 0x17
        /*000a*/ 	.short	(.L_315 - .L_314)
.L_314:
        /*000c*/ 	.word	0x00000000
        /*0010*/ 	.short	0x0000
        /*0012*/ 	.short	0x0070
        /*0014*/ 	.byte	0x00, 0xf0, 0x01, 0x2a


	//----- nvinfo : EIATTR_SPARSE_MMA_MASK
	.align		4
.L_315:
        /*0018*/ 	.byte	0x03, 0x50
        /*001a*/ 	.short	0x0000


	//----- nvinfo : EIATTR_MAXREG_COUNT
	.align		4
        /*001c*/ 	.byte	0x03, 0x1b
        /*001e*/ 	.short	0x00a8


	//----- nvinfo : EIATTR_NUM_BARRIERS
	.align		4
        /*0020*/ 	.byte	0x02, 0x4c
        /*0022*/ 	.byte	0x10
	.zero		1


	//----- nvinfo : EIATTR_EXTERNS
	.align		4
        /*0024*/ 	.byte	0x04, 0x0f
        /*0026*/ 	.short	(.L_317 - .L_316)


	//   ....[0]....
	.align		4
.L_316:
        /*0028*/ 	.word	index@(__assertfail)


	//----- nvinfo : EIATTR_ANNOTATIONS
	.align		4
.L_317:
        /*002c*/ 	.byte	0x04, 0x55
        /*002e*/ 	.short	(.L_319 - .L_318)


	//   ....[0]....
.L_318:
        /* <DEDUP_REMOVED lines=121> */


	//----- nvinfo : EIATTR_MERCURY_ISA_VERSION
	.align		4
.L_319:
        /*07b0*/ 	.byte	0x03, 0x5f
        /*07b2*/ 	.short	0x0101


	//----- nvinfo : EIATTR_UNUSED_LOAD_BYTE_OFFSET
	.align		4
        /*07b4*/ 	.byte	0x04, 0x44
        /*07b6*/ 	.short	(.L_321 - .L_320)


	//   ....[0]....
.L_320:
        /*07b8*/ 	.word	0x00000ab0
        /*07bc*/ 	.word	0x0000fff0


	//   ....[1]....
        /*07c0*/ 	.word	0x0001c210
        /*07c4*/ 	.word	0x0000fff0


	//----- nvinfo : EIATTR_INT_WARP_WIDE_INSTR_OFFSETS
	.align		4
.L_321:
        /*07c8*/ 	.byte	0x04, 0x31
        /*07ca*/ 	.short	(.L_323 - .L_322)


	//   ....[0]....
.L_322:
        /*07cc*/ 	.word	0x00000190


	//   ....[1]....
        /*07d0*/ 	.word	0x000001d0


	//   ....[2]....
        /*07d4*/ 	.word	0x00000240


	//   ....[3]....
        /*07d8*/ 	.word	0x000223c0


	//   ....[4]....
        /*07dc*/ 	.word	0x00022450


	//   ....[5]....
        /*07e0*/ 	.word	0x00025f10


	//   ....[6]....
        /*07e4*/ 	.word	0x00025f70


	//----- nvinfo : EIATTR_COOP_GROUP_MASK_REGIDS
	.align		4
.L_323:
        /*07e8*/ 	.byte	0x04, 0x29
        /*07ea*/ 	.short	(.L_325 - .L_324)


	//   ....[0]....
.L_324:
        /*07ec*/ 	.word	0xffffffff


	//   ....[1]....
        /*07f0*/ 	.word	0xffffffff


	//   ....[2]....
        /*07f4*/ 	.word	0xffffffff


	//   ....[3]....
        /*07f8*/ 	.word	0xffffffff


	//   ....[4]....
        /*07fc*/ 	.word	0xffffffff


	//   ....[5]....
        /*0800*/ 	.word	0xffffffff


	//   ....[6]....
        /*0804*/ 	.word	0xffffffff


	//   ....[7]....
        /*0808*/ 	.word	0xffffffff


	//   ....[8]....
        /*080c*/ 	.word	0xffffffff


	//   ....[9]....
        /*0810*/ 	.word	0xffffffff


	//   ....[10]....
        /*0814*/ 	.word	0xffffffff


	//   ....[11]....
        /*0818*/ 	.word	0xffffffff


	//   ....[12]....
        /*081c*/ 	.word	0xffffffff


	//   ....[13]....
        /*0820*/ 	.word	0xffffffff


	//   ....[14]....
        /*0824*/ 	.word	0xffffffff


	//   ....[15]....
        /*0828*/ 	.word	0xffffffff


	//   ....[16]....
        /*082c*/ 	.word	0xffffffff


	//   ....[17]....
        /*0830*/ 	.word	0xffffffff


	//   ....[18]....
        /*0834*/ 	.word	0xffffffff


	//   ....[19]....
        /*0838*/ 	.word	0xffffffff


	//   ....[20]....
        /*083c*/ 	.word	0xffffffff


	//   ....[21]....
        /*0840*/ 	.word	0xffffffff


	//   ....[22]....
        /*0844*/ 	.word	0xffffffff


	//   ....[23]....
        /*0848*/ 	.word	0xffffffff


	//   ....[24]....
        /*084c*/ 	.word	0xffffffff


	//   ....[25]....
        /*0850*/ 	.word	0xffffffff


	//   ....[26]....
        /*0854*/ 	.word	0xffffffff


	//   ....[27]....
        /*0858*/ 	.word	0xffffffff


	//   ....[28]....
        /*085c*/ 	.word	0xffffffff


	//   ....[29]....
        /*0860*/ 	.word	0xffffffff


	//   ....[30]....
        /*0864*/ 	.word	0xffffffff


	//   ....[31]....
        /*0868*/ 	.word	0xffffffff


	//   ....[32]....
        /*086c*/ 	.word	0xffffffff


	//   ....[33]....
        /*0870*/ 	.word	0xffffffff


	//   ....[34]....
        /*0874*/ 	.word	0xffffffff


	//   ....[35]....
        /*0878*/ 	.word	0xffffffff


	//   ....[36]....
        /*087c*/ 	.word	0xffffffff


	//   ....[37]....
        /*0880*/ 	.word	0xffffffff


	//   ....[38]....
        /*0884*/ 	.word	0xffffffff


	//   ....[39]....
        /*0888*/ 	.word	0xffffffff


	//   ....[40]....
        /*088c*/ 	.word	0xffffffff


	//   ....[41]....
        /*0890*/ 	.word	0xffffffff


	//   ....[42]....
        /*0894*/ 	.word	0xffffffff


	//   ....[43]....
        /*0898*/ 	.word	0xffffffff


	//   ....[44]....
        /*089c*/ 	.word	0xffffffff


	//   ....[45]....
        /*08a0*/ 	.word	0xffffffff


	//   ....[46]....
        /*08a4*/ 	.word	0xffffffff


	//   ....[47]....
        /*08a8*/ 	.word	0xffffffff


	//   ....[48]....
        /*08ac*/ 	.word	0xffffffff


	//   ....[49]....
        /*08b0*/ 	.word	0xffffffff


	//   ....[50]....
        /*08b4*/ 	.word	0xffffffff


	//   ....[51]....
        /*08b8*/ 	.word	0xffffffff


	//   ....[52]....
        /*08bc*/ 	.word	0xffffffff


	//   ....[53]....
        /*08c0*/ 	.word	0xffffffff


	//   ....[54]....
        /*08c4*/ 	.word	0xffffffff


	//   ....[55]....
        /*08c8*/ 	.word	0xffffffff


	//   ....[56]....
        /*08cc*/ 	.word	0xffffffff


	//   ....[57]....
        /*08d0*/ 	.word	0xffffffff


	//   ....[58]....
        /*08d4*/ 	.word	0xffffffff


	//   ....[59]....
        /*08d8*/ 	.word	0xffffffff


	//   ....[60]....
        /*08dc*/ 	.word	0xffffffff


	//   ....[61]....
        /*08e0*/ 	.word	0xffffffff


	//   ....[62]....
        /*08e4*/ 	.word	0xffffffff


	//   ....[63]....
        /*08e8*/ 	.word	0xffffffff


	//   ....[64]....
        /*08ec*/ 	.word	0xffffffff


	//   ....[65]....
        /*08f0*/ 	.word	0xffffffff


	//   ....[66]....
        /*08f4*/ 	.word	0xffffffff


	//   ....[67]....
        /*08f8*/ 	.word	0xffffffff


	//   ....[68]....
        /*08fc*/ 	.word	0xffffffff


	//   ....[69]....
        /*0900*/ 	.word	0xffffffff


	//   ....[70]....
        /*0904*/ 	.word	0xffffffff


	//   ....[71]....
        /*0908*/ 	.word	0xffffffff


	//   ....[72]....
        /*090c*/ 	.word	0xffffffff


	//   ....[73]....
        /*0910*/ 	.word	0xffffffff


	//   ....[74]....
        /*0914*/ 	.word	0xffffffff


	//   ....[75]....
        /*0918*/ 	.word	0xffffffff


	//   ....[76]....
        /*091c*/ 	.word	0xffffffff


	//   ....[77]....
        /*0920*/ 	.word	0xffffffff


	//   ....[78]....
        /*0924*/ 	.word	0xffffffff


	//   ....[79]....
        /*0928*/ 	.word	0xffffffff


	//   ....[80]....
        /*092c*/ 	.word	0xffffffff


	//   ....[81]....
        /*0930*/ 	.word	0xffffffff


	//   ....[82]....
        /*0934*/ 	.word	0xffffffff


	//   ....[83]....
        /*0938*/ 	.word	0xffffffff


	//   ....[84]....
        /*093c*/ 	.word	0xffffffff


	//   ....[85]....
        /*0940*/ 	.word	0xffffffff


	//   ....[86]....
        /*0944*/ 	.word	0xffffffff


	//   ....[87]....
        /*0948*/ 	.word	0xffffffff


	//   ....[88]....
        /*094c*/ 	.word	0xffffffff


	//   ....[89]....
        /*0950*/ 	.word	0xffffffff


	//   ....[90]....
        /*0954*/ 	.word	0xffffffff


	//   ....[91]....
        /*0958*/ 	.word	0xffffffff


	//   ....[92]....
        /*095c*/ 	.word	0xffffffff


	//   ....[93]....
        /*0960*/ 	.word	0xffffffff


	//   ....[94]....
        /*0964*/ 	.word	0xffffffff


	//   ....[95]....
        /*0968*/ 	.word	0xffffffff


	//   ....[96]....
        /*096c*/ 	.word	0xffffffff


	//   ....[97]....
        /*0970*/ 	.word	0xffffffff


	//   ....[98]....
        /*0974*/ 	.word	0xffffffff


	//   ....[99]....
        /*0978*/ 	.word	0xffffffff


	//   ....[100]....
        /*097c*/ 	.word	0xffffffff


	//   ....[101]....
        /*0980*/ 	.word	0xffffffff


	//   ....[102]....
        /*0984*/ 	.word	0xffffffff


	//   ....[103]....
        /*0988*/ 	.word	0xffffffff


	//   ....[104]....
        /*098c*/ 	.word	0xffffffff


	//   ....[105]....
        /*0990*/ 	.word	0xffffffff


	//   ....[106]....
        /*0994*/ 	.word	0xffffffff


	//   ....[107]....
        /*0998*/ 	.word	0xffffffff


	//   ....[108]....
        /*099c*/ 	.word	0xffffffff


	//   ....[109]....
        /*09a0*/ 	.word	0xffffffff


	//   ....[110]....
        /*09a4*/ 	.word	0xffffffff


	//   ....[111]....
        /*09a8*/ 	.word	0xffffffff


	//   ....[112]....
        /*09ac*/ 	.word	0xffffffff


	//   ....[113]....
        /*09b0*/ 	.word	0xffffffff


	//   ....[114]....
        /*09b4*/ 	.word	0xffffffff


	//   ....[115]....
        /*09b8*/ 	.word	0xffffffff


	//   ....[116]....
        /*09bc*/ 	.word	0xffffffff


	//   ....[117]....
        /*09c0*/ 	.word	0xffffffff


	//   ....[118]....
        /*09c4*/ 	.word	0xffffffff


	//   ....[119]....
        /*09c8*/ 	.word	0xffffffff


	//   ....[120]....
        /*09cc*/ 	.word	0xffffffff


	//   ....[121]....
        /*09d0*/ 	.word	0xffffffff


	//   ....[122]....
        /*09d4*/ 	.word	0x0500000f


	//   ....[123]....
        /*09d8*/ 	.word	0x0500000f


	//   ....[124]....
        /*09dc*/ 	.word	0x0500000f


	//   ....[125]....
        /*09e0*/ 	.word	0x0500000f


	//   ....[126]....
        /*09e4*/ 	.word	0x0500000f


	//   ....[127]....
        /*09e8*/ 	.word	0x0500000f


	//   ....[128]....
        /*09ec*/ 	.word	0x0500000f


	//   ....[129]....
        /*09f0*/ 	.word	0x0500000f


	//   ....[130]....
        /*09f4*/ 	.word	0x0500000f


	//   ....[131]....
        /*09f8*/ 	.word	0x0500000f


	//   ....[132]....
        /*09fc*/ 	.word	0x0500000f


	//   ....[133]....
        /*0a00*/ 	.word	0x0500000f


	//   ....[134]....
        /*0a04*/ 	.word	0x0500000f


	//   ....[135]....
        /*0a08*/ 	.word	0x0500000f


	//   ....[136]....
        /*0a0c*/ 	.word	0x0500000f


	//   ....[137]....
        /*0a10*/ 	.word	0x0500000f


	//   ....[138]....
        /*0a14*/ 	.word	0x0500000f


	//   ....[139]....
        /*0a18*/ 	.word	0x0500000f


	//   ....[140]....
        /*0a1c*/ 	.word	0x0500000f


	//   ....[141]....
        /*0a20*/ 	.word	0x0500000f


	//   ....[142]....
        /*0a24*/ 	.word	0x0500000f


	//   ....[143]....
        /*0a28*/ 	.word	0x0500000f


	//   ....[144]....
        /*0a2c*/ 	.word	0x0500000f


	//   ....[145]....
        /*0a30*/ 	.word	0x0500000f


	//   ....[146]....
        /*0a34*/ 	.word	0x0500000f


	//   ....[147]....
        /*0a38*/ 	.word	0x0500000f


	//   ....[148]....
        /*0a3c*/ 	.word	0x0500000f


	//   ....[149]....
        /*0a40*/ 	.word	0x0500000f


	//   ....[150]....
        /*0a44*/ 	.word	0x0500000f


	//   ....[151]....
        /*0a48*/ 	.word	0x0500000f


	//   ....[152]....
        /*0a4c*/ 	.word	0x0500000f


	//   ....[153]....
        /*0a50*/ 	.word	0x0500000f


	//   ....[154]....
        /*0a54*/ 	.word	0x0500000f


	//   ....[155]....
        /*0a58*/ 	.word	0x0500000f


	//   ....[156]....
        /*0a5c*/ 	.word	0x0500000f


	//   ....[157]....
        /*0a60*/ 	.word	0x0500000f


	//   ....[158]....
        /*0a64*/ 	.word	0x0500000f


	//   ....[159]....
        /*0a68*/ 	.word	0x0500000f


	//   ....[160]....
        /*0a6c*/ 	.word	0x0500000f


	//   ....[161]....
        /*0a70*/ 	.word	0x0500000f


	//   ....[162]....
        /*0a74*/ 	.word	0x0500000f


	//   ....[163]....
        /*0a78*/ 	.word	0x0500000f


	//   ....[164]....
        /*0a7c*/ 	.word	0x0500000f


	//   ....[165]....
        /*0a80*/ 	.word	0x0500000f


	//   ....[166]....
        /*0a84*/ 	.word	0x0500000f


	//   ....[167]....
        /*0a88*/ 	.word	0x0500000f


	//   ....[168]....
        /*0a8c*/ 	.word	0x0500000f


	//   ....[169]....
        /*0a90*/ 	.word	0x0500000f


	//   ....[170]....
        /*0a94*/ 	.word	0x0500000f


	//   ....[171]....
        /*0a98*/ 	.word	0x0500000f


	//   ....[172]....
        /*0a9c*/ 	.word	0x0500000f


	//   ....[173]....
        /*0aa0*/ 	.word	0x0500000f


	//   ....[174]....
        /*0aa4*/ 	.word	0x0500000f


	//----- nvinfo : EIATTR_COOP_GROUP_INSTR_OFFSETS
	.align		4
.L_325:
        /*0aa8*/ 	.byte	0x04, 0x28
        /*0aaa*/ 	.short	(.L_327 - .L_326)


	//   ....[0]....
.L_326:
        /*0aac*/ 	.word	0x00000060


	//   ....[1]....
        /*0ab0*/ 	.word	0x000001a0


	//   ....[2]....
        /*0ab4*/ 	.word	0x000001f0


	//   ....[3]....
        /*0ab8*/ 	.word	0x00000420


	//   ....[4]....
        /*0abc*/ 	.word	0x00000580


	//   ....[5]....
        /*0ac0*/ 	.word	0x000006a0


	//   ....[6]....
        /*0ac4*/ 	.word	0x00000800


	//   ....[7]....
        /*0ac8*/ 	.word	0x0000afd0


	//   ....[8]....
        /*0acc*/ 	.word	0x0000b6f0


	//   ....[9]....
        /*0ad0*/ 	.word	0x0000b700


	//   ....[10]....
        /*0ad4*/ 	.word	0x0000b710


	//   ....[11]....
        /*0ad8*/ 	.word	0x0000b720


	//   ....[12]....
        /*0adc*/ 	.word	0x0000bef0


	//   ....[13]....
        /*0ae0*/ 	.word	0x0000bf00


	//   ....[14]....
        /*0ae4*/ 	.word	0x0000bf10


	//   ....[15]....
        /*0ae8*/ 	.word	0x0000bf20


	//   ....[16]....
        /*0aec*/ 	.word	0x0000ec90


	//   ....[17]....
        /*0af0*/ 	.word	0x0000eca0


	//   ....[18]....
        /*0af4*/ 	.word	0x0000ecb0


	//   ....[19]....
        /*0af8*/ 	.word	0x0000ecc0


	//   ....[20]....
        /*0afc*/ 	.word	0x0000f2a0


	//   ....[21]....
        /*0b00*/ 	.word	0x0000f2b0


	//   ....[22]....
        /*0b04*/ 	.word	0x0000f2c0


	//   ....[23]....
        /*0b08*/ 	.word	0x0000f2d0


	//   ....[24]....
        /*0b0c*/ 	.word	0x00012c60


	//   ....[25]....
        /*0b10*/ 	.word	0x00012e70


	//   ....[26]....
        /*0b14*/ 	.word	0x000137a0


	//   ....[27]....
        /*0b18*/ 	.word	0x00013820


	//   ....[28]....
        /*0b1c*/ 	.word	0x00014220


	//   ....[29]....
        /*0b20*/ 	.word	0x00014270


	//   ....[30]....
        /*0b24*/ 	.word	0x00016710


	//   ....[31]....
        /*0b28*/ 	.word	0x00016d40


	//   ....[32]....
        /*0b2c*/ 	.word	0x00016fc0


	//   ....[33]....
        /*0b30*/ 	.word	0x00017080


	//   ....[34]....
        /*0b34*/ 	.word	0x000178d0


	//   ....[35]....
        /*0b38*/ 	.word	0x00017930


	//   ....[36]....
        /*0b3c*/ 	.word	0x00019ff0


	//   ....[37]....
        /*0b40*/ 	.word	0x0001a050


	//   ....[38]....
        /*0b44*/ 	.word	0x0001a610


	//   ....[39]....
        /*0b48*/ 	.word	0x0001a690


	//   ....[40]....
        /*0b4c*/ 	.word	0x0001bb60


	//   ....[41]....
        /*0b50*/ 	.word	0x0001bbe0


	//   ....[42]....
        /*0b54*/ 	.word	0x0001bc10


	//   ....[43]....
        /*0b58*/ 	.word	0x0001bc30


	//   ....[44]....
        /*0b5c*/ 	.word	0x0001ccb0


	//   ....[45]....
        /*0b60*/ 	.word	0x0001ccc0


	//   ....[46]....
        /*0b64*/ 	.word	0x0001ccd0


	//   ....[47]....
        /*0b68*/ 	.word	0x0001cce0


	//   ....[48]....
        /*0b6c*/ 	.word	0x0001d3a0


	//   ....[49]....
        /*0b70*/ 	.word	0x0001d400


	//   ....[50]....
        /*0b74*/ 	.word	0x0001d4c0


	//   ....[51]....
        /*0b78*/ 	.word	0x0001d4e0


	//   ....[52]....
        /*0b7c*/ 	.word	0x0001d5a0


	//   ....[53]....
        /*0b80*/ 	.word	0x0001d5c0


	//   ....[54]....
        /*0b84*/ 	.word	0x0001d690


	//   ....[55]....
        /*0b88*/ 	.word	0x0001d6b0


	//   ....[56]....
        /*0b8c*/ 	.word	0x0001db30


	//   ....[57]....
        /*0b90*/ 	.word	0x0001db40


	//   ....[58]....
        /*0b94*/ 	.word	0x0001df80


	//   ....[59]....
        /*0b98*/ 	.word	0x0001df90


	//   ....[60]....
        /*0b9c*/ 	.word	0x0001ebf0


	//   ....[61]....
        /*0ba0*/ 	.word	0x0001ec00


	//   ....[62]....
        /*0ba4*/ 	.word	0x0001ecc0


	//   ....[63]....
        /*0ba8*/ 	.word	0x0001ece0


	//   ....[64]....
        /*0bac*/ 	.word	0x0001eda0


	//   ....[65]....
        /*0bb0*/ 	.word	0x0001edc0


	//   ....[66]....
        /*0bb4*/ 	.word	0x0001ee90


	//   ....[67]....
        /*0bb8*/ 	.word	0x0001eeb0


	//   ....[68]....
        /*0bbc*/ 	.word	0x0001f000


	//   ....[69]....
        /*0bc0*/ 	.word	0x0001f230


	//   ....[70]....
        /*0bc4*/ 	.word	0x0001f260


	//   ....[71]....
        /*0bc8*/ 	.word	0x0001f290


	//   ....[72]....
        /*0bcc*/ 	.word	0x0001f2c0


	//   ....[73]....
        /*0bd0*/ 	.word	0x0001f2f0


	//   ....[74]....
        /*0bd4*/ 	.word	0x0001f320


	//   ....[75]....
        /*0bd8*/ 	.word	0x0001f4c0


	//   ....[76]....
        /*0bdc*/ 	.word	0x0001f4f0


	//   ....[77]....
        /*0be0*/ 	.word	0x0001f520


	//   ....[78]....
        /*0be4*/ 	.word	0x0001f550


	//   ....[79]....
        /*0be8*/ 	.word	0x0001f580


	//   ....[80]....
        /*0bec*/ 	.word	0x0001f5b0


	//   ....[81]....
        /*0bf0*/ 	.word	0x0001f650


	//   ....[82]....
        /*0bf4*/ 	.word	0x0001f680


	//   ....[83]....
        /*0bf8*/ 	.word	0x0001f690


	//   ....[84]....
        /*0bfc*/ 	.word	0x0001f6c0


	//   ....[85]....
        /*0c00*/ 	.word	0x00020cb0


	//   ....[86]....
        /*0c04*/ 	.word	0x000229a0


	//   ....[87]....
        /*0c08*/ 	.word	0x00023600


	//   ....[88]....
        /*0c0c*/ 	.word	0x00023620


	//   ....[89]....
        /*0c10*/ 	.word	0x00023630


	//   ....[90]....
        /*0c14*/ 	.word	0x00023660


	//   ....[91]....
        /*0c18*/ 	.word	0x00023780


	//   ....[92]....
        /*0c1c*/ 	.word	0x00023790


	//   ....[93]....
        /*0c20*/ 	.word	0x00023830


	//   ....[94]....
        /*0c24*/ 	.word	0x00023840


	//   ....[95]....
        /*0c28*/ 	.word	0x000238e0


	//   ....[96]....
        /*0c2c*/ 	.word	0x000238f0


	//   ....[97]....
        /*0c30*/ 	.word	0x00023990


	//   ....[98]....
        /*0c34*/ 	.word	0x000239a0


	//   ....[99]....
        /*0c38*/ 	.word	0x00023a20


	//   ....[100]....
        /*0c3c*/ 	.word	0x00023a50


	//   ....[101]....
        /*0c40*/ 	.word	0x00023aa0


	//   ....[102]....
        /*0c44*/ 	.word	0x00023ae0


	//   ....[103]....
        /*0c48*/ 	.word	0x00026650


	//   ....[104]....
        /*0c4c*/ 	.word	0x00026680


	//   ....[105]....
        /*0c50*/ 	.word	0x000266e0


	//   ....[106]....
        /*0c54*/ 	.word	0x00026710


	//   ....[107]....
        /*0c58*/ 	.word	0x00026740


	//   ....[108]....
        /*0c5c*/ 	.word	0x00026770


	//   ....[109]....
        /*0c60*/ 	.word	0x000267a0


	//   ....[110]....
        /*0c64*/ 	.word	0x000267d0


	//   ....[111]....
        /*0c68*/ 	.word	0x00026990


	//   ....[112]....
        /*0c6c*/ 	.word	0x000269c0


	//   ....[113]....
        /*0c70*/ 	.word	0x000269f0


	//   ....[114]....
        /*0c74*/ 	.word	0x00026a20


	//   ....[115]....
        /*0c78*/ 	.word	0x00026a50


	//   ....[116]....
        /*0c7c*/ 	.word	0x00026a80


	//   ....[117]....
        /*0c80*/ 	.word	0x00026b50


	//   ....[118]....
        /*0c84*/ 	.word	0x00026b70


	//   ....[119]....
        /*0c88*/ 	.word	0x00026b80


	//   ....[120]....
        /*0c8c*/ 	.word	0x00026c00


	//   ....[121]....
        /*0c90*/ 	.word	0x00027740


	//   ....[122]....
        /*0c94*/ 	.word	0x00027b80


	//   ....[123]....
        /*0c98*/ 	.word	0x00027c10


	//   ....[124]....
        /*0c9c*/ 	.word	0x00027c60


	//   ....[125]....
        /*0ca0*/ 	.word	0x00027cb0


	//   ....[126]....
        /*0ca4*/ 	.word	0x00027d50


	//   ....[127]....
        /*0ca8*/ 	.word	0x00027de0


	//   ....[128]....
        /*0cac*/ 	.word	0x00027e30


	//   ....[129]....
        /*0cb0*/ 	.word	0x00027e80


	//   ....[130]....
        /*0cb4*/ 	.word	0x00027f70


	//   ....[131]....
        /*0cb8*/ 	.word	0x00028000


	//   ....[132]....
        /*0cbc*/ 	.word	0x00028060


	//   ....[133]....
        /*0cc0*/ 	.word	0x000280c0


	//   ....[134]....
        /*0cc4*/ 	.word	0x00028150


	//   ....[135]....
        /*0cc8*/ 	.word	0x000281e0


	//   ....[136]....
        /*0ccc*/ 	.word	0x00028230


	//   ....[137]....
        /*0cd0*/ 	.word	0x00028280


	//   ....[138]....
        /*0cd4*/ 	.word	0x00028580


	//   ....[139]....
        /*0cd8*/ 	.word	0x00028860


	//   ....[140]....
        /*0cdc*/ 	.word	0x00028a40


	//   ....[141]....
        /*0ce0*/ 	.word	0x00028a90


	//   ....[142]....
        /*0ce4*/ 	.word	0x00028af0


	//   ....[143]....
        /*0ce8*/ 	.word	0x00028bd0


	//   ....[144]....
        /*0cec*/ 	.word	0x00028c90


	//   ....[145]....
        /*0cf0*/ 	.word	0x00028db0


	//   ....[146]....
        /*0cf4*/ 	.word	0x00028e30


	//   ....[147]....
        /*0cf8*/ 	.word	0x00028f40


	//   ....[148]....
        /*0cfc*/ 	.word	0x00028fa0


	//   ....[149]....
        /*0d00*/ 	.word	0x000290b0


	//   ....[150]....
        /*0d04*/ 	.word	0x00029110


	//   ....[151]....
        /*0d08*/ 	.word	0x00029220


	//   ....[152]....
        /*0d0c*/ 	.word	0x00029280


	//   ....[153]....
        /*0d10*/ 	.word	0x00029370


	//   ....[154]....
        /*0d14*/ 	.word	0x000293f0


	//   ....[155]....
        /*0d18*/ 	.word	0x000294d0


	//   ....[156]....
        /*0d1c*/ 	.word	0x00029840


	//   ....[157]....
        /*0d20*/ 	.word	0x000298e0


	//   ....[158]....
        /*0d24*/ 	.word	0x00029a80


	//   ....[159]....
        /*0d28*/ 	.word	0x00029b00


	//   ....[160]....
        /*0d2c*/ 	.word	0x00029b80


	//   ....[161]....
        /*0d30*/ 	.word	0x00029c00


	//   ....[162]....
        /*0d34*/ 	.word	0x00029c80


	//   ....[163]....
        /*0d38*/ 	.word	0x00029d10


	//   ....[164]....
        /*0d3c*/ 	.word	0x00029db0


	//   ....[165]....
        /*0d40*/ 	.word	0x00029e60


	//   ....[166]....
        /*0d44*/ 	.word	0x00029ee0


	//   ....[167]....
        /*0d48*/ 	.word	0x00029f60


	//   ....[168]....
        /*0d4c*/ 	.word	0x00029fe0


	//   ....[169]....
        /*0d50*/ 	.word	0x0002a070


	//   ....[170]....
        /*0d54*/ 	.word	0x0002a0f0


	//   ....[171]....
        /*0d58*/ 	.word	0x0002a1a0


	//   ....[172]....
        /*0d5c*/ 	.word	0x0002a1f0


	//   ....[173]....
        /*0d60*/ 	.word	0x0002a2b0


	//   ....[174]....
        /*0d64*/ 	.word	0x0002a3e0


	//----- nvinfo : EIATTR_REG_RECONFIG
	.align		4
.L_327:
        /*0d68*/ 	.byte	0x01, 0x54
	.zero		2


	//----- nvinfo : EIATTR_SYSCALL_OFFSETS
	.align		4
        /*0d6c*/ 	.byte	0x04, 0x46
        /*0d6e*/ 	.short	(.L_329 - .L_328)


	//   ....[0]....
.L_328:
        /*0d70*/ 	.word	0x00001fe0


	//   ....[1]....
        /*0d74*/ 	.word	0x00002130


	//   ....[2]....
        /*0d78*/ 	.word	0x0000b180


	//   ....[3]....
        /*0d7c*/ 	.word	0x0000b470


	//   ....[4]....
        /*0d80*/ 	.word	0x000225c0


	//   ....[5]....
        /*0d84*/ 	.word	0x00022710


	//   ....[6]....
        /*0d88*/ 	.word	0x00022800


	//   ....[7]....
        /*0d8c*/ 	.word	0x00023180


	//----- nvinfo : EIATTR_MBARRIER_INSTR_OFFSETS
	.align		4
.L_329:
        /*0d90*/ 	.byte	0x04, 0x39
        /*0d92*/ 	.short	(.L_331 - .L_330)


	//   ....[0]....
.L_330:
        /*0d94*/ 	.word	0x000002d0
        /*0d98*/ 	.word	0x000000ff
        /*0d9c*/ 	.word	0x00034800
        /*0da0*/ 	.short	0x0100
        /*0da2*/ 	.byte	0x08
	.zero		1


	//   ....[1]....
        /*0da4*/ 	.word	0x000002e0
        /*0da8*/ 	.word	0x000000ff
        /*0dac*/ 	.word	0x00034820
        /*0db0*/ 	.short	0x0100
        /*0db2*/ 	.byte	0x08
	.zero		1


	//   ....[2]....
        /*0db4*/ 	.word	0x000003d0
        /*0db8*/ 	.word	0x000000ff
        /*0dbc*/ 	.word	0x00034830
        /*0dc0*/ 	.short	0x0100
        /*0dc2*/ 	.byte	0x08
	.zero		1


	//   ....[3]....
        /*0dc4*/ 	.word	0x000003e0
        /*0dc8*/ 	.word	0x000000ff
        /*0dcc*/ 	.word	0x00034840
        /*0dd0*/ 	.short	0x0100
        /*0dd2*/ 	.byte	0x08
	.zero		1


	//   ....[4]....
        /*0dd4*/ 	.word	0x000003f0
        /*0dd8*/ 	.word	0x000000ff
        /*0ddc*/ 	.word	0x00034838
        /*0de0*/ 	.short	0x0100
        /*0de2*/ 	.byte	0x08
	.zero		1


	//   ....[5]....
        /*0de4*/ 	.word	0x00000400
        /*0de8*/ 	.word	0x000000ff
        /*0dec*/ 	.word	0x00034848
        /*0df0*/ 	.short	0x0100
        /*0df2*/ 	.byte	0x08
	.zero		1


	//   ....[6]....
        /*0df4*/ 	.word	0x00000530
        /*0df8*/ 	.word	0x000000ff
        /*0dfc*/ 	.word	0x00034850
        /*0e00*/ 	.short	0x0100
        /*0e02*/ 	.byte	0x08
	.zero		1


	//   ....[7]....
        /*0e04*/ 	.word	0x00000540
        /*0e08*/ 	.word	0x000000ff
        /*0e0c*/ 	.word	0x00034860
        /*0e10*/ 	.short	0x0100
        /*0e12*/ 	.byte	0x08
	.zero		1


	//   ....[8]....
        /*0e14*/ 	.word	0x00000550
        /*0e18*/ 	.word	0x000000ff
        /*0e1c*/ 	.word	0x00034858
        /*0e20*/ 	.short	0x0100
        /*0e22*/ 	.byte	0x08
	.zero		1


	//   ....[9]....
        /*0e24*/ 	.word	0x00000560
        /*0e28*/ 	.word	0x000000ff
        /*0e2c*/ 	.word	0x00034868
        /*0e30*/ 	.short	0x0100
        /*0e32*/ 	.byte	0x08
	.zero		1


	//   ....[10]....
        /*0e34*/ 	.word	0x00000650
        /*0e38*/ 	.word	0x000000ff
        /*0e3c*/ 	.word	0x00034870
        /*0e40*/ 	.short	0x0100
        /*0e42*/ 	.byte	0x06
	.zero		1


	//   ....[11]....
        /*0e44*/ 	.word	0x00000660
        /*0e48*/ 	.word	0x000000ff
        /*0e4c*/ 	.word	0x00034880
        /*0e50*/ 	.short	0x0100
        /*0e52*/ 	.byte	0x06
	.zero		1


	//   ....[12]....
        /*0e54*/ 	.word	0x00000670
        /*0e58*/ 	.word	0x000000ff
        /*0e5c*/ 	.word	0x00034878
        /*0e60*/ 	.short	0x0100
        /*0e62*/ 	.byte	0x06
	.zero		1


	//   ....[13]....
        /*0e64*/ 	.word	0x00000680
        /*0e68*/ 	.word	0x000000ff
        /*0e6c*/ 	.word	0x00034888
        /*0e70*/ 	.short	0x0100
        /*0e72*/ 	.byte	0x06
	.zero		1


	//   ....[14]....
        /*0e74*/ 	.word	0x000007b0
        /*0e78*/ 	.word	0x000000ff
        /*0e7c*/ 	.word	0x00034890
        /*0e80*/ 	.short	0x0100
        /*0e82*/ 	.byte	0x08
	.zero		1


	//   ....[15]....
        /*0e84*/ 	.word	0x000007c0
        /*0e88*/ 	.word	0x000000ff
        /*0e8c*/ 	.word	0x000348a0
        /*0e90*/ 	.short	0x0100
        /*0e92*/ 	.byte	0x08
	.zero		1


	//   ....[16]....
        /*0e94*/ 	.word	0x000007d0
        /*0e98*/ 	.word	0x000000ff
        /*0e9c*/ 	.word	0x00034898
        /*0ea0*/ 	.short	0x0100
        /*0ea2*/ 	.byte	0x08
	.zero		1


	//   ....[17]....
        /*0ea4*/ 	.word	0x000007e0
        /*0ea8*/ 	.word	0x000000ff
        /*0eac*/ 	.word	0x000348a8
        /*0eb0*/ 	.short	0x0100
        /*0eb2*/ 	.byte	0x08
	.zero		1


	//   ....[18]....
        /*0eb4*/ 	.word	0x00000910
        /*0eb8*/ 	.word	0x000000ff
        /*0ebc*/ 	.word	0x000348b0
        /*0ec0*/ 	.short	0x0100
        /*0ec2*/ 	.byte	0x08
	.zero		1


	//   ....[19]....
        /*0ec4*/ 	.word	0x00000920
        /*0ec8*/ 	.word	0x000000ff
        /*0ecc*/ 	.word	0x000348c0
        /*0ed0*/ 	.short	0x0100
        /*0ed2*/ 	.byte	0x08
	.zero		1


	//   ....[20]....
        /*0ed4*/ 	.word	0x00000930
        /*0ed8*/ 	.word	0x000000ff
        /*0edc*/ 	.word	0x000348b8
        /*0ee0*/ 	.short	0x0100
        /*0ee2*/ 	.byte	0x08
	.zero		1


	//   ....[21]....
        /*0ee4*/ 	.word	0x00000940
        /*0ee8*/ 	.word	0x000000ff
        /*0eec*/ 	.word	0x000348c8
        /*0ef0*/ 	.short	0x0100
        /*0ef2*/ 	.byte	0x08
	.zero		1


	//   ....[22]....
        /*0ef4*/ 	.word	0x00003c30
        /*0ef8*/ 	.word	0x00000003
        /*0efc*/ 	.word	0x00034890
        /*0f00*/ 	.short	0x010a
        /*0f02*/ 	.byte	0x3f
	.zero		1


	//   ....[23]....
        /*0f04*/ 	.word	0x00007010
        /*0f08*/ 	.word	0x00000003
        /*0f0c*/ 	.word	0x00034890
        /*0f10*/ 	.short	0x010a
        /*0f12*/ 	.byte	0x3f
	.zero		1


	//   ....[24]....
        /*0f14*/ 	.word	0x0000a0f0
        /*0f18*/ 	.word	0x00000003
        /*0f1c*/ 	.word	0x00034890
        /*0f20*/ 	.short	0x010a
        /*0f22*/ 	.byte	0x3f
	.zero		1


	//   ....[25]....
        /*0f24*/ 	.word	0x0000a4c0
        /*0f28*/ 	.word	0x00000020
        /*0f2c*/ 	.word	0x00000000
        /*0f30*/ 	.short	0x0101
        /*0f32*/ 	.byte	0x3f
	.zero		1


	//   ....[26]....
        /*0f34*/ 	.word	0x0000a500
        /*0f38*/ 	.word	0x00000003
        /*0f3c*/ 	.word	0x000348b0
        /*0f40*/ 	.short	0x010a
        /*0f42*/ 	.byte	0x3f
	.zero		1


	//   ....[27]....
        /*0f44*/ 	.word	0x0000a9a0
        /*0f48*/ 	.word	0x00000003
        /*0f4c*/ 	.word	0x00000000
        /*0f50*/ 	.short	0x0101
        /*0f52*/ 	.byte	0x3f
	.zero		1


	//   ....[28]....
        /*0f54*/ 	.word	0x0000b200
        /*0f58*/ 	.word	0x00000002
        /*0f5c*/ 	.word	0x00034800
        /*0f60*/ 	.short	0x010a
        /*0f62*/ 	.byte	0x3f
	.zero		1


	//   ....[29]....
        /*0f64*/ 	.word	0x0000b250
        /*0f68*/ 	.word	0x00000002
        /*0f6c*/ 	.word	0x00034800
        /*0f70*/ 	.short	0x010a
        /*0f72*/ 	.byte	0x3f
	.zero		1


	//   ....[30]....
        /*0f74*/ 	.word	0x0000c5d0
        /*0f78*/ 	.word	0x00000002
        /*0f7c*/ 	.word	0x00034800
        /*0f80*/ 	.short	0x010a
        /*0f82*/ 	.byte	0x3f
	.zero		1


	//   ....[31]....
        /*0f84*/ 	.word	0x0000f6e0
        /*0f88*/ 	.word	0x00000002
        /*0f8c*/ 	.word	0x00034800
        /*0f90*/ 	.short	0x010a
        /*0f92*/ 	.byte	0x3f
	.zero		1


	//   ....[32]....
        /*0f94*/ 	.word	0x00011fa0
        /*0f98*/ 	.word	0x00000000
        /*0f9c*/ 	.word	0x00034830
        /*0fa0*/ 	.short	0x010a
        /*0fa2*/ 	.byte	0x3f
	.zero		1


	//   ....[33]....
        /*0fa4*/ 	.word	0x00012010
        /*0fa8*/ 	.word	0x00000000
        /*0fac*/ 	.word	0x00034830
        /*0fb0*/ 	.short	0x010a
        /*0fb2*/ 	.byte	0x3f
	.zero		1


	//   ....[34]....
        /*0fb4*/ 	.word	0x00013130
        /*0fb8*/ 	.word	0x00000000
        /*0fbc*/ 	.word	0x00000000
        /*0fc0*/ 	.short	0x0101
        /*0fc2*/ 	.byte	0x3f
	.zero		1


	//   ....[35]....
        /*0fc4*/ 	.word	0x00015130
        /*0fc8*/ 	.word	0x0000000d
        /*0fcc*/ 	.word	0x00034830
        /*0fd0*/ 	.short	0x010a
        /*0fd2*/ 	.byte	0x3f
	.zero		1


	//   ....[36]....
        /*0fd4*/ 	.word	0x000151b0
        /*0fd8*/ 	.word	0x0000000d
        /*0fdc*/ 	.word	0x00034830
        /*0fe0*/ 	.short	0x010a
        /*0fe2*/ 	.byte	0x3f
	.zero		1


	//   ....[37]....
        /*0fe4*/ 	.word	0x00015cb0
        /*0fe8*/ 	.word	0x0000000e
        /*0fec*/ 	.word	0x00034850
        /*0ff0*/ 	.short	0x010a
        /*0ff2*/ 	.byte	0x3f
	.zero		1


	//   ....[38]....
        /*0ff4*/ 	.word	0x00015d00
        /*0ff8*/ 	.word	0x0000000e
        /*0ffc*/ 	.word	0x00034850
        /*1000*/ 	.short	0x010a
        /*1002*/ 	.byte	0x3f
	.zero		1


	//   ....[39]....
        /*1004*/ 	.word	0x00018190
        /*1008*/ 	.word	0x0000000d
        /*100c*/ 	.word	0x00000000
        /*1010*/ 	.short	0x0101
        /*1012*/ 	.byte	0x3f
	.zero		1


	//   ....[40]....
        /*1014*/ 	.word	0x000181c0
        /*1018*/ 	.word	0x0000000e
        /*101c*/ 	.word	0x00000000
        /*1020*/ 	.short	0x0101
        /*1022*/ 	.byte	0x3f
	.zero		1


	//   ....[41]....
        /*1024*/ 	.word	0x00018740
        /*1028*/ 	.word	0x00000008
        /*102c*/ 	.word	0x00034830
        /*1030*/ 	.short	0x010a
        /*1032*/ 	.byte	0x3f
	.zero		1


	//   ....[42]....
        /*1034*/ 	.word	0x000187c0
        /*1038*/ 	.word	0x00000008
        /*103c*/ 	.word	0x00034830
        /*1040*/ 	.short	0x010a
        /*1042*/ 	.byte	0x3f
	.zero		1


	//   ....[43]....
        /*1044*/ 	.word	0x000192a0
        /*1048*/ 	.word	0x0000000b
        /*104c*/ 	.word	0x00034850
        /*1050*/ 	.short	0x010a
        /*1052*/ 	.byte	0x3f
	.zero		1


	//   ....[44]....
        /*1054*/ 	.word	0x000192f0
        /*1058*/ 	.word	0x0000000b
        /*105c*/ 	.word	0x00034850
        /*1060*/ 	.short	0x010a
        /*1062*/ 	.byte	0x3f
	.zero		1


	//   ....[45]....
        /*1064*/ 	.word	0x0001acc0
        /*1068*/ 	.word	0x0000000e
        /*106c*/ 	.word	0x00000000
        /*1070*/ 	.short	0x0101
        /*1072*/ 	.byte	0x3f
	.zero		1


	//   ....[46]....
        /*1074*/ 	.word	0x0001ad10
        /*1078*/ 	.word	0x0000000b
        /*107c*/ 	.word	0x00000000
        /*1080*/ 	.short	0x0101
        /*1082*/ 	.byte	0x3f
	.zero		1


	//   ....[47]....
        /*1084*/ 	.word	0x0001b740
        /*1088*/ 	.word	0x00000006
        /*108c*/ 	.word	0x00034850
        /*1090*/ 	.short	0x010a
        /*1092*/ 	.byte	0x3f
	.zero		1


	//   ....[48]....
        /*1094*/ 	.word	0x0001b7e0
        /*1098*/ 	.word	0x00000006
        /*109c*/ 	.word	0x00034850
        /*10a0*/ 	.short	0x010a
        /*10a2*/ 	.byte	0x3f
	.zero		1


	//   ....[49]....
        /*10a4*/ 	.word	0x0001bda0
        /*10a8*/ 	.word	0x00000006
        /*10ac*/ 	.word	0x00000000
        /*10b0*/ 	.short	0x0101
        /*10b2*/ 	.byte	0x3f
	.zero		1


	//   ....[50]....
        /*10b4*/ 	.word	0x0001d3c0
        /*10b8*/ 	.word	0x00000000
        /*10bc*/ 	.word	0x00000000
        /*10c0*/ 	.short	0x0101
        /*10c2*/ 	.byte	0x3f
	.zero		1


	//   ....[51]....
        /*10c4*/ 	.word	0x0001d8a0
        /*10c8*/ 	.word	0x00000004
        /*10cc*/ 	.word	0x00000000
        /*10d0*/ 	.short	0x0101
        /*10d2*/ 	.byte	0x3f
	.zero		1


	//   ....[52]....
        /*10d4*/ 	.word	0x00020d90
        /*10d8*/ 	.word	0x00000012
        /*10dc*/ 	.word	0x00034820
        /*10e0*/ 	.short	0x010a
        /*10e2*/ 	.byte	0x3f
	.zero		1


	//   ....[53]....
        /*10e4*/ 	.word	0x00020e60
        /*10e8*/ 	.word	0x00000005
        /*10ec*/ 	.word	0x000348a0
        /*10f0*/ 	.short	0x010a
        /*10f2*/ 	.byte	0x3f
	.zero		1


	//   ....[54]....
        /*10f4*/ 	.word	0x00021290
        /*10f8*/ 	.word	0x00000005
        /*10fc*/ 	.word	0x000348c0
        /*1100*/ 	.short	0x010a
        /*1102*/ 	.byte	0x3f
	.zero		1


	//   ....[55]....
        /*1104*/ 	.word	0x00021790
        /*1108*/ 	.word	0x00000007
        /*110c*/ 	.word	0x000348a0
        /*1110*/ 	.short	0x010a
        /*1112*/ 	.byte	0x3f
	.zero		1


	//   ....[56]....
        /*1114*/ 	.word	0x00021bb0
        /*1118*/ 	.word	0x00000007
        /*111c*/ 	.word	0x000348c0
        /*1120*/ 	.short	0x010a
        /*1122*/ 	.byte	0x3f
	.zero		1


	//   ....[57]....
        /*1124*/ 	.word	0x00022c10
        /*1128*/ 	.word	0x00000000
        /*112c*/ 	.word	0x00034840
        /*1130*/ 	.short	0x010a
        /*1132*/ 	.byte	0x3f
	.zero		1


	//   ....[58]....
        /*1134*/ 	.word	0x00023bf0
        /*1138*/ 	.word	0x00000012
        /*113c*/ 	.word	0x00034800
        /*1140*/ 	.short	0x0107
        /*1142*/ 	.byte	0x3f
	.zero		1


	//   ....[59]....
        /*1144*/ 	.word	0x00023d00
        /*1148*/ 	.word	0x00000012
        /*114c*/ 	.word	0x00034800
        /*1150*/ 	.short	0x0101
        /*1152*/ 	.byte	0x3f
	.zero		1


	//   ....[60]....
        /*1154*/ 	.word	0x00023d20
        /*1158*/ 	.word	0x00000012
        /*115c*/ 	.word	0x00034820
        /*1160*/ 	.short	0x010a
        /*1162*/ 	.byte	0x3f
	.zero		1


	//   ....[61]....
        /*1164*/ 	.word	0x000240e0
        /*1168*/ 	.word	0x00000003
        /*116c*/ 	.word	0x00034840
        /*1170*/ 	.short	0x010a
        /*1172*/ 	.byte	0x3f
	.zero		1


	//   ....[62]....
        /*1174*/ 	.word	0x00024570
        /*1178*/ 	.word	0x00000003
        /*117c*/ 	.word	0x00000060
        /*1180*/ 	.short	0x010a
        /*1182*/ 	.byte	0x3f
	.zero		1


	//   ....[63]....
        /*1184*/ 	.word	0x00024c00
        /*1188*/ 	.word	0x00000003
        /*118c*/ 	.word	0x00034840
        /*1190*/ 	.short	0x010a
        /*1192*/ 	.byte	0x3f
	.zero		1


	//   ....[64]....
        /*1194*/ 	.word	0x00025090
        /*1198*/ 	.word	0x00000002
        /*119c*/ 	.word	0x00000060
        /*11a0*/ 	.short	0x010a
        /*11a2*/ 	.byte	0x3f
	.zero		1


	//   ....[65]....
        /*11a4*/ 	.word	0x00025660
        /*11a8*/ 	.word	0x00000002
        /*11ac*/ 	.word	0x00034840
        /*11b0*/ 	.short	0x010a
        /*11b2*/ 	.byte	0x3f
	.zero		1


	//   ....[66]....
        /*11b4*/ 	.word	0x00025af0
        /*11b8*/ 	.word	0x00000002
        /*11bc*/ 	.word	0x00000060
        /*11c0*/ 	.short	0x010a
        /*11c2*/ 	.byte	0x3f
	.zero		1


	//   ....[67]....
        /*11c4*/ 	.word	0x00026070
        /*11c8*/ 	.word	0x00000000
        /*11cc*/ 	.word	0x00034860
        /*11d0*/ 	.short	0x010a
        /*11d2*/ 	.byte	0x3f
	.zero		1


	//   ....[68]....
        /*11d4*/ 	.word	0x000276c0
        /*11d8*/ 	.word	0x00000000
        /*11dc*/ 	.word	0x00034820
        /*11e0*/ 	.short	0x010a
        /*11e2*/ 	.byte	0x3f
	.zero		1


	//   ....[69]....
        /*11e4*/ 	.word	0x000278c0
        /*11e8*/ 	.word	0x00000006
        /*11ec*/ 	.word	0x00000000
        /*11f0*/ 	.short	0x010a
        /*11f2*/ 	.byte	0x3f
	.zero		1


	//   ....[70]....
        /*11f4*/ 	.word	0x000278f0
        /*11f8*/ 	.word	0x00000007
        /*11fc*/ 	.word	0x00000000
        /*1200*/ 	.short	0x010a
        /*1202*/ 	.byte	0x3f
	.zero		1


	//   ....[71]....
        /*1204*/ 	.word	0x00027950
        /*1208*/ 	.word	0x00000004
        /*120c*/ 	.word	0x00000000
        /*1210*/ 	.short	0x010a
        /*1212*/ 	.byte	0x3f
	.zero		1


	//   ....[72]....
        /*1214*/ 	.word	0x00027980
        /*1218*/ 	.word	0x00000003
        /*121c*/ 	.word	0x00000000
        /*1220*/ 	.short	0x010a
        /*1222*/ 	.byte	0x3f
	.zero		1


	//   ....[73]....
        /*1224*/ 	.word	0x000279e0
        /*1228*/ 	.word	0x00000003
        /*122c*/ 	.word	0x00034890
        /*1230*/ 	.short	0x010a
        /*1232*/ 	.byte	0x3f
	.zero		1


	//   ....[74]....
        /*1234*/ 	.word	0x00027a30
        /*1238*/ 	.word	0x00000003
        /*123c*/ 	.word	0x00034890
        /*1240*/ 	.short	0x010a
        /*1242*/ 	.byte	0x3f
	.zero		1


	//   ....[75]....
        /*1244*/ 	.word	0x00027a80
        /*1248*/ 	.word	0x00000003
        /*124c*/ 	.word	0x00034890
        /*1250*/ 	.short	0x010a
        /*1252*/ 	.byte	0x3f
	.zero		1


	//   ....[76]....
        /*1254*/ 	.word	0x00027ad0
        /*1258*/ 	.word	0x00000003
        /*125c*/ 	.word	0x000348b0
        /*1260*/ 	.short	0x010a
        /*1262*/ 	.byte	0x3f
	.zero		1


	//   ....[77]....
        /*1264*/ 	.word	0x00027ec0
        /*1268*/ 	.word	0x00000002
        /*126c*/ 	.word	0x00034800
        /*1270*/ 	.short	0x010a
        /*1272*/ 	.byte	0x3f
	.zero		1


	//   ....[78]....
        /*1274*/ 	.word	0x000282c0
        /*1278*/ 	.word	0x00000002
        /*127c*/ 	.word	0x00034800
        /*1280*/ 	.short	0x010a
        /*1282*/ 	.byte	0x3f
	.zero		1


	//   ....[79]....
        /*1284*/ 	.word	0x00028310
        /*1288*/ 	.word	0x00000000
        /*128c*/ 	.word	0x00034830
        /*1290*/ 	.short	0x010a
        /*1292*/ 	.byte	0x3f
	.zero		1


	//   ....[80]....
        /*1294*/ 	.word	0x00028360
        /*1298*/ 	.word	0x0000000d
        /*129c*/ 	.word	0x00034830
        /*12a0*/ 	.short	0x010a
        /*12a2*/ 	.byte	0x3f
	.zero		1


	//   ....[81]....
        /*12a4*/ 	.word	0x000283b0
        /*12a8*/ 	.word	0x0000000e
        /*12ac*/ 	.word	0x00034850
        /*12b0*/ 	.short	0x010a
        /*12b2*/ 	.byte	0x3f
	.zero		1


	//   ....[82]....
        /*12b4*/ 	.word	0x00028400
        /*12b8*/ 	.word	0x00000008
        /*12bc*/ 	.word	0x00034830
        /*12c0*/ 	.short	0x010a
        /*12c2*/ 	.byte	0x3f
	.zero		1


	//   ....[83]....
        /*12c4*/ 	.word	0x00028450
        /*12c8*/ 	.word	0x0000000b
        /*12cc*/ 	.word	0x00034850
        /*12d0*/ 	.short	0x010a
        /*12d2*/ 	.byte	0x3f
	.zero		1


	//   ....[84]....
        /*12d4*/ 	.word	0x000284a0
        /*12d8*/ 	.word	0x00000006
        /*12dc*/ 	.word	0x00034850
        /*12e0*/ 	.short	0x010a
        /*12e2*/ 	.byte	0x3f
	.zero		1


	//   ....[85]....
        /*12e4*/ 	.word	0x00028640
        /*12e8*/ 	.word	0x00000012
        /*12ec*/ 	.word	0x00034820
        /*12f0*/ 	.short	0x010a
        /*12f2*/ 	.byte	0x3f
	.zero		1


	//   ....[86]....
        /*12f4*/ 	.word	0x00028690
        /*12f8*/ 	.word	0x00000005
        /*12fc*/ 	.word	0x000348a0
        /*1300*/ 	.short	0x010a
        /*1302*/ 	.byte	0x3f
	.zero		1


	//   ....[87]....
        /*1304*/ 	.word	0x000286e0
        /*1308*/ 	.word	0x00000005
        /*130c*/ 	.word	0x000348c0
        /*1310*/ 	.short	0x010a
        /*1312*/ 	.byte	0x3f
	.zero		1


	//   ....[88]....
        /*1314*/ 	.word	0x00028730
        /*1318*/ 	.word	0x00000007
        /*131c*/ 	.word	0x000348a0
        /*1320*/ 	.short	0x010a
        /*1322*/ 	.byte	0x3f
	.zero		1


	//   ....[89]....
        /*1324*/ 	.word	0x00028780
        /*1328*/ 	.word	0x00000007
        /*132c*/ 	.word	0x000348c0
        /*1330*/ 	.short	0x010a
        /*1332*/ 	.byte	0x3f
	.zero		1


	//   ....[90]....
        /*1334*/ 	.word	0x00028920
        /*1338*/ 	.word	0x00000000
        /*133c*/ 	.word	0x00034840
        /*1340*/ 	.short	0x010a
        /*1342*/ 	.byte	0x3f
	.zero		1


	//   ....[91]....
        /*1344*/ 	.word	0x00029550
        /*1348*/ 	.word	0x00000012
        /*134c*/ 	.word	0x00034820
        /*1350*/ 	.short	0x010a
        /*1352*/ 	.byte	0x3f
	.zero		1


	//   ....[92]....
        /*1354*/ 	.word	0x000295a0
        /*1358*/ 	.word	0x00000003
        /*135c*/ 	.word	0x00034840
        /*1360*/ 	.short	0x010a
        /*1362*/ 	.byte	0x3f
	.zero		1


	//   ....[93]....
        /*1364*/ 	.word	0x000295f0
        /*1368*/ 	.word	0x00000003
        /*136c*/ 	.word	0x00000060
        /*1370*/ 	.short	0x010a
        /*1372*/ 	.byte	0x3f
	.zero		1


	//   ....[94]....
        /*1374*/ 	.word	0x00029640
        /*1378*/ 	.word	0x00000003
        /*137c*/ 	.word	0x00034840
        /*1380*/ 	.short	0x010a
        /*1382*/ 	.byte	0x3f
	.zero		1


	//   ....[95]....
        /*1384*/ 	.word	0x00029690
        /*1388*/ 	.word	0x00000002
        /*138c*/ 	.word	0x00000060
        /*1390*/ 	.short	0x010a
        /*1392*/ 	.byte	0x3f
	.zero		1


	//   ....[96]....
        /*1394*/ 	.word	0x000296e0
        /*1398*/ 	.word	0x00000002
        /*139c*/ 	.word	0x00034840
        /*13a0*/ 	.short	0x010a
        /*13a2*/ 	.byte	0x3f
	.zero		1


	//   ....[97]....
        /*13a4*/ 	.word	0x00029730
        /*13a8*/ 	.word	0x00000002
        /*13ac*/ 	.word	0x00000060
        /*13b0*/ 	.short	0x010a
        /*13b2*/ 	.byte	0x3f
	.zero		1


	//   ....[98]....
        /*13b4*/ 	.word	0x00029780
        /*13b8*/ 	.word	0x00000000
        /*13bc*/ 	.word	0x00034860
        /*13c0*/ 	.short	0x010a
        /*13c2*/ 	.byte	0x3f
	.zero		1


	//   ....[99]....
        /*13c4*/ 	.word	0x0002a300
        /*13c8*/ 	.word	0x00000000
        /*13cc*/ 	.word	0x00034820
        /*13d0*/ 	.short	0x010a
        /*13d2*/ 	.byte	0x3f
	.zero		1


	//   ....[100]....
        /*13d4*/ 	.word	0x0002a4a0
        /*13d8*/ 	.word	0x00000006
        /*13dc*/ 	.word	0x00000000
        /*13e0*/ 	.short	0x010a
        /*13e2*/ 	.byte	0x3f
	.zero		1


	//   ....[101]....
        /*13e4*/ 	.word	0x0002a4f0
        /*13e8*/ 	.word	0x00000007
        /*13ec*/ 	.word	0x00000000
        /*13f0*/ 	.short	0x010a
        /*13f2*/ 	.byte	0x3f
	.zero		1


	//   ....[102]....
        /*13f4*/ 	.word	0x0002a540
        /*13f8*/ 	.word	0x00000004
        /*13fc*/ 	.word	0x00000000
        /*1400*/ 	.short	0x010a
        /*1402*/ 	.byte	0x3f
	.zero		1


	//----- nvinfo : EIATTR_NUM_MBARRIERS
	.align		4
.L_331:
        /*1404*/ 	.byte	0x03, 0x38
        /*1406*/ 	.short	0x0016


	//----- nvinfo : EIATTR_EXIT_INSTR_OFFSETS
	.align		4
        /*1408*/ 	.byte	0x04, 0x1c
        /*140a*/ 	.short	(.L_333 - .L_332)


	//   ....[0]....
.L_332:
        /*140c*/ 	.word	0x000279d0


	//----- nvinfo : EIATTR_MAX_THREADS
	.align		4
.L_333:
        /*1410*/ 	.byte	0x04, 0x05
        /*1412*/ 	.short	(.L_335 - .L_334)
.L_334:
        /*1414*/ 	.word	0x00000180
        /*1418*/ 	.word	0x00000001
        /*141c*/ 	.word	0x00000001


	//----- nvinfo : EIATTR_CRS_STACK_SIZE
	.align		4
.L_335:
        /*1420*/ 	.byte	0x04, 0x1e
        /*1422*/ 	.short	(.L_337 - .L_336)
.L_336:
        /*1424*/ 	.word	0x00000000


	//----- nvinfo : EIATTR_CBANK_PARAM_SIZE
	.align		4
.L_337:
        /*1428*/ 	.byte	0x03, 0x19
        /*142a*/ 	.short	0x0af0


	//----- nvinfo : EIATTR_PARAM_CBANK
	.align		4
        /*142c*/ 	.byte	0x04, 0x0a
        /*142e*/ 	.short	(.L_339 - .L_338)
	.align		4
.L_338:
        /*1430*/ 	.word	index@(.nv.constant0._ZN7cutlass13device_kernelIN5flash11enable_sm90INS1_16FlashAttnFwdSm90INS1_25CollectiveMainloopFwdSm90ILi2EN4cute5tupleIJNS5_1CILi1EEES8_S8_EEENS6_IJNS7_ILi128EEESA_NS7_ILi192EEEEEELi128ENS_6half_tEfNS_4arch4Sm90ELb1ELb0ELb1ELb1ELb0ELb1ELb0ELb1ELb1ELb1ELb1ELb0EEENS1_21CollectiveEpilogueFwdINS6_IJSA_SA_SA_EEES9_SD_SF_Li256ELb1ELb1ELb1ELb0EEENS1_36VarlenDynamicPersistentTileSchedulerILi128ELi128ELi256ELi128ELb1ELb1ELb1ELb1ELb1ELb1EEEEEEEEEvNT_6ParamsE)
        /*1434*/ 	.short	0x0210
        /*1436*/ 	.short	0x0af0


	//----- nvinfo : EIATTR_SW_WAR
	.align		4
.L_339:
        /*1438*/ 	.byte	0x04, 0x36
        /*143a*/ 	.short	(.L_341 - .L_340)
.L_340:
        /*143c*/ 	.word	0x00000008
.L_341:


//--------------------- .nv.callgraph             --------------------------
	.section	.nv.callgraph,"",@"SHT_CUDA_CALLGRAPH"
	.align	4
	.sectionentsize	8
	.align		4
        /*0000*/ 	.word	0x00000000
	.align		4
        /*0004*/ 	.word	0xffffffff
	.align		4
        /*0008*/ 	.word	index@(_ZN7cutlass13device_kernelIN5flash11enable_sm90INS1_16FlashAttnFwdSm90INS1_25CollectiveMainloopFwdSm90ILi2EN4cute5tupleIJNS5_1CILi1EEES8_S8_EEENS6_IJNS7_ILi128EEESA_NS7_ILi192EEEEEELi128ENS_6half_tEfNS_4arch4Sm90ELb0ELb0ELb1ELb0ELb0ELb0ELb0ELb1ELb1ELb1ELb1ELb0EEENS1_21CollectiveEpilogueFwdINS6_IJSA_SA_SA_EEES9_SD_SF_Li256ELb0ELb1ELb1ELb0EEENS1_19SingleTileSchedulerILb0ELb1ELb1ELi128EEEEEEEEEvNT_6ParamsE)
	.align		4
        /*000c*/ 	.word	index@(__assertfail)
	.align		4
        /*0010*/ 	.word	index@(_ZN7cutlass13device_kernelIN5flash11enable_sm90INS1_16FlashAttnFwdSm90INS1_25CollectiveMainloopFwdSm90ILi2EN4cute5tupleIJNS5_1CILi1EEES8_S8_EEENS6_IJNS7_ILi128EEESA_NS7_ILi192EEEEEELi128ENS_6half_tEfNS_4arch4Sm90ELb0ELb0ELb1ELb1ELb0ELb0ELb0ELb1ELb1ELb1ELb1ELb0EEENS1_21CollectiveEpilogueFwdINS6_IJSA_SA_SA_EEES9_SD_SF_Li256ELb1ELb1ELb1ELb0EEENS1_36VarlenDynamicPersistentTileSchedulerILi128ELi128ELi256ELi128ELb1ELb1ELb1ELb0ELb1ELb1EEEEEEEEEvNT_6ParamsE)
	.align		4
        /*0014*/ 	.word	index@(__assertfail)
	.align		4
        /*0018*/ 	.word	index@(_ZN7cutlass13device_kernelIN5flash11enable_sm90INS1_16FlashAttnFwdSm90INS1_25CollectiveMainloopFwdSm90ILi2EN4cute5tupleIJNS5_1CILi1EEES8_S8_EEENS6_IJNS7_ILi128EEESA_NS7_ILi192EEEEEELi128ENS_6half_tEfNS_4arch4Sm90ELb0ELb0ELb1ELb1ELb0ELb1ELb0ELb1ELb1ELb1ELb1ELb0EEENS1_21CollectiveEpilogueFwdINS6_IJSA_SA_SA_EEES9_SD_SF_Li256ELb1ELb1ELb1ELb0EEENS1_36VarlenDynamicPersistentTileSchedulerILi128ELi128ELi256ELi128ELb1ELb1ELb1ELb0ELb1ELb1EEEEEEEEEvNT_6ParamsE)
	.align		4
        /*001c*/ 	.word	index@(__assertfail)
	.align		4
        /*0020*/ 	.word	index@(_ZN7cutlass13device_kernelIN5flash11enable_sm90INS1_16FlashAttnFwdSm90INS1_25CollectiveMainloopFwdSm90ILi2EN4cute5tupleIJNS5_1CILi1EEES8_S8_EEENS6_IJNS7_ILi128EEENS7_ILi96EEENS7_ILi192EEEEEELi128ENS_6half_tEfNS_4arch4Sm90ELb0ELb1ELb1ELb0ELb0ELb0ELb0ELb1ELb1ELb1ELb1ELb0EEENS1_21CollectiveEpilogueFwdINS6_IJSA_SA_SB_EEES9_SE_SG_Li256ELb0ELb1ELb1ELb0EEENS1_19SingleTileSchedulerILb0ELb1ELb1ELi128EEEEEEEEEvNT_6ParamsE)
	.align		4
        /*0024*/ 	.word	index@(__assertfail)
	.align		4
        /*0028*/ 	.word	index@(_ZN7cutlass13device_kernelIN5flash11enable_sm90INS1_16FlashAttnFwdSm90INS1_25CollectiveMainloopFwdSm90ILi2EN4cute5tupleIJNS5_1CILi1EEES8_S8_EEENS6_IJNS7_ILi128EEENS7_ILi96EEENS7_ILi192EEEEEELi128ENS_6half_tEfNS_4arch4Sm90ELb0ELb1ELb1ELb1ELb0ELb0ELb0ELb1ELb1ELb1ELb1ELb0EEENS1_21CollectiveEpilogueFwdINS6_IJSA_SA_SB_EEES9_SE_SG_Li256ELb1ELb1ELb1ELb0EEENS1_36VarlenDynamicPersistentTileSchedulerILi128ELi96ELi256ELi128ELb1ELb1ELb1ELb1ELb0ELb1EEEEEEEEEvNT_6ParamsE)
	.align		4
        /*002c*/ 	.word	index@(__assertfail)
	.align		4
        /*0030*/ 	.word	index@(_ZN7cutlass13device_kernelIN5flash11enable_sm90INS1_16FlashAttnFwdSm90INS1_25CollectiveMainloopFwdSm90ILi2EN4cute5tupleIJNS5_1CILi1EEES8_S8_EEENS6_IJNS7_ILi128EEENS7_ILi96EEENS7_ILi192EEEEEELi128ENS_6half_tEfNS_4arch4Sm90ELb0ELb1ELb1ELb1ELb0ELb1ELb0ELb1ELb1ELb1ELb1ELb0EEENS1_21CollectiveEpilogueFwdINS6_IJSA_SA_SB_EEES9_SE_SG_Li256ELb1ELb1ELb1ELb0EEENS1_36VarlenDynamicPersistentTileSchedulerILi128ELi96ELi256ELi128ELb1ELb1ELb1ELb1ELb0ELb1EEEEEEEEEvNT_6ParamsE)
	.align		4
        /*0034*/ 	.word	index@(__assertfail)
	.align		4
        /*0038*/ 	.word	index@(_ZN7cutlass13device_kernelIN5flash11enable_sm90INS1_16FlashAttnFwdSm90INS1_25CollectiveMainloopFwdSm90ILi2EN4cute5tupleIJNS5_1CILi1EEES8_S8_EEENS6_IJNS7_ILi128EEESA_NS7_ILi192EEEEEELi128ENS_6half_tEfNS_4arch4Sm90ELb1ELb0ELb1ELb0ELb0ELb0ELb0ELb1ELb1ELb1ELb1ELb0EEENS1_21CollectiveEpilogueFwdINS6_IJSA_SA_SA_EEES9_SD_SF_Li256ELb0ELb1ELb1ELb0EEENS1_19SingleTileSchedulerILb0ELb1ELb1ELi128EEEEEEEEEvNT_6ParamsE)
	.align		4
        /*003c*/ 	.word	index@(__assertfail)
	.align		4
        /*0040*/ 	.word	index@(_ZN7cutlass13device_kernelIN5flash11enable_sm90INS1_16FlashAttnFwdSm90INS1_25CollectiveMainloopFwdSm90ILi2EN4cute5tupleIJNS5_1CILi1EEES8_S8_EEENS6_IJNS7_ILi128EEESA_NS7_ILi192EEEEEELi128ENS_6half_tEfNS_4arch4Sm90ELb1ELb0ELb1ELb1ELb0ELb0ELb0ELb1ELb1ELb1ELb1ELb0EEENS1_21CollectiveEpilogueFwdINS6_IJSA_SA_SA_EEES9_SD_SF_Li256ELb1ELb1ELb1ELb0EEENS1_36VarlenDynamicPersistentTileSchedulerILi128ELi128ELi256ELi128ELb1ELb1ELb1ELb1ELb1ELb1EEEEEEEEEvNT_6ParamsE)
	.align		4
        /*0044*/ 	.word	index@(__assertfail)
	.align		4
        /*0048*/ 	.word	index@(_ZN7cutlass13device_kernelIN5flash11enable_sm90INS1_16FlashAttnFwdSm90INS1_25CollectiveMainloopFwdSm90ILi2EN4cute5tupleIJNS5_1CILi1EEES8_S8_EEENS6_IJNS7_ILi128EEESA_NS7_ILi192EEEEEELi128ENS_6half_tEfNS_4arch4Sm90ELb1ELb0ELb1ELb1ELb0ELb1ELb0ELb1ELb1ELb1ELb1ELb0EEENS1_21CollectiveEpilogueFwdINS6_IJSA_SA_SA_EEES9_SD_SF_Li256ELb1ELb1ELb1ELb0EEENS1_36VarlenDynamicPersistentTileSchedulerILi128ELi128ELi256ELi128ELb1ELb1ELb1ELb1ELb1ELb1EEEEEEEEEvNT_6ParamsE)
	.align		4
        /*004c*/ 	.word	index@(__assertfail)
	.align		4
        /*0050*/ 	.word	0x00000000
	.align		4
        /*0054*/ 	.word	0xfffffffe
	.align		4
        /*0058*/ 	.word	0x00000000
	.align		4
        /*005c*/ 	.word	0xfffffffd
	.align		4
        /*0060*/ 	.word	0x00000000
	.align		4
        /*0064*/ 	.word	0xfffffffc


//--------------------- .nv.constant4             --------------------------
	.section	.nv.constant4,"a",@progbits
	.align	8
	.align		8
.nv.constant4:
        /*0000*/ 	.dword	__assertfail
	.align		8
        /*0008*/ 	.dword	__unnamed_1
	.align		8
        /*0010*/ 	.dword	__unnamed_2
	.align		8
        /*0018*/ 	.dword	__unnamed_3
	.align		8
        /*0020*/ 	.dword	__unnamed_4
	.align		8
        /*0028*/ 	.dword	__unnamed_5
	.align		8
        /*0030*/ 	.dword	__unnamed_6
	.align		8
        /*0038*/ 	.dword	__unnamed_7
	.align		8
        /*0040*/ 	.dword	__unnamed_8
	.align		8
        /*0048*/ 	.dword	__unnamed_9
	.align		8
        /*0050*/ 	.dword	__unnamed_10
	.align		8
        /*0058*/ 	.dword	__unnamed_11
	.align		8
        /*0060*/ 	.dword	_ZN84_INTERNAL_7c55a05c_48_flash_fwd_hdim192_128_fp16_split_softcap_sm90_cu_c04999b1_31714cuda3std3__45__cpo5beginE
	.align		8
        /*0068*/ 	.dword	_ZN84_INTERNAL_7c55a05c_48_flash_fwd_hdim192_128_fp16_split_softcap_sm90_cu_c04999b1_31714cuda3std3__45__cpo3endE
	.align		8
        /*0070*/ 	.dword	_ZN84_INTERNAL_7c55a05c_48_flash_fwd_hdim192_128_fp16_split_softcap_sm90_cu_c04999b1_31714cuda3std3__45__cpo6cbeginE
	.align		8
        /*0078*/ 	.dword	_ZN84_INTERNAL_7c55a05c_48_flash_fwd_hdim192_128_fp16_split_softcap_sm90_cu_c04999b1_31714cuda3std3__45__cpo4cendE
	.align		8
        /*0080*/ 	.dword	_ZN84_INTERNAL_7c55a05c_48_flash_fwd_hdim192_128_fp16_split_softcap_sm90_cu_c04999b1_31714cuda3std3__486_GLOBAL__N__7c55a05c_48_flash_fwd_hdim192_128_fp16_split_softcap_sm90_cu_c04999b1_31716ignoreE
	.align		8
        /*0088*/ 	.dword	_ZN84_INTERNAL_7c55a05c_48_flash_fwd_hdim192_128_fp16_split_softcap_sm90_cu_c04999b1_31714cuda3std3__419piecewise_constructE
	.align		8
        /*0090*/ 	.dword	_ZN84_INTERNAL_7c55a05c_48_flash_fwd_hdim192_128_fp16_split_softcap_sm90_cu_c04999b1_31714cuda3std3__48in_placeE
	.align		8
        /*0098*/ 	.dword	_ZN84_INTERNAL_7c55a05c_48_flash_fwd_hdim192_128_fp16_split_softcap_sm90_cu_c04999b1_31714cuda3std6ranges3__45__cpo4swapE
	.align		8
        /*00a0*/ 	.dword	_ZN84_INTERNAL_7c55a05c_48_flash_fwd_hdim192_128_fp16_split_softcap_sm90_cu_c04999b1_31714cuda3std6ranges3__45__cpo9iter_moveE
	.align		8
        /*00a8*/ 	.dword	_ZN84_INTERNAL_7c55a05c_48_flash_fwd_hdim192_128_fp16_split_softcap_sm90_cu_c04999b1_31714cute7productE
	.align		8
        /*00b0*/ 	.dword	_ZN84_INTERNAL_7c55a05c_48_flash_fwd_hdim192_128_fp16_split_softcap_sm90_cu_c04999b1_31714cute1_E
	.align		8
        /*00b8*/ 	.dword	$str$20
	.align		8
        /*00c0*/ 	.dword	$str$21


//--------------------- .text._ZN7cutlass13device_kernelIN5flash11enable_sm90INS1_16FlashAttnFwdSm90INS1_25CollectiveMainloopFwdSm90ILi2EN4cute5tupleIJNS5_1CILi1EEES8_S8_EEENS6_IJNS7_ILi128EEESA_NS7_ILi192EEEEEELi128ENS_6half_tEfNS_4arch4Sm90ELb0ELb0ELb1ELb0ELb0ELb0ELb0ELb1ELb1ELb1ELb1ELb0EEENS1_21CollectiveEpilogueFwdINS6_IJSA_SA_SA_EEES9_SD_SF_Li256ELb0ELb1ELb1ELb0EEENS1_19SingleTileSchedulerILb0ELb1ELb1ELi128EEEEEEEEEvNT_6ParamsE --------------------------
	.section	.text._ZN7cutlass13device_kernelIN5flash11enable_sm90INS1_16FlashAttnFwdSm90INS1_25CollectiveMainloopFwdSm90ILi2EN4cute5tupleIJNS5_1CILi1EEES8_S8_EEENS6_IJNS7_ILi128EEESA_NS7_ILi192EEEEEELi128ENS_6half_tEfNS_4arch4Sm90ELb0ELb0ELb1ELb0ELb0ELb0ELb0ELb1ELb1ELb1ELb1ELb0EEENS1_21CollectiveEpilogueFwdINS6_IJSA_SA_SA_EEES9_SD_SF_Li256ELb0ELb1ELb1ELb0EEENS1_19SingleTileSchedulerILb0ELb1ELb1ELi128EEEEEEEEEvNT_6ParamsE,"ax",@progbits
	.align	128
.text._ZN7cutlass13device_kernelIN5flash11enable_sm90INS1_16FlashAttnFwdSm90INS1_25CollectiveMainloopFwdSm90ILi2EN4cute5tupleIJNS5_1CILi1EEES8_S8_EEENS6_IJNS7_ILi128EEESA_NS7_ILi192EEEEEELi128ENS_6half_tEfNS_4arch4Sm90ELb0ELb0ELb1ELb0ELb0ELb0ELb0ELb1ELb1ELb1ELb1ELb0EEENS1_21CollectiveEpilogueFwdINS6_IJSA_SA_SA_EEES9_SD_SF_Li256ELb0ELb1ELb1ELb0EEENS1_19SingleTileSchedulerILb0ELb1ELb1ELi128EEEEEEEEEvNT_6ParamsE:
        .type           _ZN7cutlass13device_kernelIN5flash11enable_sm90INS1_16FlashAttnFwdSm90INS1_25CollectiveMainloopFwdSm90ILi2EN4cute5tupleIJNS5_1CILi1EEES8_S8_EEENS6_IJNS7_ILi128EEESA_NS7_ILi192EEEEEELi128ENS_6half_tEfNS_4arch4Sm90ELb0ELb0ELb1ELb0ELb0ELb0ELb0ELb1ELb1ELb1ELb1ELb0EEENS1_21CollectiveEpilogueFwdINS6_IJSA_SA_SA_EEES9_SD_SF_Li256ELb0ELb1ELb1ELb0EEENS1_19SingleTileSchedulerILb0ELb1ELb1ELi128EEEEEEEEEvNT_6ParamsE,@function
        .size           _ZN7cutlass13device_kernelIN5flash11enable_sm90INS1_16FlashAttnFwdSm90INS1_25CollectiveMainloopFwdSm90ILi2EN4cute5tupleIJNS5_1CILi1EEES8_S8_EEENS6_IJNS7_ILi128EEESA_NS7_ILi192EEEEEELi128ENS_6half_tEfNS_4arch4Sm90ELb0ELb0ELb1ELb0ELb0ELb0ELb0ELb1ELb1ELb1ELb1ELb0EEENS1_21CollectiveEpilogueFwdINS6_IJSA_SA_SA_EEES9_SD_SF_Li256ELb0ELb1ELb1ELb0EEENS1_19SingleTileSchedulerILb0ELb1ELb1ELi128EEEEEEEEEvNT_6ParamsE,(.L_x_2980 - _ZN7cutlass13device_kernelIN5flash11enable_sm90INS1_16FlashAttnFwdSm90INS1_25CollectiveMainloopFwdSm90ILi2EN4cute5tupleIJNS5_1CILi1EEES8_S8_EEENS6_IJNS7_ILi128EEESA_NS7_ILi192EEEEEELi128ENS_6half_tEfNS_4arch4Sm90ELb0ELb0ELb1ELb0ELb0ELb0ELb0ELb1ELb1ELb1ELb1ELb0EEENS1_21CollectiveEpilogueFwdINS6_IJSA_SA_SA_EEES9_SD_SF_Li256ELb0ELb1ELb1ELb0EEENS1_19SingleTileSchedulerILb0ELb1ELb1ELi128EEEEEEEEEvNT_6ParamsE)
        .other          _ZN7cutlass13device_kernelIN5flash11enable_sm90INS1_16FlashAttnFwdSm90INS1_25CollectiveMainloopFwdSm90ILi2EN4cute5tupleIJNS5_1CILi1EEES8_S8_EEENS6_IJNS7_ILi128EEESA_NS7_ILi192EEEEEELi128ENS_6half_tEfNS_4arch4Sm90ELb0ELb0ELb1ELb0ELb0ELb0ELb0ELb1ELb1ELb1ELb1ELb0EEENS1_21CollectiveEpilogueFwdINS6_IJSA_SA_SA_EEES9_SD_SF_Li256ELb0ELb1ELb1ELb0EEENS1_19SingleTileSchedulerILb0ELb1ELb1ELi128EEEEEEEEEvNT_6ParamsE,@"STO_CUDA_ENTRY STV_DEFAULT"
_ZN7cutlass13device_kernelIN5flash11enable_sm90INS1_16FlashAttnFwdSm90INS1_25CollectiveMainloopFwdSm90ILi2EN4cute5tupleIJNS5_1CILi1EEES8_S8_EEENS6_IJNS7_ILi128EEESA_NS7_ILi192EEEEEELi128ENS_6half_tEfNS_4arch4Sm90ELb0ELb0ELb1ELb0ELb0ELb0ELb0ELb1ELb1ELb1ELb1ELb0EEENS1_21CollectiveEpilogueFwdINS6_IJSA_SA_SA_EEES9_SD_SF_Li256ELb0ELb1ELb1ELb0EEENS1_19SingleTileSchedulerILb0ELb1ELb1ELi128EEEEEEEEEvNT_6ParamsE:
[----:B------:R-:W0:Y:S02]  /*0000*/  LDC R1, c[0x0][0x28] ;  /* 0x00000a00ff017b82 */ /* 0x000e240000000800 */
[----:B0-----:R-:W-:Y:S01]  /*0010*/  VIADD R1, R1, 0xffffffe8 ;  /* 0xffffffe801017836 */ /* 0x001fe20000000000 */
[----:B------:R-:W0:Y:S01]  /*0020*/  S2R R3, SR_TID.X ;  /* 0x0000000000037919 */ /* 0x000e220000002100 */
[----:B------:R-:W-:Y:S01]  /*0030*/  ELECT P0, URZ, PT ;  /* 0x00000000003f782f */ /* 0x000fe20003800000 */
[----:B------:R-:W-:Y:S01]  /*0040*/  BSSY B0, `(.L_x_0) ;  /* 0x000000d000007945 */ /* 0x000fe20003800000 */
[----:B0-----:R-:W-:-:S05]  /*0050*/  SHF.R.U32.HI R0, RZ, 0x5, R3 ;  /* 0x00000005ff007819 */ /* 0x001fca0000011603 */
[----:B------:R-:W0:Y:S02]  /*0060*/  SHFL.IDX PT, R2, R0, RZ, 0x1f ;  /* 0x00001fff00027589 */ /* 0x000e2400000e0000 */
[----:B0-----:R-:W-:-:S13]  /*0070*/  ISETP.EQ.AND P0, PT, R2, RZ, P0 ;  /* 0x000000ff0200720c */ /* 0x001fda0000702270 */
[----:B------:R-:W-:Y:S05]  /*0080*/  @!P0 BRA `(.L_x_1) ;  /* 0x0000000000208947 */ /* 0x000fea0003800000 */
[----:B------:R-:W-:Y:S02]  /*0090*/  ULDC.64 UR4, c[0x0][0x198] ;  /* 0x0000660000047ab9 */ /* 0x000fe40000000a00 */
[----:B------:R-:W-:Y:S02]  /*00a0*/  UIADD3 UR6, UP0, UR4, 0x370, URZ ;  /* 0x0000037004067890 */ /* 0x000fe4000ff1e03f */
[----:B------:R-:W-:Y:S02]  /*00b0*/  UIADD3 UR4, UP1, UR4, 0x470, URZ ;  /* 0x0000047004047890 */ /* 0x000fe4000ff3e03f */
[----:B------:R-:W-:Y:S02]  /*00c0*/  UIADD3.X UR7, URZ, UR5, URZ, UP0, !UPT ;  /* 0x000000053f077290 */ /* 0x000fe400087fe43f */
[----:B------:R-:W-:-:S07]  /*00d0*/  UIADD3.X UR5, URZ, UR5, URZ, UP1, !UPT ;  /* 0x000000053f057290 */ /* 0x000fce0008ffe43f */
[----:B------:R0:W-:Y:S02]  /*00e0*/  UTMACCTL.PF [UR6] ;  /* 0x00000000060079b9 */ /* 0x0001e40008040000 */
[----:B------:R0:W-:Y:S02]  /*00f0*/  UTMACCTL.PF [UR4] ;  /* 0x00000000040079b9 */ /* 0x0001e40008040000 */
[----:B0-----:R-:W-:Y:S01]  /*0100*/  NOP ;  /* 0x0000000000007918 */ /* 0x001fe20000000000 */
.L_x_1:
[----:B------:R-:W-:Y:S05]  /*0110*/  BSYNC B0 ;  /* 0x0000000000007941 */ /* 0x000fea0003800000 */
.L_x_0:
[----:B------:R-:W-:Y:S01]  /*0120*/  VOTEU.ANY UP0, P0 ;  /* 0x00000000003f7886 */ /* 0x000fe20000000100 */
[----:B------:R-:W0:Y:S01]  /*0130*/  SHFL.IDX PT, R2, R0, RZ, 0x1f ;  /* 0x00001fff00027589 */ /* 0x000e2200000e0000 */
[----:B------:R-:W-:Y:S01]  /*0140*/  UMOV UR4, 0x80 ;  /* 0x0000008000047882 */ /* 0x000fe20000000000 */
[----:B------:R-:W-:Y:S01]  /*0150*/  UMOV UR7, 0x100 ;  /* 0x0000010000077882 */ /* 0x000fe20000000000 */
[----:B------:R-:W-:Y:S01]  /*0160*/  VOTEU.ANY UP1, P0 ;  /* 0x00000000003f7886 */ /* 0x000fe20000020100 */
[----:B------:R-:W1:Y:S01]  /*0170*/  @UP0 S2UR UR8, SR_CgaCtaId ;  /* 0x00000000000809c3 */ /* 0x000e620000008800 */
[----:B------:R-:W-:Y:S01]  /*0180*/  @UP0 UMOV UR6, 0x400 ;  /* 0x0000040000060882 */ /* 0x000fe20000000000 */
[----:B------:R-:W-:-:S04]  /*0190*/  @UP0 UIADD3 UR4, -UR4, 0x100000, URZ ;  /* 0x0010000004040890 */ /* 0x000fc8000fffe13f */
[----:B------:R-:W-:Y:S02]  /*01a0*/  @UP0 USHF.L.U32 UR5, UR4, 0xb, URZ ;  /* 0x0000000b04050899 */ /* 0x000fe4000800063f */
[----:B------:R-:W-:Y:S01]  /*01b0*/  @UP0 USHF.L.U32 UR4, UR4, 0x1, URZ ;  /* 0x0000000104040899 */ /* 0x000fe2000800063f */
[----:B0-----:R-:W-:Y:S02]  /*01c0*/  ISETP.NE.AND P1, PT, R2, RZ, PT ;  /* 0x000000ff0200720c */ /* 0x001fe40003f25270 */
[----:B------:R-:W-:Y:S01]  /*01d0*/  SHF.R.U32.HI R2, RZ, 0x7, R3 ;  /* 0x00000007ff027819 */ /* 0x000fe20000011603 */
[----:B-1----:R-:W-:Y:S02]  /*01e0*/  @UP0 ULEA UR8, UR8, UR6, 0x18 ;  /* 0x0000000608080291 */ /* 0x002fe4000f8ec03f */
[----:B------:R-:W-:-:S04]  /*01f0*/  @UP0 UIADD3 UR6, -UR7, 0x100000, URZ ;  /* 0x0010000007060890 */ /* 0x000fc8000fffe13f */
[----:B------:R-:W-:Y:S02]  /*0200*/  @UP0 USHF.L.U32 UR7, UR6, 0xb, URZ ;  /* 0x0000000b06070899 */ /* 0x000fe4000800063f */
[----:B------:R-:W-:Y:S01]  /*0210*/  @UP0 USHF.L.U32 UR6, UR6, 0x1, URZ ;  /* 0x0000000106060899 */ /* 0x000fe2000800063f */
[----:B------:R-:W-:Y:S01]  /*0220*/  VOTEU.ANY UP0, P0 ;  /* 0x00000000003f7886 */ /* 0x000fe20000000100 */
[----:B------:R-:W0:Y:S04]  /*0230*/  SHFL.IDX PT, R2, R2, RZ, 0x1f ;  /* 0x00001fff02027589 */ /* 0x000e2800000e0000 */
[----:B------:R-:W1:Y:S02]  /*0240*/  FENCE.VIEW.ASYNC.S ;  /* 0x00000000000073c6 */ /* 0x000e640000000000 */
[----:B-1----:R1:W2:Y:S04]  /*0250*/  @UP0 SYNCS.EXCH.64 URZ, [UR8+0x34800], UR4 ;  /* 0x03480004083f05b2 */ /* 0x0022a80008000100 */
[----:B------:R1:W3:Y:S01]  /*0260*/  @UP1 SYNCS.EXCH.64 URZ, [UR8+0x34820], UR6 ;  /* 0x03482006083f15b2 */ /* 0x0002e20008000100 */
[----:B------:R-:W-:Y:S05]  /*0270*/  @P1 BRA `(.L_x_2) ;  /* 0x0000000000481947 */ /* 0x000fea0003800000 */
[----:B-1----:R-:W1:Y:S01]  /*0280*/  S2UR UR5, SR_CgaCtaId ;  /* 0x00000000000579c3 */ /* 0x002e620000008800 */
[----:B------:R-:W-:Y:S01]  /*0290*/  UMOV UR4, 0x400 ;  /* 0x0000040000047882 */ /* 0x000fe20000000000 */
[----:B------:R-:W-:Y:S01]  /*02a0*/  UMOV UR6, 0x1 ;  /* 0x0000000100067882 */ /* 0x000fe20000000000 */
[----:B------:R-:W-:Y:S01]  /*02b0*/  UMOV UR7, 0x2 ;  /* 0x0000000200077882 */ /* 0x000fe20000000000 */
[----:B------:R-:W-:Y:S01]  /*02c0*/  ELECT P0, URZ, PT ;  /* 0x00000000003f782f */ /* 0x000fe20003800000 */
[----:B-1----:R-:W-:Y:S02]  /*02d0*/  ULEA UR8, UR5, UR4, 0x18 ;  /* 0x0000000405087291 */ /* 0x002fe4000f8ec03f */
[----:B------:R-:W-:-:S04]  /*02e0*/  UIADD3 UR4, -UR6, 0x100000, URZ ;  /* 0x0010000006047890 */ /* 0x000fc8000fffe13f */
[----:B------:R-:W-:Y:S02]  /*02f0*/  USHF.L.U32 UR5, UR4, 0xb, URZ ;  /* 0x0000000b04057899 */ /* 0x000fe4000800063f */
[----:B------:R-:W-:Y:S02]  /*0300*/  USHF.L.U32 UR4, UR4, 0x1, URZ ;  /* 0x0000000104047899 */ /* 0x000fe4000800063f */
[----:B------:R-:W-:-:S04]  /*0310*/  UIADD3 UR6, -UR7, 0x100000, URZ ;  /* 0x0010000007067890 */ /* 0x000fc8000fffe13f */
[----:B------:R-:W-:Y:S02]  /*0320*/  USHF.L.U32 UR7, UR6, 0xb, URZ ;  /* 0x0000000b06077899 */ /* 0x000fe4000800063f */
[----:B------:R-:W-:Y:S01]  /*0330*/  USHF.L.U32 UR6, UR6, 0x1, URZ ;  /* 0x0000000106067899 */ /* 0x000fe2000800063f */
[----:B------:R-:W1:Y:S03]  /*0340*/  FENCE.VIEW.ASYNC.S ;  /* 0x00000000000073c6 */ /* 0x000e660000000000 */
[----:B-1----:R4:W1:Y:S08]  /*0350*/  SYNCS.EXCH.64 URZ, [UR8+0x34830], UR4 ;  /* 0x03483004083f75b2 */ /* 0x0028700008000100 */
[----:B------:R4:W0:Y:S01]  /*0360*/  SYNCS.EXCH.64 URZ, [UR8+0x34840], UR6 ;  /* 0x03484006083f75b2 */ /* 0x0008220008000100 */
[----:B------:R4:W0:Y:S01]  /*0370*/  SYNCS.EXCH.64 URZ, [UR8+0x34838], UR4 ;  /* 0x03483804083f75b2 */ /* 0x0008220008000100 */
[----:B------:R4:W0:Y:S02]  /*0380*/  SYNCS.EXCH.64 URZ, [UR8+0x34848], UR6 ;  /* 0x03484806083f75b2 */ /* 0x0008240008000100 */
[----:B----4-:R-:W-:Y:S01]  /*0390*/  NOP ;  /* 0x0000000000007918 */ /* 0x010fe20000000000 */
.L_x_2:
[----:B------:R-:W4:Y:S01]  /*03a0*/  SHFL.IDX PT, R3, R0, RZ, 0x1f ;  /* 0x00001fff00037589 */ /* 0x000f2200000e0000 */
[----:B------:R-:W-:Y:S01]  /*03b0*/  NOP ;  /* 0x0000000000007918 */ /* 0x000fe20000000000 */
[----:B----4-:R-:W-:-:S13]  /*03c0*/  ISETP.NE.AND P0, PT, R3, RZ, PT ;  /* 0x000000ff0300720c */ /* 0x010fda0003f05270 */
        /* <DEDUP_REMOVED lines=19> */
.L_x_3:
[----:B------:R-:W4:Y:S01]  /*0500*/  SHFL.IDX PT, R3, R0, RZ, 0x1f ;  /* 0x00001fff00037589 */ /* 0x000f2200000e0000 */
[----:B------:R-:W-:Y:S01]  /*0510*/  NOP ;  /* 0x0000000000007918 */ /* 0x000fe20000000000 */
[----:B----4-:R-:W-:-:S13]  /*0520*/  ISETP.NE.AND P0, PT, R3, RZ, PT ;  /* 0x000000ff0300720c */ /* 0x010fda0003f05270 */
[----:B------:R-:W-:Y:S05]  /*0530*/  @P0 BRA `(.L_x_4) ;  /* 0x0000000000380947 */ /* 0x000fea0003800000 */
[----:B-1----:R-:W1:Y:S01]  /*0540*/  S2UR UR5, SR_CgaCtaId ;  /* 0x00000000000579c3 */ /* 0x002e620000008800 */
[----:B------:R-:W-:Y:S01]  /*0550*/  UMOV UR4, 0x400 ;  /* 0x0000040000047882 */ /* 0x000fe20000000000 */
[----:B------:R-:W-:Y:S01]  /*0560*/  UMOV UR7, 0x1 ;  /* 0x0000000100077882 */ /* 0x000fe20000000000 */
[----:B------:R-:W-:Y:S01]  /*0570*/  ELECT P0, URZ, PT ;  /* 0x00000000003f782f */ /* 0x000fe20003800000 */
[----:B-1----:R-:W-:Y:S02]  /*0580*/  ULEA UR6, UR5, UR4, 0x18 ;  /* 0x0000000405067291 */ /* 0x002fe4000f8ec03f */
[----:B------:R-:W-:-:S04]  /*0590*/  UIADD3 UR4, -UR7, 0x100000, URZ ;  /* 0x0010000007047890 */ /* 0x000fc8000fffe13f */
[----:B------:R-:W-:Y:S02]  /*05a0*/  USHF.L.U32 UR5, UR4, 0xb, URZ ;  /* 0x0000000b04057899 */ /* 0x000fe4000800063f */
[----:B------:R-:W-:Y:S01]  /*05b0*/  USHF.L.U32 UR4, UR4, 0x1, URZ ;  /* 0x0000000104047899 */ /* 0x000fe2000800063f */
[----:B------:R-:W1:Y:S11]  /*05c0*/  FENCE.VIEW.ASYNC.S ;  /* 0x00000000000073c6 */ /* 0x000e760000000000 */
[----:B-1----:R4:W1:Y:S01]  /*05d0*/  SYNCS.EXCH.64 URZ, [UR6+0x34870], UR4 ;  /* 0x03487004063f75b2 */ /* 0x0028620008000100 */
[----:B------:R4:W0:Y:S01]  /*05e0*/  SYNCS.EXCH.64 URZ, [UR6+0x34880], UR4 ;  /* 0x03488004063f75b2 */ /* 0x0008220008000100 */
[----:B------:R4:W0:Y:S01]  /*05f0*/  SYNCS.EXCH.64 URZ, [UR6+0x34878], UR4 ;  /* 0x03487804063f75b2 */ /* 0x0008220008000100 */
[----:B------:R4:W0:Y:S02]  /*0600*/  SYNCS.EXCH.64 URZ, [UR6+0x34888], UR4 ;  /* 0x03488804063f75b2 */ /* 0x0008240008000100 */
[----:B----4-:R-:W-:Y:S01]  /*0610*/  NOP ;  /* 0x0000000000007918 */ /* 0x010fe20000000000 */
.L_x_4:
        /* <DEDUP_REMOVED lines=22> */
.L_x_5:
        /* <DEDUP_REMOVED lines=22> */
.L_x_6:
[----:B0-----:R-:W-:Y:S01]  /*08e0*/  ISETP.NE.AND P0, PT, R2, RZ, PT ;  /* 0x000000ff0200720c */ /* 0x001fe20003f05270 */
[----:B------:R-:W-:Y:S01]  /*08f0*/  IMAD.MOV.U32 R2, RZ, RZ, 0x1 ;  /* 0x00000001ff027424 */ /* 0x000fe200078e00ff */
[----:B------:R-:W-:Y:S01]  /*0900*/  NOP ;  /* 0x0000000000007918 */ /* 0x000fe20000000000 */
[----:B------:R-:W-:Y:S01]  /*0910*/  ULDC.64 UR42, c[0x0][0x208] ;  /* 0x00008200002a7ab9 */ /* 0x000fe20000000a00 */
[----:B------:R-:W-:Y:S02]  /*0920*/  BSSY B6, `(.L_x_7) ;  /* 0x0000c47000067945 */ /* 0x000fe40003800000 */
[----:B------:R-:W-:-:S05]  /*0930*/  SEL R2, R2, 0x2, !P0 ;  /* 0x0000000202027807 */ /* 0x000fca0004000000 */
[----:B------:R0:W-:Y:S01]  /*0940*/  STL [R1+0x14], R2 ;  /* 0x0000140201007387 */ /* 0x0001e20000100800 */
[----:B-123--:R-:W-:Y:S06]  /*0950*/  BAR.SYNC.DEFER_BLOCKING 0x0 ;  /* 0x0000000000007b1d */ /* 0x00efec0000010000 */
[----:B------:R-:W-:Y:S05]  /*0960*/  @!P0 BRA `(.L_x_8) ;  /* 0x0000008400a08947 */ /* 0x000fea0003800000 */
.L_x_9:
[----:B------:R-:W-:-:S08]  /*0970*/  NOP ;  /* 0x0000000000007918 */ /* 0x000fd00000000000 */
[----:B------:R-:W1:Y:S02]  /*0980*/  USETMAXREG.TRY_ALLOC.CTAPOOL UP0, 0xf0 ;  /* 0x000000f0000079c8 */ /* 0x000e640008000600 */
[----:B-1----:R-:W-:-:S13]  /*0990*/  PLOP3.LUT P0, PT, PT, PT, UP0, 0x80, 0x0 ;  /* 0x000000000000781c */ /* 0x002fda0003f0f008 */
[----:B------:R-:W-:Y:S05]  /*09a0*/  @!P0 BRA `(.L_x_9) ;  /* 0xfffffffc00f08947 */ /* 0x000fea000383ffff */
[----:B0-----:R-:W0:Y:S08]  /*09b0*/  LDC R2, c[0x0][0xc50] ;  /* 0x00031400ff027b82 */ /* 0x001e300000000800 */
[----:B------:R-:W1:Y:S08]  /*09c0*/  S2UR UR4, SR_CTAID.Y ;  /* 0x00000000000479c3 */ /* 0x000e700000002600 */
[----:B------:R-:W2:Y:S08]  /*09d0*/  S2UR UR5, SR_CTAID.Z ;  /* 0x00000000000579c3 */ /* 0x000eb00000002700 */
[----:B------:R-:W-:Y:S06]  /*09e0*/  BAR.ARV 0x8, 0x180 ;  /* 0x0206000000007b1d */ /* 0x000fec0000002000 */
[----:B0-----:R-:W-:Y:S01]  /*09f0*/  ISETP.NE.AND P0, PT, R2, 0x1, PT ;  /* 0x000000010200780c */ /* 0x001fe20003f05270 */
[----:B-1----:R-:W-:-:S12]  /*0a00*/  IMAD.U32 R16, RZ, RZ, UR4 ;  /* 0x00000004ff107e24 */ /* 0x002fd8000f8e00ff */
[----:B------:R-:W0:Y:S08]  /*0a10*/  @P0 LDC R0, c[0x0][0xc54] ;  /* 0x00031500ff000b82 */ /* 0x000e300000000800 */
[----:B------:R-:W1:Y:S01]  /*0a20*/  @P0 LDC R3, c[0x0][0xc58] ;  /* 0x00031600ff030b82 */ /* 0x000e620000000800 */
[----:B0-----:R-:W-:-:S05]  /*0a30*/  @P0 IMAD.HI.U32 R0, R0, UR4, RZ ;  /* 0x0000000400000c27 */ /* 0x001fca000f8e00ff */
[----:B-1----:R-:W-:Y:S02]  /*0a40*/  @P0 SHF.R.U32.HI R16, RZ, R3, R0 ;  /* 0x00000003ff100219 */ /* 0x002fe40000011600 */
[----:B--2---:R-:W-:Y:S02]  /*0a50*/  ISETP.LE.AND P0, PT, RZ, UR5, PT ;  /* 0x00000005ff007c0c */ /* 0x004fe4000bf03270 */
[----:B------:R-:W-:-:S05]  /*0a60*/  IADD3 R3, -R16, RZ, RZ ;  /* 0x000000ff10037210 */ /* 0x000fca0007ffe1ff */
[----:B------:R-:W-:-:S06]  /*0a70*/  IMAD R2, R2, R3, UR4 ;  /* 0x0000000402027e24 */ /* 0x000fcc000f8e0203 */
[----:B------:R-:W-:Y:S05]  /*0a80*/  @!P0 BRA `(.L_x_10) ;  /* 0x000000c000c08947 */ /* 0x000fea0003800000 */
[----:B------:R-:W0:Y:S01]  /*0a90*/  LDC.64 R4, c[0x0][0x418] ;  /* 0x00010600ff047b82 */ /* 0x000e220000000a00 */
[----:B------:R-:W-:-:S07]  /*0aa0*/  LOP3.LUT R7, R2, 0xffff, RZ, 0xc0, !PT ;  /* 0x0000ffff02077812 */ /* 0x000fce00078ec0ff */
[----:B------:R-:W1:Y:S08]  /*0ab0*/  LDC R18, c[0x0][0x424] ;  /* 0x00010900ff127b82 */ /* 0x000e700000000800 */
[----:B------:R-:W2:Y:S01]  /*0ac0*/  LDC R3, c[0x0][0x2f0] ;  /* 0x0000bc00ff037b82 */ /* 0x000ea20000000800 */
[----:B0-----:R-:W-:-:S04]  /*0ad0*/  ISETP.NE.U32.AND P0, PT, R4, RZ, PT ;  /* 0x000000ff0400720c */ /* 0x001fc80003f05070 */
[----:B------:R-:W-:-:S04]  /*0ae0*/  ISETP.NE.AND.EX P0, PT, R5, RZ, PT, P0 ;  /* 0x000000ff0500720c */ /* 0x000fc80003f05300 */
[----:B-1----:R-:W-:-:S05]  /*0af0*/  SEL R18, R18, 0x1, P0 ;  /* 0x0000000112127807 */ /* 0x002fca0000000000 */
[----:B--2---:R-:W-:-:S04]  /*0b00*/  IMAD R18, R18, R3, RZ ;  /* 0x0000000312127224 */ /* 0x004fc800078e02ff */
[C---:B------:R-:W-:Y:S01]  /*0b10*/  VIADD R0, R18.reuse, 0x7f ;  /* 0x0000007f12007836 */ /* 0x040fe20000000000 */
[----:B------:R-:W-:-:S04]  /*0b20*/  ISETP.GE.AND P0, PT, R18, 0x1, PT ;  /* 0x000000011200780c */ /* 0x000fc80003f06270 */
[----:B------:R-:W-:-:S04]  /*0b30*/  SHF.R.S32.HI R3, RZ, 0x1f, R0 ;  /* 0x0000001fff037819 */ /* 0x000fc80000011400 */
[----:B------:R-:W-:Y:S01]  /*0b40*/  LEA.HI R3, R3, R0, RZ, 0x7 ;  /* 0x0000000003037211 */ /* 0x000fe200078f38ff */
[----:B------:R-:W-:-:S03]  /*0b50*/  IMAD.MOV.U32 R0, RZ, RZ, RZ ;  /* 0x000000ffff007224 */ /* 0x000fc600078e00ff */
[----:B------:R-:W-:Y:S01]  /*0b60*/  SHF.R.S32.HI R17, RZ, 0x7, R3 ;  /* 0x00000007ff117819 */ /* 0x000fe20000011403 */
[----:B------:R-:W-:Y:S06]  /*0b70*/  @!P0 BRA `(.L_x_11) ;  /* 0x0000000000788947 */ /* 0x000fec0003800000 */
[----:B------:R-:W-:-:S04]  /*0b80*/  SHF.R.U32.HI R0, RZ, 0x10, R2 ;  /* 0x00000010ff007819 */ /* 0x000fc80000011602 */
[----:B------:R-:W-:-:S13]  /*0b90*/  ISETP.NE.AND P0, PT, R0, RZ, PT ;  /* 0x000000ff0000720c */ /* 0x000fda0003f05270 */
[----:B------:R-:W0:Y:S02]  /*0ba0*/  @!P0 LDC R0, c[0x0][0x9f0] ;  /* 0x00027c00ff008b82 */ /* 0x000e240000000800 */
[-C--:B0-----:R-:W-:Y:S02]  /*0bb0*/  IABS R9, R0.reuse ;  /* 0x0000000000097213 */ /* 0x081fe40000000000 */
[----:B------:R-:W-:Y:S02]  /*0bc0*/  IADD3 R5, R17, -0x1, R0 ;  /* 0xffffffff11057810 */ /* 0x000fe40007ffe000 */
[----:B------:R-:W0:Y:S01]  /*0bd0*/  I2F.RP R4, R9 ;  /* 0x0000000900047306 */ /* 0x000e220000209400 */
[----:B------:R-:W-:-:S05]  /*0be0*/  IABS R8, R0 ;  /* 0x0000000000087213 */ /* 0x000fca0000000000 */
[----:B------:R-:W-:Y:S02]  /*0bf0*/  IMAD.MOV R8, RZ, RZ, -R8 ;  /* 0x000000ffff087224 */ /* 0x000fe400078e0a08 */
[----:B0-----:R-:W0:Y:S02]  /*0c00*/  MUFU.RCP R4, R4 ;  /* 0x0000000400047308 */ /* 0x001e240000001000 */
[----:B0-----:R-:W-:Y:S01]  /*0c10*/  VIADD R2, R4, 0xffffffe ;  /* 0x0ffffffe04027836 */ /* 0x001fe20000000000 */
[----:B------:R-:W-:Y:S02]  /*0c20*/  IABS R4, R5 ;  /* 0x0000000500047213 */ /* 0x000fe40000000000 */
[----:B------:R-:W-:-:S03]  /*0c30*/  LOP3.LUT R5, R5, R0, RZ, 0x3c, !PT ;  /* 0x0000000005057212 */ /* 0x000fc600078e3cff */
[----:B------:R0:W1:Y:S01]  /*0c40*/  F2I.FTZ.U32.TRUNC.NTZ R3, R2 ;  /* 0x0000000200037305 */ /* 0x000062000021f000 */
[----:B------:R-:W-:Y:S01]  /*0c50*/  ISETP.GE.AND P2, PT, R5, RZ, PT ;  /* 0x000000ff0500720c */ /* 0x000fe20003f46270 */
[----:B0-----:R-:W-:Y:S01]  /*0c60*/  IMAD.MOV.U32 R2, RZ, RZ, RZ ;  /* 0x000000ffff027224 */ /* 0x001fe200078e00ff */
[----:B-1----:R-:W-:-:S05]  /*0c70*/  IADD3 R6, RZ, -R3, RZ ;  /* 0x80000003ff067210 */ /* 0x002fca0007ffe0ff */
[----:B------:R-:W-:-:S04]  /*0c80*/  IMAD R11, R6, R9, RZ ;  /* 0x00000009060b7224 */ /* 0x000fc800078e02ff */
[----:B------:R-:W-:-:S04]  /*0c90*/  IMAD.HI.U32 R3, R3, R11, R2 ;  /* 0x0000000b03037227 */ /* 0x000fc800078e0002 */
[----:B------:R-:W-:Y:S02]  /*0ca0*/  IMAD.MOV.U32 R2, RZ, RZ, R8 ;  /* 0x000000ffff027224 */ /* 0x000fe400078e0008 */
[----:B------:R-:W-:-:S04]  /*0cb0*/  IMAD.HI.U32 R3, R3, R4, RZ ;  /* 0x0000000403037227 */ /* 0x000fc800078e00ff */
[----:B------:R-:W-:-:S05]  /*0cc0*/  IMAD R2, R3, R2, R4 ;  /* 0x0000000203027224 */ /* 0x000fca00078e0204 */
[----:B------:R-:W-:-:S13]  /*0cd0*/  ISETP.GT.U32.AND P1, PT, R9, R2, PT ;  /* 0x000000020900720c */ /* 0x000fda0003f24070 */
[-C--:B------:R-:W-:Y:S01]  /*0ce0*/  @!P1 IADD3 R2, R2, -R9.reuse, RZ ;  /* 0x8000000902029210 */ /* 0x080fe20007ffe0ff */
[----:B------:R-:W-:Y:S01]  /*0cf0*/  @!P1 VIADD R3, R3, 0x1 ;  /* 0x0000000103039836 */ /* 0x000fe20000000000 */
[----:B------:R-:W-:Y:S02]  /*0d00*/  ISETP.NE.AND P1, PT, R0, RZ, PT ;  /* 0x000000ff0000720c */ /* 0x000fe40003f25270 */
[----:B------:R-:W-:-:S13]  /*0d10*/  ISETP.GE.U32.AND P0, PT, R2, R9, PT ;  /* 0x000000090200720c */ /* 0x000fda0003f06070 */
[----:B------:R-:W-:-:S04]  /*0d20*/  @P0 VIADD R3, R3, 0x1 ;  /* 0x0000000103030836 */ /* 0x000fc80000000000 */
[----:B------:R-:W-:Y:S01]  /*0d30*/  @!P2 IMAD.MOV R3, RZ, RZ, -R3 ;  /* 0x000000ffff03a224 */ /* 0x000fe200078e0a03 */
[----:B------:R-:W-:-:S04]  /*0d40*/  @!P1 LOP3.LUT R3, RZ, R0, RZ, 0x33, !PT ;  /* 0x00000000ff039212 */ /* 0x000fc800078e33ff */
[----:B------:R-:W-:-:S07]  /*0d50*/  MOV R0, R3 ;  /* 0x0000000300007202 */ /* 0x000fce0000000f00 */
.L_x_11:
[----:B------:R-:W0:Y:S01]  /*0d60*/  S2R R3, SR_TID.X ;  /* 0x0000000000037919 */ /* 0x000e220000002100 */
[-C--:B------:R-:W-:Y:S01]  /*0d70*/  IMAD R2, R7, R0.reuse, RZ ;  /* 0x0000000007027224 */ /* 0x080fe200078e02ff */
[----:B------:R-:W-:Y:S02]  /*0d80*/  PLOP3.LUT P0, PT, PT, PT, PT, 0x80, 0x0 ;  /* 0x000000000000781c */ /* 0x000fe40003f0f070 */
[----:B------:R-:W-:Y:S02]  /*0d90*/  CS2R R86, SRZ ;  /* 0x0000000000567805 */ /* 0x000fe4000001ff00 */
[----:B------:R-:W-:Y:S02]  /*0da0*/  CS2R R84, SRZ ;  /* 0x0000000000547805 */ /* 0x000fe4000001ff00 */
[----:B------:R-:W-:Y:S02]  /*0db0*/  CS2R R82, SRZ ;  /* 0x0000000000527805 */ /* 0x000fe4000001ff00 */
[----:B------:R-:W-:Y:S01]  /*0dc0*/  VIADDMNMX R17, R2, R0, R17, PT ;  /* 0x0000000002117246 */ /* 0x000fe20003800111 */
[----:B------:R-:W-:Y:S01]  /*0dd0*/  IMAD.MOV.U32 R0, RZ, RZ, RZ ;  /* 0x000000ffff007224 */ /* 0x000fe200078e00ff */
[----:B------:R-:W-:-:S02]  /*0de0*/  CS2R R80, SRZ ;  /* 0x0000000000507805 */ /* 0x000fc4000001ff00 */
[----:B------:R-:W-:Y:S02]  /*0df0*/  CS2R R78, SRZ ;  /* 0x00000000004e7805 */ /* 0x000fe4000001ff00 */
[----:B------:R-:W-:Y:S02]  /*0e00*/  ISETP.GT.AND P1, PT, R17, R2, PT ;  /* 0x000000021100720c */ /* 0x000fe40003f24270 */
[----:B------:R-:W-:Y:S02]  /*0e10*/  CS2R R76, SRZ ;  /* 0x00000000004c7805 */ /* 0x000fe4000001ff00 */
[----:B------:R-:W-:Y:S02]  /*0e20*/  CS2R R74, SRZ ;  /* 0x00000000004a7805 */ /* 0x000fe4000001ff00 */
[----:B------:R-:W-:Y:S02]  /*0e30*/  CS2R R72, SRZ ;  /* 0x0000000000487805 */ /* 0x000fe4000001ff00 */
[----:B------:R-:W-:-:S02]  /*0e40*/  CS2R R70, SRZ ;  /* 0x0000000000467805 */ /* 0x000fc4000001ff00 */
[----:B------:R-:W-:Y:S02]  /*0e50*/  CS2R R68, SRZ ;  /* 0x0000000000447805 */ /* 0x000fe4000001ff00 */
[----:B------:R-:W-:Y:S02]  /*0e60*/  CS2R R66, SRZ ;  /* 0x0000000000427805 */ /* 0x000fe4000001ff00 */
        /* <DEDUP_REMOVED lines=14> */
[----:B------:R-:W-:Y:S01]  /*0f50*/  CS2R R36, SRZ ;  /* 0x0000000000247805 */ /* 0x000fe2000001ff00 */
[----:B0-----:R-:W-:Y:S01]  /*0f60*/  VIADD R19, R3, 0xffffff80 ;  /* 0xffffff8003137836 */ /* 0x001fe20000000000 */
[----:B------:R-:W-:Y:S01]  /*0f70*/  CS2R R34, SRZ ;  /* 0x0000000000227805 */ /* 0x000fe2000001ff00 */
[----:B------:R-:W-:Y:S01]  /*0f80*/  IMAD.MOV.U32 R3, RZ, RZ, RZ ;  /* 0x000000ffff037224 */ /* 0x000fe200078e00ff */
[----:B------:R-:W-:-:S02]  /*0f90*/  CS2R R32, SRZ ;  /* 0x0000000000207805 */ /* 0x000fc4000001ff00 */
[----:B------:R-:W-:Y:S02]  /*0fa0*/  CS2R R30, SRZ ;  /* 0x00000000001e7805 */ /* 0x000fe4000001ff00 */
[----:B------:R-:W-:Y:S02]  /*0fb0*/  CS2R R28, SRZ ;  /* 0x00000000001c7805 */ /* 0x000fe4000001ff00 */
[----:B------:R-:W-:Y:S02]  /*0fc0*/  CS2R R26, SRZ ;  /* 0x00000000001a7805 */ /* 0x000fe4000001ff00 */
[----:B------:R-:W-:Y:S01]  /*0fd0*/  CS2R R24, SRZ ;  /* 0x0000000000187805 */ /* 0x000fe2000001ff00 */
[----:B------:R-:W-:Y:S06]  /*0fe0*/  @!P1 BRA `(.L_x_12) ;  /* 0x0000006400e49947 */ /* 0x000fec0003800000 */
[----:B------:R-:W-:Y:S01]  /*0ff0*/  SHF.R.S32.HI R0, RZ, 0x1f, R19 ;  /* 0x0000001fff007819 */ /* 0x000fe20000011413 */
[----:B------:R-:W0:Y:S01]  /*1000*/  S2UR UR6, SR_CgaCtaId ;  /* 0x00000000000679c3 */ /* 0x000e220000008800 */
[----:B------:R-:W-:Y:S02]  /*1010*/  UMOV UR36, 0x400 ;  /* 0x0000040000247882 */ /* 0x000fe40000000000 */
[----:B------:R-:W-:-:S04]  /*1020*/  LEA.HI R22, R0, R19, RZ, 0x7 ;  /* 0x0000001300167211 */ /* 0x000fc800078f38ff */
[----:B------:R-:W-:-:S06]  /*1030*/  SHF.R.S32.HI R0, RZ, 0x7, R22 ;  /* 0x00000007ff007819 */ /* 0x000fcc0000011416 */
[----:B------:R-:W1:Y:S01]  /*1040*/  SHFL.IDX PT, R0, R0, RZ, 0x1f ;  /* 0x00001fff00007589 */ /* 0x000e6200000e0000 */
[----:B0-----:R-:W-:-:S04]  /*1050*/  ULEA UR36, UR6, UR36, 0x18 ;  /* 0x0000002406247291 */ /* 0x001fc8000f8ec03f */
[----:B------:R-:W-:-:S04]  /*1060*/  UIADD3 UR6, UR36, 0x10400, URZ ;  /* 0x0001040024067890 */ /* 0x000fc8000fffe03f */
[----:B------:R-:W-:Y:S01]  /*1070*/  ULOP3.LUT UP0, URZ, UR6, 0x3ff, URZ, 0xc0, !UPT ;  /* 0x000003ff063f7892 */ /* 0x000fe2000f80c03f */
[----:B-1----:R-:W-:-:S05]  /*1080*/  R2UR UR4, R0 ;  /* 0x00000000000472ca */ /* 0x002fca00000e0000 */
[----:B------:R-:W-:-:S08]  /*1090*/  PLOP3.LUT P0, PT, PT, PT, UP0, 0x80, 0x0 ;  /* 0x000000000000781c */ /* 0x000fd00003f0f008 */
[----:B------:R-:W-:-:S04]  /*10a0*/  ULEA.HI UR5, UR4, UR4, URZ, 0x1 ;  /* 0x0000000404057291 */ /* 0x000fc8000f8f083f */
[----:B------:R-:W-:-:S04]  /*10b0*/  ULOP3.LUT UR5, UR5, 0x1e, URZ, 0xc0, !UPT ;  /* 0x0000001e05057892 */ /* 0x000fc8000f8ec03f */
[----:B------:R-:W-:-:S04]  /*10c0*/  UIADD3 UR5, UR4, -UR5, URZ ;  /* 0x8000000504057290 */ /* 0x000fc8000fffe03f */
[----:B------:R-:W-:-:S04]  /*10d0*/  ULEA UR5, UR5, UR6, 0xd ;  /* 0x0000000605057291 */ /* 0x000fc8000f8e683f */
[----:B------:R-:W-:-:S04]  /*10e0*/  USHF.R.U32.HI UR5, URZ, 0x4, UR5 ;  /* 0x000000043f057899 */ /* 0x000fc80008011605 */
[----:B------:R-:W-:Y:S01]  /*10f0*/  ULOP3.LUT UR37, UR5, 0x3fff, URZ, 0xc0, !UPT ;  /* 0x00003fff05257892 */ /* 0x000fe2000f8ec03f */
[----:B------:R-:W-:Y:S11]  /*1100*/  @!P0 BRA `(.L_x_13) ;  /* 0x0000000000408947 */ /* 0x000ff60003800000 */
[----:B------:R-:W-:Y:S01]  /*1110*/  MOV R0, 0x0 ;  /* 0x0000000000007802 */ /* 0x000fe20000000f00 */
[----:B------:R-:W-:Y:S01]  /*1120*/  ULDC.64 UR4, c[0x4][0xb8] ;  /* 0x01002e0000047ab9 */ /* 0x000fe20000000a00 */
[----:B------:R-:W-:Y:S01]  /*1130*/  ULDC.64 UR6, c[0x4][0x30] ;  /* 0x01000c0000067ab9 */ /* 0x000fe20000000a00 */
[----:B------:R-:W-:Y:S01]  /*1140*/  MOV R4, UR4 ;  /* 0x0000000400047c02 */ /* 0x000fe20008000f00 */
[----:B------:R0:W1:Y:S01]  /*1150*/  LDC.64 R14, c[0x4][R0] ;  /* 0x01000000000e7b82 */ /* 0x0000620000000a00 */
[----:B------:R-:W-:Y:S01]  /*1160*/  IMAD.U32 R5, RZ, RZ, UR5 ;  /* 0x00000005ff057e24 */ /* 0x000fe2000f8e00ff */
[----:B------:R-:W-:Y:S01]  /*1170*/  ULDC.64 UR4, c[0x4][0xc0] ;  /* 0x0100300000047ab9 */ /* 0x000fe20000000a00 */
[----:B------:R-:W-:Y:S01]  /*1180*/  MOV R10, UR6 ;  /* 0x00000006000a7c02 */ /* 0x000fe20008000f00 */
[----:B------:R-:W-:Y:S01]  /*1190*/  IMAD.U32 R6, RZ, RZ, UR4 ;  /* 0x00000004ff067e24 */ /* 0x000fe2000f8e00ff */
[----:B------:R-:W-:Y:S01]  /*11a0*/  MOV R13, RZ ;  /* 0x000000ff000d7202 */ /* 0x000fe20000000f00 */
[----:B------:R-:W-:-:S02]  /*11b0*/  IMAD.U32 R7, RZ, RZ, UR5 ;  /* 0x00000005ff077e24 */ /* 0x000fc4000f8e00ff */
[----:B------:R-:W-:Y:S02]  /*11c0*/  IMAD.U32 R11, RZ, RZ, UR7 ;  /* 0x00000007ff0b7e24 */ /* 0x000fe4000f8e00ff */
[----:B------:R-:W-:Y:S02]  /*11d0*/  IMAD.MOV.U32 R8, RZ, RZ, 0x70 ;  /* 0x00000070ff087424 */ /* 0x000fe400078e00ff */
[----:B0-----:R-:W-:-:S07]  /*11e0*/  IMAD.MOV.U32 R12, RZ, RZ, 0x1 ;  /* 0x00000001ff0c7424 */ /* 0x001fce00078e00ff */
[----:B------:R-:W-:-:S07]  /*11f0*/  LEPC R20, `(.L_x_13) ;  /* 0x000000001014794e */ /* 0x000fce0000000000 */
[----:B-1----:R-:W-:Y:S05]  /*1200*/  CALL.ABS.NOINC R14 ;  /* 0x000000000e007343 */ /* 0x002fea0003c00000 */
.L_x_13:
[----:B------:R-:W2:Y:S01]  /*1210*/  LDL.LU R20, [R1+0x14] ;  /* 0x0000140001147983 */ /* 0x000ea20000300800 */
[----:B------:R-:W-:-:S04]  /*1220*/  SHF.L.U32 R3, RZ, 0x1f, RZ ;  /* 0x0000001fff037819 */ /* 0x000fc800000006ff */
[----:B------:R-:W0:Y:S01]  /*1230*/  SYNCS.PHASECHK.TRANS64.TRYWAIT P1, [UR36+0x34800], R3 ;  /* 0x03480003ff0075a7 */ /* 0x000e220008020164 */
[----:B--2---:R-:W-:-:S04]  /*1240*/  LOP3.LUT R0, R20, 0x1, RZ, 0xfc, !PT ;  /* 0x0000000114007812 */ /* 0x004fc800078efcff */
[----:B------:R-:W-:Y:S01]  /*1250*/  ISETP.NE.AND P0, PT, R0, 0x3, PT ;  /* 0x000000030000780c */ /* 0x000fe20003f05270 */
[----:B0-----:R-:W-:-:S12]  /*1260*/  @!P1 BRA `(.L_x_14) ;  /* 0x000000b800d09947 */ /* 0x001fd80003800000 */
.L_x_121:
[----:B------:R-:W-:Y:S05]  /*1270*/  @!P0 BRA `(.L_x_15) ;  /* 0x0000000000048947 */ /* 0x000fea0003800000 */
[----:B------:R-:W-:Y:S01]  /*1280*/  BPT.TRAP 0x1 ;  /* 0x000000040000795c */ /* 0x000fe20000300000 */
.L_x_15:
[----:B------:R1:W2:Y:S01]  /*1290*/  SYNCS.PHASECHK.TRANS64.TRYWAIT P2, [UR36+0x34830], R3 ;  /* 0x03483003ff0075a7 */ /* 0x0002a20008040164 */
[----:B------:R-:W-:Y:S05]  /*12a0*/  @!P0 BRA `(.L_x_16) ;  /* 0x0000000000048947 */ /* 0x000fea0003800000 */
[----:B------:R-:W-:Y:S01]  /*12b0*/  BPT.TRAP 0x1 ;  /* 0x000000040000795c */ /* 0x000fe20000300000 */
.L_x_16:
[----:B0-----:R-:W0:Y:S01]  /*12c0*/  S2R R0, SR_TID.X ;  /* 0x0000000000007919 */ /* 0x001e220000002100 */
[----:B------:R-:W-:Y:S01]  /*12d0*/  IMAD.U32 R4, RZ, RZ, UR37 ;  /* 0x00000025ff047e24 */ /* 0x000fe2000f8e00ff */
[----:B0-----:R-:W-:-:S04]  /*12e0*/  LOP3.LUT R0, R0, 0x7f, RZ, 0xc0, !PT ;  /* 0x0000007f00007812 */ /* 0x001fc800078ec0ff */
[----:B------:R-:W-:Y:S01]  /*12f0*/  ISETP.NE.AND P1, PT, R0, RZ, PT ;  /* 0x000000ff0000720c */ /* 0x000fe20003f25270 */
[----:B--2---:R-:W-:-:S12]  /*1300*/  @P2 BRA `(.L_x_17) ;  /* 0x0000000000082947 */ /* 0x004fd80003800000 */
[----:B------:R-:W0:Y:S02]  /*1310*/  SYNCS.PHASECHK.TRANS64.TRYWAIT P2, [UR36+0x34830], R3 ;  /* 0x03483003ff0075a7 */ /* 0x000e240008040164 */
[----:B0-----:R-:W-:Y:S05]  /*1320*/  @!P2 BRA `(.L_x_18) ;  /* 0x000000b800b8a947 */ /* 0x001fea0003800000 */
.L_x_17:
[----:B------:R-:W-:Y:S05]  /*1330*/  WARPSYNC.ALL ;  /* 0x0000000000007948 */ /* 0x000fea0003800000 */
[----:B0-----:R-:W-:Y:S01]  /*1340*/  IMAD.MOV.U32 R0, RZ, RZ, RZ ;  /* 0x000000ffff007224 */ /* 0x001fe200078e00ff */
[----:B------:R-:W-:Y:S01]  /*1350*/  LOP3.LUT R4, R4, 0x10000, RZ, 0xfc, !PT ;  /* 0x0001000004047812 */ /* 0x000fe200078efcff */
[----:B------:R-:W-:Y:S01]  /*1360*/  IMAD.MOV.U32 R151, RZ, RZ, RZ ;  /* 0x000000ffff977224 */ /* 0x000fe200078e00ff */
[----:B------:R-:W-:Y:S01]  /*1370*/  MOV R5, 0x40000040 ;  /* 0x4000004000057802 */ /* 0x000fe20000000f00 */
[----:B------:R-:W-:Y:S01]  /*1380*/  UIADD3 UR4, UR36, 0x1c400, URZ ;  /* 0x0001c40024047890 */ /* 0x000fe2000fffe03f */
[C---:B------:R-:W-:Y:S01]  /*1390*/  R2UR UR8, R4.reuse ;  /* 0x00000000040872ca */ /* 0x040fe200000e0000 */
[----:B------:R-:W-:Y:S01]  /*13a0*/  WARPGROUP.ARRIVE ;  /* 0x00000000000079c5 */ /* 0x000fe20000000000 */
[----:B------:R-:W-:Y:S01]  /*13b0*/  R2UR UR9, R5 ;  /* 0x00000000050972ca */ /* 0x000fe200000e0000 */
[----:B------:R-:W-:Y:S01]  /*13c0*/  USHF.R.U32.HI UR4, URZ, 0x4, UR4 ;  /* 0x000000043f047899 */ /* 0x000fe20008011604 */
[----:B------:R-:W-:Y:S01]  /*13d0*/  R2UR UR6, R4 ;  /* 0x00000000040672ca */ /* 0x000fe200000e0000 */
[----:B------:R-:W-:Y:S01]  /*13e0*/  UMOV UR11, 0x40000040 ;  /* 0x40000040000b7882 */ /* 0x000fe20000000000 */
[----:B------:R-:W-:Y:S01]  /*13f0*/  UMOV UR5, 0x40000040 ;  /* 0x4000004000057882 */ /* 0x000fe20000000000 */
[----:B------:R-:W-:Y:S01]  /*1400*/  ULOP3.LUT UR4, UR4, 0x3fff, URZ, 0xc0, !UPT ;  /* 0x00003fff04047892 */ /* 0x000fe2000f8ec03f */
[----:B------:R-:W-:Y:S01]  /*1410*/  LOP3.LUT R22, R22, 0xffffff80, RZ, 0xc0, !PT ;  /* 0xffffff8016167812 */ /* 0x000fe200078ec0ff */
[----:B------:R-:W-:Y:S01]  /*1420*/  UMOV UR13, 0x40000040 ;  /* 0x40000040000d7882 */ /* 0x000fe20000000000 */
[----:B------:R-:W-:Y:S01]  /*1430*/  UMOV UR15, 0x40000040 ;  /* 0x40000040000f7882 */ /* 0x000fe20000000000 */
[----:B------:R-:W-:Y:S01]  /*1440*/  ULOP3.LUT UR38, UR4, 0x10000, URZ, 0xfc, !UPT ;  /* 0x0001000004267892 */ /* 0x000fe2000f8efc3f */
[----:B------:R-:W-:Y:S01]  /*1450*/  IMAD.MOV.U32 R10, RZ, RZ, -0x2 ;  /* 0xfffffffeff0a7424 */ /* 0x000fe200078e00ff */
[----:B------:R-:W-:Y:S01]  /*1460*/  UMOV UR17, 0x40000040 ;  /* 0x4000004000117882 */ /* 0x000fe20000000000 */
[----:B------:R-:W-:Y:S01]  /*1470*/  UMOV UR19, 0x40000040 ;  /* 0x4000004000137882 */ /* 0x000fe20000000000 */
[----:B------:R-:W-:Y:S01]  /*1480*/  UIADD3 UR14, UR38, 0x6, URZ ;  /* 0x00000006260e7890 */ /* 0x000fe2000fffe03f */
[----:B------:R-:W-:Y:S01]  /*1490*/  IMAD.IADD R22, R19, 0x1, -R22 ;  /* 0x0000000113167824 */ /* 0x000fe200078e0a16 */
[----:B------:R-:W-:Y:S01]  /*14a0*/  UIADD3 UR4, UR6, 0x2, URZ ;  /* 0x0000000206047890 */ /* 0x000fe2000fffe03f */
[----:B------:R-:W-:Y:S01]  /*14b0*/  P2R R11, PR, RZ, 0x1 ;  /* 0x00000001ff0b7803 */ /* 0x000fe20000000000 */
[----:B------:R-:W-:Y:S01]  /*14c0*/  UMOV UR10, UR38 ;  /* 0x00000026000a7c82 */ /* 0x000fe20008000000 */
[----:B------:R-:W-:Y:S01]  /*14d0*/  UIADD3 UR12, UR6, 0x6, URZ ;  /* 0x00000006060c7890 */ /* 0x000fe2000fffe03f */
[----:B------:R-:W-:Y:S01]  /*14e0*/  HGMMA.64x128x16.F32 R24, gdesc[UR8], RZ, !UPT, gsb0 ;  /* 0x01e00000081879f0 */ /* 0x000fe2000c0008ff */
[----:B------:R-:W-:Y:S01]  /*14f0*/  UIADD3 UR10, UR38, 0x2, URZ ;  /* 0x00000002260a7890 */ /* 0x000fe2000fffe03f */
[----:B------:R-:W-:Y:S01]  /*1500*/  SHF.R.S32.HI R7, RZ, 0x1f, R22 ;  /* 0x0000001fff077819 */ /* 0x000fe20000011416 */
[----:B------:R-:W-:Y:S01]  /*1510*/  UMOV UR8, UR4 ;  /* 0x0000000400087c82 */ /* 0x000fe20008000000 */
[----:B------:R-:W-:Y:S01]  /*1520*/  UMOV UR9, UR5 ;  /* 0x0000000500097c82 */ /* 0x000fe20008000000 */
[----:B------:R-:W-:Y:S01]  /*1530*/  UMOV UR11, 0x40000040 ;  /* 0x40000040000b7882 */ /* 0x000fe20000000000 */
[----:B------:R-:W-:Y:S01]  /*1540*/  UIADD3 UR16, UR6, 0x400, URZ ;  /* 0x0000040006107890 */ /* 0x000fe2000fffe03f */
[----:B------:R-:W-:Y:S01]  /*1550*/  LEA.HI R7, R7, R22, RZ, 0x2 ;  /* 0x0000001607077211 */ /* 0x000fe200078f10ff */
[----:B------:R-:W-:Y:S01]  /*1560*/  UIADD3 UR18, UR38, 0x400, URZ ;  /* 0x0000040026127890 */ /* 0x000fe2000fffe03f */
[----:B------:R-:W-:Y:S01]  /*1570*/  MOV R150, R151 ;  /* 0x0000009700967202 */ /* 0x000fe20000000f00 */
[----:B------:R-:W-:Y:S01]  /*1580*/  UIADD3 UR20, UR6, 0x402, URZ ;  /* 0x0000040206147890 */ /* 0x000fe2000fffe03f */
[----:B------:R-:W-:Y:S01]  /*1590*/  LOP3.LUT R7, R7, 0x7ffffffc, RZ, 0xc0, !PT ;  /* 0x7ffffffc07077812 */ /* 0x000fe200078ec0ff */
[----:B------:R-:W-:Y:S01]  /*15a0*/  UIADD3 UR22, UR38, 0x402, URZ ;  /* 0x0000040226167890 */ /* 0x000fe2000fffe03f */
[----:B------:R-:W-:Y:S01]  /*15b0*/  IMAD.MOV.U32 R149, RZ, RZ, R151 ;  /* 0x000000ffff957224 */ /* 0x000fe200078e0097 */
[----:B------:R-:W-:Y:S01]  /*15c0*/  UMOV UR21, 0x40000040 ;  /* 0x4000004000157882 */ /* 0x000fe20000000000 */
[----:B------:R-:W-:Y:S01]  /*15d0*/  UMOV UR23, 0x40000040 ;  /* 0x4000004000177882 */ /* 0x000fe20000000000 */
[----:B------:R-:W-:Y:S01]  /*15e0*/  UIADD3 UR24, UR6, 0x404, URZ ;  /* 0x0000040406187890 */ /* 0x000fe2000fffe03f */
[----:B------:R-:W-:Y:S01]  /*15f0*/  IMAD.IADD R7, R22, 0x1, -R7 ;  /* 0x0000000116077824 */ /* 0x000fe200078e0a07 */
[----:B------:R-:W-:Y:S01]  /*1600*/  UIADD3 UR26, UR38, 0x404, URZ ;  /* 0x00000404261a7890 */ /* 0x000fe2000fffe03f */
[--C-:B------:R-:W-:Y:S01]  /*1610*/  IMAD.MOV.U32 R148, RZ, RZ, R151.reuse ;  /* 0x000000ffff947224 */ /* 0x100fe200078e0097 */
[----:B------:R-:W-:Y:S01]  /*1620*/  UMOV UR25, 0x40000040 ;  /* 0x4000004000197882 */ /* 0x000fe20000000000 */
[----:B------:R-:W-:Y:S01]  /*1630*/  UMOV UR27, 0x40000040 ;  /* 0x40000040001b7882 */ /* 0x000fe20000000000 */
[----:B------:R-:W-:Y:S01]  /*1640*/  UIADD3 UR28, UR6, 0x406, URZ ;  /* 0x00000406061c7890 */ /* 0x000fe2000fffe03f */
[----:B------:R-:W-:Y:S01]  /*1650*/  IMAD R7, R7, R10, 0x80 ;  /* 0x0000008007077424 */ /* 0x000fe200078e020a */
[----:B------:R-:W-:Y:S01]  /*1660*/  UIADD3 UR30, UR38, 0x406, URZ ;  /* 0x00000406261e7890 */ /* 0x000fe2000fffe03f */
[--C-:B------:R-:W-:Y:S01]  /*1670*/  IMAD.MOV.U32 R147, RZ, RZ, R151.reuse ;  /* 0x000000ffff937224 */ /* 0x100fe200078e0097 */
[----:B------:R-:W-:Y:S01]  /*1680*/  UMOV UR29, 0x40000040 ;  /* 0x40000040001d7882 */ /* 0x000fe20000000000 */
[----:B------:R-:W-:Y:S01]  /*1690*/  UMOV UR31, 0x40000040 ;  /* 0x40000040001f7882 */ /* 0x000fe20000000000 */
[----:B------:R-:W-:Y:S01]  /*16a0*/  UIADD3 UR32, UR6, 0x800, URZ ;  /* 0x0000080006207890 */ /* 0x000fe2000fffe03f */
[----:B------:R-:W-:Y:S01]  /*16b0*/  IADD3 R18, R18, R7, RZ ;  /* 0x0000000712127210 */ /* 0x000fe20007ffe0ff */
[----:B------:R-:W-:Y:S01]  /*16c0*/  UIADD3 UR34, UR38, 0x800, URZ ;  /* 0x0000080026227890 */ /* 0x000fe2000fffe03f */
[----:B------:R-:W-:Y:S01]  /*16d0*/  MOV R146, R151 ;  /* 0x0000009700927202 */ /* 0x000fe20000000f00 */
[----:B------:R-:W-:Y:S01]  /*16e0*/  UMOV UR33, 0x40000040 ;  /* 0x4000004000217882 */ /* 0x000fe20000000000 */
[----:B------:R-:W-:Y:S01]  /*16f0*/  UMOV UR35, 0x40000040 ;  /* 0x4000004000237882 */ /* 0x000fe20000000000 */
[----:B------:R-:W-:Y:S01]  /*1700*/  UIADD3 UR44, UR6, 0x802, URZ ;  /* 0x00000802062c7890 */ /* 0x000fe2000fffe03f */
[----:B------:R-:W-:Y:S01]  /*1710*/  IMAD R7, R17, -0x80, R18 ;  /* 0xffffff8011077824 */ /* 0x000fe200078e0212 */
[----:B------:R-:W-:Y:S01]  /*1720*/  UIADD3 UR46, UR38, 0x802, URZ ;  /* 0x00000802262e7890 */ /* 0x000fe2000fffe03f */
[--C-:B------:R-:W-:Y:S01]  /*1730*/  IMAD.MOV.U32 R145, RZ, RZ, R151.reuse ;  /* 0x000000ffff917224 */ /* 0x100fe200078e0097 */
[----:B------:R-:W-:Y:S01]  /*1740*/  UMOV UR45, 0x40000040 ;  /* 0x40000040002d7882 */ /* 0x000fe20000000000 */
[----:B------:R-:W-:Y:S01]  /*1750*/  UMOV UR47, 0x40000040 ;  /* 0x40000040002f7882 */ /* 0x000fe20000000000 */
[----:B------:R-:W-:Y:S01]  /*1760*/  UIADD3 UR48, UR6, 0x804, URZ ;  /* 0x0000080406307890 */ /* 0x000fe2000fffe03f */
[C---:B------:R-:W-:Y:S01]  /*1770*/  ISETP.GT.AND P2, PT, R7.reuse, RZ, PT ;  /* 0x000000ff0700720c */ /* 0x040fe20003f44270 */
[----:B------:R-:W-:Y:S01]  /*1780*/  UIADD3 UR50, UR38, 0x804, URZ ;  /* 0x0000080426327890 */ /* 0x000fe2000fffe03f */
[C---:B------:R-:W-:Y:S01]  /*1790*/  ISETP.GT.AND P3, PT, R7.reuse, 0x1, PT ;  /* 0x000000010700780c */ /* 0x040fe20003f64270 */
[----:B------:R-:W-:Y:S01]  /*17a0*/  UMOV UR49, 0x40000040 ;  /* 0x4000004000317882 */ /* 0x000fe20000000000 */
[----:B------:R-:W-:Y:S01]  /*17b0*/  UMOV UR51, 0x40000040 ;  /* 0x4000004000337882 */ /* 0x000fe20000000000 */
[----:B------:R-:W-:Y:S01]  /*17c0*/  UIADD3 UR52, UR6, 0x806, URZ ;  /* 0x0000080606347890 */ /* 0x000fe2000fffe03f */
[C---:B------:R-:W-:Y:S01]  /*17d0*/  ISETP.GT.AND P6, PT, R7.reuse, 0x8, PT ;  /* 0x000000080700780c */ /* 0x040fe20003fc4270 */
[----:B------:R-:W-:Y:S01]  /*17e0*/  UIADD3 UR54, UR38, 0x806, URZ ;  /* 0x0000080626367890 */ /* 0x000fe2000fffe03f */
[C---:B------:R-:W-:Y:S01]  /*17f0*/  ISETP.GT.AND P5, PT, R7.reuse, 0x9, PT ;  /* 0x000000090700780c */ /* 0x040fe20003fa4270 */
[----:B------:R-:W-:Y:S01]  /*1800*/  UMOV UR53, 0x40000040 ;  /* 0x4000004000357882 */ /* 0x000fe20000000000 */
[----:B------:R-:W-:Y:S01]  /*1810*/  UMOV UR55, 0x40000040 ;  /* 0x4000004000377882 */ /* 0x000fe20000000000 */
[----:B------:R-:W-:Y:S01]  /*1820*/  ISETP.GT.AND P4, PT, R7, 0x10, PT ;  /* 0x000000100700780c */ /* 0x000fe20003f84270 */
[----:B------:R-:W-:Y:S01]  /*1830*/  ULDC UR7, c[0x0][0x988] ;  /* 0x0002620000077ab9 */ /* 0x000fe20000000800 */
[----:B------:R-:W-:-:S02]  /*1840*/  IMAD.MOV.U32 R143, RZ, RZ, R151 ;  /* 0x000000ffff8f7224 */ /* 0x000fc400078e0097 */
[--C-:B------:R-:W-:Y:S02]  /*1850*/  IMAD.MOV.U32 R141, RZ, RZ, R151.reuse ;  /* 0x000000ffff8d7224 */ /* 0x100fe400078e0097 */
[--C-:B------:R-:W-:Y:S02]  /*1860*/  IMAD.MOV.U32 R139, RZ, RZ, R151.reuse ;  /* 0x000000ffff8b7224 */ /* 0x100fe400078e0097 */
[--C-:B------:R-:W-:Y:S02]  /*1870*/  IMAD.MOV.U32 R137, RZ, RZ, R151.reuse ;  /* 0x000000ffff897224 */ /* 0x100fe400078e0097 */
[--C-:B------:R-:W-:Y:S02]  /*1880*/  IMAD.MOV.U32 R135, RZ, RZ, R151.reuse ;  /* 0x000000ffff877224 */ /* 0x100fe400078e0097 */
[--C-:B------:R-:W-:Y:S02]  /*1890*/  IMAD.MOV.U32 R133, RZ, RZ, R151.reuse ;  /* 0x000000ffff857224 */ /* 0x100fe400078e0097 */
        /* <DEDUP_REMOVED lines=21> */
[----:B------:R-:W-:Y:S01]  /*19f0*/  IMAD.MOV.U32 R89, RZ, RZ, R151 ;  /* 0x000000ffff597224 */ /* 0x000fe200078e0097 */
[----:B------:R-:W-:Y:S02]  /*1a00*/  WARPGROUP.DEPBAR.LE gsb0, 0x0 ;  /* 0x00008000000079c5 */ /* 0x000fe40000010000 */
[----:B------:R-:W-:-:S06]  /*1a10*/  WARPGROUP.ARRIVE ;  /* 0x00000000000079c5 */ /* 0x000fcc0000000000 */
[----:B------:R-:W-:Y:S01]  /*1a20*/  HGMMA.64x128x16.F32 R24, gdesc[UR8], R24, gsb0 ;  /* 0x01e00000081879f0 */ /* 0x000fe20008000818 */
[----:B------:R-:W-:Y:S02]  /*1a30*/  UIADD3 UR8, UR6, 0x4, URZ ;  /* 0x0000000406087890 */ /* 0x000fe4000fffe03f */
[----:B------:R-:W-:Y:S01]  /*1a40*/  UIADD3 UR10, UR38, 0x4, URZ ;  /* 0x00000004260a7890 */ /* 0x000fe2000fffe03f */
[----:B------:R-:W-:Y:S01]  /*1a50*/  UMOV UR9, 0x40000040 ;  /* 0x4000004000097882 */ /* 0x000fe20000000000 */
[----:B------:R-:W-:Y:S01]  /*1a60*/  UMOV UR11, 0x40000040 ;  /* 0x40000040000b7882 */ /* 0x000fe20000000000 */
[----:B------:R-:W-:Y:S01]  /*1a70*/  ULDC UR6, c[0x0][0x9d8] ;  /* 0x0002760000067ab9 */ /* 0x000fe20000000800 */
[----:B------:R-:W-:Y:S02]  /*1a80*/  WARPGROUP.DEPBAR.LE gsb0, 0x0 ;  /* 0x00008000000079c5 */ /* 0x000fe40000010000 */
[----:B------:R-:W-:-:S06]  /*1a90*/  WARPGROUP.ARRIVE ;  /* 0x00000000000079c5 */ /* 0x000fcc0000000000 */
[----:B------:R-:W-:Y:S03]  /*1aa0*/  HGMMA.64x128x16.F32 R24, gdesc[UR8], R24, gsb0 ;  /* 0x01e00000081879f0 */ /* 0x000fe60008000818 */
[----:B------:R-:W-:Y:S02]  /*1ab0*/  WARPGROUP.DEPBAR.LE gsb0, 0x0 ;  /* 0x00008000000079c5 */ /* 0x000fe40000010000 */
[----:B------:R-:W-:-:S07]  /*1ac0*/  WARPGROUP.ARRIVE ;  /* 0x00000000000079c5 */ /* 0x000fce0000000000 */
        /* <DEDUP_REMOVED lines=26> */
[----:B------:R-:W-:Y:S01]  /*1c70*/  FMUL.FTZ R26, R26, UR6 ;  /* 0x000000061a1a7c20 */ /* 0x000fe20008410000 */
[----:B------:R-:W-:Y:S01]  /*1c80*/  FMUL.FTZ R27, R27, UR6 ;  /* 0x000000061b1b7c20 */ /* 0x000fe20008410000 */
[----:B------:R-:W-:Y:S01]  /*1c90*/  FMUL.FTZ R30, R30, UR6 ;  /* 0x000000061e1e7c20 */ /* 0x000fe20008410000 */
[----:B------:R-:W-:Y:S01]  /*1ca0*/  FMUL.FTZ R31, R31, UR6 ;  /* 0x000000061f1f7c20 */ /* 0x000fe20008410000 */
[----:B------:R-:W-:Y:S01]  /*1cb0*/  FMUL.FTZ R34, R34, UR6 ;  /* 0x0000000622227c20 */ /* 0x000fe20008410000 */
[----:B------:R-:W-:Y:S01]  /*1cc0*/  FMUL.FTZ R24, R24, UR6 ;  /* 0x0000000618187c20 */ /* 0x000fe20008410000 */
[----:B------:R-:W0:Y:S01]  /*1cd0*/  MUFU.TANH R26, R26 ;  /* 0x0000001a001a7308 */ /* 0x000e220000002400 */
[----:B------:R-:W-:Y:S01]  /*1ce0*/  FMUL.FTZ R35, R35, UR6 ;  /* 0x0000000623237c20 */ /* 0x000fe20008410000 */
[----:B------:R-:W-:Y:S01]  /*1cf0*/  FMUL.FTZ R25, R25, UR6 ;  /* 0x0000000619197c20 */ /* 0x000fe20008410000 */
[----:B------:R-:W-:Y:S01]  /*1d00*/  FMUL.FTZ R38, R38, UR6 ;  /* 0x0000000626267c20 */ /* 0x000fe20008410000 */
[----:B------:R-:W-:Y:S01]  /*1d10*/  FMUL.FTZ R28, R28, UR6 ;  /* 0x000000061c1c7c20 */ /* 0x000fe20008410000 */
[----:B------:R-:W-:Y:S01]  /*1d20*/  FMUL.FTZ R39, R39, UR6 ;  /* 0x0000000627277c20 */ /* 0x000fe20008410000 */
[----:B------:R-:W-:Y:S01]  /*1d30*/  FMUL.FTZ R29, R29, UR6 ;  /* 0x000000061d1d7c20 */ /* 0x000fe20008410000 */
[----:B------:R-:W-:Y:S01]  /*1d40*/  FMUL.FTZ R32, R32, UR6 ;  /* 0x0000000620207c20 */ /* 0x000fe20008410000 */
[----:B------:R-:W2:Y:S01]  /*1d50*/  MUFU.TANH R27, R27 ;  /* 0x0000001b001b7308 */ /* 0x000ea20000002400 */
[----:B------:R-:W-:Y:S01]  /*1d60*/  FMUL.FTZ R42, R42, UR6 ;  /* 0x000000062a2a7c20 */ /* 0x000fe20008410000 */
[----:B------:R-:W-:Y:S01]  /*1d70*/  FMUL.FTZ R43, R43, UR6 ;  /* 0x000000062b2b7c20 */ /* 0x000fe20008410000 */
[----:B------:R-:W-:Y:S01]  /*1d80*/  FMUL.FTZ R33, R33, UR6 ;  /* 0x0000000621217c20 */ /* 0x000fe20008410000 */
[----:B------:R-:W-:Y:S01]  /*1d90*/  FMUL.FTZ R36, R36, UR6 ;  /* 0x0000000624247c20 */ /* 0x000fe20008410000 */
[----:B------:R-:W-:Y:S01]  /*1da0*/  FMUL.FTZ R46, R46, UR6 ;  /* 0x000000062e2e7c20 */ /* 0x000fe20008410000 */
[----:B------:R-:W-:Y:S01]  /*1db0*/  FMUL.FTZ R47, R47, UR6 ;  /* 0x000000062f2f7c20 */ /* 0x000fe20008410000 */
[----:B------:R-:W-:Y:S01]  /*1dc0*/  FMUL.FTZ R37, R37, UR6 ;  /* 0x0000000625257c20 */ /* 0x000fe20008410000 */
[----:B------:R-:W3:Y:S01]  /*1dd0*/  MUFU.TANH R30, R30 ;  /* 0x0000001e001e7308 */ /* 0x000ee20000002400 */
[----:B0-----:R-:W-:Y:S01]  /*1de0*/  FSEL R12, R26, -INF , P2 ;  /* 0xff8000001a0c7808 */ /* 0x001fe20001000000 */
[----:B------:R-:W-:Y:S01]  /*1df0*/  FMUL.FTZ R40, R40, UR6 ;  /* 0x0000000628287c20 */ /* 0x000fe20008410000 */
[----:B------:R-:W-:Y:S01]  /*1e00*/  FMUL.FTZ R50, R50, UR6 ;  /* 0x0000000632327c20 */ /* 0x000fe20008410000 */
[----:B------:R-:W-:Y:S01]  /*1e10*/  FMUL.FTZ R51, R51, UR6 ;  /* 0x0000000633337c20 */ /* 0x000fe20008410000 */
[----:B------:R-:W-:Y:S01]  /*1e20*/  FMUL.FTZ R41, R41, UR6 ;  /* 0x0000000629297c20 */ /* 0x000fe20008410000 */
[----:B------:R-:W-:Y:S01]  /*1e30*/  FMUL.FTZ R44, R44, UR6 ;  /* 0x000000062c2c7c20 */ /* 0x000fe20008410000 */
[----:B------:R-:W-:Y:S01]  /*1e40*/  FMUL.FTZ R54, R54, UR6 ;  /* 0x0000000636367c20 */ /* 0x000fe20008410000 */
[----:B------:R-:W0:Y:S01]  /*1e50*/  MUFU.TANH R31, R31 ;  /* 0x0000001f001f7308 */ /* 0x000e220000002400 */
[----:B--2---:R-:W-:Y:S01]  /*1e60*/  FSEL R27, R27, -INF , P3 ;  /* 0xff8000001b1b7808 */ /* 0x004fe20001800000 */
[----:B------:R-:W-:Y:S01]  /*1e70*/  FMUL.FTZ R45, R45, UR6 ;  /* 0x000000062d2d7c20 */ /* 0x000fe20008410000 */
[----:B------:R-:W-:Y:S01]  /*1e80*/  FMUL.FTZ R55, R55, UR6 ;  /* 0x0000000637377c20 */ /* 0x000fe20008410000 */
[----:B------:R-:W-:Y:S01]  /*1e90*/  FMUL.FTZ R48, R48, UR6 ;  /* 0x0000000630307c20 */ /* 0x000fe20008410000 */
[----:B------:R-:W-:Y:S01]  /*1ea0*/  FMNMX.FTZ R9, R12, R27, !PT ;  /* 0x0000001b0c097209 */ /* 0x000fe20007810000 */
[----:B------:R-:W-:Y:S01]  /*1eb0*/  FMUL.FTZ R58, R58, UR6 ;  /* 0x000000063a3a7c20 */ /* 0x000fe20008410000 */
[----:B------:R-:W-:Y:S01]  /*1ec0*/  FMUL.FTZ R49, R49, UR6 ;  /* 0x0000000631317c20 */ /* 0x000fe20008410000 */
[----:B------:R-:W2:Y:S01]  /*1ed0*/  MUFU.TANH R6, R24 ;  /* 0x0000001800067308 */ /* 0x000ea20000002400 */
[----:B---3--:R-:W-:Y:S01]  /*1ee0*/  FSEL R88, R30, -INF , P6 ;  /* 0xff8000001e587808 */ /* 0x008fe20003000000 */
[----:B------:R-:W-:Y:S01]  /*1ef0*/  FMUL.FTZ R59, R59, UR6 ;  /* 0x000000063b3b7c20 */ /* 0x000fe20008410000 */
[----:B------:R-:W-:Y:S01]  /*1f00*/  FMUL.FTZ R52, R52, UR6 ;  /* 0x0000000634347c20 */ /* 0x000fe20008410000 */
[----:B------:R-:W-:Y:S01]  /*1f10*/  FMUL.FTZ R62, R62, UR6 ;  /* 0x000000063e3e7c20 */ /* 0x000fe20008410000 */
[----:B------:R-:W-:Y:S01]  /*1f20*/  FMNMX.FTZ R9, R88, R9, !PT ;  /* 0x0000000958097209 */ /* 0x000fe20007810000 */
[----:B------:R-:W-:Y:S01]  /*1f30*/  FMUL.FTZ R53, R53, UR6 ;  /* 0x0000000635357c20 */ /* 0x000fe20008410000 */
[----:B------:R-:W-:Y:S01]  /*1f40*/  FMUL.FTZ R63, R63, UR6 ;  /* 0x000000063f3f7c20 */ /* 0x000fe20008410000 */
[----:B------:R-:W3:Y:S01]  /*1f50*/  MUFU.TANH R34, R34 ;  /* 0x0000002200227308 */ /* 0x000ee20000002400 */
[----:B0-----:R-:W-:Y:S01]  /*1f60*/  FSEL R90, R31, -INF , P5 ;  /* 0xff8000001f5a7808 */ /* 0x001fe20002800000 */
[----:B------:R-:W-:Y:S01]  /*1f70*/  FMUL.FTZ R56, R56, UR6 ;  /* 0x0000000638387c20 */ /* 0x000fe20008410000 */
[----:B------:R-:W-:Y:S01]  /*1f80*/  FMUL.FTZ R66, R66, UR6 ;  /* 0x0000000642427c20 */ /* 0x000fe20008410000 */
[----:B------:R-:W-:Y:S01]  /*1f90*/  FMUL.FTZ R57, R57, UR6 ;  /* 0x0000000639397c20 */ /* 0x000fe20008410000 */
[----:B------:R-:W-:Y:S01]  /*1fa0*/  FMNMX.FTZ R9, R90, R9, !PT ;  /* 0x000000095a097209 */ /* 0x000fe20007810000 */
[----:B------:R-:W-:Y:S01]  /*1fb0*/  FMUL.FTZ R67, R67, UR6 ;  /* 0x0000000643437c20 */ /* 0x000fe20008410000 */
[----:B------:R-:W-:Y:S01]  /*1fc0*/  FMUL.FTZ R60, R60, UR6 ;  /* 0x000000063c3c7c20 */ /* 0x000fe20008410000 */
[----:B-1----:R-:W0:Y:S01]  /*1fd0*/  MUFU.TANH R3, R25 ;  /* 0x0000001900037308 */ /* 0x002e220000002400 */
[----:B--2---:R-:W-:Y:S01]  /*1fe0*/  FSEL R6, R6, -INF , P2 ;  /* 0xff80000006067808 */ /* 0x004fe20001000000 */
[----:B------:R-:W-:Y:S01]  /*1ff0*/  FMUL.FTZ R70, R70, UR6 ;  /* 0x0000000646467c20 */ /* 0x000fe20008410000 */
[----:B------:R-:W-:Y:S01]  /*2000*/  ISETP.GT.AND P2, PT, R7, 0x11, PT ;  /* 0x000000110700780c */ /* 0x000fe20003f44270 */
[----:B------:R-:W-:Y:S01]  /*2010*/  FMUL.FTZ R61, R61, UR6 ;  /* 0x000000063d3d7c20 */ /* 0x000fe20008410000 */
[----:B------:R-:W-:Y:S01]  /*2020*/  FMUL.FTZ R71, R71, UR6 ;  /* 0x0000000647477c20 */ /* 0x000fe20008410000 */
[----:B------:R-:W-:Y:S01]  /*2030*/  FMUL.FTZ R65, R65, UR6 ;  /* 0x0000000641417c20 */ /* 0x000fe20008410000 */
[----:B------:R-:W-:Y:S01]  /*2040*/  FMUL.FTZ R74, R74, UR6 ;  /* 0x000000064a4a7c20 */ /* 0x000fe20008410000 */
[----:B------:R-:W1:Y:S01]  /*2050*/  MUFU.TANH R35, R35 ;  /* 0x0000002300237308 */ /* 0x000e620000002400 */
[----:B---3--:R-:W-:Y:S01]  /*2060*/  FSEL R92, R34, -INF , P4 ;  /* 0xff800000225c7808 */ /* 0x008fe20002000000 */
[----:B------:R-:W-:Y:S01]  /*2070*/  FMUL.FTZ R64, R64, UR6 ;  /* 0x0000000640407c20 */ /* 0x000fe20008410000 */
[----:B------:R-:W-:Y:S01]  /*2080*/  FMUL.FTZ R75, R75, UR6 ;  /* 0x000000064b4b7c20 */ /* 0x000fe20008410000 */
[----:B------:R-:W-:Y:S01]  /*2090*/  FMUL.FTZ R68, R68, UR6 ;  /* 0x0000000644447c20 */ /* 0x000fe20008410000 */
[----:B------:R-:W-:Y:S01]  /*20a0*/  FMNMX.FTZ R9, R92, R9, !PT ;  /* 0x000000095c097209 */ /* 0x000fe20007810000 */
[----:B------:R-:W-:Y:S01]  /*20b0*/  FMUL.FTZ R78, R78, UR6 ;  /* 0x000000064e4e7c20 */ /* 0x000fe20008410000 */
[----:B------:R-:W-:Y:S01]  /*20c0*/  FMUL.FTZ R69, R69, UR6 ;  /* 0x0000000645457c20 */ /* 0x000fe20008410000 */
[----:B------:R-:W2:Y:S01]  /*20d0*/  MUFU.TANH R8, R28 ;  /* 0x0000001c00087308 */ /* 0x000ea20000002400 */
[----:B0-----:R-:W-:Y:S01]  /*20e0*/  FSEL R3, R3, -INF , P3 ;  /* 0xff80000003037808 */ /* 0x001fe20001800000 */
[----:B------:R-:W-:Y:S01]  /*20f0*/  FMUL.FTZ R79, R79, UR6 ;  /* 0x000000064f4f7c20 */ /* 0x000fe20008410000 */
[----:B------:R-:W-:Y:S01]  /*2100*/  ISETP.GT.AND P3, PT, R7, 0x18, PT ;  /* 0x000000180700780c */ /* 0x000fe20003f64270 */
[----:B------:R-:W-:Y:S01]  /*2110*/  FMUL.FTZ R72, R72, UR6 ;  /* 0x0000000648487c20 */ /* 0x000fe20008410000 */
[----:B------:R-:W-:Y:S01]  /*2120*/  FMUL.FTZ R82, R82, UR6 ;  /* 0x0000000652527c20 */ /* 0x000fe20008410000 */
[----:B------:R-:W-:Y:S01]  /*2130*/  FMUL.FTZ R73, R73, UR6 ;  /* 0x0000000649497c20 */ /* 0x000fe20008410000 */
[----:B------:R-:W-:Y:S01]  /*2140*/  FMUL.FTZ R83, R83, UR6 ;  /* 0x0000000653537c20 */ /* 0x000fe20008410000 */
[----:B------:R-:W0:Y:S01]  /*2150*/  MUFU.TANH R38, R38 ;  /* 0x0000002600267308 */ /* 0x000e220000002400 */
[----:B-1----:R-:W-:Y:S01]  /*2160*/  FSEL R94, R35, -INF , P2 ;  /* 0xff800000235e7808 */ /* 0x002fe20001000000 */
[----:B------:R-:W-:Y:S01]  /*2170*/  FMUL.FTZ R76, R76, UR6 ;  /* 0x000000064c4c7c20 */ /* 0x000fe20008410000 */
[----:B------:R-:W-:Y:S01]  /*2180*/  FMUL.FTZ R86, R86, UR6 ;  /* 0x0000000656567c20 */ /* 0x000fe20008410000 */
[----:B------:R-:W-:Y:S01]  /*2190*/  FMUL.FTZ R87, R87, UR6 ;  /* 0x0000000657577c20 */ /* 0x000fe20008410000 */
[----:B------:R-:W-:Y:S01]  /*21a0*/  FMNMX.FTZ R9, R94, R9, !PT ;  /* 0x000000095e097209 */ /* 0x000fe20007810000 */
[----:B------:R-:W-:Y:S01]  /*21b0*/  FMUL.FTZ R77, R77, UR6 ;  /* 0x000000064d4d7c20 */ /* 0x000fe20008410000 */
[----:B------:R-:W-:Y:S01]  /*21c0*/  FMUL.FTZ R80, R80, UR6 ;  /* 0x0000000650507c20 */ /* 0x000fe20008410000 */
[----:B------:R-:W1:Y:S01]  /*21d0*/  MUFU.TANH R14, R29 ;  /* 0x0000001d000e7308 */ /* 0x000e620000002400 */
[----:B--2---:R-:W-:Y:S01]  /*21e0*/  FSEL R8, R8, -INF , P6 ;  /* 0xff80000008087808 */ /* 0x004fe20003000000 */
[----:B------:R-:W-:Y:S01]  /*21f0*/  FMUL.FTZ R81, R81, UR6 ;  /* 0x0000000651517c20 */ /* 0x000fe20008410000 */
[----:B------:R-:W-:Y:S01]  /*2200*/  ISETP.GT.AND P6, PT, R7, 0x19, PT ;  /* 0x000000190700780c */ /* 0x000fe20003fc4270 */
[----:B------:R-:W-:Y:S01]  /*2210*/  FMUL.FTZ R84, R84, UR6 ;  /* 0x0000000654547c20 */ /* 0x000fe20008410000 */
[----:B------:R-:W-:-:S03]  /*2220*/  FMUL.FTZ R85, R85, UR6 ;  /* 0x0000000655557c20 */ /* 0x000fc60008410000 */
[----:B------:R-:W2:Y:S01]  /*2230*/  MUFU.TANH R39, R39 ;  /* 0x0000002700277308 */ /* 0x000ea20000002400 */
[----:B0-----:R-:W-:-:S04]  /*2240*/  FSEL R96, R38, -INF , P3 ;  /* 0xff80000026607808 */ /* 0x001fc80001800000 */
[----:B------:R-:W-:-:S03]  /*2250*/  FMNMX.FTZ R9, R96, R9, !PT ;  /* 0x0000000960097209 */ /* 0x000fc60007810000 */
[----:B------:R-:W0:Y:S01]  /*2260*/  MUFU.TANH R32, R32 ;  /* 0x0000002000207308 */ /* 0x000e220000002400 */
[----:B-1----:R-:W-:Y:S02]  /*2270*/  FSEL R14, R14, -INF , P5 ;  /* 0xff8000000e0e7808 */ /* 0x002fe40002800000 */
[----:B------:R-:W-:-:S05]  /*2280*/  ISETP.GT.AND P5, PT, R7, 0x20, PT ;  /* 0x000000200700780c */ /* 0x000fca0003fa4270 */
[----:B------:R-:W1:Y:S01]  /*2290*/  MUFU.TANH R42, R42 ;  /* 0x0000002a002a7308 */ /* 0x000e620000002400 */
[----:B--2---:R-:W-:-:S04]  /*22a0*/  FSEL R98, R39, -INF , P6 ;  /* 0xff80000027627808 */ /* 0x004fc80003000000 */
[----:B------:R-:W-:-:S03]  /*22b0*/  FMNMX.FTZ R9, R98, R9, !PT ;  /* 0x0000000962097209 */ /* 0x000fc60007810000 */
[----:B------:R-:W2:Y:S01]  /*22c0*/  MUFU.TANH R20, R33 ;  /* 0x0000002100147308 */ /* 0x000ea20000002400 */
[----:B0-----:R-:W-:Y:S02]  /*22d0*/  FSEL R18, R32, -INF , P4 ;  /* 0xff80000020127808 */ /* 0x001fe40002000000 */
[----:B------:R-:W-:-:S05]  /*22e0*/  ISETP.GT.AND P4, PT, R7, 0x21, PT ;  /* 0x000000210700780c */ /* 0x000fca0003f84270 */
[----:B------:R-:W0:Y:S01]  /*22f0*/  MUFU.TANH R43, R43 ;  /* 0x0000002b002b7308 */ /* 0x000e220000002400 */
[----:B-1----:R-:W-:-:S04]  /*2300*/  FSEL R100, R42, -INF , P5 ;  /* 0xff8000002a647808 */ /* 0x002fc80002800000 */
[----:B------:R-:W-:-:S03]  /*2310*/  FMNMX.FTZ R9, R100, R9, !PT ;  /* 0x0000000964097209 */ /* 0x000fc60007810000 */
[----:B------:R-:W1:Y:S01]  /*2320*/  MUFU.TANH R36, R36 ;  /* 0x0000002400247308 */ /* 0x000e620000002400 */
[----:B--2---:R-:W-:Y:S02]  /*2330*/  FSEL R20, R20, -INF , P2 ;  /* 0xff80000014147808 */ /* 0x004fe40001000000 */
[----:B------:R-:W-:-:S05]  /*2340*/  ISETP.GT.AND P2, PT, R7, 0x28, PT ;  /* 0x000000280700780c */ /* 0x000fca0003f44270 */
        /* <DEDUP_REMOVED lines=130> */
[----:B-1----:R-:W-:-:S04]  /*2b70*/  FSEL R144, R87, -INF , P2 ;  /* 0xff80000057907808 */ /* 0x002fc80001000000 */
[----:B------:R-:W-:Y:S01]  /*2b80*/  FMNMX.FTZ R7, R144, R9, !PT ;  /* 0x0000000990077209 */ /* 0x000fe20007810000 */
[----:B------:R-:W-:Y:S02]  /*2b90*/  IMAD.U32 R9, RZ, RZ, UR7 ;  /* 0x00000007ff097e24 */ /* 0x000fe4000f8e00ff */
[----:B------:R-:W1:Y:S01]  /*2ba0*/  MUFU.TANH R81, R81 ;  /* 0x0000005100517308 */ /* 0x000e620000002400 */
[----:B--2---:R-:W-:Y:S01]  /*2bb0*/  FSEL R82, R77, -INF , P6 ;  /* 0xff8000004d527808 */ /* 0x004fe20003000000 */
[----:B------:R-:W2:Y:S06]  /*2bc0*/  SHFL.BFLY PT, R10, R7, 0x2, 0x1f ;  /* 0x0c401f00070a7f89 */ /* 0x000eac00000e0000 */
[----:B------:R-:W3:Y:S01]  /*2bd0*/  MUFU.TANH R84, R84 ;  /* 0x0000005400547308 */ /* 0x000ee20000002400 */
[----:B0-----:R-:W-:-:S07]  /*2be0*/  FSEL R80, R80, -INF , P5 ;  /* 0xff80000050507808 */ /* 0x001fce0002800000 */
[----:B------:R-:W0:Y:S01]  /*2bf0*/  MUFU.TANH R85, R85 ;  /* 0x0000005500557308 */ /* 0x000e220000002400 */
[----:B-1----:R-:W-:Y:S02]  /*2c00*/  FSEL R86, R81, -INF , P4 ;  /* 0xff80000051567808 */ /* 0x002fe40002000000 */
[----:B---3--:R-:W-:Y:S02]  /*2c10*/  FSEL R84, R84, -INF , P3 ;  /* 0xff80000054547808 */ /* 0x008fe40001800000 */
[----:B--2---:R-:W-:Y:S02]  /*2c20*/  FMNMX.FTZ R13, R7, R10, !PT ;  /* 0x0000000a070d7209 */ /* 0x004fe40007810000 */
[----:B------:R-:W-:-:S03]  /*2c30*/  FMNMX.FTZ R7, R6, R3, !PT ;  /* 0x0000000306077209 */ /* 0x000fc60007810000 */
[----:B------:R-:W1:Y:S01]  /*2c40*/  SHFL.BFLY PT, R10, R13, 0x1, 0x1f ;  /* 0x0c201f000d0a7f89 */ /* 0x000e6200000e0000 */
[----:B------:R-:W-:-:S04]  /*2c50*/  FMNMX.FTZ R7, R8, R7, !PT ;  /* 0x0000000708077209 */ /* 0x000fc80007810000 */
[----:B------:R-:W-:-:S04]  /*2c60*/  FMNMX.FTZ R7, R14, R7, !PT ;  /* 0x000000070e077209 */ /* 0x000fc80007810000 */
[----:B------:R-:W-:-:S04]  /*2c70*/  FMNMX.FTZ R7, R18, R7, !PT ;  /* 0x0000000712077209 */ /* 0x000fc80007810000 */
[----:B------:R-:W-:-:S04]  /*2c80*/  FMNMX.FTZ R7, R20, R7, !PT ;  /* 0x0000000714077209 */ /* 0x000fc80007810000 */
[----:B------:R-:W-:-:S04]  /*2c90*/  FMNMX.FTZ R7, R22, R7, !PT ;  /* 0x0000000716077209 */ /* 0x000fc80007810000 */
[----:B------:R-:W-:Y:S02]  /*2ca0*/  FMNMX.FTZ R7, R24, R7, !PT ;  /* 0x0000000718077209 */ /* 0x000fe40007810000 */
[----:B-1----:R-:W-:Y:S02]  /*2cb0*/  FMNMX.FTZ R10, R13, R10, !PT ;  /* 0x0000000a0d0a7209 */ /* 0x002fe40007810000 */
[----:B------:R-:W-:Y:S02]  /*2cc0*/  FMNMX.FTZ R7, R26, R7, !PT ;  /* 0x000000071a077209 */ /* 0x000fe40007810000 */
[C---:B------:R-:W-:Y:S01]  /*2cd0*/  FSETP.NEU.FTZ.AND P0, PT, R10.reuse, -INF , PT ;  /* 0xff8000000a00780b */ /* 0x040fe20003f1d000 */
[----:B------:R-:W-:Y:S01]  /*2ce0*/  FMUL.FTZ R15, R10, R9 ;  /* 0x000000090a0f7220 */ /* 0x000fe20000410000 */
[----:B------:R-:W-:-:S04]  /*2cf0*/  FMNMX.FTZ R7, R28, R7, !PT ;  /* 0x000000071c077209 */ /* 0x000fc80007810000 */
[----:B------:R-:W-:Y:S02]  /*2d00*/  FMNMX.FTZ R7, R30, R7, !PT ;  /* 0x000000071e077209 */ /* 0x000fe40007810000 */
[----:B------:R-:W-:Y:S02]  /*2d10*/  FSEL R15, R15, RZ, P0 ;  /* 0x000000ff0f0f7208 */ /* 0x000fe40000000000 */
[----:B------:R-:W-:Y:S02]  /*2d20*/  FMNMX.FTZ R7, R32, R7, !PT ;  /* 0x0000000720077209 */ /* 0x000fe40007810000 */
[----:B------:R-:W-:Y:S01]  /*2d30*/  ISETP.NE.AND P0, PT, R11, RZ, PT ;  /* 0x000000ff0b00720c */ /* 0x000fe20003f05270 */
[--C-:B------:R-:W-:Y:S01]  /*2d40*/  FFMA.FTZ R183, R88, R9, -R15.reuse ;  /* 0x0000000958b77223 */ /* 0x100fe2000001080f */
[----:B------:R-:W-:Y:S01]  /*2d50*/  FMNMX.FTZ R7, R34, R7, !PT ;  /* 0x0000000722077209 */ /* 0x000fe20007810000 */
[-CC-:B------:R-:W-:Y:S01]  /*2d60*/  FFMA.FTZ R181, R12, R9.reuse, -R15.reuse ;  /* 0x000000090cb57223 */ /* 0x180fe2000001080f */
[----:B0-----:R-:W-:Y:S01]  /*2d70*/  FSEL R88, R85, -INF , P2 ;  /* 0xff80000055587808 */ /* 0x001fe20001000000 */
[--C-:B------:R-:W-:Y:S01]  /*2d80*/  FFMA.FTZ R64, R27, R9, -R15.reuse ;  /* 0x000000091b407223 */ /* 0x100fe2000001080f */
[----:B------:R-:W-:Y:S01]  /*2d90*/  FMNMX.FTZ R7, R36, R7, !PT ;  /* 0x0000000724077209 */ /* 0x000fe20007810000 */
[-CC-:B------:R-:W-:Y:S01]  /*2da0*/  FFMA.FTZ R66, R90, R9.reuse, -R15.reuse ;  /* 0x000000095a427223 */ /* 0x180fe2000001080f */
[----:B------:R-:W-:Y:S01]  /*2db0*/  MUFU.EX2 R183, R183 ;  /* 0x000000b700b77308 */ /* 0x000fe20000000800 */
[--C-:B------:R-:W-:Y:S01]  /*2dc0*/  FFMA.FTZ R177, R92, R9, -R15.reuse ;  /* 0x000000095cb17223 */ /* 0x100fe2000001080f */
[----:B------:R-:W-:Y:S01]  /*2dd0*/  FMNMX.FTZ R7, R38, R7, !PT ;  /* 0x0000000726077209 */ /* 0x000fe20007810000 */
[-CC-:B------:R-:W-:Y:S01]  /*2de0*/  FFMA.FTZ R68, R94, R9.reuse, -R15.reuse ;  /* 0x000000095e447223 */ /* 0x180fe2000001080f */
[-CC-:B------:R-:W-:Y:S01]  /*2df0*/  FFMA.FTZ R179, R96, R9.reuse, -R15.reuse ;  /* 0x0000000960b37223 */ /* 0x180fe2000001080f */
        /* <DEDUP_REMOVED lines=11> */
[----:B------:R-:W0:Y:S01]  /*2eb0*/  MUFU.EX2 R64, R64 ;  /* 0x0000004000407308 */ /* 0x000e220000000800 */
[--C-:B------:R-:W-:Y:S01]  /*2ec0*/  FFMA.FTZ R171, R112, R9, -R15.reuse ;  /* 0x0000000970ab7223 */ /* 0x100fe2000001080f */
[----:B------:R-:W-:Y:S01]  /*2ed0*/  FMNMX.FTZ R7, R46, R7, !PT ;  /* 0x000000072e077209 */ /* 0x000fe20007810000 */
[-CC-:B------:R-:W-:Y:S01]  /*2ee0*/  FFMA.FTZ R114, R114, R9.reuse, -R15.reuse ;  /* 0x0000000972727223 */ /* 0x180fe2000001080f */
[-CC-:B------:R-:W-:Y:S01]  /*2ef0*/  FFMA.FTZ R116, R116, R9.reuse, -R15.reuse ;  /* 0x0000000974747223 */ /* 0x180fe2000001080f */
[--C-:B------:R-:W-:Y:S01]  /*2f00*/  FFMA.FTZ R118, R118, R9, -R15.reuse ;  /* 0x0000000976767223 */ /* 0x100fe2000001080f */
[----:B------:R-:W-:Y:S01]  /*2f10*/  FMNMX.FTZ R7, R48, R7, !PT ;  /* 0x0000000730077209 */ /* 0x000fe20007810000 */
[-CC-:B------:R-:W-:Y:S01]  /*2f20*/  FFMA.FTZ R120, R120, R9.reuse, -R15.reuse ;  /* 0x0000000978787223 */ /* 0x180fe2000001080f */
[----:B------:R-:W1:Y:S01]  /*2f30*/  MUFU.EX2 R66, R66 ;  /* 0x0000004200427308 */ /* 0x000e620000000800 */
[--C-:B------:R-:W-:Y:S01]  /*2f40*/  FFMA.FTZ R122, R122, R9, -R15.reuse ;  /* 0x000000097a7a7223 */ /* 0x100fe2000001080f */
[----:B------:R-:W-:Y:S01]  /*2f50*/  FMNMX.FTZ R7, R50, R7, !PT ;  /* 0x0000000732077209 */ /* 0x000fe20007810000 */
[-CC-:B------:R-:W-:Y:S01]  /*2f60*/  FFMA.FTZ R124, R124, R9.reuse, -R15.reuse ;  /* 0x000000097c7c7223 */ /* 0x180fe2000001080f */
[-CC-:B------:R-:W-:Y:S01]  /*2f70*/  FFMA.FTZ R126, R126, R9.reuse, -R15.reuse ;  /* 0x000000097e7e7223 */ /* 0x180fe2000001080f */
[--C-:B------:R-:W-:Y:S01]  /*2f80*/  FFMA.FTZ R128, R128, R9, -R15.reuse ;  /* 0x0000000980807223 */ /* 0x100fe2000001080f */
[----:B------:R-:W-:Y:S01]  /*2f90*/  FMNMX.FTZ R7, R52, R7, !PT ;  /* 0x0000000734077209 */ /* 0x000fe20007810000 */
[-CC-:B------:R-:W-:Y:S01]  /*2fa0*/  FFMA.FTZ R130, R130, R9.reuse, -R15.reuse ;  /* 0x0000000982827223 */ /* 0x180fe2000001080f */
[----:B------:R-:W2:Y:S01]  /*2fb0*/  MUFU.EX2 R177, R177 ;  /* 0x000000b100b17308 */ /* 0x000ea20000000800 */
[--C-:B------:R-:W-:Y:S01]  /*2fc0*/  FFMA.FTZ R132, R132, R9, -R15.reuse ;  /* 0x0000000984847223 */ /* 0x100fe2000001080f */
[----:B------:R-:W-:Y:S01]  /*2fd0*/  FMNMX.FTZ R7, R54, R7, !PT ;  /* 0x0000000736077209 */ /* 0x000fe20007810000 */
[-CC-:B------:R-:W-:Y:S01]  /*2fe0*/  FFMA.FTZ R134, R134, R9.reuse, -R15.reuse ;  /* 0x0000000986867223 */ /* 0x180fe2000001080f */
[-CC-:B------:R-:W-:Y:S01]  /*2ff0*/  FFMA.FTZ R78, R78, R9.reuse, -R15.reuse ;  /* 0x000000094e4e7223 */ /* 0x180fe2000001080f */
[--C-:B------:R-:W-:Y:S01]  /*3000*/  FFMA.FTZ R136, R136, R9, -R15.reuse ;  /* 0x0000000988887223 */ /* 0x100fe2000001080f */
[----:B------:R-:W-:Y:S01]  /*3010*/  FMNMX.FTZ R7, R56, R7, !PT ;  /* 0x0000000738077209 */ /* 0x000fe20007810000 */
[-CC-:B------:R-:W-:Y:S01]  /*3020*/  FFMA.FTZ R138, R138, R9.reuse, -R15.reuse ;  /* 0x000000098a8a7223 */ /* 0x180fe2000001080f */
[----:B------:R-:W3:Y:S01]  /*3030*/  MUFU.EX2 R68, R68 ;  /* 0x0000004400447308 */ /* 0x000ee20000000800 */
[--C-:B------:R-:W-:Y:S01]  /*3040*/  FFMA.FTZ R140, R140, R9, -R15.reuse ;  /* 0x000000098c8c7223 */ /* 0x100fe2000001080f */
[----:B------:R-:W-:Y:S01]  /*3050*/  FMNMX.FTZ R7, R58, R7, !PT ;  /* 0x000000073a077209 */ /* 0x000fe20007810000 */
[-CC-:B------:R-:W-:Y:S01]  /*3060*/  FFMA.FTZ R142, R142, R9.reuse, -R15.reuse ;  /* 0x000000098e8e7223 */ /* 0x180fe2000001080f */
[----:B------:R-:W-:Y:S01]  /*3070*/  FFMA.FTZ R15, R144, R9, -R15 ;  /* 0x00000009900f7223 */ /* 0x000fe2000001080f */
[--C-:B------:R-:W-:Y:S01]  /*3080*/  IMAD.MOV.U32 R144, RZ, RZ, R151.reuse ;  /* 0x000000ffff907224 */ /* 0x100fe200078e0097 */
[----:B------:R-:W-:Y:S01]  /*3090*/  FMNMX.FTZ R7, R60, R7, !PT ;  /* 0x000000073c077209 */ /* 0x000fe20007810000 */
[--C-:B------:R-:W-:Y:S01]  /*30a0*/  IMAD.MOV.U32 R112, RZ, RZ, R151.reuse ;  /* 0x000000ffff707224 */ /* 0x100fe200078e0097 */
[----:B------:R-:W4:Y:S01]  /*30b0*/  MUFU.EX2 R179, R179 ;  /* 0x000000b300b37308 */ /* 0x000f220000000800 */
[----:B------:R-:W-:Y:S01]  /*30c0*/  MOV R110, R151 ;  /* 0x00000097006e7202 */ /* 0x000fe20000000f00 */
[--C-:B------:R-:W-:Y:S01]  /*30d0*/  IMAD.MOV.U32 R108, RZ, RZ, R151.reuse ;  /* 0x000000ffff6c7224 */ /* 0x100fe200078e0097 */
[----:B------:R-:W-:Y:S01]  /*30e0*/  FMNMX.FTZ R7, R62, R7, !PT ;  /* 0x000000073e077209 */ /* 0x000fe20007810000 */
[--C-:B------:R-:W-:Y:S01]  /*30f0*/  IMAD.MOV.U32 R104, RZ, RZ, R151.reuse ;  /* 0x000000ffff687224 */ /* 0x100fe200078e0097 */
[----:B------:R-:W-:Y:S01]  /*3100*/  MOV R106, R151 ;  /* 0x00000097006a7202 */ /* 0x000fe20000000f00 */
[--C-:B------:R-:W-:Y:S01]  /*3110*/  IMAD.MOV.U32 R100, RZ, RZ, R151.reuse ;  /* 0x000000ffff647224 */ /* 0x100fe200078e0097 */
[----:B------:R-:W-:Y:S01]  /*3120*/  FMNMX.FTZ R7, R82, R7, !PT ;  /* 0x0000000752077209 */ /* 0x000fe20007810000 */
[----:B------:R-:W-:Y:S01]  /*3130*/  MUFU.EX2 R70, R70 ;  /* 0x0000004600467308 */ /* 0x000fe20000000800 */
[----:B------:R-:W-:Y:S01]  /*3140*/  MOV R102, R151 ;  /* 0x0000009700667202 */ /* 0x000fe20000000f00 */
[--C-:B------:R-:W-:Y:S01]  /*3150*/  IMAD.MOV.U32 R96, RZ, RZ, R151.reuse ;  /* 0x000000ffff607224 */ /* 0x100fe200078e0097 */
[----:B------:R-:W-:Y:S01]  /*3160*/  FMNMX.FTZ R7, R80, R7, !PT ;  /* 0x0000000750077209 */ /* 0x000fe20007810000 */
[----:B------:R-:W-:Y:S01]  /*3170*/  IMAD.MOV.U32 R92, RZ, RZ, R151 ;  /* 0x000000ffff5c7224 */ /* 0x000fe200078e0097 */
[----:B------:R-:W-:-:S02]  /*3180*/  MOV R98, R151 ;  /* 0x0000009700627202 */ /* 0x000fc40000000f00 */
[----:B------:R-:W-:Y:S01]  /*3190*/  FMNMX.FTZ R7, R86, R7, !PT ;  /* 0x0000000756077209 */ /* 0x000fe20007810000 */
[----:B------:R-:W-:Y:S01]  /*31a0*/  MUFU.EX2 R173, R173 ;  /* 0x000000ad00ad7308 */ /* 0x000fe20000000800 */
[----:B------:R-:W-:Y:S02]  /*31b0*/  MOV R94, R151 ;  /* 0x00000097005e7202 */ /* 0x000fe40000000f00 */
[----:B------:R-:W-:Y:S02]  /*31c0*/  FMNMX.FTZ R7, R84, R7, !PT ;  /* 0x0000000754077209 */ /* 0x000fe40007810000 */
[----:B------:R-:W-:Y:S02]  /*31d0*/  MOV R90, R151 ;  /* 0x00000097005a7202 */ /* 0x000fe40000000f00 */
[----:B------:R-:W-:Y:S01]  /*31e0*/  FMNMX.FTZ R7, R88, R7, !PT ;  /* 0x0000000758077209 */ /* 0x000fe20007810000 */
[----:B------:R-:W-:Y:S04]  /*31f0*/  MUFU.EX2 R72, R72 ;  /* 0x0000004800487308 */ /* 0x000fe80000000800 */
[----:B------:R-:W5:Y:S04]  /*3200*/  SHFL.BFLY PT, R12, R7, 0x2, 0x1f ;  /* 0x0c401f00070c7f89 */ /* 0x000f6800000e0000 */
[----:B------:R-:W-:Y:S08]  /*3210*/  MUFU.EX2 R175, R175 ;  /* 0x000000af00af7308 */ /* 0x000ff00000000800 */
[----:B------:R-:W-:Y:S08]  /*3220*/  MUFU.EX2 R167, R15 ;  /* 0x0000000f00a77308 */ /* 0x000ff00000000800 */
[----:B------:R-:W-:Y:S01]  /*3230*/  MUFU.EX2 R74, R74 ;  /* 0x0000004a004a7308 */ /* 0x000fe20000000800 */
[----:B-----5:R-:W-:-:S07]  /*3240*/  FMNMX.FTZ R11, R7, R12, !PT ;  /* 0x0000000c070b7209 */ /* 0x020fce0007810000 */
[----:B------:R-:W-:Y:S01]  /*3250*/  MUFU.EX2 R169, R169 ;  /* 0x000000a900a97308 */ /* 0x000fe20000000800 */
[----:B------:R-:W5:Y:S07]  /*3260*/  SHFL.BFLY PT, R12, R11, 0x1, 0x1f ;  /* 0x0c201f000b0c7f89 */ /* 0x000f6e00000e0000 */
[----:B------:R-:W-:Y:S08]  /*3270*/  MUFU.EX2 R76, R76 ;  /* 0x0000004c004c7308 */ /* 0x000ff00000000800 */
[----:B------:R-:W-:Y:S08]  /*3280*/  MUFU.EX2 R171, R171 ;  /* 0x000000ab00ab7308 */ /* 0x000ff00000000800 */
[----:B------:R-:W-:Y:S01]  /*3290*/  MUFU.EX2 R114, R114 ;  /* 0x0000007200727308 */ /* 0x000fe20000000800 */
[----:B-----5:R-:W-:-:S04]  /*32a0*/  FMNMX.FTZ R12, R11, R12, !PT ;  /* 0x0000000c0b0c7209 */ /* 0x020fc80007810000 */
[C---:B------:R-:W-:Y:S01]  /*32b0*/  FSETP.NEU.FTZ.AND P2, PT, R12.reuse, -INF , PT ;  /* 0xff8000000c00780b */ /* 0x040fe20003f5d000 */
[----:B------:R-:W-:Y:S02]  /*32c0*/  FMUL.FTZ R7, R12, R9 ;  /* 0x000000090c077220 */ /* 0x000fe40000410000 */
[----:B------:R-:W-:Y:S03]  /*32d0*/  MUFU.EX2 R116, R116 ;  /* 0x0000007400747308 */ /* 0x000fe60000000800 */
[----:B------:R-:W-:-:S05]  /*32e0*/  FSEL R7, R7, RZ, P2 ;  /* 0x000000ff07077208 */ /* 0x000fca0001000000 */
[-CC-:B------:R-:W-:Y:S01]  /*32f0*/  FFMA.FTZ R14, R14, R9.reuse, -R7.reuse ;  /* 0x000000090e0e7223 */ /* 0x180fe20000010807 */
[-CC-:B------:R-:W-:Y:S01]  /*3300*/  FFMA.FTZ R6, R6, R9.reuse, -R7.reuse ;  /* 0x0000000906067223 */ /* 0x180fe20000010807 */
[-CC-:B------:R-:W-:Y:S01]  /*3310*/  FFMA.FTZ R3, R3, R9.reuse, -R7.reuse ;  /* 0x0000000903037223 */ /* 0x180fe20000010807 */
[-CC-:B------:R-:W-:Y:S01]  /*3320*/  FFMA.FTZ R8, R8, R9.reuse, -R7.reuse ;  /* 0x0000000908087223 */ /* 0x180fe20000010807 */
[----:B------:R0:W-:Y:S01]  /*3330*/  MUFU.EX2 R13, R14 ;  /* 0x0000000e000d7308 */ /* 0x0001e20000000800 */
[-CC-:B------:R-:W-:Y:S01]  /*3340*/  FFMA.FTZ R18, R18, R9.reuse, -R7.reuse ;  /* 0x0000000912127223 */ /* 0x180fe20000010807 */
[-CC-:B------:R-:W-:Y:S01]  /*3350*/  FFMA.FTZ R20, R20, R9.reuse, -R7.reuse ;  /* 0x0000000914147223 */ /* 0x180fe20000010807 */
[-CC-:B------:R-:W-:Y:S01]  /*3360*/  FFMA.FTZ R22, R22, R9.reuse, -R7.reuse ;  /* 0x0000000916167223 */ /* 0x180fe20000010807 */
[-CC-:B------:R-:W-:Y:S01]  /*3370*/  FFMA.FTZ R24, R24, R9.reuse, -R7.reuse ;  /* 0x0000000918187223 */ /* 0x180fe20000010807 */
[-CC-:B------:R-:W-:Y:S01]  /*3380*/  FFMA.FTZ R26, R26, R9.reuse, -R7.reuse ;  /* 0x000000091a1a7223 */ /* 0x180fe20000010807 */
[-CC-:B------:R-:W-:Y:S01]  /*3390*/  FFMA.FTZ R28, R28, R9.reuse, -R7.reuse ;  /* 0x000000091c1c7223 */ /* 0x180fe20000010807 */
[-CC-:B------:R-:W-:Y:S01]  /*33a0*/  FFMA.FTZ R30, R30, R9.reuse, -R7.reuse ;  /* 0x000000091e1e7223 */ /* 0x180fe20000010807 */
[----:B------:R5:W-:Y:S01]  /*33b0*/  MUFU.EX2 R11, R3 ;  /* 0x00000003000b7308 */ /* 0x000be20000000800 */
[----:B0-----:R-:W-:Y:S01]  /*33c0*/  FADD.FTZ R14, R181, R64 ;  /* 0x00000040b50e7221 */ /* 0x001fe20000010000 */
[-CC-:B------:R-:W-:Y:S01]  /*33d0*/  FFMA.FTZ R32, R32, R9.reuse, -R7.reuse ;  /* 0x0000000920207223 */ /* 0x180fe20000010807 */
[-CC-:B------:R-:W-:Y:S01]  /*33e0*/  FFMA.FTZ R34, R34, R9.reuse, -R7.reuse ;  /* 0x0000000922227223 */ /* 0x180fe20000010807 */
[-CC-:B------:R-:W-:Y:S01]  /*33f0*/  FFMA.FTZ R36, R36, R9.reuse, -R7.reuse ;  /* 0x0000000924247223 */ /* 0x180fe20000010807 */
[-CC-:B------:R-:W-:Y:S01]  /*3400*/  FFMA.FTZ R38, R38, R9.reuse, -R7.reuse ;  /* 0x0000000926267223 */ /* 0x180fe20000010807 */
[-CC-:B------:R-:W-:Y:S01]  /*3410*/  FFMA.FTZ R40, R40, R9.reuse, -R7.reuse ;  /* 0x0000000928287223 */ /* 0x180fe20000010807 */
[-CC-:B------:R-:W-:Y:S01]  /*3420*/  FFMA.FTZ R42, R42, R9.reuse, -R7.reuse ;  /* 0x000000092a2a7223 */ /* 0x180fe20000010807 */
[----:B------:R-:W0:Y:S01]  /*3430*/  MUFU.EX2 R6, R6 ;  /* 0x0000000600067308 */ /* 0x000e220000000800 */
[----:B-----5:R-:W-:Y:S01]  /*3440*/  FADD.FTZ R3, R183, R14 ;  /* 0x0000000eb7037221 */ /* 0x020fe20000010000 */
[-CC-:B------:R-:W-:Y:S01]  /*3450*/  FFMA.FTZ R44, R44, R9.reuse, -R7.reuse ;  /* 0x000000092c2c7223 */ /* 0x180fe20000010807 */
[-CC-:B------:R-:W-:Y:S01]  /*3460*/  FFMA.FTZ R46, R46, R9.reuse, -R7.reuse ;  /* 0x000000092e2e7223 */ /* 0x180fe20000010807 */
[-C--:B------:R-:W-:Y:S01]  /*3470*/  FFMA.FTZ R48, R48, R9.reuse, -R7 ;  /* 0x0000000930307223 */ /* 0x080fe20000010807 */
[----:B-1----:R-:W-:Y:S01]  /*3480*/  FADD.FTZ R14, R66, R3 ;  /* 0x00000003420e7221 */ /* 0x002fe20000010000 */
[-CC-:B------:R-:W-:Y:S01]  /*3490*/  FFMA.FTZ R50, R50, R9.reuse, -R7.reuse ;  /* 0x0000000932327223 */ /* 0x180fe20000010807 */
[-CC-:B------:R-:W-:Y:S01]  /*34a0*/  FFMA.FTZ R52, R52, R9.reuse, -R7.reuse ;  /* 0x0000000934347223 */ /* 0x180fe20000010807 */
[----:B------:R-:W1:Y:S01]  /*34b0*/  MUFU.EX2 R8, R8 ;  /* 0x0000000800087308 */ /* 0x000e620000000800 */
[----:B--2---:R-:W-:Y:S01]  /*34c0*/  FADD.FTZ R3, R177, R14 ;  /* 0x0000000eb1037221 */ /* 0x004fe20000010000 */
[-CC-:B------:R-:W-:Y:S01]  /*34d0*/  FFMA.FTZ R54, R54, R9.reuse, -R7.reuse ;  /* 0x0000000936367223 */ /* 0x180fe20000010807 */
[-CC-:B------:R-:W-:Y:S01]  /*34e0*/  FFMA.FTZ R56, R56, R9.reuse, -R7.reuse ;  /* 0x0000000938387223 */ /* 0x180fe20000010807 */
[-C--:B------:R-:W-:Y:S01]  /*34f0*/  FFMA.FTZ R58, R58, R9.reuse, -R7 ;  /* 0x000000093a3a7223 */ /* 0x080fe20000010807 */
[----:B---3--:R-:W-:Y:S01]  /*3500*/  FADD.FTZ R14, R68, R3 ;  /* 0x00000003440e7221 */ /* 0x008fe20000010000 */
[-CC-:B------:R-:W-:Y:S01]  /*3510*/  FFMA.FTZ R60, R60, R9.reuse, -R7.reuse ;  /* 0x000000093c3c7223 */ /* 0x180fe20000010807 */
[-C--:B------:R-:W-:Y:S01]  /*3520*/  FFMA.FTZ R62, R62, R9.reuse, -R7 ;  /* 0x000000093e3e7223 */ /* 0x080fe20000010807 */
[----:B------:R-:W2:Y:S01]  /*3530*/  MUFU.EX2 R18, R18 ;  /* 0x0000001200127308 */ /* 0x000ea20000000800 */
[----:B----4-:R-:W-:Y:S01]  /*3540*/  FADD.FTZ R31, R179, R14 ;  /* 0x0000000eb31f7221 */ /* 0x010fe20000010000 */
[----:B0-----:R-:W-:Y:S01]  /*3550*/  FADD.FTZ R3, R6, R11 ;  /* 0x0000000b06037221 */ /* 0x001fe20000010000 */
[-CC-:B------:R-:W-:Y:S01]  /*3560*/  FFMA.FTZ R82, R82, R9.reuse, -R7.reuse ;  /* 0x0000000952527223 */ /* 0x180fe20000010807 */
[-CC-:B------:R-:W-:Y:S01]  /*3570*/  FFMA.FTZ R80, R80, R9.reuse, -R7.reuse ;  /* 0x0000000950507223 */ /* 0x180fe20000010807 */
[-CC-:B------:R-:W-:Y:S01]  /*3580*/  FFMA.FTZ R86, R86, R9.reuse, -R7.reuse ;  /* 0x0000000956567223 */ /* 0x180fe20000010807 */
[-CC-:B------:R-:W-:Y:S01]  /*3590*/  FFMA.FTZ R84, R84, R9.reuse, -R7.reuse ;  /* 0x0000000954547223 */ /* 0x180fe20000010807 */
[----:B------:R-:W-:Y:S01]  /*35a0*/  FFMA.FTZ R88, R88, R9, -R7 ;  /* 0x0000000958587223 */ /* 0x000fe20000010807 */
[----:B------:R0:W3:Y:S01]  /*35b0*/  MUFU.EX2 R15, R20 ;  /* 0x00000014000f7308 */ /* 0x0000e20000000800 */
[----:B-1----:R-:W-:Y:S01]  /*35c0*/  FADD.FTZ R14, R8, R3 ;  /* 0x00000003080e7221 */ /* 0x002fe20000010000 */
[----:B------:R-:W-:-:S02]  /*35d0*/  F2FP.F16.F32.PACK_AB R180, R11, R6 ;  /* 0x000000060bb4723e */ /* 0x000fc400000000ff */
[C---:B------:R-:W-:Y:S01]  /*35e0*/  F2FP.F16.F32.PACK_AB R182, R13.reuse, R8 ;  /* 0x000000080db6723e */ /* 0x040fe200000000ff */
[----:B------:R-:W-:Y:S01]  /*35f0*/  FADD.FTZ R3, R13, R14 ;  /* 0x0000000e0d037221 */ /* 0x000fe20000010000 */
[----:B------:R-:W-:Y:S01]  /*3600*/  F2FP.F16.F32.PACK_AB R181, R64, R181 ;  /* 0x000000b540b5723e */ /* 0x000fe200000000ff */
[----:B------:R-:W-:Y:S01]  /*3610*/  IMAD.MOV.U32 R8, RZ, RZ, 0x3f800000 ;  /* 0x3f800000ff087424 */ /* 0x000fe200078e00ff */
[----:B------:R-:W1:Y:S01]  /*3620*/  MUFU.EX2 R22, R22 ;  /* 0x0000001600167308 */ /* 0x000e620000000800 */
[----:B0-----:R-:W-:Y:S01]  /*3630*/  FADD.FTZ R20, R70, R31 ;  /* 0x0000001f46147221 */ /* 0x001fe20000010000 */
[----:B--2---:R-:W-:Y:S01]  /*3640*/  FADD.FTZ R14, R18, R3 ;  /* 0x00000003120e7221 */ /* 0x004fe20000010000 */
[----:B------:R-:W-:Y:S02]  /*3650*/  F2FP.F16.F32.PACK_AB R183, R66, R183 ;  /* 0x000000b742b7723e */ /* 0x000fe400000000ff */
[----:B------:R-:W-:Y:S01]  /*3660*/  FADD.FTZ R33, R173, R20 ;  /* 0x00000014ad217221 */ /* 0x000fe20000010000 */
[----:B------:R-:W-:-:S02]  /*3670*/  F2FP.F16.F32.PACK_AB R177, R68, R177 ;  /* 0x000000b144b1723e */ /* 0x000fc400000000ff */
[----:B------:R0:W2:Y:S01]  /*3680*/  MUFU.EX2 R19, R24 ;  /* 0x0000001800137308 */ /* 0x0000a20000000800 */
[----:B------:R-:W-:Y:S01]  /*3690*/  FADD.FTZ R20, R72, R33 ;  /* 0x0000002148147221 */ /* 0x000fe20000010000 */
[----:B---3--:R-:W-:Y:S01]  /*36a0*/  FADD.FTZ R3, R15, R14 ;  /* 0x0000000e0f037221 */ /* 0x008fe20000010000 */
[----:B------:R-:W-:Y:S02]  /*36b0*/  F2FP.F16.F32.PACK_AB R179, R70, R179 ;  /* 0x000000b346b3723e */ /* 0x000fe400000000ff */
[----:B------:R-:W-:Y:S01]  /*36c0*/  FADD.FTZ R33, R175, R20 ;  /* 0x00000014af217221 */ /* 0x000fe20000010000 */
[----:B------:R-:W-:Y:S02]  /*36d0*/  F2FP.F16.F32.PACK_AB R173, R72, R173 ;  /* 0x000000ad48ad723e */ /* 0x000fe400000000ff */
[----:B------:R-:W3:Y:S01]  /*36e0*/  MUFU.EX2 R26, R26 ;  /* 0x0000001a001a7308 */ /* 0x000ee20000000800 */
[----:B0-----:R-:W-:Y:S02]  /*36f0*/  IMAD.U32 R24, RZ, RZ, UR36 ;  /* 0x00000024ff187e24 */ /* 0x001fe4000f8e00ff */
[----:B------:R-:W-:Y:S01]  /*3700*/  FADD.FTZ R20, R74, R33 ;  /* 0x000000214a147221 */ /* 0x000fe20000010000 */
[----:B-1----:R-:W-:Y:S01]  /*3710*/  FADD.FTZ R14, R22, R3 ;  /* 0x00000003160e7221 */ /* 0x002fe20000010000 */
[----:B------:R-:W-:Y:S01]  /*3720*/  F2FP.F16.F32.PACK_AB R175, R74, R175 ;  /* 0x000000af4aaf723e */ /* 0x000fe200000000ff */
[----:B------:R-:W-:-:S02]  /*3730*/  @!P1 VIADD R3, R24, 0x34840 ;  /* 0x0003484018039836 */ /* 0x000fc40000000000 */
[----:B------:R-:W-:Y:S01]  /*3740*/  FADD.FTZ R37, R169, R20 ;  /* 0x00000014a9257221 */ /* 0x000fe20000010000 */
[C---:B------:R-:W-:Y:S01]  /*3750*/  F2FP.F16.F32.PACK_AB R169, R76.reuse, R169 ;  /* 0x000000a94ca9723e */ /* 0x040fe200000000ff */
[----:B------:R-:W0:Y:S01]  /*3760*/  MUFU.EX2 R21, R28 ;  /* 0x0000001c00157308 */ /* 0x000e220000000800 */
[----:B--2---:R-:W-:Y:S01]  /*3770*/  FADD.FTZ R35, R19, R14 ;  /* 0x0000000e13237221 */ /* 0x004fe20000010000 */
[----:B------:R-:W-:Y:S01]  /*3780*/  FADD.FTZ R20, R76, R37 ;  /* 0x000000254c147221 */ /* 0x000fe20000010000 */
[----:B------:R-:W-:Y:S02]  /*3790*/  @!P1 PRMT R3, RZ, 0x654, R3 ;  /* 0x00000654ff039816 */ /* 0x000fe40000000003 */
[----:B------:R-:W-:Y:S02]  /*37a0*/  F2FP.F16.F32.PACK_AB R176, R15, R18 ;  /* 0x000000120fb0723e */ /* 0x000fe400000000ff */
[----:B------:R0:W-:Y:S01]  /*37b0*/  @!P1 SYNCS.ARRIVE.TRANS64.RED.A1T0 RZ, [R3+URZ], RZ ;  /* 0x000000ff03ff99a7 */ /* 0x0001e2000810043f */
[----:B------:R-:W1:Y:S01]  /*37c0*/  MUFU.EX2 R30, R30 ;  /* 0x0000001e001e7308 */ /* 0x000e620000000800 */
[----:B---3--:R-:W-:Y:S01]  /*37d0*/  FADD.FTZ R14, R26, R35 ;  /* 0x000000231a0e7221 */ /* 0x008fe20000010000 */
[----:B------:R-:W-:Y:S01]  /*37e0*/  FADD.FTZ R35, R171, R20 ;  /* 0x00000014ab237221 */ /* 0x000fe20000010000 */
[----:B------:R-:W-:-:S02]  /*37f0*/  F2FP.F16.F32.PACK_AB R171, R114, R171 ;  /* 0x000000ab72ab723e */ /* 0x000fc400000000ff */
[----:B------:R-:W-:Y:S01]  /*3800*/  F2FP.F16.F32.PACK_AB R178, R19, R22 ;  /* 0x0000001613b2723e */ /* 0x000fe200000000ff */
[----:B------:R-:W-:Y:S01]  /*3810*/  FADD.FTZ R35, R114, R35 ;  /* 0x0000002372237221 */ /* 0x000fe20000010000 */
[----:B------:R-:W-:Y:S01]  /*3820*/  MOV R114, R151 ;  /* 0x0000009700727202 */ /* 0x000fe20000000f00 */
[----:B------:R-:W2:Y:S01]  /*3830*/  MUFU.EX2 R23, R32 ;  /* 0x0000002000177308 */ /* 0x000ea20000000800 */
[C---:B0-----:R-:W-:Y:S01]  /*3840*/  FADD.FTZ R3, R21.reuse, R14 ;  /* 0x0000000e15037221 */ /* 0x041fe20000010000 */
[----:B------:R-:W-:Y:S01]  /*3850*/  FADD.FTZ R20, R116, R35 ;  /* 0x0000002374147221 */ /* 0x000fe20000010000 */
[----:B------:R-:W-:-:S05]  /*3860*/  F2FP.F16.F32.PACK_AB R172, R21, R26 ;  /* 0x0000001a15ac723e */ /* 0x000fca00000000ff */
[----:B------:R0:W3:Y:S01]  /*3870*/  MUFU.EX2 R153, R118 ;  /* 0x0000007600997308 */ /* 0x0000e20000000800 */
[----:B-1----:R-:W-:-:S07]  /*3880*/  FADD.FTZ R14, R30, R3 ;  /* 0x000000031e0e7221 */ /* 0x002fce0000010000 */
[----:B------:R-:W1:Y:S01]  /*3890*/  MUFU.EX2 R34, R34 ;  /* 0x0000002200227308 */ /* 0x000e620000000800 */
[C---:B--2---:R-:W-:Y:S01]  /*38a0*/  FADD.FTZ R35, R23.reuse, R14 ;  /* 0x0000000e17237221 */ /* 0x044fe20000010000 */
[----:B------:R-:W-:Y:S02]  /*38b0*/  F2FP.F16.F32.PACK_AB R174, R23, R30 ;  /* 0x0000001e17ae723e */ /* 0x000fe400000000ff */
[----:B0-----:R-:W-:-:S04]  /*38c0*/  MOV R118, R151 ;  /* 0x0000009700767202 */ /* 0x001fc80000000f00 */
[----:B------:R-:W0:Y:S01]  /*38d0*/  MUFU.EX2 R120, R120 ;  /* 0x0000007800787308 */ /* 0x000e220000000800 */
[C---:B---3--:R-:W-:Y:S01]  /*38e0*/  FADD.FTZ R37, R153.reuse, R20 ;  /* 0x0000001499257221 */ /* 0x048fe20000010000 */
[----:B------:R-:W-:Y:S01]  /*38f0*/  F2FP.F16.F32.PACK_AB R153, R153, R116 ;  /* 0x000000749999723e */ /* 0x000fe200000000ff */
[----:B------:R-:W-:-:S05]  /*3900*/  IMAD.MOV.U32 R116, RZ, RZ, R151 ;  /* 0x000000ffff747224 */ /* 0x000fca00078e0097 */
[----:B------:R-:W2:Y:S01]  /*3910*/  MUFU.EX2 R25, R36 ;  /* 0x0000002400197308 */ /* 0x000ea20000000800 */
[----:B-1----:R-:W-:-:S07]  /*3920*/  FADD.FTZ R14, R34, R35 ;  /* 0x00000023220e7221 */ /* 0x002fce0000010000 */
[----:B------:R1:W3:Y:S01]  /*3930*/  MUFU.EX2 R155, R122 ;  /* 0x0000007a009b7308 */ /* 0x0002e20000000800 */
[----:B0-----:R-:W-:-:S07]  /*3940*/  FADD.FTZ R20, R120, R37 ;  /* 0x0000002578147221 */ /* 0x001fce0000010000 */
[----:B------:R-:W0:Y:S01]  /*3950*/  MUFU.EX2 R38, R38 ;  /* 0x0000002600267308 */ /* 0x000e220000000800 */
[C---:B--2---:R-:W-:Y:S01]  /*3960*/  FADD.FTZ R35, R25.reuse, R14 ;  /* 0x0000000e19237221 */ /* 0x044fe20000010000 */
[----:B------:R-:W-:Y:S02]  /*3970*/  F2FP.F16.F32.PACK_AB R168, R25, R34 ;  /* 0x0000002219a8723e */ /* 0x000fe400000000ff */
[----:B-1----:R-:W-:-:S04]  /*3980*/  MOV R122, R151 ;  /* 0x00000097007a7202 */ /* 0x002fc80000000f00 */
[----:B------:R-:W1:Y:S01]  /*3990*/  MUFU.EX2 R124, R124 ;  /* 0x0000007c007c7308 */ /* 0x000e620000000800 */
[C---:B---3--:R-:W-:Y:S01]  /*39a0*/  FADD.FTZ R37, R155.reuse, R20 ;  /* 0x000000149b257221 */ /* 0x048fe20000010000 */
[----:B------:R-:W-:Y:S01]  /*39b0*/  F2FP.F16.F32.PACK_AB R155, R155, R120 ;  /* 0x000000789b9b723e */ /* 0x000fe200000000ff */
[----:B------:R-:W-:-:S05]  /*39c0*/  IMAD.MOV.U32 R120, RZ, RZ, R151 ;  /* 0x000000ffff787224 */ /* 0x000fca00078e0097 */
[----:B------:R-:W2:Y:S01]  /*39d0*/  MUFU.EX2 R27, R40 ;  /* 0x00000028001b7308 */ /* 0x000ea20000000800 */
[----:B0-----:R-:W-:-:S07]  /*39e0*/  FADD.FTZ R14, R38, R35 ;  /* 0x00000023260e7221 */ /* 0x001fce0000010000 */
        /* <DEDUP_REMOVED lines=40> */
[----:B------:R-:W-:Y:S01]  /*3c70*/  F2FP.F16.F32.PACK_AB R156, R33, R50 ;  /* 0x00000032219c723e */ /* 0x000fe200000000ff */
[----:B-1----:R-:W-:-:S05]  /*3c80*/  IMAD.MOV.U32 R136, RZ, RZ, R151 ;  /* 0x000000ffff887224 */ /* 0x002fca00078e0097 */
[----:B------:R-:W1:Y:S01]  /*3c90*/  MUFU.EX2 R138, R138 ;  /* 0x0000008a008a7308 */ /* 0x000e620000000800 */
[C---:B---3--:R-:W-:Y:S01]  /*3ca0*/  FADD.FTZ R39, R163.reuse, R20 ;  /* 0x00000014a3277221 */ /* 0x048fe20000010000 */
[----:B------:R-:W-:-:S06]  /*3cb0*/  F2FP.F16.F32.PACK_AB R163, R163, R78 ;  /* 0x0000004ea3a3723e */ /* 0x000fcc00000000ff */
[----:B------:R-:W2:Y:S01]  /*3cc0*/  MUFU.EX2 R3, R56 ;  /* 0x0000003800037308 */ /* 0x000ea20000000800 */
[----:B0-----:R-:W-:-:S07]  /*3cd0*/  FADD.FTZ R14, R54, R7 ;  /* 0x00000007360e7221 */ /* 0x001fce0000010000 */
[----:B------:R0:W3:Y:S01]  /*3ce0*/  MUFU.EX2 R165, R140 ;  /* 0x0000008c00a57308 */ /* 0x0000e20000000800 */
[----:B-1----:R-:W-:-:S07]  /*3cf0*/  FADD.FTZ R20, R138, R39 ;  /* 0x000000278a147221 */ /* 0x002fce0000010000 */
[----:B------:R-:W1:Y:S01]  /*3d00*/  MUFU.EX2 R58, R58 ;  /* 0x0000003a003a7308 */ /* 0x000e620000000800 */
[C---:B--2---:R-:W-:Y:S01]  /*3d10*/  FADD.FTZ R7, R3.reuse, R14 ;  /* 0x0000000e03077221 */ /* 0x044fe20000010000 */
[----:B------:R-:W-:Y:S01]  /*3d20*/  F2FP.F16.F32.PACK_AB R158, R3, R54 ;  /* 0x00000036039e723e */ /* 0x000fe200000000ff */
[----:B------:R-:W-:Y:S02]  /*3d30*/  IMAD.MOV.U32 R3, RZ, RZ, RZ ;  /* 0x000000ffff037224 */ /* 0x000fe400078e00ff */
[----:B0-----:R-:W-:-:S03]  /*3d40*/  IMAD.MOV.U32 R140, RZ, RZ, R151 ;  /* 0x000000ffff8c7224 */ /* 0x001fc600078e0097 */
[----:B------:R-:W0:Y:S01]  /*3d50*/  MUFU.EX2 R142, R142 ;  /* 0x0000008e008e7308 */ /* 0x000e220000000800 */
[C---:B---3--:R-:W-:Y:S01]  /*3d60*/  FADD.FTZ R41, R165.reuse, R20 ;  /* 0x00000014a5297221 */ /* 0x048fe20000010000 */
[----:B------:R-:W-:Y:S02]  /*3d70*/  F2FP.F16.F32.PACK_AB R165, R165, R138 ;  /* 0x0000008aa5a5723e */ /* 0x000fe400000000ff */
[----:B------:R-:W-:-:S04]  /*3d80*/  MOV R138, R151 ;  /* 0x00000097008a7202 */ /* 0x000fc80000000f00 */
[----:B------:R-:W2:Y:S01]  /*3d90*/  MUFU.EX2 R35, R60 ;  /* 0x0000003c00237308 */ /* 0x000ea20000000800 */
[----:B-1----:R-:W-:-:S07]  /*3da0*/  FADD.FTZ R14, R58, R7 ;  /* 0x000000073a0e7221 */ /* 0x002fce0000010000 */
[----:B------:R-:W1:Y:S01]  /*3db0*/  MUFU.EX2 R62, R62 ;  /* 0x0000003e003e7308 */ /* 0x000e620000000800 */
[----:B0-----:R-:W-:-:S04]  /*3dc0*/  FADD.FTZ R20, R142, R41 ;  /* 0x000000298e147221 */ /* 0x001fc80000010000 */
[C---:B------:R-:W-:Y:S01]  /*3dd0*/  FADD.FTZ R7, R167.reuse, R20 ;  /* 0x00000014a7077221 */ /* 0x040fe20000010000 */
[----:B------:R-:W-:Y:S02]  /*3de0*/  F2FP.F16.F32.PACK_AB R167, R167, R142 ;  /* 0x0000008ea7a7723e */ /* 0x000fe400000000ff */
[----:B------:R-:W0:Y:S01]  /*3df0*/  MUFU.EX2 R37, R82 ;  /* 0x0000005200257308 */ /* 0x000e220000000800 */
[C---:B--2---:R-:W-:Y:S01]  /*3e00*/  FADD.FTZ R41, R35.reuse, R14 ;  /* 0x0000000e23297221 */ /* 0x044fe20000010000 */
[----:B------:R-:W-:Y:S02]  /*3e10*/  F2FP.F16.F32.PACK_AB R160, R35, R58 ;  /* 0x0000003a23a0723e */ /* 0x000fe400000000ff */
[----:B------:R-:W-:-:S04]  /*3e20*/  MOV R142, R151 ;  /* 0x00000097008e7202 */ /* 0x000fc80000000f00 */
[----:B------:R-:W2:Y:S01]  /*3e30*/  MUFU.EX2 R80, R80 ;  /* 0x0000005000507308 */ /* 0x000ea20000000800 */
[----:B-1----:R-:W-:-:S07]  /*3e40*/  FADD.FTZ R6, R62, R41 ;  /* 0x000000293e067221 */ /* 0x002fce0000010000 */
[----:B------:R-:W1:Y:S01]  /*3e50*/  MUFU.EX2 R39, R86 ;  /* 0x0000005600277308 */ /* 0x000e620000000800 */
[C---:B0-----:R-:W-:Y:S01]  /*3e60*/  FADD.FTZ R13, R37.reuse, R6 ;  /* 0x00000006250d7221 */ /* 0x041fe20000010000 */
[----:B------:R-:W-:-:S06]  /*3e70*/  F2FP.F16.F32.PACK_AB R162, R37, R62 ;  /* 0x0000003e25a2723e */ /* 0x000fcc00000000ff */
[----:B------:R-:W0:Y:S01]  /*3e80*/  MUFU.EX2 R84, R84 ;  /* 0x0000005400547308 */ /* 0x000e220000000800 */
[----:B--2---:R-:W-:-:S07]  /*3e90*/  FADD.FTZ R6, R80, R13 ;  /* 0x0000000d50067221 */ /* 0x004fce0000010000 */
[----:B------:R2:W3:Y:S01]  /*3ea0*/  MUFU.EX2 R11, R88 ;  /* 0x00000058000b7308 */ /* 0x0004e20000000800 */
[C---:B-1----:R-:W-:Y:S01]  /*3eb0*/  FADD.FTZ R13, R39.reuse, R6 ;  /* 0x00000006270d7221 */ /* 0x042fe20000010000 */
[----:B------:R-:W-:-:S03]  /*3ec0*/  F2FP.F16.F32.PACK_AB R164, R39, R80 ;  /* 0x0000005027a4723e */ /* 0x000fc600000000ff */
[----:B0-----:R-:W-:Y:S01]  /*3ed0*/  FADD.FTZ R6, R84, R13 ;  /* 0x0000000d54067221 */ /* 0x001fe20000010000 */
[----:B------:R-:W-:Y:S01]  /*3ee0*/  IADD3 R13, R17, -0x2, RZ ;  /* 0xfffffffe110d7810 */ /* 0x000fe20007ffe0ff */
[----:B--2---:R-:W-:-:S03]  /*3ef0*/  IMAD.MOV.U32 R88, RZ, RZ, R151 ;  /* 0x000000ffff587224 */ /* 0x004fc600078e0097 */
[----:B------:R-:W-:Y:S01]  /*3f00*/  ISETP.GE.AND P2, PT, R13, R2, PT ;  /* 0x000000020d00720c */ /* 0x000fe20003f46270 */
[C---:B---3--:R-:W-:Y:S01]  /*3f10*/  FADD.FTZ R6, R11.reuse, R6 ;  /* 0x000000060b067221 */ /* 0x048fe20000010000 */
[----:B------:R-:W-:Y:S01]  /*3f20*/  F2FP.F16.F32.PACK_AB R166, R11, R84 ;  /* 0x000000540ba6723e */ /* 0x000fe200000000ff */
[----:B------:R-:W-:-:S10]  /*3f30*/  IMAD.MOV.U32 R11, RZ, RZ, 0x3f800000 ;  /* 0x3f800000ff0b7424 */ /* 0x000fd400078e00ff */
[----:B------:R-:W-:Y:S05]  /*3f40*/  @!P2 BRA `(.L_x_19) ;  /* 0x0000002800b4a947 */ /* 0x000fea0003800000 */
[----:B------:R-:W-:Y:S01]  /*3f50*/  IMAD.MOV.U32 R15, RZ, RZ, R10 ;  /* 0x000000ffff0f7224 */ /* 0x000fe200078e000a */
[----:B------:R-:W-:Y:S01]  /*3f60*/  MOV R17, R12 ;  /* 0x0000000c00117202 */ /* 0x000fe20000000f00 */
[----:B------:R-:W-:Y:S01]  /*3f70*/  IMAD.MOV.U32 R14, RZ, RZ, RZ ;  /* 0x000000ffff0e7224 */ /* 0x000fe200078e00ff */
[----:B------:R-:W-:Y:S01]  /*3f80*/  CS2R R150, SRZ ;  /* 0x0000000000967805 */ /* 0x000fe2000001ff00 */
[----:B------:R-:W-:Y:S01]  /*3f90*/  IMAD.MOV.U32 R8, RZ, RZ, 0x3f800000 ;  /* 0x3f800000ff087424 */ /* 0x000fe200078e00ff */
        /* <DEDUP_REMOVED lines=30> */
[----:B------:R-:W-:Y:S01]  /*4180*/  CS2R R88, SRZ ;  /* 0x0000000000587805 */ /* 0x000fe2000001ff00 */
[----:B------:R-:W-:Y:S01]  /*4190*/  UMOV UR37, URZ ;  /* 0x0000003f00257c82 */ /* 0x000fe20008000000 */
[----:B------:R-:W-:-:S05]  /*41a0*/  ULDC UR40, c[0x0][0x9d8] ;  /* 0x0002760000287ab9 */ /* 0x000fca0000000800 */
.L_x_28:
[----:B------:R-:W-:-:S04]  /*41b0*/  UIADD3 UR6, UR37, 0x1, URZ ;  /* 0x0000000125067890 */ /* 0x000fc8000fffe03f */
[----:B------:R-:W-:-:S04]  /*41c0*/  UISETP.NE.AND UP0, UPT, UR6, 0x2, UPT ;  /* 0x000000020600788c */ /* 0x000fc8000bf05270 */
[----:B------:R-:W-:Y:S02]  /*41d0*/  USEL UR7, URZ, 0x1, UP0 ;  /* 0x000000013f077887 */ /* 0x000fe40008000000 */
[----:B------:R-:W-:-:S04]  /*41e0*/  USEL UR6, UR6, URZ, UP0 ;  /* 0x0000003f06067287 */ /* 0x000fc80008000000 */
[----:B------:R-:W-:Y:S02]  /*41f0*/  LOP3.LUT R3, R14, UR7, RZ, 0x3c, !PT ;  /* 0x000000070e037c12 */ /* 0x000fe4000f8e3cff */
[----:B------:R-:W-:Y:S01]  /*4200*/  IMAD.U32 R0, RZ, RZ, UR6 ;  /* 0x00000006ff007e24 */ /* 0x000fe2000f8e00ff */
[----:B------:R-:W-:Y:S06]  /*4210*/  @!P0 BRA `(.L_x_20) ;  /* 0x0000000000048947 */ /* 0x000fec0003800000 */
[----:B------:R-:W-:Y:S01]  /*4220*/  BPT.TRAP 0x1 ;  /* 0x000000040000795c */ /* 0x000fe20000300000 */
.L_x_20:
[----:B------:R-:W-:Y:S01]  /*4230*/  ULEA UR39, UR6, UR36, 0x3 ;  /* 0x0000002406277291 */ /* 0x000fe2000f8e183f */
[----:B------:R-:W-:-:S08]  /*4240*/  SHF.L.U32 R9, R3, 0x1f, RZ ;  /* 0x0000001f03097819 */ /* 0x000fd000000006ff */
[----:B------:R0:W1:Y:S01]  /*4250*/  SYNCS.PHASECHK.TRANS64.TRYWAIT P2, [UR39+0x34830], R9 ;  /* 0x03483009ff0075a7 */ /* 0x0000620008040167 */
[----:B------:R-:W-:Y:S05]  /*4260*/  @!P0 BRA `(.L_x_21) ;  /* 0x0000000000048947 */ /* 0x000fea0003800000 */
[----:B------:R-:W-:Y:S01]  /*4270*/  BPT.TRAP 0x1 ;  /* 0x000000040000795c */ /* 0x000fe20000300000 */
.L_x_21:
[----:B-1----:R-:W-:Y:S05]  /*4280*/  @P2 BRA `(.L_x_22) ;  /* 0x0000000000082947 */ /* 0x002fea0003800000 */
[----:B------:R-:W1:Y:S02]  /*4290*/  SYNCS.PHASECHK.TRANS64.TRYWAIT P2, [UR39+0x34830], R9 ;  /* 0x03483009ff0075a7 */ /* 0x000e640008040167 */
[----:B-1----:R-:W-:Y:S05]  /*42a0*/  @!P2 BRA `(.L_x_23) ;  /* 0x0000008800f0a947 */ /* 0x002fea0003800000 */
.L_x_22:
[----:B------:R-:W-:Y:S01]  /*42b0*/  R2UR UR58, R0 ;  /* 0x00000000003a72ca */ /* 0x000fe200000e0000 */
[----:B------:R-:W-:Y:S01]  /*42c0*/  WARPGROUP.ARRIVE ;  /* 0x00000000000079c5 */ /* 0x000fe20000000000 */
[----:B------:R-:W-:Y:S01]  /*42d0*/  R2UR UR56, R4 ;  /* 0x00000000043872ca */ /* 0x000fe200000e0000 */
[----:B------:R-:W-:Y:S01]  /*42e0*/  UMOV UR59, 0x40000040 ;  /* 0x40000040003b7882 */ /* 0x000fe20000000000 */
[----:B------:R-:W-:Y:S01]  /*42f0*/  R2UR UR57, R5 ;  /* 0x00000000053972ca */ /* 0x000fe200000e0000 */
[----:B------:R-:W-:Y:S01]  /*4300*/  UMOV UR7, 0x40000040 ;  /* 0x4000004000077882 */ /* 0x000fe20000000000 */
[----:B------:R-:W-:Y:S01]  /*4310*/  UMOV UR11, 0x40000040 ;  /* 0x40000040000b7882 */ /* 0x000fe20000000000 */
[----:B------:R-:W-:Y:S01]  /*4320*/  UMOV UR15, 0x40000040 ;  /* 0x40000040000f7882 */ /* 0x000fe20000000000 */
[----:B------:R-:W-:Y:S01]  /*4330*/  UMOV UR19, 0x40000040 ;  /* 0x4000004000137882 */ /* 0x000fe20000000000 */
[----:B------:R-:W-:Y:S01]  /*4340*/  UMOV UR23, 0x40000040 ;  /* 0x4000004000177882 */ /* 0x000fe20000000000 */
[----:B------:R-:W-:Y:S01]  /*4350*/  UMOV UR27, 0x40000040 ;  /* 0x40000040001b7882 */ /* 0x000fe20000000000 */
[----:B------:R-:W-:Y:S01]  /*4360*/  UMOV UR31, 0x40000040 ;  /* 0x40000040001f7882 */ /* 0x000fe20000000000 */
[----:B------:R-:W-:Y:S01]  /*4370*/  UMOV UR35, 0x40000040 ;  /* 0x4000004000237882 */ /* 0x000fe20000000000 */
[----:B------:R-:W-:Y:S01]  /*4380*/  UIMAD UR58, UR58, 0xc00, UR38 ;  /* 0x00000c003a3a78a4 */ /* 0x000fe2000f8e0226 */
[-C--:B------:R-:W-:Y:S01]  /*4390*/  FMUL.FTZ R88, R88, R11.reuse ;  /* 0x0000000b58587220 */ /* 0x080fe20000410000 */
[----:B------:R-:W-:Y:S01]  /*43a0*/  UMOV UR47, 0x40000040 ;  /* 0x40000040002f7882 */ /* 0x000fe20000000000 */
[----:B------:R-:W-:Y:S01]  /*43b0*/  UMOV UR51, 0x40000040 ;  /* 0x4000004000337882 */ /* 0x000fe20000000000 */
[----:B------:R-:W-:Y:S01]  /*43c0*/  UIADD3 UR6, UR58, 0x2, URZ ;  /* 0x000000023a067890 */ /* 0x000fe2000fffe03f */
[-C--:B------:R-:W-:Y:S01]  /*43d0*/  FMUL.FTZ R89, R89, R11.reuse ;  /* 0x0000000b59597220 */ /* 0x080fe20000410000 */
[----:B------:R-:W-:Y:S01]  /*43e0*/  UIADD3 UR10, UR58, 0x4, URZ ;  /* 0x000000043a0a7890 */ /* 0x000fe2000fffe03f */
[----:B------:R-:W-:Y:S01]  /*43f0*/  FMUL.FTZ R92, R92, R11 ;  /* 0x0000000b5c5c7220 */ /* 0x000fe20000410000 */
[----:B------:R-:W-:-:S02]  /*4400*/  UIADD3 UR14, UR58, 0x6, URZ ;  /* 0x000000063a0e7890 */ /* 0x000fc4000fffe03f */
[----:B------:R-:W-:Y:S01]  /*4410*/  HGMMA.64x128x16.F32 R24, gdesc[UR56], RZ, !UPT, gsb0 ;  /* 0x01e00000381879f0 */ /* 0x000fe2000c0008ff */
[----:B------:R-:W-:Y:S01]  /*4420*/  UIADD3 UR18, UR58, 0x400, URZ ;  /* 0x000004003a127890 */ /* 0x000fe2000fffe03f */
[-C--:B------:R-:W-:Y:S01]  /*4430*/  FMUL.FTZ R93, R93, R11.reuse ;  /* 0x0000000b5d5d7220 */ /* 0x080fe20000410000 */
        /* <DEDUP_REMOVED lines=14> */
[----:B------:R-:W-:Y:S01]  /*4520*/  UMOV UR55, 0x40000040 ;  /* 0x4000004000377882 */ /* 0x000fe20000000000 */
[-C--:B------:R-:W-:Y:S01]  /*4530*/  FMUL.FTZ R109, R109, R11.reuse ;  /* 0x0000000b6d6d7220 */ /* 0x080fe20000410000 */
        /* <DEDUP_REMOVED lines=19> */
[----:B------:R-:W-:Y:S01]  /*4670*/  FMUL.FTZ R149, R149, R11 ;  /* 0x0000000b95957220 */ /* 0x000fe20000410000 */
        /* <DEDUP_REMOVED lines=32> */
[----:B------:R-:W-:-:S02]  /*4880*/  WARPGROUP.DEPBAR.LE gsb0, 0x0 ;  /* 0x00008000000079c5 */ /* 0x000fc40000010000 */
        /* <DEDUP_REMOVED lines=33> */
[----:B------:R-:W-:Y:S05]  /*4aa0*/  @!P0 BRA `(.L_x_24) ;  /* 0x0000000000048947 */ /* 0x000fea0003800000 */
[----:B------:R-:W-:Y:S01]  /*4ab0*/  BPT.TRAP 0x1 ;  /* 0x000000040000795c */ /* 0x000fe20000300000 */
.L_x_24:
[----:B------:R-:W-:Y:S01]  /*4ac0*/  ULEA UR7, UR37, UR36, 0x3 ;  /* 0x0000002425077291 */ /* 0x000fe2000f8e183f */
[----:B------:R-:W-:-:S08]  /*4ad0*/  SHF.L.U32 R8, R14, 0x1f, RZ ;  /* 0x0000001f0e087819 */ /* 0x000fd000000006ff */
[----:B------:R2:W3:Y:S01]  /*4ae0*/  SYNCS.PHASECHK.TRANS64.TRYWAIT P2, [UR7+0x34850], R8 ;  /* 0x03485008ff0075a7 */ /* 0x0004e20008040147 */
[----:B------:R-:W-:Y:S05]  /*4af0*/  @!P0 BRA `(.L_x_25) ;  /* 0x0000000000048947 */ /* 0x000fea0003800000 */
[----:B------:R-:W-:Y:S01]  /*4b00*/  BPT.TRAP 0x1 ;  /* 0x000000040000795c */ /* 0x000fe20000300000 */
.L_x_25:
[----:B---3--:R-:W-:Y:S05]  /*4b10*/  @P2 BRA `(.L_x_26) ;  /* 0x0000000000082947 */ /* 0x008fea0003800000 */
[----:B------:R-:W3:Y:S02]  /*4b20*/  SYNCS.PHASECHK.TRANS64.TRYWAIT P2, [UR7+0x34850], R8 ;  /* 0x03485008ff0075a7 */ /* 0x000ee40008040147 */
[----:B---3--:R-:W-:Y:S05]  /*4b30*/  @!P2 BRA `(.L_x_27) ;  /* 0x0000008000e4a947 */ /* 0x008fea0003800000 */
.L_x_26:
[----:B------:R-:W-:Y:S01]  /*4b40*/  UIADD3 UR6, UR36, 0x400, URZ ;  /* 0x0000040024067890 */ /* 0x000fe2000fffe03f */
[----:B------:R-:W-:Y:S01]  /*4b50*/  WARPGROUP.ARRIVE ;  /* 0x00000000000079c5 */ /* 0x000fe20000000000 */
[----:B------:R-:W-:Y:S01]  /*4b60*/  UMOV UR11, 0x40000040 ;  /* 0x40000040000b7882 */ /* 0x000fe20000000000 */
[----:B0-2---:R-:W-:Y:S01]  /*4b70*/  FMUL.FTZ R8, R24, UR40 ;  /* 0x0000002818087c20 */ /* 0x005fe20008410000 */
[----:B------:R-:W-:Y:S01]  /*4b80*/  USHF.R.U32.HI UR6, URZ, 0x4, UR6 ;  /* 0x000000043f067899 */ /* 0x000fe20008011606 */
[----:B-1----:R-:W-:Y:S01]  /*4b90*/  FMUL.FTZ R10, R25, UR40 ;  /* 0x00000028190a7c20 */ /* 0x002fe20008410000 */
[----:B------:R-:W-:Y:S01]  /*4ba0*/  FMUL.FTZ R184, R32, UR40 ;  /* 0x0000002820b87c20 */ /* 0x000fe20008410000 */
[----:B------:R-:W-:Y:S01]  /*4bb0*/  FMUL.FTZ R186, R33, UR40 ;  /* 0x0000002821ba7c20 */ /* 0x000fe20008410000 */
[----:B------:R-:W-:Y:S01]  /*4bc0*/  ULOP3.LUT UR6, UR6, 0x3fff, URZ, 0xc0, !UPT ;  /* 0x00003fff06067892 */ /* 0x000fe2000f8ec03f */
[----:B------:R-:W0:Y:S01]  /*4bd0*/  MUFU.TANH R8, R8 ;  /* 0x0000000800087308 */ /* 0x000e220000002400 */
[----:B------:R-:W-:Y:S01]  /*4be0*/  FMUL.FTZ R188, R36, UR40 ;  /* 0x0000002824bc7c20 */ /* 0x000fe20008410000 */
[----:B------:R-:W-:Y:S01]  /*4bf0*/  FMUL.FTZ R190, R37, UR40 ;  /* 0x0000002825be7c20 */ /* 0x000fe20008410000 */
[----:B------:R-:W-:Y:S01]  /*4c00*/  ULOP3.LUT UR6, UR6, 0x4000000, URZ, 0xfc, !UPT ;  /* 0x0400000006067892 */ /* 0x000fe2000f8efc3f */
[----:B------:R-:W-:Y:S01]  /*4c10*/  FMUL.FTZ R192, R40, UR40 ;  /* 0x0000002828c07c20 */ /* 0x000fe20008410000 */
[----:B------:R-:W-:Y:S01]  /*4c20*/  FMUL.FTZ R194, R41, UR40 ;  /* 0x0000002829c27c20 */ /* 0x000fe20008410000 */
[----:B------:R-:W-:Y:S01]  /*4c30*/  FMUL.FTZ R196, R44, UR40 ;  /* 0x000000282cc47c20 */ /* 0x000fe20008410000 */
[----:B------:R-:W-:Y:S01]  /*4c40*/  ULEA UR6, UR37, UR6, 0xb ;  /* 0x0000000625067291 */ /* 0x000fe2000f8e583f */
[----:B------:R-:W1:Y:S01]  /*4c50*/  MUFU.TANH R10, R10 ;  /* 0x0000000a000a7308 */ /* 0x000e620000002400 */
[----:B------:R-:W-:Y:S01]  /*4c60*/  FMUL.FTZ R198, R49, UR40 ;  /* 0x0000002831c67c20 */ /* 0x000fe20008410000 */
[----:B------:R-:W-:Y:S01]  /*4c70*/  FMUL.FTZ R200, R52, UR40 ;  /* 0x0000002834c87c20 */ /* 0x000fe20008410000 */
[----:B------:R-:W-:Y:S01]  /*4c80*/  FMUL.FTZ R202, R53, UR40 ;  /* 0x0000002835ca7c20 */ /* 0x000fe20008410000 */
[----:B------:R-:W-:Y:S01]  /*4c90*/  FMUL.FTZ R44, R54, UR40 ;  /* 0x00000028362c7c20 */ /* 0x000fe20008410000 */
[----:B------:R-:W-:Y:S01]  /*4ca0*/  FMUL.FTZ R54, R56, UR40 ;  /* 0x0000002838367c20 */ /* 0x000fe20008410000 */
[----:B------:R-:W-:Y:S01]  /*4cb0*/  UMOV UR10, UR6 ;  /* 0x00000006000a7c82 */ /* 0x000fe20008000000 */
[----:B------:R-:W-:Y:S01]  /*4cc0*/  FMUL.FTZ R56, R57, UR40 ;  /* 0x0000002839387c20 */ /* 0x000fe20008410000 */
[----:B------:R-:W-:Y:S01]  /*4cd0*/  HGMMA.64x128x16.F32 R88, R180, gdesc[UR8].tnspB, R88, gsb0 ;  /* 0x41e00008b4587df0 */ /* 0x000fe20008000858 */
[----:B------:R-:W-:Y:S01]  /*4ce0*/  UIADD3 UR10, UR6, 0x80, URZ ;  /* 0x00000080060a7890 */ /* 0x000fe2000fffe03f */
[----:B------:R-:W-:Y:S01]  /*4cf0*/  MUFU.TANH R184, R184 ;  /* 0x000000b800b87308 */ /* 0x000fe20000002400 */
[----:B------:R-:W-:Y:S01]  /*4d00*/  UMOV UR11, 0x40000040 ;  /* 0x40000040000b7882 */ /* 0x000fe20000000000 */
[----:B0-----:R-:W-:Y:S01]  /*4d10*/  FMNMX.FTZ R9, R8, R17, !PT ;  /* 0x0000001108097209 */ /* 0x001fe20007810000 */
[----:B------:R-:W-:Y:S01]  /*4d20*/  FMUL.FTZ R40, R50, UR40 ;  /* 0x0000002832287c20 */ /* 0x000fe20008410000 */
[----:B------:R-:W-:Y:S01]  /*4d30*/  FMUL.FTZ R50, R58, UR40 ;  /* 0x000000283a327c20 */ /* 0x000fe20008410000 */
[----:B------:R-:W-:Y:S01]  /*4d40*/  FMUL.FTZ R58, R60, UR40 ;  /* 0x000000283c3a7c20 */ /* 0x000fe20008410000 */
[----:B------:R-:W-:Y:S01]  /*4d50*/  FMUL.FTZ R14, R26, UR40 ;  /* 0x000000281a0e7c20 */ /* 0x000fe20008410000 */
[----:B-1----:R-:W-:Y:S01]  /*4d60*/  FMNMX.FTZ R9, R10, R9, !PT ;  /* 0x000000090a097209 */ /* 0x002fe20007810000 */
[----:B------:R-:W-:Y:S01]  /*4d70*/  MUFU.TANH R186, R186 ;  /* 0x000000ba00ba7308 */ /* 0x000fe20000002400 */
[----:B------:R-:W-:Y:S01]  /*4d80*/  FMUL.FTZ R60, R61, UR40 ;  /* 0x000000283d3c7c20 */ /* 0x000fe20008410000 */
[----:B------:R-:W-:Y:S01]  /*4d90*/  FMUL.FTZ R18, R27, UR40 ;  /* 0x000000281b127c20 */ /* 0x000fe20008410000 */
[----:B------:R-:W-:Y:S01]  /*4da0*/  FMUL.FTZ R52, R62, UR40 ;  /* 0x000000283e347c20 */ /* 0x000fe20008410000 */
[----:B------:R-:W-:Y:S01]  /*4db0*/  FMUL.FTZ R62, R64, UR40 ;  /* 0x00000028403e7c20 */ /* 0x000fe20008410000 */
[----:B------:R-:W-:Y:S01]  /*4dc0*/  FMUL.FTZ R20, R30, UR40 ;  /* 0x000000281e147c20 */ /* 0x000fe20008410000 */
[----:B------:R-:W-:Y:S01]  /*4dd0*/  FMUL.FTZ R64, R65, UR40 ;  /* 0x0000002841407c20 */ /* 0x000fe20008410000 */
[----:B------:R-:W-:Y:S01]  /*4de0*/  FMUL.FTZ R22, R31, UR40 ;  /* 0x000000281f167c20 */ /* 0x000fe20008410000 */
        /* <DEDUP_REMOVED lines=31> */
[C---:B------:R-:W-:Y:S01]  /*4fe0*/  ISETP.GT.AND P2, PT, R13.reuse, R2, PT ;  /* 0x000000020d00720c */ /* 0x040fe20003f44270 */
[----:B------:R-:W-:Y:S01]  /*4ff0*/  MUFU.TANH R196, R196 ;  /* 0x000000c400c47308 */ /* 0x000fe20000002400 */
[----:B------:R-:W-:Y:S01]  /*5000*/  R2UR UR37, R0 ;  /* 0x00000000002572ca */ /* 0x000fe200000e0000 */
[----:B------:R-:W-:-:S06]  /*5010*/  VIADD R13, R13, 0xffffffff ;  /* 0xffffffff0d0d7836 */ /* 0x000fcc0000000000 */
[----:B------:R-:W-:Y:S08]  /*5020*/  MUFU.TANH R198, R198 ;  /* 0x000000c600c67308 */ /* 0x000ff00000002400 */
[----:B------:R-:W-:Y:S08]  /*5030*/  MUFU.TANH R200, R200 ;  /* 0x000000c800c87308 */ /* 0x000ff00000002400 */
[----:B------:R-:W-:Y:S08]  /*5040*/  MUFU.TANH R202, R202 ;  /* 0x000000ca00ca7308 */ /* 0x000ff00000002400 */
[----:B------:R-:W-:Y:S08]  /*5050*/  MUFU.TANH R54, R54 ;  /* 0x0000003600367308 */ /* 0x000ff00000002400 */
[----:B------:R-:W-:Y:S08]  /*5060*/  MUFU.TANH R56, R56 ;  /* 0x0000003800387308 */ /* 0x000ff00000002400 */
[----:B------:R-:W-:Y:S08]  /*5070*/  MUFU.TANH R58, R58 ;  /* 0x0000003a003a7308 */ /* 0x000ff00000002400 */
[----:B------:R-:W0:Y:S08]  /*5080*/  MUFU.TANH R14, R14 ;  /* 0x0000000e000e7308 */ /* 0x000e300000002400 */
[----:B------:R-:W-:Y:S08]  /*5090*/  MUFU.TANH R60, R60 ;  /* 0x0000003c003c7308 */ /* 0x000ff00000002400 */
[----:B------:R-:W1:Y:S01]  /*50a0*/  MUFU.TANH R18, R18 ;  /* 0x0000001200127308 */ /* 0x000e620000002400 */
[----:B0-----:R-:W-:-:S07]  /*50b0*/  FMNMX.FTZ R23, R14, R15, !PT ;  /* 0x0000000f0e177209 */ /* 0x001fce0007810000 */
[----:B------:R-:W-:Y:S08]  /*50c0*/  MUFU.TANH R62, R62 ;  /* 0x0000003e003e7308 */ /* 0x000ff00000002400 */
[----:B------:R-:W0:Y:S01]  /*50d0*/  MUFU.TANH R20, R20 ;  /* 0x0000001400147308 */ /* 0x000e220000002400 */
[----:B-1----:R-:W-:Y:S01]  /*50e0*/  FMNMX.FTZ R25, R18, R23, !PT ;  /* 0x0000001712197209 */ /* 0x002fe20007810000 */
[----:B------:R-:W-:-:S02]  /*50f0*/  WARPGROUP.DEPBAR.LE gsb0, 0x0 ;  /* 0x00008000000079c5 */ /* 0x000fc40000010000 */
[----:B------:R-:W-:Y:S01]  /*5100*/  WARPGROUP.ARRIVE ;  /* 0x00000000000079c5 */ /* 0x000fe20000000000 */
[----:B------:R-:W-:Y:S01]  /*5110*/  FMUL.FTZ R180, R28, UR40 ;  /* 0x000000281cb47c20 */ /* 0x000fe20008410000 */
[----:B------:R-:W-:Y:S02]  /*5120*/  FMUL.FTZ R182, R29, UR40 ;  /* 0x000000281db67c20 */ /* 0x000fe40008410000 */
[----:B------:R-:W-:Y:S01]  /*5130*/  MUFU.TANH R64, R64 ;  /* 0x0000004000407308 */ /* 0x000fe20000002400 */
[----:B------:R-:W-:Y:S01]  /*5140*/  FMUL.FTZ R28, R38, UR40 ;  /* 0x00000028261c7c20 */ /* 0x000fe20008410000 */
[----:B------:R-:W-:Y:S01]  /*5150*/  FMUL.FTZ R38, R47, UR40 ;  /* 0x000000282f267c20 */ /* 0x000fe20008410000 */
[----:B------:R-:W-:Y:S01]  /*5160*/  HGMMA.64x128x16.F32 R88, R176, gdesc[UR8].tnspB, R88, gsb0 ;  /* 0x41e00008b0587df0 */ /* 0x000fe20008000858 */
[----:B------:R-:W-:Y:S01]  /*5170*/  UIADD3 UR10, UR6, 0x100, URZ ;  /* 0x00000100060a7890 */ /* 0x000fe2000fffe03f */
[----:B------:R-:W-:-:S03]  /*5180*/  UMOV UR11, 0x40000040 ;  /* 0x40000040000b7882 */ /* 0x000fc60000000000 */
[----:B------:R-:W1:Y:S01]  /*5190*/  MUFU.TANH R180, R180 ;  /* 0x000000b400b47308 */ /* 0x000e620000002400 */
[----:B0-----:R-:W-:-:S07]  /*51a0*/  FMNMX.FTZ R25, R20, R25, !PT ;  /* 0x0000001914197209 */ /* 0x001fce0007810000 */
[----:B------:R-:W0:Y:S08]  /*51b0*/  MUFU.TANH R182, R182 ;  /* 0x000000b600b67308 */ /* 0x000e300000002400 */
[----:B------:R-:W2:Y:S01]  /*51c0*/  MUFU.TANH R22, R22 ;  /* 0x0000001600167308 */ /* 0x000ea20000002400 */
[----:B-1----:R-:W-:-:S07]  /*51d0*/  FMNMX.FTZ R9, R180, R9, !PT ;  /* 0x00000009b4097209 */ /* 0x002fce0007810000 */
[----:B------:R-:W-:Y:S01]  /*51e0*/  MUFU.TANH R68, R68 ;  /* 0x0000004400447308 */ /* 0x000fe20000002400 */
[----:B0-----:R-:W-:-:S04]  /*51f0*/  FMNMX.FTZ R9, R182, R9, !PT ;  /* 0x00000009b6097209 */ /* 0x001fc80007810000 */
[----:B------:R-:W-:-:S03]  /*5200*/  FMNMX.FTZ R9, R184, R9, !PT ;  /* 0x00000009b8097209 */ /* 0x000fc60007810000 */
[----:B------:R-:W0:Y:S01]  /*5210*/  MUFU.TANH R24, R24 ;  /* 0x0000001800187308 */ /* 0x000e220000002400 */
[----:B------:R-:W-:Y:S02]  /*5220*/  FMNMX.FTZ R9, R186, R9, !PT ;  /* 0x00000009ba097209 */ /* 0x000fe40007810000 */
[----:B--2---:R-:W-:Y:S02]  /*5230*/  FMNMX.FTZ R25, R22, R25, !PT ;  /* 0x0000001916197209 */ /* 0x004fe40007810000 */
[----:B------:R-:W-:-:S03]  /*5240*/  FMNMX.FTZ R9, R188, R9, !PT ;  /* 0x00000009bc097209 */ /* 0x000fc60007810000 */
[----:B------:R-:W1:Y:S01]  /*5250*/  MUFU.TANH R26, R26 ;  /* 0x0000001a001a7308 */ /* 0x000e620000002400 */
[----:B------:R-:W-:-:S04]  /*5260*/  FMNMX.FTZ R9, R190, R9, !PT ;  /* 0x00000009be097209 */ /* 0x000fc80007810000 */
[----:B------:R-:W-:-:S03]  /*5270*/  FMNMX.FTZ R9, R192, R9, !PT ;  /* 0x00000009c0097209 */ /* 0x000fc60007810000 */
[----:B------:R-:W-:Y:S01]  /*5280*/  MUFU.TANH R72, R72 ;  /* 0x0000004800487308 */ /* 0x000fe20000002400 */
[----:B------:R-:W-:Y:S02]  /*5290*/  FMNMX.FTZ R9, R194, R9, !PT ;  /* 0x00000009c2097209 */ /* 0x000fe40007810000 */
[----:B0-----:R-:W-:Y:S02]  /*52a0*/  FMNMX.FTZ R25, R24, R25, !PT ;  /* 0x0000001918197209 */ /* 0x001fe40007810000 */
[----:B------:R-:W-:-:S03]  /*52b0*/  FMNMX.FTZ R9, R196, R9, !PT ;  /* 0x00000009c4097209 */ /* 0x000fc60007810000 */
[----:B------:R-:W0:Y:S01]  /*52c0*/  MUFU.TANH R28, R28 ;  /* 0x0000001c001c7308 */ /* 0x000e220000002400 */
[----:B-1----:R-:W-:-:S07]  /*52d0*/  FMNMX.FTZ R27, R26, R25, !PT ;  /* 0x000000191a1b7209 */ /* 0x002fce0007810000 */
[----:B------:R-:W1:Y:S08]  /*52e0*/  MUFU.TANH R30, R30 ;  /* 0x0000001e001e7308 */ /* 0x000e700000002400 */
[----:B------:R-:W-:Y:S01]  /*52f0*/  MUFU.TANH R76, R76 ;  /* 0x0000004c004c7308 */ /* 0x000fe20000002400 */
[----:B0-----:R-:W-:-:S07]  /*5300*/  FMNMX.FTZ R27, R28, R27, !PT ;  /* 0x0000001b1c1b7209 */ /* 0x001fce0007810000 */
[----:B------:R-:W0:Y:S01]  /*5310*/  MUFU.TANH R32, R32 ;  /* 0x0000002000207308 */ /* 0x000e220000002400 */
[----:B-1----:R-:W-:-:S07]  /*5320*/  FMNMX.FTZ R27, R30, R27, !PT ;  /* 0x0000001b1e1b7209 */ /* 0x002fce0007810000 */
[----:B------:R-:W-:Y:S08]  /*5330*/  MUFU.TANH R204, R204 ;  /* 0x000000cc00cc7308 */ /* 0x000ff00000002400 */
[----:B------:R-:W1:Y:S01]  /*5340*/  MUFU.TANH R34, R34 ;  /* 0x0000002200227308 */ /* 0x000e620000002400 */
[----:B0-----:R-:W-:-:S07]  /*5350*/  FMNMX.FTZ R27, R32, R27, !PT ;  /* 0x0000001b201b7209 */ /* 0x001fce0007810000 */
[----:B------:R-:W-:Y:S08]  /*5360*/  MUFU.TANH R206, R206 ;  /* 0x000000ce00ce7308 */ /* 0x000ff00000002400 */
[----:B------:R-:W0:Y:S01]  /*5370*/  MUFU.TANH R36, R36 ;  /* 0x0000002400247308 */ /* 0x000e220000002400 */
[----:B-1----:R-:W-:-:S07]  /*5380*/  FMNMX.FTZ R29, R34, R27, !PT ;  /* 0x0000001b221d7209 */ /* 0x002fce0007810000 */
[----:B------:R-:W-:Y:S08]  /*5390*/  MUFU.TANH R208, R208 ;  /* 0x000000d000d07308 */ /* 0x000ff00000002400 */
[----:B------:R-:W1:Y:S01]  /*53a0*/  MUFU.TANH R38, R38 ;  /* 0x0000002600267308 */ /* 0x000e620000002400 */
[----:B0-----:R-:W-:-:S07]  /*53b0*/  FMNMX.FTZ R29, R36, R29, !PT ;  /* 0x0000001d241d7209 */ /* 0x001fce0007810000 */
[----:B------:R-:W-:Y:S01]  /*53c0*/  MUFU.TANH R84, R84 ;  /* 0x0000005400547308 */ /* 0x000fe20000002400 */
[----:B------:R-:W-:Y:S02]  /*53d0*/  WARPGROUP.DEPBAR.LE gsb0, 0x0 ;  /* 0x00008000000079c5 */ /* 0x000fe40000010000 */
[----:B------:R-:W-:Y:S01]  /*53e0*/  WARPGROUP.ARRIVE ;  /* 0x00000000000079c5 */ /* 0x000fe20000000000 */
[----:B------:R-:W-:Y:S01]  /*53f0*/  FMUL.FTZ R176, R45, UR40 ;  /* 0x000000282db07c20 */ /* 0x000fe20008410000 */
[----:B------:R-:W-:Y:S01]  /*5400*/  FMUL.FTZ R178, R48, UR40 ;  /* 0x0000002830b27c20 */ /* 0x000fe20008410000 */
[----:B------:R-:W-:Y:S02]  /*5410*/  FMUL.FTZ R48, R59, UR40 ;  /* 0x000000283b307c20 */ /* 0x000fe40008410000 */
[----:B------:R-:W0:Y:S01]  /*5420*/  MUFU.TANH R40, R40 ;  /* 0x0000002800287308 */ /* 0x000e220000002400 */
[----:B------:R-:W-:Y:S01]  /*5430*/  HGMMA.64x128x16.F32 R88, R172, gdesc[UR8].tnspB, R88, gsb0 ;  /* 0x41e00008ac587df0 */ /* 0x000fe20008000858 */
[----:B------:R-:W-:Y:S01]  /*5440*/  UIADD3 UR10, UR6, 0x180, URZ ;  /* 0x00000180060a7890 */ /* 0x000fe2000fffe03f */
[----:B-1----:R-:W-:Y:S01]  /*5450*/  FMNMX.FTZ R29, R38, R29, !PT ;  /* 0x0000001d261d7209 */ /* 0x002fe20007810000 */
[----:B------:R-:W-:-:S04]  /*5460*/  UMOV UR11, 0x40000040 ;  /* 0x40000040000b7882 */ /* 0x000fc80000000000 */
[----:B------:R-:W1:Y:S08]  /*5470*/  MUFU.TANH R176, R176 ;  /* 0x000000b000b07308 */ /* 0x000e700000002400 */
[----:B------:R-:W2:Y:S01]  /*5480*/  MUFU.TANH R178, R178 ;  /* 0x000000b200b27308 */ /* 0x000ea20000002400 */
[----:B0-----:R-:W-:-:S07]  /*5490*/  FMNMX.FTZ R29, R40, R29, !PT ;  /* 0x0000001d281d7209 */ /* 0x001fce0007810000 */
[----:B------:R-:W-:Y:S01]  /*54a0*/  MUFU.TANH R210, R210 ;  /* 0x000000d200d27308 */ /* 0x000fe20000002400 */
[----:B-1----:R-:W-:-:S07]  /*54b0*/  FMNMX.FTZ R9, R176, R9, !PT ;  /* 0x00000009b0097209 */ /* 0x002fce0007810000 */
[----:B------:R-:W0:Y:S01]  /*54c0*/  MUFU.TANH R42, R42 ;  /* 0x0000002a002a7308 */ /* 0x000e220000002400 */
[----:B--2---:R-:W-:-:S04]  /*54d0*/  FMNMX.FTZ R9, R178, R9, !PT ;  /* 0x00000009b2097209 */ /* 0x004fc80007810000 */
[----:B------:R-:W-:-:S03]  /*54e0*/  FMNMX.FTZ R9, R198, R9, !PT ;  /* 0x00000009c6097209 */ /* 0x000fc60007810000 */
[----:B------:R-:W1:Y:S01]  /*54f0*/  MUFU.TANH R44, R44 ;  /* 0x0000002c002c7308 */ /* 0x000e620000002400 */
[----:B------:R-:W-:-:S04]  /*5500*/  FMNMX.FTZ R9, R200, R9, !PT ;  /* 0x00000009c8097209 */ /* 0x000fc80007810000 */
[----:B------:R-:W-:-:S03]  /*5510*/  FMNMX.FTZ R9, R202, R9, !PT ;  /* 0x00000009ca097209 */ /* 0x000fc60007810000 */
[----:B------:R-:W2:Y:S01]  /*5520*/  MUFU.TANH R46, R46 ;  /* 0x0000002e002e7308 */ /* 0x000ea20000002400 */
[----:B------:R-:W-:Y:S02]  /*5530*/  FMNMX.FTZ R9, R54, R9, !PT ;  /* 0x0000000936097209 */ /* 0x000fe40007810000 */
[----:B0-----:R-:W-:Y:S02]  /*5540*/  FMNMX.FTZ R31, R42, R29, !PT ;  /* 0x0000001d2a1f7209 */ /* 0x001fe40007810000 */
[----:B------:R-:W-:-:S03]  /*5550*/  FMNMX.FTZ R9, R56, R9, !PT ;  /* 0x0000000938097209 */ /* 0x000fc60007810000 */
[----:B------:R-:W0:Y:S01]  /*5560*/  MUFU.TANH R50, R50 ;  /* 0x0000003200327308 */ /* 0x000e220000002400 */
[----:B------:R-:W-:Y:S02]  /*5570*/  FMNMX.FTZ R9, R58, R9, !PT ;  /* 0x000000093a097209 */ /* 0x000fe40007810000 */
[----:B-1----:R-:W-:Y:S02]  /*5580*/  FMNMX.FTZ R31, R44, R31, !PT ;  /* 0x0000001f2c1f7209 */ /* 0x002fe40007810000 */
[----:B------:R-:W-:-:S03]  /*5590*/  FMNMX.FTZ R9, R60, R9, !PT ;  /* 0x000000093c097209 */ /* 0x000fc60007810000 */
[----:B------:R-:W1:Y:S01]  /*55a0*/  MUFU.TANH R48, R48 ;  /* 0x0000003000307308 */ /* 0x000e620000002400 */
[----:B------:R-:W-:Y:S02]  /*55b0*/  FMNMX.FTZ R9, R62, R9, !PT ;  /* 0x000000093e097209 */ /* 0x000fe40007810000 */
[----:B--2---:R-:W-:Y:S02]  /*55c0*/  FMNMX.FTZ R31, R46, R31, !PT ;  /* 0x0000001f2e1f7209 */ /* 0x004fe40007810000 */
[----:B------:R-:W-:-:S03]  /*55d0*/  FMNMX.FTZ R9, R64, R9, !PT ;  /* 0x0000000940097209 */ /* 0x000fc60007810000 */
[----:B------:R-:W2:Y:S01]  /*55e0*/  MUFU.TANH R52, R52 ;  /* 0x0000003400347308 */ /* 0x000ea20000002400 */
[----:B------:R-:W-:Y:S02]  /*55f0*/  FMNMX.FTZ R9, R68, R9, !PT ;  /* 0x0000000944097209 */ /* 0x000fe40007810000 */
[----:B0-----:R-:W-:-:S05]  /*5600*/  FMNMX.FTZ R31, R50, R31, !PT ;  /* 0x0000001f321f7209 */ /* 0x001fca0007810000 */
[----:B------:R-:W0:Y:S01]  /*5610*/  MUFU.TANH R80, R80 ;  /* 0x0000005000507308 */ /* 0x000e220000002400 */
[----:B-1----:R-:W-:-:S07]  /*5620*/  FMNMX.FTZ R33, R48, R31, !PT ;  /* 0x0000001f30217209 */ /* 0x002fce0007810000 */
[----:B------:R-:W1:Y:S01]  /*5630*/  MUFU.TANH R66, R66 ;  /* 0x0000004200427308 */ /* 0x000e620000002400 */
[----:B--2---:R-:W-:-:S07]  /*5640*/  FMNMX.FTZ R33, R52, R33, !PT ;  /* 0x0000002134217209 */ /* 0x004fce0007810000 */
[----:B------:R-:W-:Y:S01]  /*5650*/  MUFU.TANH R70, R70 ;  /* 0x0000004600467308 */ /* 0x000fe20000002400 */
[----:B0-----:R-:W-:-:S07]  /*5660*/  FMNMX.FTZ R33, R80, R33, !PT ;  /* 0x0000002150217209 */ /* 0x001fce0007810000 */
[----:B------:R-:W-:Y:S01]  /*5670*/  MUFU.TANH R74, R74 ;  /* 0x0000004a004a7308 */ /* 0x000fe20000002400 */
[----:B-1----:R-:W-:-:S07]  /*5680*/  FMNMX.FTZ R33, R66, R33, !PT ;  /* 0x0000002142217209 */ /* 0x002fce0007810000 */
[----:B------:R-:W-:Y:S08]  /*5690*/  MUFU.TANH R212, R212 ;  /* 0x000000d400d47308 */ /* 0x000ff00000002400 */
[----:B------:R-:W-:Y:S08]  /*56a0*/  MUFU.TANH R78, R78 ;  /* 0x0000004e004e7308 */ /* 0x000ff00000002400 */
[----:B------:R-:W-:Y:S08]  /*56b0*/  MUFU.TANH R214, R214 ;  /* 0x000000d600d67308 */ /* 0x000ff00000002400 */
[----:B------:R-:W-:Y:S01]  /*56c0*/  MUFU.TANH R82, R82 ;  /* 0x0000005200527308 */ /* 0x000fe20000002400 */
[----:B------:R-:W-:-:S02]  /*56d0*/  WARPGROUP.DEPBAR.LE gsb0, 0x0 ;  /* 0x00008000000079c5 */ /* 0x000fc40000010000 */
[----:B------:R-:W-:Y:S01]  /*56e0*/  WARPGROUP.ARRIVE ;  /* 0x00000000000079c5 */ /* 0x000fe20000000000 */
[----:B------:R-:W-:Y:S01]  /*56f0*/  FMUL.FTZ R172, R69, UR40 ;  /* 0x0000002845ac7c20 */ /* 0x000fe20008410000 */
[----:B------:R-:W-:-:S03]  /*5700*/  FMUL.FTZ R174, R73, UR40 ;  /* 0x0000002849ae7c20 */ /* 0x000fc60008410000 */
[----:B------:R-:W-:Y:S01]  /*5710*/  MUFU.TANH R216, R216 ;  /* 0x000000d800d87308 */ /* 0x000fe20000002400 */
[----:B------:R-:W-:Y:S01]  /*5720*/  HGMMA.64x128x16.F32 R88, R168, gdesc[UR8].tnspB, R88, gsb0 ;  /* 0x41e00008a8587df0 */ /* 0x000fe20008000858 */
[----:B------:R-:W-:Y:S01]  /*5730*/  UIADD3 UR10, UR6, 0x200, URZ ;  /* 0x00000200060a7890 */ /* 0x000fe2000fffe03f */
[----:B------:R-:W-:-:S05]  /*5740*/  UMOV UR11, 0x40000040 ;  /* 0x40000040000b7882 */ /* 0x000fca0000000000 */
[----:B------:R-:W0:Y:S08]  /*5750*/  MUFU.TANH R172, R172 ;  /* 0x000000ac00ac7308 */ /* 0x000e300000002400 */
[----:B------:R-:W1:Y:S08]  /*5760*/  MUFU.TANH R174, R174 ;  /* 0x000000ae00ae7308 */ /* 0x000e700000002400 */
[----:B------:R-:W-:Y:S01]  /*5770*/  MUFU.TANH R86, R86 ;  /* 0x0000005600567308 */ /* 0x000fe20000002400 */
[----:B0-----:R-:W-:-:S04]  /*5780*/  FMNMX.FTZ R9, R172, R9, !PT ;  /* 0x00000009ac097209 */ /* 0x001fc80007810000 */
[----:B------:R-:W-:-:S03]  /*5790*/  FMNMX.FTZ R9, R72, R9, !PT ;  /* 0x0000000948097209 */ /* 0x000fc60007810000 */
[----:B------:R-:W-:Y:S01]  /*57a0*/  MUFU.TANH R218, R218 ;  /* 0x000000da00da7308 */ /* 0x000fe20000002400 */
[----:B-1----:R-:W-:-:S04]  /*57b0*/  FMNMX.FTZ R9, R174, R9, !PT ;  /* 0x00000009ae097209 */ /* 0x002fc80007810000 */
[----:B------:R-:W-:-:S04]  /*57c0*/  FMNMX.FTZ R9, R76, R9, !PT ;  /* 0x000000094c097209 */ /* 0x000fc80007810000 */
[----:B------:R-:W-:-:S04]  /*57d0*/  FMNMX.FTZ R9, R204, R9, !PT ;  /* 0x00000009cc097209 */ /* 0x000fc80007810000 */
[----:B------:R-:W-:-:S04]  /*57e0*/  FMNMX.FTZ R9, R206, R9, !PT ;  /* 0x00000009ce097209 */ /* 0x000fc80007810000 */
[----:B------:R-:W-:-:S04]  /*57f0*/  FMNMX.FTZ R9, R208, R9, !PT ;  /* 0x00000009d0097209 */ /* 0x000fc80007810000 */
[----:B------:R-:W-:-:S04]  /*5800*/  FMNMX.FTZ R9, R84, R9, !PT ;  /* 0x0000000954097209 */ /* 0x000fc80007810000 */
[----:B------:R-:W-:-:S05]  /*5810*/  FMNMX.FTZ R9, R210, R9, !PT ;  /* 0x00000009d2097209 */ /* 0x000fca0007810000 */
[----:B------:R-:W0:Y:S02]  /*5820*/  SHFL.BFLY PT, R12, R9, 0x2, 0x1f ;  /* 0x0c401f00090c7f89 */ /* 0x000e2400000e0000 */
[----:B0-----:R-:W-:Y:S02]  /*5830*/  FMNMX.FTZ R12, R9, R12, !PT ;  /* 0x0000000c090c7209 */ /* 0x001fe40007810000 */
[----:B------:R-:W0:Y:S03]  /*5840*/  LDC R9, c[0x0][0x988] ;  /* 0x00026200ff097b82 */ /* 0x000e260000000800 */
[----:B------:R-:W1:Y:S02]  /*5850*/  SHFL.BFLY PT, R11, R12, 0x1, 0x1f ;  /* 0x0c201f000c0b7f89 */ /* 0x000e6400000e0000 */
[----:B-1----:R-:W-:-:S05]  /*5860*/  FMNMX.FTZ R12, R12, R11, !PT ;  /* 0x0000000b0c0c7209 */ /* 0x002fca0007810000 */
[C---:B------:R-:W-:Y:S01]  /*5870*/  FADD.FTZ R220, -R12.reuse, R17 ;  /* 0x000000110cdc7221 */ /* 0x040fe20000010100 */
[----:B0-----:R-:W-:-:S03]  /*5880*/  FMUL.FTZ R21, R12, R9 ;  /* 0x000000090c157220 */ /* 0x001fc60000410000 */
[-C--:B------:R-:W-:Y:S01]  /*5890*/  FMUL.FTZ R11, R220, R9.reuse ;  /* 0x00000009dc0b7220 */ /* 0x080fe20000410000 */
[-CC-:B------:R-:W-:Y:S01]  /*58a0*/  FFMA.FTZ R220, R8, R9.reuse, -R21.reuse ;  /* 0x0000000908dc7223 */ /* 0x180fe20000010815 */
        /* <DEDUP_REMOVED lines=16> */
[-CC-:B0-----:R-:W-:Y:S01]  /*59b0*/  FFMA.FTZ R184, R194, R9.reuse, -R21.reuse ;  /* 0x00000009c2b87223 */ /* 0x181fe20000010815 */
[-CC-:B------:R-:W-:Y:S01]  /*59c0*/  FFMA.FTZ R41, R172, R9.reuse, -R21.reuse ;  /* 0x00000009ac297223 */ /* 0x180fe20000010815 */
[----:B------:R-:W-:Y:S01]  /*59d0*/  FFMA.FTZ R43, R72, R9, -R21 ;  /* 0x00000009482b7223 */ /* 0x000fe20000010815 */
[----:B------:R-:W-:-:S02]  /*59e0*/  WARPGROUP.DEPBAR.LE gsb0, 0x0 ;  /* 0x00008000000079c5 */ /* 0x000fc40000010000 */
[----:B------:R-:W-:Y:S01]  /*59f0*/  WARPGROUP.ARRIVE ;  /* 0x00000000000079c5 */ /* 0x000fe20000000000 */
[----:B------:R-:W-:Y:S01]  /*5a00*/  FMUL.FTZ R168, R67, UR40 ;  /* 0x0000002843a87c20 */ /* 0x000fe20008410000 */
[----:B------:R-:W-:Y:S01]  /*5a10*/  FMUL.FTZ R170, R71, UR40 ;  /* 0x0000002847aa7c20 */ /* 0x000fe20008410000 */
[-CC-:B-1----:R-:W-:Y:S01]  /*5a20*/  FFMA.FTZ R188, R198, R9.reuse, -R21.reuse ;  /* 0x00000009c6bc7223 */ /* 0x182fe20000010815 */
[-CC-:B------:R-:W-:Y:S01]  /*5a30*/  FFMA.FTZ R60, R174, R9.reuse, -R21.reuse ;  /* 0x00000009ae3c7223 */ /* 0x180fe20000010815 */
[-CC-:B------:R-:W-:Y:S01]  /*5a40*/  FFMA.FTZ R47, R206, R9.reuse, -R21.reuse ;  /* 0x00000009ce2f7223 */ /* 0x180fe20000010815 */
[----:B------:R-:W-:Y:S01]  /*5a50*/  HGMMA.64x128x16.F32 R88, R152, gdesc[UR8].tnspB, R88, gsb0 ;  /* 0x41e0000898587df0 */ /* 0x000fe20008000858 */
[----:B------:R-:W-:Y:S01]  /*5a60*/  UIADD3 UR10, UR6, 0x280, URZ ;  /* 0x00000280060a7890 */ /* 0x000fe2000fffe03f */
[----:B------:R-:W0:Y:S01]  /*5a70*/  MUFU.TANH R168, R168 ;  /* 0x000000a800a87308 */ /* 0x000e220000002400 */
[----:B------:R-:W-:Y:S01]  /*5a80*/  UMOV UR11, 0x40000040 ;  /* 0x40000040000b7882 */ /* 0x000fe20000000000 */
[-CC-:B------:R-:W-:Y:S01]  /*5a90*/  FFMA.FTZ R64, R208, R9.reuse, -R21.reuse ;  /* 0x00000009d0407223 */ /* 0x180fe20000010815 */
[----:B------:R-:W-:-:S05]  /*5aa0*/  FFMA.FTZ R84, R84, R9, -R21 ;  /* 0x0000000954547223 */ /* 0x000fca0000010815 */
[----:B------:R-:W1:Y:S08]  /*5ab0*/  MUFU.TANH R170, R170 ;  /* 0x000000aa00aa7308 */ /* 0x000e700000002400 */
[----:B------:R-:W-:Y:S01]  /*5ac0*/  MUFU.EX2 R11, R11 ;  /* 0x0000000b000b7308 */ /* 0x000fe20000000800 */
[----:B0-----:R-:W-:-:S04]  /*5ad0*/  FMNMX.FTZ R35, R168, R33, !PT ;  /* 0x00000021a8237209 */ /* 0x001fc80007810000 */
[----:B------:R-:W-:-:S03]  /*5ae0*/  FMNMX.FTZ R35, R70, R35, !PT ;  /* 0x0000002346237209 */ /* 0x000fc60007810000 */
[----:B------:R-:W0:Y:S01]  /*5af0*/  MUFU.EX2 R220, R220 ;  /* 0x000000dc00dc7308 */ /* 0x000e220000000800 */
[----:B-1----:R-:W-:-:S04]  /*5b00*/  FMNMX.FTZ R35, R170, R35, !PT ;  /* 0x00000023aa237209 */ /* 0x002fc80007810000 */
[----:B------:R-:W-:-:S03]  /*5b10*/  FMNMX.FTZ R35, R74, R35, !PT ;  /* 0x000000234a237209 */ /* 0x000fc60007810000 */
[----:B------:R-:W1:Y:S01]  /*5b20*/  MUFU.EX2 R17, R17 ;  /* 0x0000001100117308 */ /* 0x000e620000000800 */
[----:B------:R-:W-:-:S04]  /*5b30*/  FMNMX.FTZ R37, R212, R35, !PT ;  /* 0x00000023d4257209 */ /* 0x000fc80007810000 */
[----:B------:R-:W-:-:S03]  /*5b40*/  FMNMX.FTZ R37, R78, R37, !PT ;  /* 0x000000254e257209 */ /* 0x000fc60007810000 */
[----:B------:R2:W-:Y:S01]  /*5b50*/  MUFU.EX2 R35, R8 ;  /* 0x0000000800237308 */ /* 0x0005e20000000800 */
[----:B------:R-:W-:Y:S01]  /*5b60*/  FMNMX.FTZ R37, R214, R37, !PT ;  /* 0x00000025d6257209 */ /* 0x000fe20007810000 */
[----:B0-----:R-:W-:-:S03]  /*5b70*/  FFMA.FTZ R6, R11, R6, R220 ;  /* 0x000000060b067223 */ /* 0x001fc600000100dc */
[----:B------:R-:W-:-:S03]  /*5b80*/  FMNMX.FTZ R37, R82, R37, !PT ;  /* 0x0000002552257209 */ /* 0x000fc60007810000 */
[----:B------:R-:W-:Y:S01]  /*5b90*/  MUFU.EX2 R19, R19 ;  /* 0x0000001300137308 */ /* 0x000fe20000000800 */
[----:B------:R-:W-:Y:S01]  /*5ba0*/  FMNMX.FTZ R39, R216, R37, !PT ;  /* 0x00000025d8277209 */ /* 0x000fe20007810000 */
[C---:B-1----:R-:W-:Y:S01]  /*5bb0*/  FADD.FTZ R6, R17.reuse, R6 ;  /* 0x0000000611067221 */ /* 0x042fe20000010000 */
[----:B------:R-:W-:Y:S02]  /*5bc0*/  F2FP.F16.F32.PACK_AB R180, R17, R220 ;  /* 0x000000dc11b4723e */ /* 0x000fe400000000ff */
[----:B------:R-:W-:-:S03]  /*5bd0*/  FMNMX.FTZ R39, R86, R39, !PT ;  /* 0x0000002756277209 */ /* 0x000fc60007810000 */
[----:B------:R0:W-:Y:S01]  /*5be0*/  MUFU.EX2 R37, R10 ;  /* 0x0000000a00257308 */ /* 0x0001e20000000800 */
[----:B--2---:R-:W-:Y:S01]  /*5bf0*/  FMNMX.FTZ R8, R218, R39, !PT ;  /* 0x00000027da087209 */ /* 0x004fe20007810000 */
[-CC-:B------:R-:W-:Y:S01]  /*5c00*/  FFMA.FTZ R39, R62, R9.reuse, -R21.reuse ;  /* 0x000000093e277223 */ /* 0x180fe20000010815 */
[----:B------:R-:W-:-:S03]  /*5c10*/  FFMA.FTZ R62, R204, R9, -R21 ;  /* 0x00000009cc3e7223 */ /* 0x000fc60000010815 */
[----:B------:R-:W0:Y:S02]  /*5c20*/  SHFL.BFLY PT, R45, R8, 0x2, 0x1f ;  /* 0x0c401f00082d7f89 */ /* 0x000e2400000e0000 */
[----:B------:R-:W-:Y:S08]  /*5c30*/  MUFU.EX2 R182, R182 ;  /* 0x000000b600b67308 */ /* 0x000ff00000000800 */
[----:B------:R-:W-:Y:S08]  /*5c40*/  MUFU.EX2 R27, R192 ;  /* 0x000000c0001b7308 */ /* 0x000ff00000000800 */
[----:B------:R-:W1:Y:S01]  /*5c50*/  MUFU.EX2 R184, R184 ;  /* 0x000000b800b87308 */ /* 0x000e620000000800 */
[----:B0-----:R-:W-:Y:S01]  /*5c60*/  FMNMX.FTZ R10, R8, R45, !PT ;  /* 0x0000002d080a7209 */ /* 0x001fe20007810000 */
[----:B------:R-:W-:-:S06]  /*5c70*/  FFMA.FTZ R45, R76, R9, -R21 ;  /* 0x000000094c2d7223 */ /* 0x000fcc0000010815 */
[----:B------:R-:W-:Y:S01]  /*5c80*/  MUFU.EX2 R29, R196 ;  /* 0x000000c4001d7308 */ /* 0x000fe20000000800 */
[----:B------:R-:W0:Y:S07]  /*5c90*/  SHFL.BFLY PT, R49, R10, 0x1, 0x1f ;  /* 0x0c201f000a317f89 */ /* 0x000e2e00000e0000 */
[----:B------:R-:W-:Y:S01]  /*5ca0*/  MUFU.EX2 R31, R178 ;  /* 0x000000b2001f7308 */ /* 0x000fe20000000800 */
[----:B-1----:R-:W-:-:S07]  /*5cb0*/  F2FP.F16.F32.PACK_AB R172, R184, R27 ;  /* 0x0000001bb8ac723e */ /* 0x002fce00000000ff */
[----:B------:R-:W-:Y:S08]  /*5cc0*/  MUFU.EX2 R188, R188 ;  /* 0x000000bc00bc7308 */ /* 0x000ff00000000800 */
[----:B------:R-:W-:Y:S01]  /*5cd0*/  MUFU.EX2 R33, R200 ;  /* 0x000000c800217308 */ /* 0x000fe20000000800 */
[----:B0-----:R-:W-:-:S05]  /*5ce0*/  FMNMX.FTZ R10, R10, R49, !PT ;  /* 0x000000310a0a7209 */ /* 0x001fca0007810000 */
[----:B------:R-:W-:Y:S01]  /*5cf0*/  FADD.FTZ R8, -R10, R15 ;  /* 0x0000000f0a087221 */ /* 0x000fe20000010100 */
[----:B------:R-:W-:Y:S01]  /*5d00*/  MOV R15, UR39 ;  /* 0x00000027000f7c02 */ /* 0x000fe20008000f00 */
[----:B------:R-:W-:Y:S02]  /*5d10*/  MUFU.EX2 R54, R54 ;  /* 0x0000003600367308 */ /* 0x000fe40000000800 */
[----:B------:R-:W-:Y:S02]  /*5d20*/  FMUL.FTZ R8, R8, R9 ;  /* 0x0000000908087220 */ /* 0x000fe40000410000 */
[----:B------:R-:W-:-:S04]  /*5d30*/  @!P1 VIADD R15, R15, 0x34840 ;  /* 0x000348400f0f9836 */ /* 0x000fc80000000000 */
[----:B------:R-:W-:Y:S01]  /*5d40*/  MUFU.EX2 R8, R8 ;  /* 0x0000000800087308 */ /* 0x000fe20000000800 */
[----:B------:R-:W-:-:S07]  /*5d50*/  @!P1 PRMT R15, RZ, 0x654, R15 ;  /* 0x00000654ff0f9816 */ /* 0x000fce000000000f */
[----:B------:R-:W-:Y:S01]  /*5d60*/  MUFU.EX2 R56, R56 ;  /* 0x0000003800387308 */ /* 0x000fe20000000800 */
[----:B------:R-:W-:Y:S02]  /*5d70*/  WARPGROUP.DEPBAR.LE gsb0, 0x0 ;  /* 0x00008000000079c5 */ /* 0x000fe40000010000 */
[----:B------:R-:W-:Y:S01]  /*5d80*/  WARPGROUP.ARRIVE ;  /* 0x00000000000079c5 */ /* 0x000fe20000000000 */
[-CC-:B------:R-:W-:Y:S01]  /*5d90*/  FFMA.FTZ R152, R186, R9.reuse, -R21.reuse ;  /* 0x00000009ba987223 */ /* 0x180fe20000010815 */
[-CC-:B------:R-:W-:Y:S01]  /*5da0*/  FFMA.FTZ R154, R190, R9.reuse, -R21.reuse ;  /* 0x00000009be9a7223 */ /* 0x180fe20000010815 */
[----:B------:R-:W-:Y:S02]  /*5db0*/  FFMA.FTZ R186, R176, R9, -R21 ;  /* 0x00000009b0ba7223 */ /* 0x000fe40000010815 */
[----:B------:R-:W-:Y:S01]  /*5dc0*/  MUFU.EX2 R39, R39 ;  /* 0x0000002700277308 */ /* 0x000fe20000000800 */
[----:B------:R-:W-:Y:S01]  /*5dd0*/  HGMMA.64x128x16.F32 R88, R156, gdesc[UR8].tnspB, R88, gsb0 ;  /* 0x41e000089c587df0 */ /* 0x000fe20008000858 */
[----:B------:R-:W-:Y:S01]  /*5de0*/  UIADD3 UR10, UR6, 0x300, URZ ;  /* 0x00000300060a7890 */ /* 0x000fe2000fffe03f */
[----:B------:R-:W-:Y:S01]  /*5df0*/  UMOV UR11, 0x40000040 ;  /* 0x40000040000b7882 */ /* 0x000fe20000000000 */
[----:B------:R-:W-:-:S04]  /*5e00*/  UIADD3 UR6, UR6, 0x380, URZ ;  /* 0x0000038006067890 */ /* 0x000fc8000fffe03f */
[----:B------:R-:W0:Y:S08]  /*5e10*/  MUFU.EX2 R152, R152 ;  /* 0x0000009800987308 */ /* 0x000e300000000800 */
[----:B------:R-:W1:Y:S08]  /*5e20*/  MUFU.EX2 R154, R154 ;  /* 0x0000009a009a7308 */ /* 0x000e700000000800 */
[----:B------:R-:W2:Y:S01]  /*5e30*/  MUFU.EX2 R186, R186 ;  /* 0x000000ba00ba7308 */ /* 0x000ea20000000800 */
[----:B0-----:R-:W-:-:S07]  /*5e40*/  F2FP.F16.F32.PACK_AB R176, R152, R23 ;  /* 0x0000001798b0723e */ /* 0x001fce00000000ff */
[----:B------:R-:W-:Y:S01]  /*5e50*/  MUFU.EX2 R58, R58 ;  /* 0x0000003a003a7308 */ /* 0x000fe20000000800 */
[----:B-1----:R-:W-:-:S07]  /*5e60*/  F2FP.F16.F32.PACK_AB R178, R154, R25 ;  /* 0x000000199ab2723e */ /* 0x002fce00000000ff */
[----:B------:R-:W-:Y:S01]  /*5e70*/  MUFU.EX2 R41, R41 ;  /* 0x0000002900297308 */ /* 0x000fe20000000800 */
[----:B--2---:R-:W-:-:S07]  /*5e80*/  F2FP.F16.F32.PACK_AB R174, R186, R29 ;  /* 0x0000001dbaae723e */ /* 0x004fce00000000ff */
[----:B------:R-:W-:Y:S08]  /*5e90*/  MUFU.EX2 R43, R43 ;  /* 0x0000002b002b7308 */ /* 0x000ff00000000800 */
[----:B------:R-:W-:Y:S08]  /*5ea0*/  MUFU.EX2 R60, R60 ;  /* 0x0000003c003c7308 */ /* 0x000ff00000000800 */
[----:B------:R-:W-:Y:S08]  /*5eb0*/  MUFU.EX2 R45, R45 ;  /* 0x0000002d002d7308 */ /* 0x000ff00000000800 */
[----:B------:R-:W-:Y:S08]  /*5ec0*/  MUFU.EX2 R62, R62 ;  /* 0x0000003e003e7308 */ /* 0x000ff00000000800 */
[----:B------:R-:W-:Y:S08]  /*5ed0*/  MUFU.EX2 R47, R47 ;  /* 0x0000002f002f7308 */ /* 0x000ff00000000800 */
[----:B------:R-:W-:Y:S08]  /*5ee0*/  MUFU.EX2 R64, R64 ;  /* 0x0000004000407308 */ /* 0x000ff00000000800 */
[----:B------:R-:W-:Y:S01]  /*5ef0*/  MUFU.EX2 R49, R84 ;  /* 0x0000005400317308 */ /* 0x000fe20000000800 */
[----:B------:R-:W-:-:S02]  /*5f00*/  WARPGROUP.DEPBAR.LE gsb0, 0x0 ;  /* 0x00008000000079c5 */ /* 0x000fc40000010000 */
[----:B------:R-:W-:Y:S01]  /*5f10*/  WARPGROUP.ARRIVE ;  /* 0x00000000000079c5 */ /* 0x000fe20000000000 */
[-CC-:B------:R-:W-:Y:S01]  /*5f20*/  FFMA.FTZ R158, R68, R9.reuse, -R21.reuse ;  /* 0x00000009449e7223 */ /* 0x180fe20000010815 */
[-CC-:B------:R-:W-:Y:S01]  /*5f30*/  FFMA.FTZ R156, R202, R9.reuse, -R21.reuse ;  /* 0x00000009ca9c7223 */ /* 0x180fe20000010815 */
[-C--:B------:R-:W-:Y:S01]  /*5f40*/  FFMA.FTZ R68, R210, R9.reuse, -R21 ;  /* 0x00000009d2447223 */ /* 0x080fe20000010815 */
[-C--:B------:R-:W-:Y:S02]  /*5f50*/  FMUL.FTZ R21, R10, R9.reuse ;  /* 0x000000090a157220 */ /* 0x080fe40000410000 */
[----:B------:R-:W-:Y:S01]  /*5f60*/  HGMMA.64x128x16.F32 R88, R160, gdesc[UR8].tnspB, R88, gsb0 ;  /* 0x41e00008a0587df0 */ /* 0x000fe20008000858 */
[----:B------:R-:W-:Y:S01]  /*5f70*/  UMOV UR10, UR6 ;  /* 0x00000006000a7c82 */ /* 0x000fe20008000000 */
[----:B------:R-:W-:Y:S01]  /*5f80*/  UMOV UR11, 0x40000040 ;  /* 0x40000040000b7882 */ /* 0x000fe20000000000 */
[-CC-:B------:R-:W-:Y:S01]  /*5f90*/  FFMA.FTZ R14, R14, R9.reuse, -R21.reuse ;  /* 0x000000090e0e7223 */ /* 0x180fe20000010815 */
[-CC-:B------:R-:W-:Y:S01]  /*5fa0*/  FFMA.FTZ R18, R18, R9.reuse, -R21.reuse ;  /* 0x0000000912127223 */ /* 0x180fe20000010815 */
[-CC-:B------:R-:W-:Y:S01]  /*5fb0*/  FFMA.FTZ R20, R20, R9.reuse, -R21.reuse ;  /* 0x0000000914147223 */ /* 0x180fe20000010815 */
[-CC-:B------:R-:W-:Y:S01]  /*5fc0*/  FFMA.FTZ R22, R22, R9.reuse, -R21.reuse ;  /* 0x0000000916167223 */ /* 0x180fe20000010815 */
[----:B------:R0:W1:Y:S01]  /*5fd0*/  MUFU.EX2 R181, R14 ;  /* 0x0000000e00b57308 */ /* 0x0000620000000800 */
[-CC-:B------:R-:W-:Y:S01]  /*5fe0*/  FFMA.FTZ R24, R24, R9.reuse, -R21.reuse ;  /* 0x0000000918187223 */ /* 0x180fe20000010815 */
[-CC-:B------:R-:W-:Y:S01]  /*5ff0*/  FFMA.FTZ R26, R26, R9.reuse, -R21.reuse ;  /* 0x000000091a1a7223 */ /* 0x180fe20000010815 */
[-CC-:B------:R-:W-:Y:S01]  /*6000*/  FFMA.FTZ R28, R28, R9.reuse, -R21.reuse ;  /* 0x000000091c1c7223 */ /* 0x180fe20000010815 */
[-CC-:B------:R-:W-:Y:S01]  /*6010*/  FFMA.FTZ R30, R30, R9.reuse, -R21.reuse ;  /* 0x000000091e1e7223 */ /* 0x180fe20000010815 */
[-CC-:B------:R-:W-:Y:S01]  /*6020*/  FFMA.FTZ R32, R32, R9.reuse, -R21.reuse ;  /* 0x0000000920207223 */ /* 0x180fe20000010815 */
[-CC-:B------:R-:W-:Y:S01]  /*6030*/  FFMA.FTZ R34, R34, R9.reuse, -R21.reuse ;  /* 0x0000000922227223 */ /* 0x180fe20000010815 */
[-CC-:B------:R-:W-:Y:S01]  /*6040*/  FFMA.FTZ R175, R36, R9.reuse, -R21.reuse ;  /* 0x0000000924af7223 */ /* 0x180fe20000010815 */
[----:B------:R2:W3:Y:S01]  /*6050*/  MUFU.EX2 R72, R18 ;  /* 0x0000001200487308 */ /* 0x0004e20000000800 */
[-CC-:B------:R-:W-:Y:S01]  /*6060*/  FFMA.FTZ R38, R38, R9.reuse, -R21.reuse ;  /* 0x0000000926267223 */ /* 0x180fe20000010815 */
[-CC-:B------:R-:W-:Y:S01]  /*6070*/  FFMA.FTZ R169, R40, R9.reuse, -R21.reuse ;  /* 0x0000000928a97223 */ /* 0x180fe20000010815 */
[-CC-:B0-----:R-:W-:Y:S01]  /*6080*/  FFMA.FTZ R14, R42, R9.reuse, -R21.reuse ;  /* 0x000000092a0e7223 */ /* 0x181fe20000010815 */
[-CC-:B------:R-:W-:Y:S01]  /*6090*/  FFMA.FTZ R171, R44, R9.reuse, -R21.reuse ;  /* 0x000000092cab7223 */ /* 0x180fe20000010815 */
[-CC-:B------:R-:W-:Y:S01]  /*60a0*/  FFMA.FTZ R153, R50, R9.reuse, -R21.reuse ;  /* 0x0000000932997223 */ /* 0x180fe20000010815 */
[-CC-:B------:R-:W-:Y:S01]  /*60b0*/  FFMA.FTZ R48, R48, R9.reuse, -R21.reuse ;  /* 0x0000000930307223 */ /* 0x180fe20000010815 */
[----:B------:R-:W-:Y:S01]  /*60c0*/  FFMA.FTZ R52, R52, R9, -R21 ;  /* 0x0000000934347223 */ /* 0x000fe20000010815 */
[----:B------:R0:W4:Y:S01]  /*60d0*/  MUFU.EX2 R76, R20 ;  /* 0x00000014004c7308 */ /* 0x0001220000000800 */
[----:B-1----:R-:W-:Y:S01]  /*60e0*/  FFMA.FTZ R7, R8, R7, R181 ;  /* 0x0000000708077223 */ /* 0x002fe200000100b5 */
[-CC-:B--2---:R-:W-:Y:S01]  /*60f0*/  FFMA.FTZ R18, R46, R9.reuse, -R21.reuse ;  /* 0x000000092e127223 */ /* 0x184fe20000010815 */
[-CC-:B------:R-:W-:Y:S01]  /*6100*/  FFMA.FTZ R80, R80, R9.reuse, -R21.reuse ;  /* 0x0000000950507223 */ /* 0x180fe20000010815 */
[-CC-:B------:R-:W-:Y:S01]  /*6110*/  FFMA.FTZ R66, R66, R9.reuse, -R21.reuse ;  /* 0x0000000942427223 */ /* 0x180fe20000010815 */
[-CC-:B------:R-:W-:Y:S01]  /*6120*/  FFMA.FTZ R168, R168, R9.reuse, -R21.reuse ;  /* 0x00000009a8a87223 */ /* 0x180fe20000010815 */
[-CC-:B------:R-:W-:Y:S01]  /*6130*/  FFMA.FTZ R70, R70, R9.reuse, -R21.reuse ;  /* 0x0000000946467223 */ /* 0x180fe20000010815 */
[----:B------:R-:W-:Y:S01]  /*6140*/  FFMA.FTZ R170, R170, R9, -R21 ;  /* 0x00000009aaaa7223 */ /* 0x000fe20000010815 */
[----:B------:R-:W1:Y:S01]  /*6150*/  MUFU.EX2 R22, R22 ;  /* 0x0000001600167308 */ /* 0x000e620000000800 */
[----:B0-----:R-:W-:-:S02]  /*6160*/  IMAD.U32 R20, RZ, RZ, UR7 ;  /* 0x00000007ff147e24 */ /* 0x001fc4000f8e00ff */
[----:B---3--:R-:W-:Y:S01]  /*6170*/  FADD.FTZ R7, R72, R7 ;  /* 0x0000000748077221 */ /* 0x008fe20000010000 */
[-CC-:B------:R-:W-:Y:S01]  /*6180*/  FFMA.FTZ R74, R74, R9.reuse, -R21.reuse ;  /* 0x000000094a4a7223 */ /* 0x180fe20000010815 */
[-CC-:B------:R-:W-:Y:S01]  /*6190*/  FFMA.FTZ R212, R212, R9.reuse, -R21.reuse ;  /* 0x00000009d4d47223 */ /* 0x180fe20000010815 */
[-CC-:B------:R-:W-:Y:S01]  /*61a0*/  FFMA.FTZ R78, R78, R9.reuse, -R21.reuse ;  /* 0x000000094e4e7223 */ /* 0x180fe20000010815 */
[-CC-:B------:R-:W-:Y:S01]  /*61b0*/  FFMA.FTZ R214, R214, R9.reuse, -R21.reuse ;  /* 0x00000009d6d67223 */ /* 0x180fe20000010815 */
[-C--:B------:R-:W-:Y:S01]  /*61c0*/  FFMA.FTZ R82, R82, R9.reuse, -R21 ;  /* 0x0000000952527223 */ /* 0x080fe20000010815 */
[----:B------:R-:W0:Y:S01]  /*61d0*/  MUFU.EX2 R24, R24 ;  /* 0x0000001800187308 */ /* 0x000e220000000800 */
[----:B----4-:R-:W-:Y:S01]  /*61e0*/  FADD.FTZ R7, R76, R7 ;  /* 0x000000074c077221 */ /* 0x010fe20000010000 */
[-CC-:B------:R-:W-:Y:S01]  /*61f0*/  FFMA.FTZ R216, R216, R9.reuse, -R21.reuse ;  /* 0x00000009d8d87223 */ /* 0x180fe20000010815 */
[-CC-:B------:R-:W-:Y:S01]  /*6200*/  FFMA.FTZ R86, R86, R9.reuse, -R21.reuse ;  /* 0x0000000956567223 */ /* 0x180fe20000010815 */
[----:B------:R-:W-:Y:S01]  /*6210*/  FFMA.FTZ R21, R218, R9, -R21 ;  /* 0x00000009da157223 */ /* 0x000fe20000010815 */
[----:B------:R-:W-:-:S03]  /*6220*/  F2FP.F16.F32.PACK_AB R181, R72, R181 ;  /* 0x000000b548b5723e */ /* 0x000fc600000000ff */
[----:B------:R-:W2:Y:S01]  /*6230*/  MUFU.EX2 R26, R26 ;  /* 0x0000001a001a7308 */ /* 0x000ea20000000800 */
[C---:B-1----:R-:W-:Y:S01]  /*6240*/  FADD.FTZ R7, R22.reuse, R7 ;  /* 0x0000000716077221 */ /* 0x042fe20000010000 */
[----:B------:R-:W-:-:S06]  /*6250*/  F2FP.F16.F32.PACK_AB R183, R22, R76 ;  /* 0x0000004c16b7723e */ /* 0x000fcc00000000ff */
[----:B------:R-:W1:Y:S01]  /*6260*/  MUFU.EX2 R28, R28 ;  /* 0x0000001c001c7308 */ /* 0x000e620000000800 */
[----:B0-----:R-:W-:-:S07]  /*6270*/  FADD.FTZ R7, R24, R7 ;  /* 0x0000000718077221 */ /* 0x001fce0000010000 */
[----:B------:R-:W0:Y:S01]  /*6280*/  MUFU.EX2 R30, R30 ;  /* 0x0000001e001e7308 */ /* 0x000e220000000800 */
[C---:B--2---:R-:W-:Y:S01]  /*6290*/  FADD.FTZ R7, R26.reuse, R7 ;  /* 0x000000071a077221 */ /* 0x044fe20000010000 */
[----:B------:R-:W-:-:S06]  /*62a0*/  F2FP.F16.F32.PACK_AB R177, R26, R24 ;  /* 0x000000181ab1723e */ /* 0x000fcc00000000ff */
[----:B------:R-:W2:Y:S01]  /*62b0*/  MUFU.EX2 R32, R32 ;  /* 0x0000002000207308 */ /* 0x000ea20000000800 */
[----:B-1----:R-:W-:-:S07]  /*62c0*/  FADD.FTZ R7, R28, R7 ;  /* 0x000000071c077221 */ /* 0x002fce0000010000 */
[----:B------:R-:W1:Y:S01]  /*62d0*/  MUFU.EX2 R34, R34 ;  /* 0x0000002200227308 */ /* 0x000e620000000800 */
[C---:B0-----:R-:W-:Y:S01]  /*62e0*/  FADD.FTZ R7, R30.reuse, R7 ;  /* 0x000000071e077221 */ /* 0x041fe20000010000 */
[----:B------:R-:W-:-:S06]  /*62f0*/  F2FP.F16.F32.PACK_AB R179, R30, R28 ;  /* 0x0000001c1eb3723e */ /* 0x000fcc00000000ff */
[----:B------:R-:W-:Y:S01]  /*6300*/  MUFU.EX2 R175, R175 ;  /* 0x000000af00af7308 */ /* 0x000fe20000000800 */
[----:B--2---:R-:W-:-:S07]  /*6310*/  FADD.FTZ R7, R32, R7 ;  /* 0x0000000720077221 */ /* 0x004fce0000010000 */
[----:B------:R-:W-:Y:S01]  /*6320*/  MUFU.EX2 R38, R38 ;  /* 0x0000002600267308 */ /* 0x000fe20000000800 */
[----:B-1----:R-:W-:-:S07]  /*6330*/  F2FP.F16.F32.PACK_AB R173, R34, R32 ;  /* 0x0000002022ad723e */ /* 0x002fce00000000ff */
[----:B------:R-:W-:Y:S08]  /*6340*/  MUFU.EX2 R169, R169 ;  /* 0x000000a900a97308 */ /* 0x000ff00000000800 */
[----:B------:R-:W-:Y:S08]  /*6350*/  MUFU.EX2 R14, R14 ;  /* 0x0000000e000e7308 */ /* 0x000ff00000000800 */
[----:B------:R-:W-:Y:S08]  /*6360*/  MUFU.EX2 R171, R171 ;  /* 0x000000ab00ab7308 */ /* 0x000ff00000000800 */
[----:B------:R-:W0:Y:S08]  /*6370*/  MUFU.EX2 R156, R156 ;  /* 0x0000009c009c7308 */ /* 0x000e300000000800 */
[----:B------:R-:W-:Y:S01]  /*6380*/  MUFU.EX2 R18, R18 ;  /* 0x0000001200127308 */ /* 0x000fe20000000800 */
[----:B------:R-:W-:-:S02]  /*6390*/  WARPGROUP.DEPBAR.LE gsb0, 0x0 ;  /* 0x00008000000079c5 */ /* 0x000fc40000010000 */
[----:B------:R-:W-:-:S05]  /*63a0*/  WARPGROUP.ARRIVE ;  /* 0x00000000000079c5 */ /* 0x000fca0000000000 */
[----:B------:R-:W-:Y:S01]  /*63b0*/  MUFU.EX2 R153, R153 ;  /* 0x0000009900997308 */ /* 0x000fe20000000800 */
[----:B------:R-:W-:Y:S02]  /*63c0*/  F2FP.F16.F32.PACK_AB R160, R60, R43 ;  /* 0x0000002b3ca0723e */ /* 0x000fe400000000ff */
[----:B------:R-:W-:Y:S01]  /*63d0*/  F2FP.F16.F32.PACK_AB R162, R62, R45 ;  /* 0x0000002d3ea2723e */ /* 0x000fe200000000ff */
[----:B------:R-:W-:Y:S04]  /*63e0*/  HGMMA.64x128x16.F32 R88, R164, gdesc[UR8].tnspB, R88, gsb0 ;  /* 0x41e00008a4587df0 */ /* 0x000fe80008000858 */
[----:B------:R-:W-:Y:S08]  /*63f0*/  MUFU.EX2 R48, R48 ;  /* 0x0000003000307308 */ /* 0x000ff00000000800 */
[----:B------:R-:W-:Y:S08]  /*6400*/  MUFU.EX2 R155, R52 ;  /* 0x00000034009b7308 */ /* 0x000ff00000000800 */
[----:B------:R-:W-:Y:S08]  /*6410*/  MUFU.EX2 R80, R80 ;  /* 0x0000005000507308 */ /* 0x000ff00000000800 */
[----:B------:R-:W-:Y:S08]  /*6420*/  MUFU.EX2 R157, R66 ;  /* 0x00000042009d7308 */ /* 0x000ff00000000800 */
[----:B------:R1:W-:Y:S08]  /*6430*/  MUFU.EX2 R36, R168 ;  /* 0x000000a800247308 */ /* 0x0003f00000000800 */
[----:B------:R-:W-:Y:S01]  /*6440*/  MUFU.EX2 R158, R158 ;  /* 0x0000009e009e7308 */ /* 0x000fe20000000800 */
[----:B-1----:R-:W-:-:S07]  /*6450*/  F2FP.F16.F32.PACK_AB R168, R188, R31 ;  /* 0x0000001fbca8723e */ /* 0x002fce00000000ff */
[----:B------:R-:W-:Y:S08]  /*6460*/  MUFU.EX2 R159, R70 ;  /* 0x00000046009f7308 */ /* 0x000ff00000000800 */
[----:B------:R0:W-:Y:S08]  /*6470*/  MUFU.EX2 R17, R170 ;  /* 0x000000aa00117308 */ /* 0x0001f00000000800 */
[----:B------:R-:W-:Y:S01]  /*6480*/  MUFU.EX2 R161, R74 ;  /* 0x0000004a00a17308 */ /* 0x000fe20000000800 */
[----:B0-----:R-:W-:-:S07]  /*6490*/  F2FP.F16.F32.PACK_AB R170, R156, R33 ;  /* 0x000000219caa723e */ /* 0x001fce00000000ff */
[----:B------:R-:W-:Y:S08]  /*64a0*/  MUFU.EX2 R212, R212 ;  /* 0x000000d400d47308 */ /* 0x000ff00000000800 */
[----:B------:R-:W-:Y:S08]  /*64b0*/  MUFU.EX2 R163, R78 ;  /* 0x0000004e00a37308 */ /* 0x000ff00000000800 */
[----:B------:R-:W-:Y:S08]  /*64c0*/  MUFU.EX2 R214, R214 ;  /* 0x000000d600d67308 */ /* 0x000ff00000000800 */
[----:B------:R-:W-:Y:S08]  /*64d0*/  MUFU.EX2 R216, R216 ;  /* 0x000000d800d87308 */ /* 0x000ff00000000800 */
[----:B------:R-:W-:Y:S08]  /*64e0*/  MUFU.EX2 R86, R86 ;  /* 0x0000005600567308 */ /* 0x000ff00000000800 */
[----:B------:R-:W0:Y:S08]  /*64f0*/  MUFU.EX2 R68, R68 ;  /* 0x0000004400447308 */ /* 0x000e300000000800 */
[----:B------:R-:W1:Y:S01]  /*6500*/  MUFU.EX2 R21, R21 ;  /* 0x0000001500157308 */ /* 0x000e620000000800 */
[----:B------:R-:W-:-:S02]  /*6510*/  WARPGROUP.DEPBAR.LE gsb0, 0x0 ;  /* 0x00008000000079c5 */ /* 0x000fc40000010000 */
[----:B------:R2:W-:Y:S05]  /*6520*/  @!P1 SYNCS.ARRIVE.TRANS64.RED.A1T0 RZ, [R15+URZ], RZ ;  /* 0x000000ff0fff99a7 */ /* 0x0005ea000810043f */
[----:B------:R-:W3:Y:S01]  /*6530*/  MUFU.EX2 R165, R82 ;  /* 0x0000005200a57308 */ /* 0x000ee20000000800 */
[----:B------:R-:W-:Y:S02]  /*6540*/  F2FP.F16.F32.PACK_AB R164, R64, R47 ;  /* 0x0000002f40a4723e */ /* 0x000fe400000000ff */
[----:B0-----:R-:W-:Y:S02]  /*6550*/  F2FP.F16.F32.PACK_AB R166, R68, R49 ;  /* 0x0000003144a6723e */ /* 0x001fe400000000ff */
[----:B-1----:R-:W-:-:S02]  /*6560*/  F2FP.F16.F32.PACK_AB R167, R21, R86 ;  /* 0x0000005615a7723e */ /* 0x002fc400000000ff */
[----:B--2---:R-:W-:-:S04]  /*6570*/  @!P1 IADD3 R15, R20, 0x34860, RZ ;  /* 0x00034860140f9810 */ /* 0x004fc80007ffe0ff */
[----:B------:R-:W-:Y:S01]  /*6580*/  @!P1 PRMT R20, RZ, 0x654, R15 ;  /* 0x00000654ff149816 */ /* 0x000fe2000000000f */
[----:B------:R-:W-:-:S03]  /*6590*/  FADD.FTZ R15, R19, R6 ;  /* 0x00000006130f7221 */ /* 0x000fc60000010000 */
[----:B------:R0:W-:Y:S01]  /*65a0*/  @!P1 SYNCS.ARRIVE.TRANS64.RED.A1T0 RZ, [R20+URZ], RZ ;  /* 0x000000ff14ff99a7 */ /* 0x0001e2000810043f */
[C---:B------:R-:W-:Y:S01]  /*65b0*/  FADD.FTZ R6, R182.reuse, R15 ;  /* 0x0000000fb6067221 */ /* 0x040fe20000010000 */
[----:B------:R-:W-:-:S03]  /*65c0*/  F2FP.F16.F32.PACK_AB R182, R182, R19 ;  /* 0x00000013b6b6723e */ /* 0x000fc600000000ff */
[----:B------:R-:W-:-:S04]  /*65d0*/  FADD.FTZ R15, R23, R6 ;  /* 0x00000006170f7221 */ /* 0x000fc80000010000 */
[----:B------:R-:W-:Y:S01]  /*65e0*/  FADD.FTZ R6, R152, R15 ;  /* 0x0000000f98067221 */ /* 0x000fe20000010000 */
[----:B------:R-:W-:-:S03]  /*65f0*/  F2FP.F16.F32.PACK_AB R152, R54, R35 ;  /* 0x000000233698723e */ /* 0x000fc600000000ff */
[----:B------:R-:W-:-:S04]  /*6600*/  FADD.FTZ R15, R25, R6 ;  /* 0x00000006190f7221 */ /* 0x000fc80000010000 */
[----:B------:R-:W-:Y:S01]  /*6610*/  FADD.FTZ R6, R154, R15 ;  /* 0x0000000f9a067221 */ /* 0x000fe20000010000 */
[----:B------:R-:W-:-:S03]  /*6620*/  F2FP.F16.F32.PACK_AB R154, R56, R37 ;  /* 0x00000025389a723e */ /* 0x000fc600000000ff */
[----:B------:R-:W-:-:S04]  /*6630*/  FADD.FTZ R15, R27, R6 ;  /* 0x000000061b0f7221 */ /* 0x000fc80000010000 */
[----:B------:R-:W-:-:S04]  /*6640*/  FADD.FTZ R6, R184, R15 ;  /* 0x0000000fb8067221 */ /* 0x000fc80000010000 */
[----:B------:R-:W-:Y:S01]  /*6650*/  FADD.FTZ R15, R29, R6 ;  /* 0x000000061d0f7221 */ /* 0x000fe20000010000 */
[----:B------:R-:W-:-:S03]  /*6660*/  FADD.FTZ R6, R34, R7 ;  /* 0x0000000722067221 */ /* 0x000fc60000010000 */
[----:B0-----:R-:W-:Y:S01]  /*6670*/  FADD.FTZ R20, R186, R15 ;  /* 0x0000000fba147221 */ /* 0x001fe20000010000 */
[----:B------:R-:W-:Y:S01]  /*6680*/  FADD.FTZ R6, R175, R6 ;  /* 0x00000006af067221 */ /* 0x000fe20000010000 */
[C---:B------:R-:W-:Y:S02]  /*6690*/  F2FP.F16.F32.PACK_AB R175, R38.reuse, R175 ;  /* 0x000000af26af723e */ /* 0x040fe400000000ff */
[----:B------:R-:W-:Y:S01]  /*66a0*/  FADD.FTZ R7, R31, R20 ;  /* 0x000000141f077221 */ /* 0x000fe20000010000 */
[----:B------:R-:W-:-:S03]  /*66b0*/  FADD.FTZ R6, R38, R6 ;  /* 0x0000000626067221 */ /* 0x000fc60000010000 */
[----:B------:R-:W-:Y:S01]  /*66c0*/  FADD.FTZ R20, R188, R7 ;  /* 0x00000007bc147221 */ /* 0x000fe20000010000 */
        /* <DEDUP_REMOVED lines=8> */
[----:B------:R-:W-:Y:S01]  /*6750*/  FADD.FTZ R6, R18, R7 ;  /* 0x0000000712067221 */ /* 0x000fe20000010000 */
[----:B------:R-:W-:Y:S02]  /*6760*/  F2FP.F16.F32.PACK_AB R156, R58, R39 ;  /* 0x000000273a9c723e */ /* 0x000fe400000000ff */
[----:B------:R-:W-:Y:S01]  /*6770*/  FADD.FTZ R20, R54, R15 ;  /* 0x0000000f36147221 */ /* 0x000fe20000010000 */
[----:B------:R-:W-:Y:S01]  /*6780*/  FADD.FTZ R6, R153, R6 ;  /* 0x0000000699067221 */ /* 0x000fe20000010000 */
[----:B------:R-:W-:-:S02]  /*6790*/  F2FP.F16.F32.PACK_AB R153, R48, R153 ;  /* 0x000000993099723e */ /* 0x000fc400000000ff */
        /* <DEDUP_REMOVED lines=9> */
[----:B------:R-:W-:Y:S02]  /*6830*/  F2FP.F16.F32.PACK_AB R157, R36, R157 ;  /* 0x0000009d249d723e */ /* 0x000fe400000000ff */
[----:B------:R-:W-:Y:S01]  /*6840*/  FADD.FTZ R14, R158, R7 ;  /* 0x000000079e0e7221 */ /* 0x000fe20000010000 */
[----:B------:R-:W-:Y:S01]  /*6850*/  FADD.FTZ R6, R36, R6 ;  /* 0x0000000624067221 */ /* 0x000fe20000010000 */
[C---:B------:R-:W-:Y:S02]  /*6860*/  F2FP.F16.F32.PACK_AB R158, R41.reuse, R158 ;  /* 0x0000009e299e723e */ /* 0x040fe400000000ff */
[----:B------:R-:W-:Y:S01]  /*6870*/  FADD.FTZ R14, R41, R14 ;  /* 0x0000000e290e7221 */ /* 0x000fe20000010000 */
[----:B------:R-:W-:Y:S01]  /*6880*/  FADD.FTZ R6, R159, R6 ;  /* 0x000000069f067221 */ /* 0x000fe20000010000 */
[----:B------:R-:W-:-:S02]  /*6890*/  F2FP.F16.F32.PACK_AB R159, R17, R159 ;  /* 0x0000009f119f723e */ /* 0x000fc400000000ff */
[----:B------:R-:W-:Y:S01]  /*68a0*/  FADD.FTZ R7, R43, R14 ;  /* 0x0000000e2b077221 */ /* 0x000fe20000010000 */
[----:B------:R-:W-:Y:S01]  /*68b0*/  FADD.FTZ R6, R17, R6 ;  /* 0x0000000611067221 */ /* 0x000fe20000010000 */
[----:B------:R-:W-:Y:S02]  /*68c0*/  IMAD.MOV.U32 R17, RZ, RZ, R12 ;  /* 0x000000ffff117224 */ /* 0x000fe400078e000c */
        /* <DEDUP_REMOVED lines=11> */
[----:B---3--:R-:W-:Y:S01]  /*6980*/  FADD.FTZ R6, R165, R6 ;  /* 0x00000006a5067221 */ /* 0x008fe20000010000 */
[C---:B------:R-:W-:Y:S02]  /*6990*/  F2FP.F16.F32.PACK_AB R165, R216.reuse, R165 ;  /* 0x000000a5d8a5723e */ /* 0x040fe400000000ff */
[----:B------:R-:W-:Y:S01]  /*69a0*/  FADD.FTZ R15, R49, R14 ;  /* 0x0000000e310f7221 */ /* 0x000fe20000010000 */
[----:B------:R-:W-:Y:S01]  /*69b0*/  FADD.FTZ R7, R216, R6 ;  /* 0x00000006d8077221 */ /* 0x000fe20000010000 */
[----:B------:R-:W-:Y:S02]  /*69c0*/  IMAD.MOV.U32 R14, RZ, RZ, R3 ;  /* 0x000000ffff0e7224 */ /* 0x000fe400078e0003 */
[----:B------:R-:W-:Y:S01]  /*69d0*/  FADD.FTZ R6, R68, R15 ;  /* 0x0000000f44067221 */ /* 0x000fe20000010000 */
[----:B------:R-:W-:Y:S01]  /*69e0*/  FADD.FTZ R7, R86, R7 ;  /* 0x0000000756077221 */ /* 0x000fe20000010000 */
[----:B------:R-:W-:-:S03]  /*69f0*/  MOV R15, R10 ;  /* 0x0000000a000f7202 */ /* 0x000fc60000000f00 */
[----:B------:R-:W-:Y:S01]  /*6a00*/  FADD.FTZ R7, R21, R7 ;  /* 0x0000000715077221 */ /* 0x000fe20000010000 */
[----:B------:R-:W-:Y:S06]  /*6a10*/  @P2 BRA `(.L_x_28) ;  /* 0xffffffd400e42947 */ /* 0x000fec000383ffff */
.L_x_19:
[----:B------:R-:W-:Y:S06]  /*6a20*/  BAR.ARV 0x8, 0x180 ;  /* 0x0206000000007b1d */ /* 0x000fec0000002000 */
        /* <DEDUP_REMOVED lines=64> */
[----:B------:R-:W-:Y:S06]  /*6e30*/  @!P0 BRA `(.L_x_29) ;  /* 0x0000000000048947 */ /* 0x000fec0003800000 */
[----:B------:R-:W-:Y:S01]  /*6e40*/  BPT.TRAP 0x1 ;  /* 0x000000040000795c */ /* 0x000fe20000300000 */
.L_x_29:
[----:B------:R-:W-:Y:S02]  /*6e50*/  SHF.L.U32 R3, R3, 0x1f, RZ ;  /* 0x0000001f03037819 */ /* 0x000fe400000006ff */
[----:B------:R-:W-:-:S04]  /*6e60*/  LEA R14, R0, UR36, 0x3 ;  /* 0x00000024000e7c11 */ /* 0x000fc8000f8e18ff */
[----:B------:R0:W1:Y:S01]  /*6e70*/  SYNCS.PHASECHK.TRANS64.TRYWAIT P2, [R14+URZ+0x34850], R3 ;  /* 0x034850030e0075a7 */ /* 0x000062000804017f */
[----:B------:R-:W-:Y:S05]  /*6e80*/  @!P0 BRA `(.L_x_30) ;  /* 0x0000000000048947 */ /* 0x000fea0003800000 */
[----:B------:R-:W-:Y:S01]  /*6e90*/  BPT.TRAP 0x1 ;  /* 0x000000040000795c */ /* 0x000fe20000300000 */
.L_x_30:
[----:B-1----:R-:W-:Y:S05]  /*6ea0*/  @P2 BRA `(.L_x_31) ;  /* 0x0000000000082947 */ /* 0x002fea0003800000 */
[----:B------:R-:W1:Y:S02]  /*6eb0*/  SYNCS.PHASECHK.TRANS64.TRYWAIT P0, [R14+URZ+0x34850], R3 ;  /* 0x034850030e0075a7 */ /* 0x000e64000800017f */
[----:B-1----:R-:W-:Y:S05]  /*6ec0*/  @!P0 BRA `(.L_x_32) ;  /* 0x0000006000188947 */ /* 0x002fea0003800000 */
.L_x_31:
[----:B------:R-:W-:Y:S01]  /*6ed0*/  UIADD3 UR36, UR36, 0x400, URZ ;  /* 0x0000040024247890 */ /* 0x000fe2000fffe03f */
[----:B------:R-:W-:Y:S01]  /*6ee0*/  R2UR UR5, R0 ;  /* 0x00000000000572ca */ /* 0x000fe200000e0000 */
[----:B------:R-:W-:Y:S01]  /*6ef0*/  WARPGROUP.ARRIVE ;  /* 0x00000000000079c5 */ /* 0x000fe20000000000 */
[----:B------:R-:W-:Y:S01]  /*6f00*/  UMOV UR7, 0x40000040 ;  /* 0x4000004000077882 */ /* 0x000fe20000000000 */
[----:B------:R-:W-:Y:S01]  /*6f10*/  USHF.R.U32.HI UR36, URZ, 0x4, UR36 ;  /* 0x000000043f247899 */ /* 0x000fe20008011624 */
[----:B01----:R-:W0:Y:S01]  /*6f20*/  SHFL.BFLY PT, R3, R6, 0x2, 0x1f ;  /* 0x0c401f0006037f89 */ /* 0x003e2200000e0000 */
[----:B------:R-:W-:Y:S01]  /*6f30*/  @!P1 IADD3 R11, R14, 0x34860, RZ ;  /* 0x000348600e0b9810 */ /* 0x000fe20007ffe0ff */
[----:B------:R-:W-:Y:S01]  /*6f40*/  IMAD.MOV.U32 R4, RZ, RZ, RZ ;  /* 0x000000ffff047224 */ /* 0x000fe200078e00ff */
[----:B------:R-:W-:Y:S01]  /*6f50*/  ULOP3.LUT UR36, UR36, 0x3fff, URZ, 0xc0, !UPT ;  /* 0x00003fff24247892 */ /* 0x000fe2000f8ec03f */
[----:B------:R-:W1:Y:S01]  /*6f60*/  SHFL.BFLY PT, R0, R7, 0x2, 0x1f ;  /* 0x0c401f0007007f89 */ /* 0x000e6200000e0000 */
[----:B------:R-:W-:-:S02]  /*6f70*/  @!P1 PRMT R11, RZ, 0x654, R11 ;  /* 0x00000654ff0b9816 */ /* 0x000fc4000000000b */
[----:B------:R-:W-:-:S04]  /*6f80*/  ULOP3.LUT UR4, UR36, 0x4000000, URZ, 0xfc, !UPT ;  /* 0x0400000024047892 */ /* 0x000fc8000f8efc3f */
[----:B------:R-:W-:-:S07]  /*6f90*/  ULEA UR4, UR5, UR4, 0xb ;  /* 0x0000000405047291 */ /* 0x000fce000f8e583f */
[----:B------:R-:W-:Y:S02]  /*6fa0*/  UMOV UR6, UR4 ;  /* 0x0000000400067c82 */ /* 0x000fe40008000000 */
[----:B------:R-:W-:Y:S01]  /*6fb0*/  HGMMA.64x128x16.F32 R24, R180, gdesc[UR4].tnspB, R24, gsb0 ;  /* 0x41e00004b4187df0 */ /* 0x000fe20008000818 */
[----:B------:R-:W-:Y:S01]  /*6fc0*/  UIADD3 UR6, UR4, 0x80, URZ ;  /* 0x0000008004067890 */ /* 0x000fe2000fffe03f */
[----:B------:R-:W-:Y:S01]  /*6fd0*/  UMOV UR7, 0x40000040 ;  /* 0x4000004000077882 */ /* 0x000fe20000000000 */
[----:B0-----:R-:W-:Y:S01]  /*6fe0*/  FADD.FTZ R3, R3, R6 ;  /* 0x0000000603037221 */ /* 0x001fe20000010000 */
[----:B-1----:R-:W-:-:S04]  /*6ff0*/  FADD.FTZ R2, R0, R7 ;  /* 0x0000000700027221 */ /* 0x002fc80000010000 */
[----:B------:R-:W0:Y:S04]  /*7000*/  SHFL.BFLY PT, R0, R3, 0x1, 0x1f ;  /* 0x0c201f0003007f89 */ /* 0x000e2800000e0000 */
[----:B------:R-:W1:Y:S01]  /*7010*/  SHFL.BFLY PT, R5, R2, 0x1, 0x1f ;  /* 0x0c201f0002057f89 */ /* 0x000e6200000e0000 */
[----:B0-----:R-:W-:Y:S01]  /*7020*/  FADD.FTZ R13, R3, R0 ;  /* 0x00000000030d7221 */ /* 0x001fe20000010000 */
[----:B------:R-:W-:Y:S01]  /*7030*/  IMAD.MOV.U32 R3, RZ, RZ, -0x800000 ;  /* 0xff800000ff037424 */ /* 0x000fe200078e00ff */
[----:B------:R-:W-:Y:S01]  /*7040*/  MOV R0, 0xff800000 ;  /* 0xff80000000007802 */ /* 0x000fe20000000f00 */
[----:B-1----:R-:W-:Y:S02]  /*7050*/  FADD.FTZ R15, R2, R5 ;  /* 0x00000005020f7221 */ /* 0x002fe40000010000 */
[----:B------:R-:W-:Y:S01]  /*7060*/  FSETP.NE.FTZ.AND P0, PT, R13, RZ, PT ;  /* 0x000000ff0d00720b */ /* 0x000fe20003f15000 */
[----:B------:R-:W-:-:S02]  /*7070*/  IMAD.MOV.U32 R2, RZ, RZ, RZ ;  /* 0x000000ffff027224 */ /* 0x000fc400078e00ff */
[----:B------:R-:W-:-:S10]  /*7080*/  FSETP.NE.FTZ.AND P2, PT, R15, RZ, PT ;  /* 0x000000ff0f00720b */ /* 0x000fd40003f55000 */
[----:B------:R-:W0:Y:S01]  /*7090*/  @P0 MUFU.LG2 R8, R13 ;  /* 0x0000000d00080308 */ /* 0x000e220000000c00 */
[C---:B------:R-:W-:Y:S02]  /*70a0*/  @P0 FMUL.FTZ R5, R9.reuse, 0.69314718246459960938 ;  /* 0x3f31721809050820 */ /* 0x040fe40000410000 */
[----:B------:R-:W-:-:S05]  /*70b0*/  @P2 FMUL.FTZ R14, R9, 0.69314718246459960938 ;  /* 0x3f317218090e2820 */ /* 0x000fca0000410000 */
[----:B------:R-:W1:Y:S08]  /*70c0*/  @P2 MUFU.LG2 R6, R15 ;  /* 0x0000000f00062308 */ /* 0x000e700000000c00 */
[----:B------:R-:W2:Y:S01]  /*70d0*/  @P0 MUFU.RCP R4, R13 ;  /* 0x0000000d00040308 */ /* 0x000ea20000001000 */
[----:B0-----:R-:W-:-:S04]  /*70e0*/  @P0 FMUL.FTZ R8, R8, 0.69314718246459960938 ;  /* 0x3f31721808080820 */ /* 0x001fc80000410000 */
[----:B------:R-:W-:Y:S01]  /*70f0*/  @P0 FFMA.FTZ R3, R5, R12, R8 ;  /* 0x0000000c05030223 */ /* 0x000fe20000010008 */
[----:B------:R-:W-:Y:S02]  /*7100*/  PLOP3.LUT P0, PT, PT, PT, PT, 0x8, 0x0 ;  /* 0x000000000000781c */ /* 0x000fe40003f0e170 */
[----:B------:R-:W0:Y:S01]  /*7110*/  @P2 MUFU.RCP R2, R15 ;  /* 0x0000000f00022308 */ /* 0x000e220000001000 */
[----:B-1----:R-:W-:-:S04]  /*7120*/  @P2 FMUL.FTZ R7, R6, 0.69314718246459960938 ;  /* 0x3f31721806072820 */ /* 0x002fc80000410000 */
[----:B------:R-:W-:Y:S01]  /*7130*/  @P2 FFMA.FTZ R0, R14, R10, R7 ;  /* 0x0000000a0e002223 */ /* 0x000fe20000010007 */
[----:B------:R-:W-:Y:S02]  /*7140*/  WARPGROUP.DEPBAR.LE gsb0, 0x0 ;  /* 0x00008000000079c5 */ /* 0x000fe40000010000 */
[----:B------:R-:W-:-:S06]  /*7150*/  WARPGROUP.ARRIVE ;  /* 0x00000000000079c5 */ /* 0x000fcc0000000000 */
[----:B------:R-:W-:Y:S01]  /*7160*/  HGMMA.64x128x16.F32 R24, R176, gdesc[UR4].tnspB, R24, gsb0 ;  /* 0x41e00004b0187df0 */ /* 0x000fe20008000818 */
[----:B------:R-:W-:Y:S01]  /*7170*/  UIADD3 UR6, UR4, 0x100, URZ ;  /* 0x0000010004067890 */ /* 0x000fe2000fffe03f */
[----:B------:R-:W-:Y:S01]  /*7180*/  UMOV UR7, 0x40000040 ;  /* 0x4000004000077882 */ /* 0x000fe20000000000 */
[----:B------:R-:W-:Y:S02]  /*7190*/  WARPGROUP.DEPBAR.LE gsb0, 0x0 ;  /* 0x00008000000079c5 */ /* 0x000fe40000010000 */
[----:B------:R-:W-:-:S07]  /*71a0*/  WARPGROUP.ARRIVE ;  /* 0x00000000000079c5 */ /* 0x000fce0000000000 */
        /* <DEDUP_REMOVED lines=18> */
[----:B------:R-:W-:Y:S01]  /*72d0*/  UIADD3 UR4, UR4, 0x380, URZ ;  /* 0x0000038004047890 */ /* 0x000fe2000fffe03f */
[----:B------:R-:W-:Y:S02]  /*72e0*/  WARPGROUP.DEPBAR.LE gsb0, 0x0 ;  /* 0x00008000000079c5 */ /* 0x000fe40000010000 */
[----:B------:R-:W-:-:S06]  /*72f0*/  WARPGROUP.ARRIVE ;  /* 0x00000000000079c5 */ /* 0x000fcc0000000000 */
[----:B------:R-:W-:Y:S01]  /*7300*/  HGMMA.64x128x16.F32 R24, R160, gdesc[UR4].tnspB, R24, gsb0 ;  /* 0x41e00004a0187df0 */ /* 0x000fe20008000818 */
[----:B------:R-:W-:Y:S01]  /*7310*/  UMOV UR6, UR4 ;  /* 0x0000000400067c82 */ /* 0x000fe20008000000 */
[----:B------:R-:W-:Y:S01]  /*7320*/  UMOV UR7, 0x40000040 ;  /* 0x4000004000077882 */ /* 0x000fe20000000000 */
[----:B------:R-:W-:Y:S02]  /*7330*/  WARPGROUP.DEPBAR.LE gsb0, 0x0 ;  /* 0x00008000000079c5 */ /* 0x000fe40000010000 */
[----:B------:R-:W-:-:S07]  /*7340*/  WARPGROUP.ARRIVE ;  /* 0x00000000000079c5 */ /* 0x000fce0000000000 */
[----:B------:R-:W-:Y:S03]  /*7350*/  HGMMA.64x128x16.F32 R24, R164, gdesc[UR4].tnspB, R24, gsb0 ;  /* 0x41e00004a4187df0 */ /* 0x000fe60008000818 */
[----:B------:R-:W-:Y:S02]  /*7360*/  WARPGROUP.DEPBAR.LE gsb0, 0x0 ;  /* 0x00008000000079c5 */ /* 0x000fe40000010000 */
[----:B------:R1:W-:Y:S01]  /*7370*/  @!P1 SYNCS.ARRIVE.TRANS64.RED.A1T0 RZ, [R11+URZ], RZ ;  /* 0x000000ff0bff99a7 */ /* 0x0003e2000810043f */
[-C--:B--2---:R-:W-:Y:S01]  /*7380*/  FMUL.FTZ R24, R24, R4.reuse ;  /* 0x0000000418187220 */ /* 0x084fe20000410000 */
        /* <DEDUP_REMOVED lines=31> */
[-C--:B0-----:R-:W-:Y:S01]  /*7580*/  FMUL.FTZ R26, R26, R2.reuse ;  /* 0x000000021a1a7220 */ /* 0x081fe20000410000 */
        /* <DEDUP_REMOVED lines=30> */
[----:B-1----:R-:W-:-:S07]  /*7770*/  FMUL.FTZ R87, R87, R2 ;  /* 0x0000000257577220 */ /* 0x002fce0000410000 */
.L_x_12:
[----:B------:R-:W-:Y:S05]  /*7780*/  @P0 BRA `(.L_x_33) ;  /* 0x0000001400340947 */ /* 0x000fea0003800000 */
[----:B------:R-:W0:Y:S01]  /*7790*/  S2R R2, SR_TID.X ;  /* 0x0000000000027919 */ /* 0x000e220000002100 */
[----:B------:R-:W1:Y:S01]  /*77a0*/  LDC R18, c[0x0][0xbe8] ;  /* 0x0002fa00ff127b82 */ /* 0x000e620000000800 */
[----:B------:R-:W-:Y:S01]  /*77b0*/  SHF.R.S32.HI R13, RZ, 0x1f, R16 ;  /* 0x0000001fff0d7819 */ /* 0x000fe20000011410 */
[----:B------:R-:W-:Y:S01]  /*77c0*/  ULDC.64 UR4, c[0x0][0xbd0] ;  /* 0x0002f40000047ab9 */ /* 0x000fe20000000a00 */
[----:B------:R-:W2:Y:S01]  /*77d0*/  S2R R10, SR_CTAID.X ;  /* 0x00000000000a7919 */ /* 0x000ea20000002500 */
[----:B------:R-:W-:Y:S01]  /*77e0*/  ULDC.64 UR6, c[0x0][0xb38] ;  /* 0x0002ce0000067ab9 */ /* 0x000fe20000000a00 */
[----:B------:R-:W-:Y:S03]  /*77f0*/  BSSY B0, `(.L_x_34) ;  /* 0x00000e2000007945 */ /* 0x000fe60003800000 */
[----:B------:R-:W3:Y:S08]  /*7800*/  S2UR UR9, SR_CTAID.Z ;  /* 0x00000000000979c3 */ /* 0x000ef00000002700 */
[----:B------:R-:W4:Y:S08]  /*7810*/  LDC.64 R20, c[0x0][0xbd8] ;  /* 0x0002f600ff147b82 */ /* 0x000f300000000a00 */
[----:B------:R-:W-:Y:S01]  /*7820*/  BAR.SYNC.DEFER_BLOCKING 0x1, 0x100 ;  /* 0x0044000000007b1d */ /* 0x000fe20000010000 */
[----:B-1----:R-:W-:-:S07]  /*7830*/  ISETP.NE.AND P0, PT, R18, 0x1, PT ;  /* 0x000000011200780c */ /* 0x002fce0003f05270 */
[----:B------:R-:W1:Y:S01]  /*7840*/  S2UR UR8, SR_CTAID.Y ;  /* 0x00000000000879c3 */ /* 0x000e620000002600 */
[----:B0-----:R-:W-:-:S07]  /*7850*/  VIADD R7, R2, 0xffffff80 ;  /* 0xffffff8002077836 */ /* 0x001fce0000000000 */
[----:B------:R-:W1:Y:S01]  /*7860*/  LDC R17, c[0x0][0xc50] ;  /* 0x00031400ff117b82 */ /* 0x000e620000000800 */
[----:B------:R-:W-:-:S04]  /*7870*/  SHF.R.S32.HI R4, RZ, 0x1f, R7 ;  /* 0x0000001fff047819 */ /* 0x000fc80000011407 */
[----:B------:R-:W-:-:S03]  /*7880*/  LEA.HI R8, R4, R7, RZ, 0x7 ;  /* 0x0000000704087211 */ /* 0x000fc600078f38ff */
[----:B------:R-:W0:Y:S01]  /*7890*/  @P0 LDC R12, c[0x0][0xbec] ;  /* 0x0002fb00ff0c0b82 */ /* 0x000e220000000800 */
[----:B------:R-:W-:Y:S02]  /*78a0*/  LEA.HI R4, R4, R7, RZ, 0x2 ;  /* 0x0000000704047211 */ /* 0x000fe400078f10ff */
[----:B------:R-:W-:Y:S02]  /*78b0*/  LOP3.LUT R2, R8, 0xffffff80, RZ, 0xc0, !PT ;  /* 0xffffff8008027812 */ /* 0x000fe400078ec0ff */
[----:B------:R-:W-:Y:S02]  /*78c0*/  LOP3.LUT R4, R4, 0xfffffffc, RZ, 0xc0, !PT ;  /* 0xfffffffc04047812 */ /* 0x000fe400078ec0ff */
[----:B------:R-:W-:Y:S01]  /*78d0*/  SHF.R.S32.HI R9, RZ, 0x7, R8 ;  /* 0x00000007ff097819 */ /* 0x000fe20000011408 */
[C---:B------:R-:W-:Y:S01]  /*78e0*/  IMAD.IADD R88, R7.reuse, 0x1, -R2 ;  /* 0x0000000107587824 */ /* 0x040fe200078e0a02 */
[----:B------:R-:W-:Y:S01]  /*78f0*/  IADD3 R6, R7, -R4, RZ ;  /* 0x8000000407067210 */ /* 0x000fe20007ffe0ff */
[----:B------:R-:W5:Y:S03]  /*7900*/  LDC.64 R22, c[0x0][0xb40] ;  /* 0x0002d000ff167b82 */ /* 0x000f660000000a00 */
[----:B------:R-:W-:-:S02]  /*7910*/  SHF.R.S32.HI R11, RZ, 0x1f, R88 ;  /* 0x0000001fff0b7819 */ /* 0x000fc40000011458 */
[----:B------:R-:W-:Y:S02]  /*7920*/  LEA.HI R7, R6, R6, RZ, 0x1 ;  /* 0x0000000606077211 */ /* 0x000fe400078f08ff */
[CC--:B------:R-:W-:Y:S01]  /*7930*/  LEA.HI R89, R11.reuse, R88.reuse, RZ, 0x2 ;  /* 0x000000580b597211 */ /* 0x0c0fe200078f10ff */
[----:B------:R-:W5:Y:S01]  /*7940*/  @P0 LDC R90, c[0x0][0xbec] ;  /* 0x0002fb00ff5a0b82 */ /* 0x000f620000000800 */
[----:B------:R-:W-:Y:S02]  /*7950*/  LEA.HI R4, R11, R88, RZ, 0x5 ;  /* 0x000000580b047211 */ /* 0x000fe400078f28ff */
[--C-:B------:R-:W-:Y:S02]  /*7960*/  SHF.R.S32.HI R2, RZ, 0x2, R89.reuse ;  /* 0x00000002ff027819 */ /* 0x100fe40000011459 */
[----:B------:R-:W-:Y:S02]  /*7970*/  SHF.R.S32.HI R5, RZ, 0x1f, R89 ;  /* 0x0000001fff057819 */ /* 0x000fe40000011459 */
[----:B------:R-:W-:Y:S01]  /*7980*/  SHF.R.S32.HI R4, RZ, 0x5, R4 ;  /* 0x00000005ff047819 */ /* 0x000fe20000011404 */
[----:B------:R-:W5:Y:S01]  /*7990*/  @P0 LDC R15, c[0x0][0xbf0] ;  /* 0x0002fc00ff0f0b82 */ /* 0x000f620000000800 */
[----:B------:R-:W-:-:S02]  /*79a0*/  LEA.HI R5, R5, R2, RZ, 0x3 ;  /* 0x0000000205057211 */ /* 0x000fc400078f18ff */
[----:B------:R-:W-:Y:S02]  /*79b0*/  LOP3.LUT R7, R7, 0x1ffffffe, RZ, 0xc0, !PT ;  /* 0x1ffffffe07077812 */ /* 0x000fe400078ec0ff */
[----:B------:R-:W-:Y:S02]  /*79c0*/  LOP3.LUT R5, R5, 0xfffffff8, RZ, 0xc0, !PT ;  /* 0xfffffff805057812 */ /* 0x000fe400078ec0ff */
[----:B------:R-:W-:Y:S01]  /*79d0*/  LOP3.LUT R89, R89, 0x7ffffffc, RZ, 0xc0, !PT ;  /* 0x7ffffffc59597812 */ /* 0x000fe200078ec0ff */
[----:B------:R-:W5:Y:S02]  /*79e0*/  @P0 LDC R91, c[0x0][0xbf0] ;  /* 0x0002fc00ff5b0b82 */ /* 0x000f640000000800 */
[----:B------:R-:W-:Y:S01]  /*79f0*/  IMAD.IADD R5, R2, 0x1, -R5 ;  /* 0x0000000102057824 */ /* 0x000fe200078e0a05 */
[----:B------:R-:W-:-:S04]  /*7a00*/  LEA.HI R2, R8, R9, RZ, 0x1 ;  /* 0x0000000908027211 */ /* 0x000fc800078f08ff */
[----:B------:R-:W-:Y:S02]  /*7a10*/  LOP3.LUT R2, R2, 0x3fffffe, RZ, 0xc0, !PT ;  /* 0x03fffffe02027812 */ /* 0x000fe400078ec0ff */
[----:B------:R-:W-:-:S03]  /*7a20*/  LEA R5, R4, R5, 0x4 ;  /* 0x0000000504057211 */ /* 0x000fc600078e20ff */
[----:B------:R-:W-:Y:S02]  /*7a30*/  IMAD.IADD R2, R9, 0x1, -R2 ;  /* 0x0000000109027824 */ /* 0x000fe400078e0a02 */
[----:B------:R-:W-:Y:S02]  /*7a40*/  IMAD.IADD R9, R6, 0x1, -R7 ;  /* 0x0000000106097824 */ /* 0x000fe400078e0a07 */
[----:B------:R-:W-:Y:S02]  /*7a50*/  IMAD R7, R13, UR4, RZ ;  /* 0x000000040d077c24 */ /* 0x000fe4000f8e02ff */
[----:B------:R-:W-:Y:S02]  /*7a60*/  IMAD R2, R2, 0x40, R5 ;  /* 0x0000004002027824 */ /* 0x000fe400078e0205 */
[----:B------:R-:W-:Y:S01]  /*7a70*/  IMAD.WIDE.U32 R4, R16, UR4, RZ ;  /* 0x0000000410047c25 */ /* 0x000fe2000f8e00ff */
[----:B---3--:R-:W-:-:S03]  /*7a80*/  USHF.R.S32.HI UR4, URZ, 0x1f, UR9 ;  /* 0x0000001f3f047899 */ /* 0x008fc60008011409 */
[C---:B------:R-:W-:Y:S02]  /*7a90*/  IMAD R11, R16.reuse, UR5, R7 ;  /* 0x00000005100b7c24 */ /* 0x040fe4000f8e0207 */
[----:B------:R-:W-:Y:S02]  /*7aa0*/  IMAD R13, R13, UR6, RZ ;  /* 0x000000060d0d7c24 */ /* 0x000fe4000f8e02ff */
[----:B------:R-:W-:Y:S01]  /*7ab0*/  IMAD.WIDE.U32 R6, R16, UR6, RZ ;  /* 0x0000000610067c25 */ /* 0x000fe2000f8e00ff */
[----:B------:R-:W-:-:S03]  /*7ac0*/  IADD3 R5, R5, R11, RZ ;  /* 0x0000000b05057210 */ /* 0x000fc60007ffe0ff */
[----:B------:R-:W-:Y:S01]  /*7ad0*/  IMAD R11, R16, UR7, R13 ;  /* 0x00000007100b7c24 */ /* 0x000fe2000f8e020d */
[----:B------:R-:W-:Y:S01]  /*7ae0*/  ULDC.64 UR6, c[0x0][0xb48] ;  /* 0x0002d20000067ab9 */ /* 0x000fe20000000a00 */
[----:B------:R-:W-:Y:S01]  /*7af0*/  IMAD R9, R9, 0x8, R2 ;  /* 0x0000000809097824 */ /* 0x000fe200078e0202 */
[----:B--2---:R-:W-:Y:S01]  /*7b00*/  LEA R2, R10, R2, 0x7 ;  /* 0x000000020a027211 */ /* 0x004fe200078e38ff */
[----:B----4-:R-:W-:Y:S01]  /*7b10*/  IMAD R8, R20, UR4, RZ ;  /* 0x0000000414087c24 */ /* 0x010fe2000f8e02ff */
[----:B------:R-:W-:Y:S01]  /*7b20*/  IADD3 R7, R7, R11, RZ ;  /* 0x0000000b07077210 */ /* 0x000fe20007ffe0ff */
[----:B------:R-:W-:Y:S02]  /*7b30*/  IMAD.MOV R16, RZ, RZ, -R16 ;  /* 0x000000ffff107224 */ /* 0x000fe400078e0a10 */
[----:B------:R-:W-:Y:S02]  /*7b40*/  IMAD R9, R10, 0x80, R9 ;  /* 0x000000800a097824 */ /* 0x000fe400078e0209 */
[----:B------:R-:W-:-:S02]  /*7b50*/  IMAD R13, R21, UR9, R8 ;  /* 0x00000009150d7c24 */ /* 0x000fc4000f8e0208 */
[----:B------:R-:W-:-:S04]  /*7b60*/  IMAD.WIDE.U32 R4, R20, UR9, R4 ;  /* 0x0000000914047c25 */ /* 0x000fc8000f8e0004 */
[----:B-1----:R-:W-:Y:S01]  /*7b70*/  IMAD R19, R17, R16, UR8 ;  /* 0x0000000811137e24 */ /* 0x002fe2000f8e0210 */
[----:B------:R-:W-:Y:S01]  /*7b80*/  IADD3 R5, R5, R13, RZ ;  /* 0x0000000d05057210 */ /* 0x000fe20007ffe0ff */
[----:B0-----:R-:W-:-:S03]  /*7b90*/  @P0 IMAD.HI.U32 R8, R9, R12, RZ ;  /* 0x0000000c09080227 */ /* 0x001fc600078e00ff */
[----:B------:R-:W-:Y:S01]  /*7ba0*/  SHF.R.S32.HI R14, RZ, 0x1f, R19 ;  /* 0x0000001fff0e7819 */ /* 0x000fe20000011413 */
[----:B-----5:R-:W-:Y:S01]  /*7bb0*/  IMAD R12, R22, UR4, RZ ;  /* 0x00000004160c7c24 */ /* 0x020fe2000f8e02ff */
[----:B------:R-:W-:Y:S01]  /*7bc0*/  ULDC.64 UR4, c[0x0][0xbe0] ;  /* 0x0002f80000047ab9 */ /* 0x000fe20000000a00 */
[----:B------:R-:W-:-:S04]  /*7bd0*/  @P0 IMAD.HI.U32 R90, R9, R90, RZ ;  /* 0x0000005a095a0227 */ /* 0x000fc800078e00ff */
[----:B------:R-:W-:Y:S01]  /*7be0*/  IMAD.MOV.U32 R11, RZ, RZ, R9 ;  /* 0x000000ffff0b7224 */ /* 0x000fe200078e0009 */
[----:B------:R-:W-:Y:S01]  /*7bf0*/  @P0 SHF.R.U32.HI R11, RZ, R15, R8 ;  /* 0x0000000fff0b0219 */ /* 0x000fe20000011608 */
[----:B------:R-:W-:Y:S02]  /*7c00*/  IMAD R15, R23, UR9, R12 ;  /* 0x00000009170f7c24 */ /* 0x000fe4000f8e020c */
[----:B------:R-:W-:Y:S01]  /*7c10*/  IMAD.WIDE.U32 R6, R22, UR9, R6 ;  /* 0x0000000916067c25 */ /* 0x000fe2000f8e0006 */
[----:B------:R-:W-:-:S03]  /*7c20*/  ULDC.64 UR8, c[0x0][0xb28] ;  /* 0x0002ca0000087ab9 */ /* 0x000fc60000000a00 */
[----:B------:R-:W-:-:S04]  /*7c30*/  IMAD.WIDE.U32 R4, R19, UR4, R4 ;  /* 0x0000000413047c25 */ /* 0x000fc8000f8e0004 */
[----:B------:R-:W-:Y:S01]  /*7c40*/  IMAD.MOV.U32 R13, RZ, RZ, R9 ;  /* 0x000000ffff0d7224 */ /* 0x000fe200078e0009 */
[----:B------:R-:W-:Y:S01]  /*7c50*/  @P0 SHF.R.U32.HI R13, RZ, R91, R90 ;  /* 0x0000005bff0d0219 */ /* 0x000fe2000001165a */
[C---:B------:R-:W-:Y:S01]  /*7c60*/  IMAD R8, R14.reuse, UR4, RZ ;  /* 0x000000040e087c24 */ /* 0x040fe2000f8e02ff */
[----:B------:R-:W-:Y:S01]  /*7c70*/  IADD3 R4, P0, R11, R4, RZ ;  /* 0x000000040b047210 */ /* 0x000fe20007f1e0ff */
[----:B------:R-:W-:Y:S01]  /*7c80*/  IMAD.IADD R7, R7, 0x1, R15 ;  /* 0x0000000107077824 */ /* 0x000fe200078e020f */
[----:B------:R-:W-:Y:S01]  /*7c90*/  SHF.R.S32.HI R15, RZ, 0x1f, R11 ;  /* 0x0000001fff0f7819 */ /* 0x000fe2000001140b */
[----:B------:R-:W-:Y:S01]  /*7ca0*/  IMAD R14, R14, UR6, RZ ;  /* 0x000000060e0e7c24 */ /* 0x000fe2000f8e02ff */
[----:B------:R-:W-:Y:S01]  /*7cb0*/  IADD3 R11, -R11, RZ, RZ ;  /* 0x000000ff0b0b7210 */ /* 0x000fe20007ffe1ff */
[C---:B------:R-:W-:Y:S01]  /*7cc0*/  IMAD R12, R19.reuse, UR5, R8 ;  /* 0x00000005130c7c24 */ /* 0x040fe2000f8e0208 */
[----:B------:R-:W-:Y:S01]  /*7cd0*/  SHF.R.S32.HI R8, RZ, 0x1f, R13 ;  /* 0x0000001fff087819 */ /* 0x000fe2000001140d */
[C---:B------:R-:W-:Y:S01]  /*7ce0*/  IMAD R17, R19.reuse, UR7, R14 ;  /* 0x0000000713117c24 */ /* 0x040fe2000f8e020e */
[----:B------:R-:W-:Y:S01]  /*7cf0*/  ULDC.64 UR4, c[0x0][0xb30] ;  /* 0x0002cc0000047ab9 */ /* 0x000fe20000000a00 */
[----:B------:R-:W-:Y:S01]  /*7d00*/  IMAD.WIDE.U32 R6, R19, UR6, R6 ;  /* 0x0000000613067c25 */ /* 0x000fe2000f8e0006 */
[----:B------:R-:W-:Y:S01]  /*7d10*/  IADD3.X R5, R15, R5, R12, P0, !PT ;  /* 0x000000050f057210 */ /* 0x000fe200007fe40c */
[----:B------:R-:W-:-:S02]  /*7d20*/  ULDC.64 UR6, c[0x0][0xbc8] ;  /* 0x0002f20000067ab9 */ /* 0x000fc40000000a00 */
[----:B------:R-:W-:Y:S02]  /*7d30*/  IMAD.MOV R14, RZ, RZ, -R13 ;  /* 0x000000ffff0e7224 */ /* 0x000fe400078e0a0d */
[----:B------:R-:W-:Y:S02]  /*7d40*/  IMAD R8, R8, UR4, RZ ;  /* 0x0000000408087c24 */ /* 0x000fe4000f8e02ff */
[C---:B------:R-:W-:Y:S02]  /*7d50*/  IMAD R11, R18.reuse, R11, R9 ;  /* 0x0000000b120b7224 */ /* 0x040fe400078e0209 */
[----:B------:R-:W-:Y:S02]  /*7d60*/  IMAD.IADD R7, R7, 0x1, R17 ;  /* 0x0000000107077824 */ /* 0x000fe400078e0211 */
[----:B------:R-:W-:Y:S02]  /*7d70*/  IMAD R9, R18, R14, R9 ;  /* 0x0000000e12097224 */ /* 0x000fe400078e0209 */
[C---:B------:R-:W-:Y:S01]  /*7d80*/  IMAD R15, R13.reuse, UR5, R8 ;  /* 0x000000050d0f7c24 */ /* 0x040fe2000f8e0208 */
[----:B------:R-:W-:Y:S01]  /*7d90*/  SHF.R.S32.HI R8, RZ, 0x1f, R11 ;  /* 0x0000001fff087819 */ /* 0x000fe2000001140b */
[----:B------:R-:W-:Y:S01]  /*7da0*/  IMAD.WIDE.U32 R6, R13, UR4, R6 ;  /* 0x000000040d067c25 */ /* 0x000fe2000f8e0006 */
[----:B------:R-:W-:Y:S01]  /*7db0*/  SHF.R.S32.HI R12, RZ, 0x1f, R9 ;  /* 0x0000001fff0c7819 */ /* 0x000fe20000011409 */
[----:B------:R-:W0:Y:S01]  /*7dc0*/  S2UR UR5, SR_CgaCtaId ;  /* 0x00000000000579c3 */ /* 0x000e220000008800 */
[----:B------:R-:W-:Y:S01]  /*7dd0*/  UMOV UR4, 0x400 ;  /* 0x0000040000047882 */ /* 0x000fe20000000000 */
[----:B------:R-:W-:Y:S01]  /*7de0*/  IMAD R8, R8, UR6, RZ ;  /* 0x0000000608087c24 */ /* 0x000fe2000f8e02ff */
[----:B------:R-:W-:Y:S01]  /*7df0*/  IADD3 R7, R7, R15, RZ ;  /* 0x0000000f07077210 */ /* 0x000fe20007ffe0ff */
[----:B------:R-:W-:-:S02]  /*7e00*/  IMAD R12, R12, UR8, RZ ;  /* 0x000000080c0c7c24 */ /* 0x000fc4000f8e02ff */
[C---:B------:R-:W-:Y:S02]  /*7e10*/  IMAD R13, R11.reuse, UR7, R8 ;  /* 0x000000070b0d7c24 */ /* 0x040fe4000f8e0208 */
[----:B------:R-:W-:Y:S01]  /*7e20*/  IMAD.WIDE.U32 R4, R11, UR6, R4 ;  /* 0x000000060b047c25 */ /* 0x000fe2000f8e0004 */
[----:B------:R-:W-:-:S03]  /*7e30*/  ULDC.64 UR6, c[0x0][0xba8] ;  /* 0x0002ea0000067ab9 */ /* 0x000fc60000000a00 */
[C---:B------:R-:W-:Y:S01]  /*7e40*/  IMAD R11, R9.reuse, UR9, R12 ;  /* 0x00000009090b7c24 */ /* 0x040fe2000f8e020c */
[----:B------:R-:W-:Y:S01]  /*7e50*/  LEA R8, P0, R4, UR6, 0x2 ;  /* 0x0000000604087c11 */ /* 0x000fe2000f8010ff */
[----:B------:R-:W-:Y:S01]  /*7e60*/  IMAD.WIDE.U32 R6, R9, UR8, R6 ;  /* 0x0000000809067c25 */ /* 0x000fe2000f8e0006 */
[----:B------:R-:W-:Y:S01]  /*7e70*/  ULDC.64 UR8, c[0x0][0xb00] ;  /* 0x0002c00000087ab9 */ /* 0x000fe20000000a00 */
[----:B------:R-:W-:Y:S02]  /*7e80*/  ULDC UR6, c[0x0][0xa88] ;  /* 0x0002a20000067ab9 */ /* 0x000fe40000000800 */
[----:B------:R-:W-:Y:S01]  /*7e90*/  IMAD.IADD R9, R5, 0x1, R13 ;  /* 0x0000000105097824 */ /* 0x000fe200078e020d */
[----:B------:R-:W-:Y:S01]  /*7ea0*/  LEA R20, P1, R6, UR8, 0x2 ;  /* 0x0000000806147c11 */ /* 0x000fe2000f8210ff */
[----:B------:R-:W-:Y:S02]  /*7eb0*/  IMAD.IADD R5, R7, 0x1, R11 ;  /* 0x0000000107057824 */ /* 0x000fe400078e020b */
[----:B------:R-:W-:Y:S01]  /*7ec0*/  IMAD R17, R18, UR6, RZ ;  /* 0x0000000612117c24 */ /* 0x000fe2000f8e02ff */
[----:B------:R-:W-:Y:S01]  /*7ed0*/  LEA.HI.X R9, R4, UR7, R9, 0x2, P0 ;  /* 0x0000000704097c11 */ /* 0x000fe200080f1409 */
[----:B0-----:R-:W-:Y:S01]  /*7ee0*/  ULEA UR4, UR5, UR4, 0x18 ;  /* 0x0000000405047291 */ /* 0x001fe2000f8ec03f */
[----:B------:R-:W-:Y:S01]  /*7ef0*/  LEA.HI.X R22, R6, UR9, R5, 0x2, P1 ;  /* 0x0000000906167c11 */ /* 0x000fe200088f1405 */
[----:B------:R-:W-:Y:S01]  /*7f00*/  SHFL.IDX PT, R4, R8, RZ, 0x1c1f ;  /* 0x001c1fff08047589 */ /* 0x000fe200000e0000 */
[----:B------:R-:W-:Y:S01]  /*7f10*/  LOP3.LUT P0, RZ, R88, 0x3, RZ, 0xc0, !PT ;  /* 0x0000000358ff7812 */ /* 0x000fe2000780c0ff */
[C---:B------:R-:W-:Y:S01]  /*7f20*/  VIADD R16, R2.reuse, 0x8 ;  /* 0x0000000802107836 */ /* 0x040fe20000000000 */
[----:B------:R-:W-:Y:S01]  /*7f30*/  UIADD3 UR4, UR4, 0x34820, URZ ;  /* 0x0003482004047890 */ /* 0x000fe2000fffe03f */
[----:B------:R-:W0:Y:S01]  /*7f40*/  SHFL.IDX PT, R5, R9, RZ, 0x1c1f ;  /* 0x001c1fff09057589 */ /* 0x000e2200000e0000 */
[-C--:B------:R-:W-:Y:S01]  /*7f50*/  ISETP.GE.OR P1, PT, R2, R17.reuse, P0 ;  /* 0x000000110200720c */ /* 0x080fe20000726670 */
[----:B------:R-:W-:Y:S01]  /*7f60*/  IMAD.IADD R19, R88, 0x1, -R89 ;  /* 0x0000000158137824 */ /* 0x000fe200078e0a59 */
[-C--:B------:R-:W-:Y:S01]  /*7f70*/  ISETP.GE.OR P0, PT, R16, R17.reuse, P0 ;  /* 0x000000111000720c */ /* 0x080fe20000706670 */
[----:B------:R-:W-:Y:S01]  /*7f80*/  SHFL.IDX PT, R6, R8, 0x1, 0x1c1f ;  /* 0x003c1f0008067f89 */ /* 0x000fe200000e0000 */
[----:B------:R-:W-:Y:S01]  /*7f90*/  UPRMT UR4, URZ, 0x654, UR4 ;  /* 0x000006543f047896 */ /* 0x000fe20008000004 */
[----:B------:R-:W-:-:S02]  /*7fa0*/  ISETP.GE.AND P2, PT, R2, R17, PT ;  /* 0x000000110200720c */ /* 0x000fc40003f46270 */
[----:B------:R-:W1:Y:S01]  /*7fb0*/  SHFL.IDX PT, R7, R9, 0x1, 0x1c1f ;  /* 0x003c1f0009077f89 */ /* 0x000e6200000e0000 */
[----:B------:R-:W-:-:S03]  /*7fc0*/  SHF.L.U32 R19, R19, 0x1, RZ ;  /* 0x0000000113137819 */ /* 0x000fc600000006ff */
[----:B------:R2:W3:Y:S02]  /*7fd0*/  SHFL.IDX PT, R14, R20, RZ, 0x1c1f ;  /* 0x001c1fff140e7589 */ /* 0x0004e400000e0000 */
[----:B------:R-:W-:Y:S02]  /*7fe0*/  SYNCS.ARRIVE.TRANS64.RED.A1T0 RZ, [UR4], RZ ;  /* 0x000000ffffff79a7 */ /* 0x000fe40008100404 */
[----:B------:R2:W4:Y:S04]  /*7ff0*/  SHFL.IDX PT, R15, R22, RZ, 0x1c1f ;  /* 0x001c1fff160f7589 */ /* 0x00052800000e0000 */
[----:B0-----:R2:W-:Y:S04]  /*8000*/  @!P1 ST.E desc[UR42][R4.64], R3 ;  /* 0x0000000304009985 */ /* 0x0015e8000c10192a */
[----:B-1----:R2:W-:Y:S01]  /*8010*/  @!P0 ST.E desc[UR42][R6.64], R0 ;  /* 0x0000000006008985 */ /* 0x0025e2000c10192a */
[----:B------:R-:W-:Y:S05]  /*8020*/  @P2 BRA `(.L_x_35) ;  /* 0x0000000400782947 */ /* 0x000fea0003800000 */
[C---:B--2---:R-:W-:Y:S01]  /*8030*/  VIADD R0, R19.reuse, 0x8 ;  /* 0x0000000813007836 */ /* 0x044fe20000000000 */
[----:B------:R-:W-:Y:S01]  /*8040*/  ULDC UR4, c[0x0][0xac8] ;  /* 0x0002b20000047ab9 */ /* 0x000fe20000000800 */
[C---:B------:R-:W-:Y:S01]  /*8050*/  VIADD R6, R19.reuse, 0x10 ;  /* 0x0000001013067836 */ /* 0x040fe20000000000 */
[C---:B------:R-:W-:Y:S01]  /*8060*/  ISETP.GE.AND P2, PT, R19.reuse, UR4, PT ;  /* 0x0000000413007c0c */ /* 0x040fe2000bf46270 */
[C---:B------:R-:W-:Y:S01]  /*8070*/  VIADD R8, R19.reuse, 0x28 ;  /* 0x0000002813087836 */ /* 0x040fe20000000000 */
[----:B------:R-:W-:Y:S01]  /*8080*/  ISETP.GE.AND P3, PT, R0, UR4, PT ;  /* 0x0000000400007c0c */ /* 0x000fe2000bf66270 */
[C---:B------:R-:W-:Y:S01]  /*8090*/  VIADD R10, R19.reuse, 0x38 ;  /* 0x00000038130a7836 */ /* 0x040fe20000000000 */
[C---:B------:R-:W-:Y:S01]  /*80a0*/  IADD3 R7, R19.reuse, 0x18, RZ ;  /* 0x0000001813077810 */ /* 0x040fe20007ffe0ff */
[C---:B------:R-:W-:Y:S01]  /*80b0*/  VIADD R11, R19.reuse, 0x40 ;  /* 0x00000040130b7836 */ /* 0x040fe20000000000 */
[----:B------:R-:W-:Y:S01]  /*80c0*/  ISETP.GE.AND P0, PT, R6, UR4, PT ;  /* 0x0000000406007c0c */ /* 0x000fe2000bf06270 */
[----:B------:R-:W-:Y:S01]  /*80d0*/  VIADD R12, R19, 0x50 ;  /* 0x00000050130c7836 */ /* 0x000fe20000000000 */
[----:B------:R-:W-:-:S02]  /*80e0*/  ISETP.GE.AND P1, PT, R7, UR4, PT ;  /* 0x0000000407007c0c */ /* 0x000fc4000bf26270 */
[C---:B------:R-:W-:Y:S02]  /*80f0*/  IADD3 R9, R19.reuse, 0x30, RZ ;  /* 0x0000003013097810 */ /* 0x040fe40007ffe0ff */
[----:B------:R-:W-:Y:S01]  /*8100*/  ISETP.GE.AND P5, PT, R10, UR4, PT ;  /* 0x000000040a007c0c */ /* 0x000fe2000bfa6270 */
[----:B---34-:R-:W-:Y:S01]  /*8110*/  @!P2 IMAD.WIDE R2, R19, 0x4, R14 ;  /* 0x000000041302a825 */ /* 0x018fe200078e020e */
[----:B------:R-:W-:Y:S02]  /*8120*/  ISETP.GE.AND P4, PT, R9, UR4, PT ;  /* 0x0000000409007c0c */ /* 0x000fe4000bf86270 */
[----:B------:R-:W-:Y:S02]  /*8130*/  @!P3 LEA.HI R0, R0, R0, RZ, 0x1 ;  /* 0x000000000000b211 */ /* 0x000fe400078f08ff */
[----:B------:R0:W-:Y:S01]  /*8140*/  @!P2 ST.E.64 desc[UR42][R2.64], R24 ;  /* 0x000000180200a985 */ /* 0x0001e2000c101b2a */
[----:B------:R-:W-:Y:S02]  /*8150*/  ISETP.GE.AND P6, PT, R11, UR4, PT ;  /* 0x000000040b007c0c */ /* 0x000fe4000bfc6270 */
[----:B------:R-:W-:Y:S01]  /*8160*/  @!P3 LOP3.LUT R5, R0, 0xfffffffe, RZ, 0xc0, !PT ;  /* 0xfffffffe0005b812 */ /* 0x000fe200078ec0ff */
[----:B------:R-:W-:Y:S01]  /*8170*/  VIADD R0, R19, 0x20 ;  /* 0x0000002013007836 */ /* 0x000fe20000000000 */
[----:B------:R-:W-:-:S02]  /*8180*/  @!P0 LEA.HI R6, R6, R6, RZ, 0x1 ;  /* 0x0000000606068211 */ /* 0x000fc400078f08ff */
[----:B------:R-:W-:Y:S01]  /*8190*/  @!P1 LEA.HI R7, R7, R7, RZ, 0x1 ;  /* 0x0000000707079211 */ /* 0x000fe200078f08ff */
[----:B------:R-:W-:Y:S01]  /*81a0*/  @!P3 IMAD.WIDE R4, R5, 0x4, R14 ;  /* 0x000000040504b825 */ /* 0x000fe200078e020e */
[----:B------:R-:W-:Y:S02]  /*81b0*/  ISETP.GE.AND P2, PT, R0, UR4, PT ;  /* 0x0000000400007c0c */ /* 0x000fe4000bf46270 */
[----:B------:R-:W-:Y:S02]  /*81c0*/  @!P5 LEA.HI R10, R10, R10, RZ, 0x1 ;  /* 0x0000000a0a0ad211 */ /* 0x000fe400078f08ff */
[----:B------:R1:W-:Y:S01]  /*81d0*/  @!P3 ST.E.64 desc[UR42][R4.64], R28 ;  /* 0x0000001c0400b985 */ /* 0x0003e2000c101b2a */
[----:B------:R-:W-:Y:S02]  /*81e0*/  ISETP.GE.AND P3, PT, R8, UR4, PT ;  /* 0x0000000408007c0c */ /* 0x000fe4000bf66270 */
[----:B0-----:R-:W-:Y:S02]  /*81f0*/  @!P0 LOP3.LUT R3, R6, 0xfffffffe, RZ, 0xc0, !PT ;  /* 0xfffffffe06038812 */ /* 0x001fe400078ec0ff */
[----:B------:R-:W-:-:S02]  /*8200*/  @!P4 LEA.HI R6, R9, R9, RZ, 0x1 ;  /* 0x000000090906c211 */ /* 0x000fc400078f08ff */
[----:B------:R-:W-:Y:S01]  /*8210*/  @!P5 LOP3.LUT R13, R10, 0xfffffffe, RZ, 0xc0, !PT ;  /* 0xfffffffe0a0dd812 */ /* 0x000fe200078ec0ff */
[--C-:B------:R-:W-:Y:S01]  /*8220*/  @!P0 IMAD.WIDE R2, R3, 0x4, R14.reuse ;  /* 0x0000000403028825 */ /* 0x100fe200078e020e */
[----:B------:R-:W-:Y:S02]  /*8230*/  @!P2 LEA.HI R0, R0, R0, RZ, 0x1 ;  /* 0x000000000000a211 */ /* 0x000fe400078f08ff */
[----:B------:R-:W-:Y:S02]  /*8240*/  IADD3 R18, R19, 0x60, RZ ;  /* 0x0000006013127810 */ /* 0x000fe40007ffe0ff */
[----:B------:R0:W-:Y:S01]  /*8250*/  @!P0 ST.E.64 desc[UR42][R2.64], R32 ;  /* 0x0000002002008985 */ /* 0x0001e2000c101b2a */
[----:B-1----:R-:W-:Y:S02]  /*8260*/  @!P1 LOP3.LUT R5, R7, 0xfffffffe, RZ, 0xc0, !PT ;  /* 0xfffffffe07059812 */ /* 0x002fe400078ec0ff */
[----:B------:R-:W-:Y:S02]  /*8270*/  @!P3 LEA.HI R8, R8, R8, RZ, 0x1 ;  /* 0x000000080808b211 */ /* 0x000fe400078f08ff */
[----:B------:R-:W-:Y:S01]  /*8280*/  @!P2 LOP3.LUT R7, R0, 0xfffffffe, RZ, 0xc0, !PT ;  /* 0xfffffffe0007a812 */ /* 0x000fe200078ec0ff */
[----:B------:R-:W-:Y:S01]  /*8290*/  @!P1 IMAD.WIDE R4, R5, 0x4, R14 ;  /* 0x0000000405049825 */ /* 0x000fe200078e020e */
[----:B------:R-:W-:-:S02]  /*82a0*/  @!P3 LOP3.LUT R9, R8, 0xfffffffe, RZ, 0xc0, !PT ;  /* 0xfffffffe0809b812 */ /* 0x000fc400078ec0ff */
[----:B------:R-:W-:Y:S02]  /*82b0*/  @!P6 LEA.HI R0, R11, R11, RZ, 0x1 ;  /* 0x0000000b0b00e211 */ /* 0x000fe400078f08ff */
[----:B------:R-:W-:Y:S01]  /*82c0*/  @!P4 LOP3.LUT R11, R6, 0xfffffffe, RZ, 0xc0, !PT ;  /* 0xfffffffe060bc812 */ /* 0x000fe200078ec0ff */
[--C-:B------:R-:W-:Y:S01]  /*82d0*/  @!P2 IMAD.WIDE R6, R7, 0x4, R14.reuse ;  /* 0x000000040706a825 */ /* 0x100fe200078e020e */
[----:B------:R-:W-:Y:S01]  /*82e0*/  @!P6 LOP3.LUT R21, R0, 0xfffffffe, RZ, 0xc0, !PT ;  /* 0xfffffffe0015e812 */ /* 0x000fe200078ec0ff */
[----:B------:R1:W-:Y:S01]  /*82f0*/  @!P1 ST.E.64 desc[UR42][R4.64], R36 ;  /* 0x0000002404009985 */ /* 0x0003e2000c101b2a */
[----:B------:R-:W-:Y:S01]  /*8300*/  IADD3 R0, R19, 0x48, RZ ;  /* 0x0000004813007810 */ /* 0x000fe20007ffe0ff */
[--C-:B0-----:R-:W-:Y:S01]  /*8310*/  @!P3 IMAD.WIDE R2, R9, 0x4, R14.reuse ;  /* 0x000000040902b825 */ /* 0x101fe200078e020e */
[----:B------:R-:W-:Y:S01]  /*8320*/  ISETP.GE.AND P1, PT, R12, UR4, PT ;  /* 0x000000040c007c0c */ /* 0x000fe2000bf26270 */
[----:B------:R0:W-:Y:S01]  /*8330*/  @!P2 ST.E.64 desc[UR42][R6.64], R40 ;  /* 0x000000280600a985 */ /* 0x0001e2000c101b2a */
[----:B------:R-:W-:Y:S01]  /*8340*/  ISETP.GE.AND P0, PT, R0, UR4, PT ;  /* 0x0000000400007c0c */ /* 0x000fe2000bf06270 */
[----:B------:R-:W-:-:S02]  /*8350*/  @!P5 IMAD.WIDE R8, R13, 0x4, R14 ;  /* 0x000000040d08d825 */ /* 0x000fc400078e020e */
[----:B------:R2:W-:Y:S01]  /*8360*/  @!P3 ST.E.64 desc[UR42][R2.64], R44 ;  /* 0x0000002c0200b985 */ /* 0x0005e2000c101b2a */
[----:B------:R-:W-:Y:S01]  /*8370*/  ISETP.GE.AND P3, PT, R18, UR4, PT ;  /* 0x0000000412007c0c */ /* 0x000fe2000bf66270 */
[----:B------:R-:W-:Y:S02]  /*8380*/  VIADD R13, R19, 0x58 ;  /* 0x00000058130d7836 */ /* 0x000fe40000000000 */
[----:B-1----:R-:W-:-:S03]  /*8390*/  @!P4 IMAD.WIDE R4, R11, 0x4, R14 ;  /* 0x000000040b04c825 */ /* 0x002fc600078e020e */
[----:B------:R-:W-:Y:S02]  /*83a0*/  ISETP.GE.AND P2, PT, R13, UR4, PT ;  /* 0x000000040d007c0c */ /* 0x000fe4000bf46270 */
[----:B------:R-:W-:Y:S01]  /*83b0*/  @!P1 LEA.HI R12, R12, R12, RZ, 0x1 ;  /* 0x0000000c0c0c9211 */ /* 0x000fe200078f08ff */
[----:B------:R-:W-:Y:S01]  /*83c0*/  @!P6 IMAD.WIDE R10, R21, 0x4, R14 ;  /* 0x00000004150ae825 */ /* 0x000fe200078e020e */
[----:B------:R1:W-:Y:S01]  /*83d0*/  @!P4 ST.E.64 desc[UR42][R4.64], R48 ;  /* 0x000000300400c985 */ /* 0x0003e2000c101b2a */
[----:B------:R-:W-:Y:S02]  /*83e0*/  @!P0 LEA.HI R0, R0, R0, RZ, 0x1 ;  /* 0x0000000000008211 */ /* 0x000fe400078f08ff */
[C---:B0-----:R-:W-:Y:S01]  /*83f0*/  VIADD R6, R19.reuse, 0x68 ;  /* 0x0000006813067836 */ /* 0x041fe20000000000 */
[C---:B--2---:R-:W-:Y:S01]  /*8400*/  IADD3 R3, R19.reuse, 0x78, RZ ;  /* 0x0000007813037810 */ /* 0x044fe20007ffe0ff */
[----:B------:R-:W-:Y:S01]  /*8410*/  VIADD R7, R19, 0x70 ;  /* 0x0000007013077836 */ /* 0x000fe20000000000 */
[----:B------:R0:W-:Y:S01]  /*8420*/  @!P5 ST.E.64 desc[UR42][R8.64], R52 ;  /* 0x000000340800d985 */ /* 0x0001e2000c101b2a */
[----:B------:R-:W-:-:S02]  /*8430*/  @!P3 LEA.HI R18, R18, R18, RZ, 0x1 ;  /* 0x000000121212b211 */ /* 0x000fc400078f08ff */
[----:B------:R-:W-:Y:S01]  /*8440*/  ISETP.GE.AND P4, PT, R6, UR4, PT ;  /* 0x0000000406007c0c */ /* 0x000fe2000bf86270 */
[----:B------:R2:W-:Y:S01]  /*8450*/  @!P6 ST.E.64 desc[UR42][R10.64], R56 ;  /* 0x000000380a00e985 */ /* 0x0005e2000c101b2a */
[----:B------:R-:W-:Y:S02]  /*8460*/  ISETP.GE.AND P6, PT, R3, UR4, PT ;  /* 0x0000000403007c0c */ /* 0x000fe4000bfc6270 */
[----:B------:R-:W-:Y:S02]  /*8470*/  ISETP.GE.AND P5, PT, R7, UR4, PT ;  /* 0x0000000407007c0c */ /* 0x000fe4000bfa6270 */
[----:B------:R-:W-:Y:S02]  /*8480*/  @!P2 LEA.HI R13, R13, R13, RZ, 0x1 ;  /* 0x0000000d0d0da211 */ /* 0x000fe400078f08ff */
[----:B-1----:R-:W-:Y:S02]  /*8490*/  @!P1 LOP3.LUT R5, R12, 0xfffffffe, RZ, 0xc0, !PT ;  /* 0xfffffffe0c059812 */ /* 0x002fe400078ec0ff */
[----:B0-----:R-:W-:-:S03]  /*84a0*/  @!P3 LOP3.LUT R9, R18, 0xfffffffe, RZ, 0xc0, !PT ;  /* 0xfffffffe1209b812 */ /* 0x001fc600078ec0ff */
[----:B------:R-:W-:Y:S02]  /*84b0*/  @!P4 LEA.HI R6, R6, R6, RZ, 0x1 ;  /* 0x000000060606c211 */ /* 0x000fe400078f08ff */
[----:B------:R-:W-:Y:S01]  /*84c0*/  @!P6 LEA.HI R4, R3, R3, RZ, 0x1 ;  /* 0x000000030304e211 */ /* 0x000fe200078f08ff */
[----:B------:R-:W-:Y:S01]  /*84d0*/  @!P3 IMAD.WIDE R8, R9, 0x4, R14 ;  /* 0x000000040908b825 */ /* 0x000fe200078e020e */
[----:B------:R-:W-:Y:S02]  /*84e0*/  @!P5 LEA.HI R2, R7, R7, RZ, 0x1 ;  /* 0x000000070702d211 */ /* 0x000fe400078f08ff */
[----:B------:R-:W-:Y:S02]  /*84f0*/  @!P0 LOP3.LUT R3, R0, 0xfffffffe, RZ, 0xc0, !PT ;  /* 0xfffffffe00038812 */ /* 0x000fe400078ec0ff */
[----:B------:R-:W-:Y:S02]  /*8500*/  @!P2 LOP3.LUT R7, R13, 0xfffffffe, RZ, 0xc0, !PT ;  /* 0xfffffffe0d07a812 */ /* 0x000fe400078ec0ff */
[----:B--2---:R-:W-:-:S02]  /*8510*/  @!P4 LOP3.LUT R11, R6, 0xfffffffe, RZ, 0xc0, !PT ;  /* 0xfffffffe060bc812 */ /* 0x004fc400078ec0ff */
[----:B------:R-:W-:Y:S01]  /*8520*/  @!P5 LOP3.LUT R13, R2, 0xfffffffe, RZ, 0xc0, !PT ;  /* 0xfffffffe020dd812 */ /* 0x000fe200078ec0ff */
[----:B------:R-:W-:Y:S01]  /*8530*/  @!P0 IMAD.WIDE R2, R3, 0x4, R14 ;  /* 0x0000000403028825 */ /* 0x000fe200078e020e */
[----:B------:R-:W-:-:S03]  /*8540*/  @!P6 LOP3.LUT R21, R4, 0xfffffffe, RZ, 0xc0, !PT ;  /* 0xfffffffe0415e812 */ /* 0x000fc600078ec0ff */
[--C-:B------:R-:W-:Y:S01]  /*8550*/  @!P1 IMAD.WIDE R4, R5, 0x4, R14.reuse ;  /* 0x0000000405049825 */ /* 0x100fe200078e020e */
[----:B------:R0:W-:Y:S03]  /*8560*/  @!P0 ST.E.64 desc[UR42][R2.64], R60 ;  /* 0x0000003c02008985 */ /* 0x0001e6000c101b2a */
[--C-:B------:R-:W-:Y:S01]  /*8570*/  @!P2 IMAD.WIDE R6, R7, 0x4, R14.reuse ;  /* 0x000000040706a825 */ /* 0x100fe200078e020e */
[----:B------:R0:W-:Y:S03]  /*8580*/  @!P1 ST.E.64 desc[UR42][R4.64], R64 ;  /* 0x0000004004009985 */ /* 0x0001e6000c101b2a */
[--C-:B------:R-:W-:Y:S01]  /*8590*/  @!P4 IMAD.WIDE R10, R11, 0x4, R14.reuse ;  /* 0x000000040b0ac825 */ /* 0x100fe200078e020e */
[----:B------:R0:W-:Y:S03]  /*85a0*/  @!P2 ST.E.64 desc[UR42][R6.64], R68 ;  /* 0x000000440600a985 */ /* 0x0001e6000c101b2a */
[--C-:B------:R-:W-:Y:S01]  /*85b0*/  @!P5 IMAD.WIDE R12, R13, 0x4, R14.reuse ;  /* 0x000000040d0cd825 */ /* 0x100fe200078e020e */
[----:B------:R0:W-:Y:S03]  /*85c0*/  @!P3 ST.E.64 desc[UR42][R8.64], R72 ;  /* 0x000000480800b985 */ /* 0x0001e6000c101b2a */
[----:B------:R-:W-:Y:S01]  /*85d0*/  @!P6 IMAD.WIDE R14, R21, 0x4, R14 ;  /* 0x00000004150ee825 */ /* 0x000fe200078e020e */
[----:B------:R0:W-:Y:S04]  /*85e0*/  @!P4 ST.E.64 desc[UR42][R10.64], R76 ;  /* 0x0000004c0a00c985 */ /* 0x0001e8000c101b2a */
[----:B------:R0:W-:Y:S04]  /*85f0*/  @!P5 ST.E.64 desc[UR42][R12.64], R80 ;  /* 0x000000500c00d985 */ /* 0x0001e8000c101b2a */
[----:B------:R0:W-:Y:S02]  /*8600*/  @!P6 ST.E.64 desc[UR42][R14.64], R84 ;  /* 0x000000540e00e985 */ /* 0x0001e4000c101b2a */
.L_x_35:
[----:B------:R-:W-:Y:S05]  /*8610*/  BSYNC B0 ;  /* 0x0000000000007941 */ /* 0x000fea0003800000 */
.L_x_34:
[----:B------:R-:W-:Y:S01]  /*8620*/  ISETP.GE.AND P0, PT, R16, R17, PT ;  /* 0x000000111000720c */ /* 0x000fe20003f06270 */
[----:B0-----:R0:W1:Y:S04]  /*8630*/  SHFL.IDX PT, R13, R22, 0x1, 0x1c1f ;  /* 0x003c1f00160d7f89 */ /* 0x00106800000e0000 */
[----:B------:R0:W0:Y:S08]  /*8640*/  SHFL.IDX PT, R12, R20, 0x1, 0x1c1f ;  /* 0x003c1f00140c7f89 */ /* 0x00003000000e0000 */
[----:B------:R-:W-:Y:S05]  /*8650*/  @P0 BRA `(.L_x_10) ;  /* 0x0000004400cc0947 */ /* 0x000fea0003800000 */
[----:B------:R-:W-:Y:S01]  /*8660*/  ULDC UR4, c[0x0][0xac8] ;  /* 0x0002b20000047ab9 */ /* 0x000fe20000000800 */
[C---:B--2---:R-:W-:Y:S01]  /*8670*/  VIADD R0, R19.reuse, 0x8 ;  /* 0x0000000813007836 */ /* 0x044fe20000000000 */
[C---:B------:R-:W-:Y:S01]  /*8680*/  ISETP.GE.AND P0, PT, R19.reuse, UR4, PT ;  /* 0x0000000413007c0c */ /* 0x040fe2000bf06270 */
[C---:B------:R-:W-:Y:S01]  /*8690*/  VIADD R4, R19.reuse, 0x10 ;  /* 0x0000001013047836 */ /* 0x040fe20000000000 */
[C---:B------:R-:W-:Y:S01]  /*86a0*/  IADD3 R6, R19.reuse, 0x18, RZ ;  /* 0x0000001813067810 */ /* 0x040fe20007ffe0ff */
[C---:B------:R-:W-:Y:S01]  /*86b0*/  VIADD R8, R19.reuse, 0x20 ;  /* 0x0000002013087836 */ /* 0x040fe20000000000 */
[----:B------:R-:W-:Y:S01]  /*86c0*/  ISETP.GE.AND P5, PT, R0, UR4, PT ;  /* 0x0000000400007c0c */ /* 0x000fe2000bfa6270 */
[C---:B------:R-:W-:Y:S01]  /*86d0*/  VIADD R9, R19.reuse, 0x28 ;  /* 0x0000002813097836 */ /* 0x040fe20000000000 */
[----:B------:R-:W-:Y:S01]  /*86e0*/  ISETP.GE.AND P6, PT, R4, UR4, PT ;  /* 0x0000000404007c0c */ /* 0x000fe2000bfc6270 */
[C---:B------:R-:W-:Y:S01]  /*86f0*/  VIADD R11, R19.reuse, 0x38 ;  /* 0x00000038130b7836 */ /* 0x040fe20000000000 */
[C---:B------:R-:W-:Y:S01]  /*8700*/  IADD3 R10, R19.reuse, 0x30, RZ ;  /* 0x00000030130a7810 */ /* 0x040fe20007ffe0ff */
[C---:B------:R-:W-:Y:S01]  /*8710*/  VIADD R16, R19.reuse, 0x40 ;  /* 0x0000004013107836 */ /* 0x040fe20000000000 */
[----:B------:R-:W-:Y:S01]  /*8720*/  ISETP.GE.AND P4, PT, R8, UR4, PT ;  /* 0x0000000408007c0c */ /* 0x000fe2000bf86270 */
[----:B0-----:R-:W-:Y:S01]  /*8730*/  VIADD R20, R19, 0x70 ;  /* 0x0000007013147836 */ /* 0x001fe20000000000 */
[----:B------:R-:W-:Y:S01]  /*8740*/  ISETP.GE.AND P3, PT, R9, UR4, PT ;  /* 0x0000000409007c0c */ /* 0x000fe2000bf66270 */
[----:B-1----:R-:W-:Y:S01]  /*8750*/  @!P0 IMAD.WIDE R2, R19, 0x4, R12 ;  /* 0x0000000413028825 */ /* 0x002fe200078e020c */
[----:B------:R-:W-:-:S02]  /*8760*/  ISETP.GE.AND P2, PT, R10, UR4, PT ;  /* 0x000000040a007c0c */ /* 0x000fc4000bf46270 */
[----:B------:R-:W-:Y:S02]  /*8770*/  ISETP.GE.AND P1, PT, R11, UR4, PT ;  /* 0x000000040b007c0c */ /* 0x000fe4000bf26270 */
[----:B------:R0:W-:Y:S01]  /*8780*/  @!P0 ST.E.64 desc[UR42][R2.64], R26 ;  /* 0x0000001a02008985 */ /* 0x0001e2000c101b2a */
[----:B------:R-:W-:Y:S02]  /*8790*/  ISETP.GE.AND P0, PT, R6, UR4, PT ;  /* 0x0000000406007c0c */ /* 0x000fe4000bf06270 */
[----:B------:R-:W-:Y:S02]  /*87a0*/  @!P5 LEA.HI R0, R0, R0, RZ, 0x1 ;  /* 0x000000000000d211 */ /* 0x000fe400078f08ff */
[----:B------:R-:W-:Y:S02]  /*87b0*/  @!P6 LEA.HI R4, R4, R4, RZ, 0x1 ;  /* 0x000000040404e211 */ /* 0x000fe400078f08ff */
[----:B------:R-:W-:Y:S02]  /*87c0*/  @!P5 LOP3.LUT R5, R0, 0xfffffffe, RZ, 0xc0, !PT ;  /* 0xfffffffe0005d812 */ /* 0x000fe400078ec0ff */
[----:B------:R-:W-:-:S02]  /*87d0*/  @!P6 LOP3.LUT R7, R4, 0xfffffffe, RZ, 0xc0, !PT ;  /* 0xfffffffe0407e812 */ /* 0x000fc400078ec0ff */
[----:B------:R-:W-:Y:S02]  /*87e0*/  @!P4 LEA.HI R8, R8, R8, RZ, 0x1 ;  /* 0x000000080808c211 */ /* 0x000fe400078f08ff */
[----:B------:R-:W-:Y:S01]  /*87f0*/  @!P3 LEA.HI R0, R9, R9, RZ, 0x1 ;  /* 0x000000090900b211 */ /* 0x000fe200078f08ff */
[--C-:B0-----:R-:W-:Y:S01]  /*8800*/  @!P5 IMAD.WIDE R2, R5, 0x4, R12.reuse ;  /* 0x000000040502d825 */ /* 0x101fe200078e020c */
[----:B------:R-:W-:Y:S02]  /*8810*/  @!P0 LEA.HI R6, R6, R6, RZ, 0x1 ;  /* 0x0000000606068211 */ /* 0x000fe400078f08ff */
[----:B------:R-:W-:Y:S01]  /*8820*/  @!P2 LEA.HI R10, R10, R10, RZ, 0x1 ;  /* 0x0000000a0a0aa211 */ /* 0x000fe200078f08ff */
[----:B------:R-:W-:Y:S01]  /*8830*/  @!P6 IMAD.WIDE R4, R7, 0x4, R12 ;  /* 0x000000040704e825 */ /* 0x000fe200078e020c */
[----:B---3--:R-:W-:Y:S01]  /*8840*/  @!P1 LEA.HI R14, R11, R11, RZ, 0x1 ;  /* 0x0000000b0b0e9211 */ /* 0x008fe200078f08ff */
[----:B------:R0:W-:Y:S01]  /*8850*/  @!P5 ST.E.64 desc[UR42][R2.64], R30 ;  /* 0x0000001e0200d985 */ /* 0x0001e2000c101b2a */
[----:B------:R-:W-:-:S02]  /*8860*/  @!P0 LOP3.LUT R7, R6, 0xfffffffe, RZ, 0xc0, !PT ;  /* 0xfffffffe06078812 */ /* 0x000fc400078ec0ff */
[----:B------:R-:W-:Y:S01]  /*8870*/  @!P4 LOP3.LUT R9, R8, 0xfffffffe, RZ, 0xc0, !PT ;  /* 0xfffffffe0809c812 */ /* 0x000fe200078ec0ff */
[----:B------:R1:W-:Y:S01]  /*8880*/  @!P6 ST.E.64 desc[UR42][R4.64], R34 ;  /* 0x000000220400e985 */ /* 0x0003e2000c101b2a */
[----:B------:R-:W-:Y:S01]  /*8890*/  @!P3 LOP3.LUT R11, R0, 0xfffffffe, RZ, 0xc0, !PT ;  /* 0xfffffffe000bb812 */ /* 0x000fe200078ec0ff */
[C---:B------:R-:W-:Y:S01]  /*88a0*/  VIADD R0, R19.reuse, 0x50 ;  /* 0x0000005013007836 */ /* 0x040fe20000000000 */
[----:B----4-:R-:W-:Y:S02]  /*88b0*/  @!P2 LOP3.LUT R15, R10, 0xfffffffe, RZ, 0xc0, !PT ;  /* 0xfffffffe0a0fa812 */ /* 0x010fe400078ec0ff */
[----:B------:R-:W-:Y:S01]  /*88c0*/  @!P1 LOP3.LUT R17, R14, 0xfffffffe, RZ, 0xc0, !PT ;  /* 0xfffffffe0e119812 */ /* 0x000fe200078ec0ff */
[C---:B------:R-:W-:Y:S01]  /*88d0*/  VIADD R14, R19.reuse, 0x58 ;  /* 0x00000058130e7836 */ /* 0x040fe20000000000 */
[----:B------:R-:W-:Y:S02]  /*88e0*/  IADD3 R18, R19, 0x48, RZ ;  /* 0x0000004813127810 */ /* 0x000fe40007ffe0ff */
[----:B------:R-:W-:Y:S01]  /*88f0*/  ISETP.GE.AND P5, PT, R16, UR4, PT ;  /* 0x0000000410007c0c */ /* 0x000fe2000bfa6270 */
[----:B0-----:R-:W-:Y:S01]  /*8900*/  @!P0 IMAD.WIDE R2, R7, 0x4, R12 ;  /* 0x0000000407028825 */ /* 0x001fe200078e020c */
[----:B------:R-:W-:-:S03]  /*8910*/  ISETP.GE.AND P6, PT, R18, UR4, PT ;  /* 0x0000000412007c0c */ /* 0x000fc6000bfc6270 */
[--C-:B-1----:R-:W-:Y:S01]  /*8920*/  @!P4 IMAD.WIDE R4, R9, 0x4, R12.reuse ;  /* 0x000000040904c825 */ /* 0x102fe200078e020c */
[----:B------:R0:W-:Y:S01]  /*8930*/  @!P0 ST.E.64 desc[UR42][R2.64], R38 ;  /* 0x0000002602008985 */ /* 0x0001e2000c101b2a */
[----:B------:R-:W-:Y:S02]  /*8940*/  ISETP.GE.AND P0, PT, R0, UR4, PT ;  /* 0x0000000400007c0c */ /* 0x000fe4000bf06270 */
[--C-:B------:R-:W-:Y:S01]  /*8950*/  @!P3 IMAD.WIDE R6, R11, 0x4, R12.reuse ;  /* 0x000000040b06b825 */ /* 0x100fe200078e020c */
[----:B------:R1:W-:Y:S01]  /*8960*/  @!P4 ST.E.64 desc[UR42][R4.64], R42 ;  /* 0x0000002a0400c985 */ /* 0x0003e2000c101b2a */
[----:B------:R-:W-:Y:S02]  /*8970*/  ISETP.GE.AND P4, PT, R20, UR4, PT ;  /* 0x0000000414007c0c */ /* 0x000fe4000bf86270 */
[----:B------:R-:W-:Y:S01]  /*8980*/  @!P2 IMAD.WIDE R8, R15, 0x4, R12 ;  /* 0x000000040f08a825 */ /* 0x000fe200078e020c */
[----:B------:R2:W-:Y:S01]  /*8990*/  @!P3 ST.E.64 desc[UR42][R6.64], R46 ;  /* 0x0000002e0600b985 */ /* 0x0005e2000c101b2a */
[----:B------:R-:W-:-:S02]  /*89a0*/  IADD3 R15, R19, 0x60, RZ ;  /* 0x00000060130f7810 */ /* 0x000fc40007ffe0ff */
[----:B------:R-:W-:Y:S01]  /*89b0*/  @!P1 IMAD.WIDE R10, R17, 0x4, R12 ;  /* 0x00000004110a9825 */ /* 0x000fe200078e020c */
[----:B------:R3:W-:Y:S01]  /*89c0*/  @!P2 ST.E.64 desc[UR42][R8.64], R50 ;  /* 0x000000320800a985 */ /* 0x0007e2000c101b2a */
[----:B------:R-:W-:Y:S02]  /*89d0*/  ISETP.GE.AND P2, PT, R15, UR4, PT ;  /* 0x000000040f007c0c */ /* 0x000fe4000bf46270 */
[----:B------:R-:W-:Y:S01]  /*89e0*/  VIADD R17, R19, 0x68 ;  /* 0x0000006813117836 */ /* 0x000fe20000000000 */
[----:B------:R4:W-:Y:S01]  /*89f0*/  @!P1 ST.E.64 desc[UR42][R10.64], R54 ;  /* 0x000000360a009985 */ /* 0x0009e2000c101b2a */
[----:B------:R-:W-:Y:S02]  /*8a00*/  ISETP.GE.AND P1, PT, R14, UR4, PT ;  /* 0x000000040e007c0c */ /* 0x000fe4000bf26270 */
[----:B------:R-:W-:Y:S02]  /*8a10*/  @!P5 LEA.HI R16, R16, R16, RZ, 0x1 ;  /* 0x000000101010d211 */ /* 0x000fe400078f08ff */
[----:B------:R-:W-:-:S02]  /*8a20*/  ISETP.GE.AND P3, PT, R17, UR4, PT ;  /* 0x0000000411007c0c */ /* 0x000fc4000bf66270 */
[----:B------:R-:W-:Y:S02]  /*8a30*/  @!P6 LEA.HI R18, R18, R18, RZ, 0x1 ;  /* 0x000000121212e211 */ /* 0x000fe400078f08ff */
[----:B0-----:R-:W-:Y:S02]  /*8a40*/  @!P5 LOP3.LUT R3, R16, 0xfffffffe, RZ, 0xc0, !PT ;  /* 0xfffffffe1003d812 */ /* 0x001fe400078ec0ff */
[----:B-1----:R-:W-:Y:S02]  /*8a50*/  @!P6 LOP3.LUT R5, R18, 0xfffffffe, RZ, 0xc0, !PT ;  /* 0xfffffffe1205e812 */ /* 0x002fe400078ec0ff */
[----:B------:R-:W-:Y:S01]  /*8a60*/  @!P0 LEA.HI R0, R0, R0, RZ, 0x1 ;  /* 0x0000000000008211 */ /* 0x000fe200078f08ff */
[--C-:B------:R-:W-:Y:S01]  /*8a70*/  @!P5 IMAD.WIDE R2, R3, 0x4, R12.reuse ;  /* 0x000000040302d825 */ /* 0x100fe200078e020c */
[----:B------:R-:W-:Y:S02]  /*8a80*/  @!P1 LEA.HI R14, R14, R14, RZ, 0x1 ;  /* 0x0000000e0e0e9211 */ /* 0x000fe400078f08ff */
[----:B------:R-:W-:Y:S01]  /*8a90*/  @!P2 LEA.HI R15, R15, R15, RZ, 0x1 ;  /* 0x0000000f0f0fa211 */ /* 0x000fe200078f08ff */
[----:B------:R-:W-:Y:S01]  /*8aa0*/  @!P6 IMAD.WIDE R4, R5, 0x4, R12 ;  /* 0x000000040504e825 */ /* 0x000fe200078e020c */
[----:B------:R-:W-:Y:S01]  /*8ab0*/  @!P3 LEA.HI R17, R17, R17, RZ, 0x1 ;  /* 0x000000111111b211 */ /* 0x000fe200078f08ff */
[----:B------:R0:W-:Y:S01]  /*8ac0*/  @!P5 ST.E.64 desc[UR42][R2.64], R58 ;  /* 0x0000003a0200d985 */ /* 0x0001e2000c101b2a */
[----:B------:R-:W-:-:S02]  /*8ad0*/  @!P4 LEA.HI R20, R20, R20, RZ, 0x1 ;  /* 0x000000141414c211 */ /* 0x000fc400078f08ff */
[----:B--2---:R-:W-:Y:S01]  /*8ae0*/  @!P0 LOP3.LUT R7, R0, 0xfffffffe, RZ, 0xc0, !PT ;  /* 0xfffffffe00078812 */ /* 0x004fe200078ec0ff */
[----:B------:R1:W-:Y:S01]  /*8af0*/  @!P6 ST.E.64 desc[UR42][R4.64], R62 ;  /* 0x0000003e0400e985 */ /* 0x0003e2000c101b2a */
[----:B---3--:R-:W-:Y:S02]  /*8b00*/  @!P1 LOP3.LUT R9, R14, 0xfffffffe, RZ, 0xc0, !PT ;  /* 0xfffffffe0e099812 */ /* 0x008fe400078ec0ff */
[----:B------:R-:W-:Y:S02]  /*8b10*/  @!P2 LOP3.LUT R15, R15, 0xfffffffe, RZ, 0xc0, !PT ;  /* 0xfffffffe0f0fa812 */ /* 0x000fe400078ec0ff */
[----:B------:R-:W-:Y:S02]  /*8b20*/  @!P3 LOP3.LUT R17, R17, 0xfffffffe, RZ, 0xc0, !PT ;  /* 0xfffffffe1111b812 */ /* 0x000fe400078ec0ff */
[----:B----4-:R-:W-:Y:S02]  /*8b30*/  @!P4 LOP3.LUT R11, R20, 0xfffffffe, RZ, 0xc0, !PT ;  /* 0xfffffffe140bc812 */ /* 0x010fe400078ec0ff */
[----:B------:R-:W-:Y:S01]  /*8b40*/  IADD3 R19, R19, 0x78, RZ ;  /* 0x0000007813137810 */ /* 0x000fe20007ffe0ff */
[----:B0-----:R-:W-:-:S04]  /*8b50*/  @!P0 IMAD.WIDE R2, R7, 0x4, R12 ;  /* 0x0000000407028825 */ /* 0x001fc800078e020c */
[--C-:B-1----:R-:W-:Y:S01]  /*8b60*/  @!P1 IMAD.WIDE R4, R9, 0x4, R12.reuse ;  /* 0x0000000409049825 */ /* 0x102fe200078e020c */
[----:B------:R0:W-:Y:S01]  /*8b70*/  @!P0 ST.E.64 desc[UR42][R2.64], R66 ;  /* 0x0000004202008985 */ /* 0x0001e2000c101b2a */
[----:B------:R-:W-:Y:S02]  /*8b80*/  ISETP.GE.AND P0, PT, R19, UR4, PT ;  /* 0x0000000413007c0c */ /* 0x000fe4000bf06270 */
[--C-:B------:R-:W-:Y:S01]  /*8b90*/  @!P2 IMAD.WIDE R6, R15, 0x4, R12.reuse ;  /* 0x000000040f06a825 */ /* 0x100fe200078e020c */
[----:B------:R0:W-:Y:S03]  /*8ba0*/  @!P1 ST.E.64 desc[UR42][R4.64], R70 ;  /* 0x0000004604009985 */ /* 0x0001e6000c101b2a */
[--C-:B------:R-:W-:Y:S01]  /*8bb0*/  @!P3 IMAD.WIDE R8, R17, 0x4, R12.reuse ;  /* 0x000000041108b825 */ /* 0x100fe200078e020c */
[----:B------:R0:W-:Y:S03]  /*8bc0*/  @!P2 ST.E.64 desc[UR42][R6.64], R74 ;  /* 0x0000004a0600a985 */ /* 0x0001e6000c101b2a */
[----:B------:R-:W-:Y:S01]  /*8bd0*/  @!P4 IMAD.WIDE R10, R11, 0x4, R12 ;  /* 0x000000040b0ac825 */ /* 0x000fe200078e020c */
[----:B------:R0:W-:Y:S04]  /*8be0*/  @!P3 ST.E.64 desc[UR42][R8.64], R78 ;  /* 0x0000004e0800b985 */ /* 0x0001e8000c101b2a */
[----:B------:R0:W-:Y:S01]  /*8bf0*/  @!P4 ST.E.64 desc[UR42][R10.64], R82 ;  /* 0x000000520a00c985 */ /* 0x0001e2000c101b2a */
[----:B------:R-:W-:Y:S05]  /*8c00*/  @P0 BRA `(.L_x_10) ;  /* 0x0000004000600947 */ /* 0x000fea0003800000 */
[----:B------:R-:W-:-:S04]  /*8c10*/  LEA.HI R19, R19, R19, RZ, 0x1 ;  /* 0x0000001313137211 */ /* 0x000fc800078f08ff */
[----:B0-----:R-:W-:-:S05]  /*8c20*/  LOP3.LUT R3, R19, 0xfffffffe, RZ, 0xc0, !PT ;  /* 0xfffffffe13037812 */ /* 0x001fca00078ec0ff */
[----:B------:R-:W-:-:S05]  /*8c30*/  IMAD.WIDE R2, R3, 0x4, R12 ;  /* 0x0000000403027825 */ /* 0x000fca00078e020c */
[----:B------:R0:W-:Y:S01]  /*8c40*/  ST.E.64 desc[UR42][R2.64], R86 ;  /* 0x0000005602007985 */ /* 0x0001e2000c101b2a */
[----:B------:R-:W-:Y:S05]  /*8c50*/  BRA `(.L_x_10) ;  /* 0x00000040004c7947 */ /* 0x000fea0003800000 */
.L_x_33:
[----:B------:R-:W0:Y:S02]  /*8c60*/  S2R R0, SR_TID.X ;  /* 0x0000000000007919 */ /* 0x000e240000002100 */
[----:B0-----:R-:W-:-:S05]  /*8c70*/  VIADD R2, R0, 0xffffff80 ;  /* 0xffffff8000027836 */ /* 0x001fca0000000000 */
[----:B------:R-:W-:-:S13]  /*8c80*/  ISETP.GT.AND P0, PT, R2, 0x7f, PT ;  /* 0x0000007f0200780c */ /* 0x000fda0003f04270 */
[----:B------:R-:W-:Y:S05]  /*8c90*/  @P0 BRA `(.L_x_10) ;  /* 0x00000040003c0947 */ /* 0x000fea0003800000 */
[----:B------:R-:W0:Y:S01]  /*8ca0*/  S2R R3, SR_CTAID.X ;  /* 0x0000000000037919 */ /* 0x000e220000002500 */
[----:B------:R-:W1:Y:S01]  /*8cb0*/  LDC R6, c[0x0][0xbe8] ;  /* 0x0002fa00ff067b82 */ /* 0x000e620000000800 */
[----:B------:R-:W-:Y:S01]  /*8cc0*/  ULDC UR4, c[0x0][0xa88] ;  /* 0x0002a20000047ab9 */ /* 0x000fe20000000800 */
[----:B0-----:R-:W-:Y:S02]  /*8cd0*/  IMAD R0, R3, 0x80, R0 ;  /* 0x0000008003007824 */ /* 0x001fe400078e0200 */
[----:B-1----:R-:W-:-:S03]  /*8ce0*/  IMAD R3, R6, UR4, RZ ;  /* 0x0000000406037c24 */ /* 0x002fc6000f8e02ff */
[----:B------:R-:W-:-:S04]  /*8cf0*/  IADD3 R0, R0, -0x80, RZ ;  /* 0xffffff8000007810 */ /* 0x000fc80007ffe0ff */
[----:B------:R-:W-:-:S13]  /*8d00*/  ISETP.GE.AND P0, PT, R0, R3, PT ;  /* 0x000000030000720c */ /* 0x000fda0003f06270 */
[----:B------:R-:W-:Y:S05]  /*8d10*/  @P0 BRA `(.L_x_10) ;  /* 0x00000040001c0947 */ /* 0x000fea0003800000 */
[----:B------:R-:W-:Y:S01]  /*8d20*/  ISETP.NE.AND P0, PT, R6, 0x1, PT ;  /* 0x000000010600780c */ /* 0x000fe20003f05270 */
[----:B------:R-:W0:Y:S01]  /*8d30*/  S2UR UR4, SR_CTAID.Z ;  /* 0x00000000000479c3 */ /* 0x000e220000002700 */
[----:B------:R-:W-:Y:S01]  /*8d40*/  SHF.R.S32.HI R5, RZ, 0x1f, R16 ;  /* 0x0000001fff057819 */ /* 0x000fe20000011410 */
[----:B------:R-:W-:Y:S02]  /*8d50*/  ULDC.64 UR6, c[0x0][0xbd0] ;  /* 0x0002f40000067ab9 */ /* 0x000fe40000000a00 */
[----:B------:R-:W-:-:S04]  /*8d60*/  IMAD.WIDE.U32 R2, R16, UR6, RZ ;  /* 0x0000000610027c25 */ /* 0x000fc8000f8e00ff */
[----:B------:R-:W1:Y:S01]  /*8d70*/  LDC.64 R12, c[0x0][0xbd8] ;  /* 0x0002f600ff0c7b82 */ /* 0x000e620000000a00 */
[----:B------:R-:W-:-:S04]  /*8d80*/  IMAD R5, R5, UR6, RZ ;  /* 0x0000000605057c24 */ /* 0x000fc8000f8e02ff */
[----:B------:R-:W-:Y:S02]  /*8d90*/  IMAD R5, R16, UR7, R5 ;  /* 0x0000000710057c24 */ /* 0x000fe4000f8e0205 */
[----:B------:R-:W-:Y:S01]  /*8da0*/  IMAD.MOV R16, RZ, RZ, -R16 ;  /* 0x000000ffff107224 */ /* 0x000fe200078e0a10 */
[----:B------:R-:W2:Y:S01]  /*8db0*/  @P0 LDC R9, c[0x0][0xbec] ;  /* 0x0002fb00ff090b82 */ /* 0x000ea20000000800 */
[----:B------:R-:W-:Y:S01]  /*8dc0*/  IMAD.IADD R3, R3, 0x1, R5 ;  /* 0x0000000103037824 */ /* 0x000fe200078e0205 */
[----:B------:R-:W-:-:S06]  /*8dd0*/  MOV R5, R0 ;  /* 0x0000000000057202 */ /* 0x000fcc0000000f00 */
[----:B------:R-:W3:Y:S01]  /*8de0*/  S2UR UR8, SR_CTAID.Y ;  /* 0x00000000000879c3 */ /* 0x000ee20000002600 */
[----:B0-----:R-:W-:-:S07]  /*8df0*/  USHF.R.S32.HI UR5, URZ, 0x1f, UR4 ;  /* 0x0000001f3f057899 */ /* 0x001fce0008011404 */
[----:B------:R-:W3:Y:S01]  /*8e00*/  LDC R7, c[0x0][0xc50] ;  /* 0x00031400ff077b82 */ /* 0x000ee20000000800 */
[C---:B-1----:R-:W-:Y:S02]  /*8e10*/  IMAD R8, R12.reuse, UR5, RZ ;  /* 0x000000050c087c24 */ /* 0x042fe4000f8e02ff */
[----:B------:R-:W-:-:S04]  /*8e20*/  IMAD.WIDE.U32 R2, R12, UR4, R2 ;  /* 0x000000040c027c25 */ /* 0x000fc8000f8e0002 */
[----:B------:R-:W-:Y:S01]  /*8e30*/  IMAD R13, R13, UR4, R8 ;  /* 0x000000040d0d7c24 */ /* 0x000fe2000f8e0208 */
[----:B------:R-:W0:Y:S01]  /*8e40*/  @P0 LDC R11, c[0x0][0xbf0] ;  /* 0x0002fc00ff0b0b82 */ /* 0x000e220000000800 */
[----:B--2---:R-:W-:Y:S01]  /*8e50*/  @P0 IMAD.HI.U32 R4, R0, R9, RZ ;  /* 0x0000000900040227 */ /* 0x004fe200078e00ff */
[----:B------:R-:W-:-:S03]  /*8e60*/  ULDC.64 UR4, c[0x0][0xbe0] ;  /* 0x0002f80000047ab9 */ /* 0x000fc60000000a00 */
[----:B------:R-:W-:Y:S02]  /*8e70*/  IMAD.IADD R3, R13, 0x1, R3 ;  /* 0x000000010d037824 */ /* 0x000fe400078e0203 */
[----:B---3--:R-:W-:-:S04]  /*8e80*/  IMAD R9, R7, R16, UR8 ;  /* 0x0000000807097e24 */ /* 0x008fc8000f8e0210 */
[----:B------:R-:W-:Y:S01]  /*8e90*/  IMAD.WIDE.U32 R2, R9, UR4, R2 ;  /* 0x0000000409027c25 */ /* 0x000fe2000f8e0002 */
[----:B0-----:R-:W-:Y:S02]  /*8ea0*/  @P0 SHF.R.U32.HI R5, RZ, R11, R4 ;  /* 0x0000000bff050219 */ /* 0x001fe40000011604 */
[----:B------:R-:W-:Y:S02]  /*8eb0*/  SHF.R.S32.HI R4, RZ, 0x1f, R9 ;  /* 0x0000001fff047819 */ /* 0x000fe40000011409 */
[----:B------:R-:W-:Y:S01]  /*8ec0*/  IADD3 R2, P0, R5, R2, RZ ;  /* 0x0000000205027210 */ /* 0x000fe20007f1e0ff */
[----:B------:R-:W-:Y:S02]  /*8ed0*/  IMAD.MOV R7, RZ, RZ, -R5 ;  /* 0x000000ffff077224 */ /* 0x000fe400078e0a05 */
[----:B------:R-:W-:Y:S02]  /*8ee0*/  IMAD R4, R4, UR4, RZ ;  /* 0x0000000404047c24 */ /* 0x000fe4000f8e02ff */
[----:B------:R-:W-:-:S02]  /*8ef0*/  IMAD R7, R6, R7, R0 ;  /* 0x0000000706077224 */ /* 0x000fc400078e0200 */
[----:B------:R-:W-:Y:S01]  /*8f00*/  IMAD R4, R9, UR5, R4 ;  /* 0x0000000509047c24 */ /* 0x000fe2000f8e0204 */
[----:B------:R-:W-:Y:S01]  /*8f10*/  SHF.R.S32.HI R9, RZ, 0x1f, R5 ;  /* 0x0000001fff097819 */ /* 0x000fe20000011405 */
[----:B------:R-:W-:Y:S01]  /*8f20*/  ULDC.64 UR4, c[0x0][0xbc8] ;  /* 0x0002f20000047ab9 */ /* 0x000fe20000000a00 */
[----:B------:R-:W-:Y:S02]  /*8f30*/  SHF.R.S32.HI R0, RZ, 0x1f, R7 ;  /* 0x0000001fff007819 */ /* 0x000fe40000011407 */
[----:B------:R-:W-:-:S03]  /*8f40*/  IADD3.X R3, R9, R3, R4, P0, !PT ;  /* 0x0000000309037210 */ /* 0x000fc600007fe404 */
[----:B------:R-:W-:Y:S02]  /*8f50*/  IMAD R0, R0, UR4, RZ ;  /* 0x0000000400007c24 */ /* 0x000fe4000f8e02ff */
[----:B------:R-:W-:-:S04]  /*8f60*/  IMAD.WIDE.U32 R2, R7, UR4, R2 ;  /* 0x0000000407027c25 */ /* 0x000fc8000f8e0002 */
[----:B------:R-:W-:Y:S01]  /*8f70*/  IMAD R5, R7, UR5, R0 ;  /* 0x0000000507057c24 */ /* 0x000fe2000f8e0200 */
[----:B------:R-:W-:Y:S02]  /*8f80*/  ULDC.64 UR4, c[0x0][0xba8] ;  /* 0x0002ea0000047ab9 */ /* 0x000fe40000000a00 */
[----:B------:R-:W-:Y:S02]  /*8f90*/  LEA R4, P0, R2, UR4, 0x2 ;  /* 0x0000000402047c11 */ /* 0x000fe4000f8010ff */
[----:B------:R-:W-:-:S04]  /*8fa0*/  IADD3 R3, R3, R5, RZ ;  /* 0x0000000503037210 */ /* 0x000fc80007ffe0ff */
[----:B------:R-:W-:Y:S01]  /*8fb0*/  LEA.HI.X R5, R2, UR5, R3, 0x2, P0 ;  /* 0x0000000502057c11 */ /* 0x000fe200080f1403 */
[----:B------:R-:W-:-:S05]  /*8fc0*/  IMAD.MOV.U32 R3, RZ, RZ, -0x800000 ;  /* 0xff800000ff037424 */ /* 0x000fca00078e00ff */
[----:B------:R3:W-:Y:S01]  /*8fd0*/  STG.E desc[UR42][R4.64], R3 ;  /* 0x0000000304007986 */ /* 0x0007e2000c10192a */
[----:B------:R-:W-:Y:S05]  /*8fe0*/  BRA `(.L_x_10) ;  /* 0x0000003c00687947 */ /* 0x000fea0003800000 */
.L_x_8:
[----:B------:R-:W-:-:S08]  /*8ff0*/  NOP ;  /* 0x0000000000007918 */ /* 0x000fd00000000000 */
[----:B0-----:R-:W0:-:S00]  /*9000*/  USETMAXREG.DEALLOC.CTAPOOL 0x18 ;  /* 0x00000018000079c8 */ /* 0x001e0000080e0500 */
[----:B0-----:R-:W-:Y:S01]  /*9010*/  LOP3.LUT R0, R0, 0x3, RZ, 0xc0, !PT ;  /* 0x0000000300007812 */ /* 0x001fe200078ec0ff */
[----:B------:R-:W0:Y:S05]  /*9020*/  S2R R18, SR_CTAID.Z ;  /* 0x0000000000127919 */ /* 0x000e2a0000002700 */
[----:B------:R-:W1:Y:S01]  /*9030*/  S2UR UR6, SR_CTAID.Y ;  /* 0x00000000000679c3 */ /* 0x000e620000002600 */
[----:B------:R-:W2:Y:S02]  /*9040*/  SHFL.IDX PT, R0, R0, RZ, 0x1f ;  /* 0x00001fff00007589 */ /* 0x000ea400000e0000 */
[----:B--2---:R-:W-:-:S13]  /*9050*/  ISETP.NE.AND P0, PT, R0, RZ, PT ;  /* 0x000000ff0000720c */ /* 0x004fda0003f05270 */
[----:B01----:R-:W-:Y:S05]  /*9060*/  @!P0 BRA `(.L_x_36) ;  /* 0x0000000000288947 */ /* 0x003fea0003800000 */
[----:B------:R-:W-:Y:S01]  /*9070*/  ULDC UR7, c[0x0][0xc50] ;  /* 0x0003140000077ab9 */ /* 0x000fe20000000800 */
[----:B------:R-:W-:Y:S01]  /*9080*/  UMOV UR36, UR6 ;  /* 0x0000000600247c82 */ /* 0x000fe20008000000 */
[----:B------:R-:W-:-:S06]  /*9090*/  UISETP.NE.AND UP0, UPT, UR7, 0x1, UPT ;  /* 0x000000010700788c */ /* 0x000fcc000bf05270 */
[----:B------:R-:W-:-:S13]  /*90a0*/  PLOP3.LUT P0, PT, PT, PT, UP0, 0x80, 0x0 ;  /* 0x000000000000781c */ /* 0x000fda0003f0f008 */
[----:B------:R-:W-:Y:S05]  /*90b0*/  @!P0 BRA `(.L_x_37) ;  /* 0x0000000000308947 */ /* 0x000fea0003800000 */
[----:B------:R-:W-:Y:S01]  /*90c0*/  ULDC UR4, c[0x0][0xc54] ;  /* 0x0003150000047ab9 */ /* 0x000fe20000000800 */
[----:B------:R-:W-:Y:S01]  /*90d0*/  ULDC UR36, c[0x0][0xc58] ;  /* 0x0003160000247ab9 */ /* 0x000fe20000000800 */
[----:B------:R-:W-:-:S04]  /*90e0*/  UIMAD.WIDE.U32 UR4, UR6, UR4, URZ ;  /* 0x00000004060472a5 */ /* 0x000fc8000f8e003f */
[----:B------:R-:W-:Y:S01]  /*90f0*/  USHF.R.U32.HI UR36, URZ, UR36, UR5 ;  /* 0x000000243f247299 */ /* 0x000fe20008011605 */
[----:B------:R-:W-:Y:S11]  /*9100*/  BRA `(.L_x_37) ;  /* 0x00000000001c7947 */ /* 0x000ff60003800000 */
.L_x_36:
[----:B------:R-:W-:Y:S01]  /*9110*/  ULDC UR7, c[0x0][0xc50] ;  /* 0x0003140000077ab9 */ /* 0x000fe20000000800 */
[----:B------:R-:W-:Y:S01]  /*9120*/  UMOV UR36, UR6 ;  /* 0x0000000600247c82 */ /* 0x000fe20008000000 */
[----:B------:R-:W-:-:S11]  /*9130*/  UISETP.NE.AND UP0, UPT, UR7, 0x1, UPT ;  /* 0x000000010700788c */ /* 0x000fd6000bf05270 */
[----:B------:R-:W-:Y:S01]  /*9140*/  @UP0 ULDC UR4, c[0x0][0xc54] ;  /* 0x0003150000040ab9 */ /* 0x000fe20000000800 */
[----:B------:R-:W-:Y:S01]  /*9150*/  @UP0 ULDC UR8, c[0x0][0xc58] ;  /* 0x0003160000080ab9 */ /* 0x000fe20000000800 */
[----:B------:R-:W-:-:S04]  /*9160*/  UIMAD.WIDE.U32 UR4, UR6, UR4, URZ ;  /* 0x00000004060472a5 */ /* 0x000fc8000f8e003f */
[----:B------:R-:W-:-:S12]  /*9170*/  @UP0 USHF.R.U32.HI UR36, URZ, UR8, UR5 ;  /* 0x000000083f240299 */ /* 0x000fd80008011605 */
.L_x_37:
[----:B------:R-:W-:Y:S01]  /*9180*/  ISETP.GE.AND P0, PT, R18, RZ, PT ;  /* 0x000000ff1200720c */ /* 0x000fe20003f06270 */
[----:B------:R-:W-:Y:S01]  /*9190*/  UIADD3 UR4, -UR36, URZ, URZ ;  /* 0x0000003f24047290 */ /* 0x000fe2000fffe13f */
[----:B------:R-:W-:Y:S01]  /*91a0*/  IMAD.MOV.U32 R9, RZ, RZ, 0x1 ;  /* 0x00000001ff097424 */ /* 0x000fe200078e00ff */
[----:B------:R-:W-:Y:S01]  /*91b0*/  MOV R0, RZ ;  /* 0x000000ff00007202 */ /* 0x000fe20000000f00 */
[----:B------:R-:W-:Y:S01]  /*91c0*/  IMAD.MOV.U32 R3, RZ, RZ, 0x1 ;  /* 0x00000001ff037424 */ /* 0x000fe200078e00ff */
[----:B------:R-:W-:-:S08]  /*91d0*/  UIMAD UR4, UR7, UR4, UR6 ;  /* 0x00000004070472a4 */ /* 0x000fd0000f8e0206 */
[----:B------:R-:W-:Y:S05]  /*91e0*/  @!P0 BRA `(.L_x_38) ;  /* 0x0000003800288947 */ /* 0x000fea0003800000 */
[----:B------:R-:W-:Y:S01]  /*91f0*/  ULDC.64 UR6, c[0x0][0x418] ;  /* 0x0001060000067ab9 */ /* 0x000fe20000000a00 */
[----:B------:R-:W-:Y:S01]  /*9200*/  ULDC UR5, c[0x0][0x424] ;  /* 0x0001090000057ab9 */ /* 0x000fe20000000800 */
[----:B------:R-:W-:Y:S01]  /*9210*/  UISETP.NE.U32.AND UP0, UPT, UR6, URZ, UPT ;  /* 0x0000003f0600728c */ /* 0x000fe2000bf05070 */
[----:B------:R0:W-:Y:S01]  /*9220*/  STL [R1+0xc], RZ ;  /* 0x00000cff01007387 */ /* 0x0001e20000100800 */
[----:B------:R-:W-:Y:S02]  /*9230*/  ULOP3.LUT UR40, UR4, 0xffff, URZ, 0xc0, !UPT ;  /* 0x0000ffff04287892 */ /* 0x000fe4000f8ec03f */
[----:B------:R-:W-:Y:S01]  /*9240*/  UISETP.NE.AND.EX UP0, UPT, UR7, URZ, UPT, UP0 ;  /* 0x0000003f0700728c */ /* 0x000fe2000bf05300 */
[----:B------:R-:W-:-:S03]  /*9250*/  ULDC UR6, c[0x0][0x2f0] ;  /* 0x0000bc0000067ab9 */ /* 0x000fc60000000800 */
[----:B------:R-:W-:-:S04]  /*9260*/  USEL UR5, UR5, 0x1, UP0 ;  /* 0x0000000105057887 */ /* 0x000fc80008000000 */
[----:B------:R-:W-:-:S04]  /*9270*/  UIMAD UR5, UR5, UR6, URZ ;  /* 0x00000006050572a4 */ /* 0x000fc8000f8e023f */
[----:B------:R-:W-:Y:S02]  /*9280*/  UISETP.GE.AND UP0, UPT, UR5, 0x1, UPT ;  /* 0x000000010500788c */ /* 0x000fe4000bf06270 */
[----:B------:R-:W-:-:S04]  /*9290*/  UIADD3 UR5, UR5, 0x7f, URZ ;  /* 0x0000007f05057890 */ /* 0x000fc8000fffe03f */
[----:B------:R-:W-:Y:S01]  /*92a0*/  PLOP3.LUT P0, PT, PT, PT, UP0, 0x80, 0x0 ;  /* 0x000000000000781c */ /* 0x000fe20003f0f008 */
[----:B------:R-:W-:-:S04]  /*92b0*/  USHF.R.S32.HI UR6, URZ, 0x1f, UR5 ;  /* 0x0000001f3f067899 */ /* 0x000fc80008011405 */
[----:B------:R-:W-:-:S04]  /*92c0*/  ULEA.HI UR6, UR6, UR5, URZ, 0x7 ;  /* 0x0000000506067291 */ /* 0x000fc8000f8f383f */
[----:B------:R-:W-:-:S04]  /*92d0*/  USHF.R.S32.HI UR39, URZ, 0x7, UR6 ;  /* 0x000000073f277899 */ /* 0x000fc80008011406 */
[----:B0-----:R-:W-:Y:S08]  /*92e0*/  @!P0 BRA `(.L_x_39) ;  /* 0x00000000007c8947 */ /* 0x001ff00003800000 */
[----:B------:R-:W-:-:S04]  /*92f0*/  USHF.R.U32.HI UR4, URZ, 0x10, UR4 ;  /* 0x000000103f047899 */ /* 0x000fc80008011604 */
[----:B------:R-:W-:-:S11]  /*9300*/  UISETP.NE.AND UP0, UPT, UR4, URZ, UPT ;  /* 0x0000003f0400728c */ /* 0x000fd6000bf05270 */
[----:B------:R-:W-:Y:S02]  /*9310*/  @!UP0 ULDC UR4, c[0x0][0x9f0] ;  /* 0x00027c0000048ab9 */ /* 0x000fe40000000800 */
[----:B------:R-:W-:Y:S01]  /*9320*/  IMAD.U32 R6, RZ, RZ, UR4 ;  /* 0x00000004ff067e24 */ /* 0x000fe2000f8e00ff */
[----:B------:R-:W-:-:S04]  /*9330*/  UIADD3 UR5, UR39, -0x1, UR4 ;  /* 0xffffffff27057890 */ /* 0x000fc8000fffe004 */
[-C--:B------:R-:W-:Y:S02]  /*9340*/  IABS R0, R6.reuse ;  /* 0x0000000600007213 */ /* 0x080fe40000000000 */
[----:B------:R-:W-:Y:S02]  /*9350*/  IABS R6, R6 ;  /* 0x0000000600067213 */ /* 0x000fe40000000000 */
[----:B------:R-:W0:Y:S08]  /*9360*/  I2F.RP R4, R0 ;  /* 0x0000000000047306 */ /* 0x000e300000209400 */
[----:B0-----:R-:W0:Y:S02]  /*9370*/  MUFU.RCP R4, R4 ;  /* 0x0000000400047308 */ /* 0x001e240000001000 */
[----:B0-----:R-:W-:-:S06]  /*9380*/  IADD3 R2, R4, 0xffffffe, RZ ;  /* 0x0ffffffe04027810 */ /* 0x001fcc0007ffe0ff */
[----:B------:R0:W1:Y:S02]  /*9390*/  F2I.FTZ.U32.TRUNC.NTZ R3, R2 ;  /* 0x0000000200037305 */ /* 0x000064000021f000 */
[----:B0-----:R-:W-:Y:S02]  /*93a0*/  IMAD.MOV.U32 R2, RZ, RZ, RZ ;  /* 0x000000ffff027224 */ /* 0x001fe400078e00ff */
[----:B-1----:R-:W-:-:S04]  /*93b0*/  IMAD.MOV R5, RZ, RZ, -R3 ;  /* 0x000000ffff057224 */ /* 0x002fc800078e0a03 */
[----:B------:R-:W-:-:S04]  /*93c0*/  IMAD R5, R5, R0, RZ ;  /* 0x0000000005057224 */ /* 0x000fc800078e02ff */
[----:B------:R-:W-:Y:S01]  /*93d0*/  IMAD.HI.U32 R3, R3, R5, R2 ;  /* 0x0000000503037227 */ /* 0x000fe200078e0002 */
[----:B------:R-:W-:Y:S01]  /*93e0*/  MOV R5, UR5 ;  /* 0x0000000500057c02 */ /* 0x000fe20008000f00 */
[----:B------:R-:W-:-:S03]  /*93f0*/  ULOP3.LUT UR5, UR5, UR4, URZ, 0x3c, !UPT ;  /* 0x0000000405057292 */ /* 0x000fc6000f8e3c3f */
[----:B------:R-:W-:Y:S01]  /*9400*/  IABS R2, R5 ;  /* 0x0000000500027213 */ /* 0x000fe20000000000 */
[----:B------:R-:W-:Y:S02]  /*9410*/  IMAD.MOV R5, RZ, RZ, -R6 ;  /* 0x000000ffff057224 */ /* 0x000fe400078e0a06 */
[----:B------:R-:W-:Y:S02]  /*9420*/  ISETP.LE.AND P2, PT, RZ, UR5, PT ;  /* 0x00000005ff007c0c */ /* 0x000fe4000bf43270 */
[----:B------:R-:W-:-:S04]  /*9430*/  IMAD.HI.U32 R3, R3, R2, RZ ;  /* 0x0000000203037227 */ /* 0x000fc800078e00ff */
[----:B------:R-:W-:-:S05]  /*9440*/  IMAD R5, R3, R5, R2 ;  /* 0x0000000503057224 */ /* 0x000fca00078e0202 */
[----:B------:R-:W-:-:S13]  /*9450*/  ISETP.GT.U32.AND P1, PT, R0, R5, PT ;  /* 0x000000050000720c */ /* 0x000fda0003f24070 */
[----:B------:R-:W-:Y:S01]  /*9460*/  @!P1 IMAD.IADD R5, R5, 0x1, -R0 ;  /* 0x0000000105059824 */ /* 0x000fe200078e0a00 */
[----:B------:R-:W-:Y:S02]  /*9470*/  @!P1 IADD3 R3, R3, 0x1, RZ ;  /* 0x0000000103039810 */ /* 0x000fe40007ffe0ff */
[----:B------:R-:W-:Y:S02]  /*9480*/  ISETP.NE.AND P1, PT, RZ, UR4, PT ;  /* 0x00000004ff007c0c */ /* 0x000fe4000bf25270 */
[----:B------:R-:W-:-:S13]  /*9490*/  ISETP.GE.U32.AND P0, PT, R5, R0, PT ;  /* 0x000000000500720c */ /* 0x000fda0003f06070 */
[----:B------:R-:W-:-:S04]  /*94a0*/  @P0 VIADD R3, R3, 0x1 ;  /* 0x0000000103030836 */ /* 0x000fc80000000000 */
[----:B------:R-:W-:Y:S01]  /*94b0*/  @!P2 IMAD.MOV R3, RZ, RZ, -R3 ;  /* 0x000000ffff03a224 */ /* 0x000fe200078e0a03 */
[----:B------:R-:W-:-:S05]  /*94c0*/  @!P1 LOP3.LUT R3, RZ, UR4, RZ, 0x33, !PT ;  /* 0x00000004ff039c12 */ /* 0x000fca000f8e33ff */
[----:B------:R0:W-:Y:S02]  /*94d0*/  STL [R1+0xc], R3 ;  /* 0x00000c0301007387 */ /* 0x0001e40000100800 */
.L_x_39:
[----:B------:R-:W2:Y:S01]  /*94e0*/  LDL R2, [R1+0xc] ;  /* 0x00000c0001027983 */ /* 0x000ea20000100800 */
[----:B0-----:R-:W-:Y:S02]  /*94f0*/  IMAD.MOV.U32 R3, RZ, RZ, 0x1 ;  /* 0x00000001ff037424 */ /* 0x001fe400078e00ff */
[----:B--2---:R-:W-:-:S05]  /*9500*/  IMAD R0, R2, UR40, RZ ;  /* 0x0000002802007c24 */ /* 0x004fca000f8e02ff */
[----:B------:R-:W-:Y:S01]  /*9510*/  VIADDMNMX R17, R0, R2, UR39, PT ;  /* 0x0000002700117e46 */ /* 0x000fe2000b800102 */
[----:B------:R0:W-:Y:S03]  /*9520*/  STL [R1+0x8], R0 ;  /* 0x0000080001007387 */ /* 0x0001e60000100800 */
[----:B------:R-:W-:Y:S01]  /*9530*/  ISETP.GT.AND P0, PT, R17, R0, PT ;  /* 0x000000001100720c */ /* 0x000fe20003f04270 */
[----:B------:R1:W-:Y:S01]  /*9540*/  STL [R1+0x10], R17 ;  /* 0x0000101101007387 */ /* 0x0003e20000100800 */
[----:B0-----:R-:W-:-:S11]  /*9550*/  MOV R0, RZ ;  /* 0x000000ff00007202 */ /* 0x001fd60000000f00 */
[----:B-1----:R-:W-:Y:S05]  /*9560*/  @!P0 BRA `(.L_x_38) ;  /* 0x0000003400488947 */ /* 0x002fea0003800000 */
[----:B------:R-:W0:Y:S01]  /*9570*/  S2UR UR4, SR_CgaCtaId ;  /* 0x00000000000479c3 */ /* 0x000e220000008800 */
[----:B------:R-:W-:Y:S02]  /*9580*/  UMOV UR38, 0x400 ;  /* 0x0000040000267882 */ /* 0x000fe40000000000 */
[----:B0-----:R-:W-:-:S04]  /*9590*/  ULEA UR38, UR4, UR38, 0x18 ;  /* 0x0000002604267291 */ /* 0x001fc8000f8ec03f */
[----:B------:R-:W-:-:S04]  /*95a0*/  UIADD3 UR4, UR38, 0x1c400, URZ ;  /* 0x0001c40026047890 */ /* 0x000fc8000fffe03f */
[----:B------:R-:W-:-:S06]  /*95b0*/  ULOP3.LUT UP0, URZ, UR4, 0x3ff, URZ, 0xc0, !UPT ;  /* 0x000003ff043f7892 */ /* 0x000fcc000f80c03f */
[----:B------:R-:W-:-:S13]  /*95c0*/  PLOP3.LUT P0, PT, PT, PT, UP0, 0x80, 0x0 ;  /* 0x000000000000781c */ /* 0x000fda0003f0f008 */
[----:B------:R-:W-:Y:S05]  /*95d0*/  @!P0 BRA `(.L_x_40) ;  /* 0x0000000000408947 */ /* 0x000fea0003800000 */
[----:B------:R-:W-:Y:S01]  /*95e0*/  MOV R2, 0x0 ;  /* 0x0000000000027802 */ /* 0x000fe20000000f00 */
[----:B------:R-:W-:Y:S01]  /*95f0*/  ULDC.64 UR6, c[0x4][0xb8] ;  /* 0x01002e0000067ab9 */ /* 0x000fe20000000a00 */
[----:B------:R-:W-:Y:S01]  /*9600*/  ULDC.64 UR8, c[0x4][0xc0] ;  /* 0x0100300000087ab9 */ /* 0x000fe20000000a00 */
[----:B------:R-:W-:Y:S01]  /*9610*/  ULDC.64 UR4, c[0x4][0x8] ;  /* 0x0100020000047ab9 */ /* 0x000fe20000000a00 */
[----:B------:R-:W-:Y:S01]  /*9620*/  IMAD.U32 R4, RZ, RZ, UR6 ;  /* 0x00000006ff047e24 */ /* 0x000fe2000f8e00ff */
[----:B------:R-:W-:Y:S01]  /*9630*/  MOV R5, UR7 ;  /* 0x0000000700057c02 */ /* 0x000fe20008000f00 */
[----:B------:R-:W0:Y:S01]  /*9640*/  LDC.64 R2, c[0x4][R2] ;  /* 0x0100000002027b82 */ /* 0x000e220000000a00 */
[----:B------:R-:W-:Y:S01]  /*9650*/  IMAD.U32 R6, RZ, RZ, UR8 ;  /* 0x00000008ff067e24 */ /* 0x000fe2000f8e00ff */
[----:B------:R-:W-:Y:S01]  /*9660*/  MOV R10, UR4 ;  /* 0x00000004000a7c02 */ /* 0x000fe20008000f00 */
[----:B------:R-:W-:Y:S01]  /*9670*/  IMAD.U32 R7, RZ, RZ, UR9 ;  /* 0x00000009ff077e24 */ /* 0x000fe2000f8e00ff */
[----:B------:R-:W-:Y:S01]  /*9680*/  MOV R12, 0x1 ;  /* 0x00000001000c7802 */ /* 0x000fe20000000f00 */
[----:B------:R-:W-:-:S02]  /*9690*/  IMAD.U32 R11, RZ, RZ, UR5 ;  /* 0x00000005ff0b7e24 */ /* 0x000fc4000f8e00ff */
[----:B------:R-:W-:Y:S02]  /*96a0*/  IMAD.MOV.U32 R8, RZ, RZ, 0x70 ;  /* 0x00000070ff087424 */ /* 0x000fe400078e00ff */
[----:B------:R-:W-:-:S07]  /*96b0*/  IMAD.MOV.U32 R13, RZ, RZ, RZ ;  /* 0x000000ffff0d7224 */ /* 0x000fce00078e00ff */
[----:B------:R-:W-:-:S07]  /*96c0*/  LEPC R20, `(.L_x_40) ;  /* 0x000000001014794e */ /* 0x000fce0000000000 */
[----:B0-----:R-:W-:Y:S05]  /*96d0*/  CALL.ABS.NOINC R2 ;  /* 0x0000000002007343 */ /* 0x001fea0003c00000 */
.L_x_40:
        /* <DEDUP_REMOVED lines=8> */
[----:B------:R0:W1:Y:S01]  /*9760*/  LDC.64 R2, c[0x4][R16] ;  /* 0x0100000010027b82 */ /* 0x0000620000000a00 */
[----:B------:R-:W-:Y:S01]  /*9770*/  IMAD.U32 R4, RZ, RZ, UR6 ;  /* 0x00000006ff047e24 */ /* 0x000fe2000f8e00ff */
[----:B------:R-:W-:Y:S01]  /*9780*/  MOV R5, UR7 ;  /* 0x0000000700057c02 */ /* 0x000fe20008000f00 */
[----:B------:R-:W-:Y:S01]  /*9790*/  IMAD.U32 R6, RZ, RZ, UR8 ;  /* 0x00000008ff067e24 */ /* 0x000fe2000f8e00ff */
[----:B------:R-:W-:Y:S01]  /*97a0*/  MOV R10, UR4 ;  /* 0x00000004000a7c02 */ /* 0x000fe20008000f00 */
[----:B------:R-:W-:Y:S01]  /*97b0*/  IMAD.U32 R7, RZ, RZ, UR9 ;  /* 0x00000009ff077e24 */ /* 0x000fe2000f8e00ff */
[----:B------:R-:W-:Y:S01]  /*97c0*/  MOV R12, 0x1 ;  /* 0x00000001000c7802 */ /* 0x000fe20000000f00 */
[----:B------:R-:W-:-:S02]  /*97d0*/  IMAD.U32 R11, RZ, RZ, UR5 ;  /* 0x00000005ff0b7e24 */ /* 0x000fc4000f8e00ff */
[----:B------:R-:W-:Y:S02]  /*97e0*/  IMAD.MOV.U32 R8, RZ, RZ, 0x70 ;  /* 0x00000070ff087424 */ /* 0x000fe400078e00ff */
[----:B0-----:R-:W-:-:S07]  /*97f0*/  IMAD.MOV.U32 R13, RZ, RZ, RZ ;  /* 0x000000ffff0d7224 */ /* 0x001fce00078e00ff */
[----:B------:R-:W-:-:S07]  /*9800*/  LEPC R20, `(.L_x_42) ;  /* 0x000000001014794e */ /* 0x000fce0000000000 */
[----:B-1----:R-:W-:Y:S05]  /*9810*/  CALL.ABS.NOINC R2 ;  /* 0x0000000002007343 */ /* 0x002fea0003c00000 */
.L_x_42:
[----:B------:R0:W1:Y:S01]  /*9820*/  LDC.64 R2, c[0x4][R16] ;  /* 0x0100000010027b82 */ /* 0x0000620000000a00 */
[----:B------:R-:W-:Y:S01]  /*9830*/  ULDC.64 UR6, c[0x4][0xb8] ;  /* 0x01002e0000067ab9 */ /* 0x000fe20000000a00 */
[----:B------:R-:W-:Y:S01]  /*9840*/  ULDC.64 UR8, c[0x4][0xc0] ;  /* 0x0100300000087ab9 */ /* 0x000fe20000000a00 */
[----:B------:R-:W-:Y:S01]  /*9850*/  ULDC.64 UR4, c[0x4][0x18] ;  /* 0x0100060000047ab9 */ /* 0x000fe20000000a00 */
        /* <DEDUP_REMOVED lines=11> */
.L_x_41:
[----:B------:R-:W0:Y:S02]  /*9910*/  LDC.64 R2, c[0x0][0x9f8] ;  /* 0x00027e00ff027b82 */ /* 0x000e240000000a00 */
[----:B0-----:R-:W-:-:S04]  /*9920*/  ISETP.NE.U32.AND P0, PT, R2, RZ, PT ;  /* 0x000000ff0200720c */ /* 0x001fc80003f05070 */
[----:B------:R-:W-:-:S13]  /*9930*/  ISETP.NE.AND.EX P0, PT, R3, RZ, PT, P0 ;  /* 0x000000ff0300720c */ /* 0x000fda0003f05300 */
[----:B------:R-:W0:Y:S02]  /*9940*/  @P0 LDC.64 R2, c[0x0][0x9f8] ;  /* 0x00027e00ff020b82 */ /* 0x000e240000000a00 */
[----:B0-----:R-:W-:-:S05]  /*9950*/  @P0 IMAD.WIDE R2, R18, 0x4, R2 ;  /* 0x0000000412020825 */ /* 0x001fca00078e0202 */
[----:B------:R0:W2:Y:S01]  /*9960*/  @P0 LDG.E R18, desc[UR42][R2.64] ;  /* 0x0000002a02120981 */ /* 0x0000a2000c1e1900 */
[----:B------:R-:W-:Y:S01]  /*9970*/  UMOV UR4, 0xffffffff ;  /* 0xffffffff00047882 */ /* 0x000fe20000000000 */
[----:B------:R-:W-:Y:S01]  /*9980*/  VIADD R17, R17, 0xffffffff ;  /* 0xffffffff11117836 */ /* 0x000fe20000000000 */
[----:B------:R-:W1:Y:S01]  /*9990*/  S2R R16, SR_TID.X ;  /* 0x0000000000107919 */ /* 0x000e620000002100 */
[----:B0-----:R-:W0:Y:S02]  /*99a0*/  LDC.64 R2, c[0x0][0x418] ;  /* 0x00010600ff027b82 */ /* 0x001e240000000a00 */
[----:B0-----:R-:W-:Y:S02]  /*99b0*/  ISETP.NE.U32.AND P0, PT, R2, RZ, PT ;  /* 0x000000ff0200720c */ /* 0x001fe40003f05070 */
[----:B-1----:R-:W-:Y:S02]  /*99c0*/  SHF.R.U32.HI R0, RZ, 0x5, R16 ;  /* 0x00000005ff007819 */ /* 0x002fe40000011610 */
[----:B------:R-:W-:-:S02]  /*99d0*/  ISETP.NE.AND.EX P1, PT, R3, RZ, PT, P0 ;  /* 0x000000ff0300720c */ /* 0x000fc40003f25300 */
[----:B------:R-:W-:Y:S02]  /*99e0*/  LOP3.LUT R0, R0, 0x3, RZ, 0xc0, !PT ;  /* 0x0000000300007812 */ /* 0x000fe400078ec0ff */
[----:B------:R-:W-:-:S05]  /*99f0*/  P2R R4, PR, RZ, 0x2 ;  /* 0x00000002ff047803 */ /* 0x000fca0000000000 */
[----:B------:R0:W-:Y:S01]  /*9a00*/  STL [R1+0x4], R4 ;  /* 0x0000040401007387 */ /* 0x0001e20000100800 */
[----:B--2---:R-:W-:Y:S02]  /*9a10*/  SHF.R.S32.HI R19, RZ, 0x1f, R18 ;  /* 0x0000001fff137819 */ /* 0x004fe40000011412 */
[----:B------:R-:W-:Y:S01]  /*9a20*/  SEL R16, R18, RZ, !P1 ;  /* 0x000000ff12107207 */ /* 0x000fe20004800000 */
[----:B0-----:R-:W-:Y:S06]  /*9a30*/  BRA.DIV UR4, `(.L_x_43) ;  /* 0x0000003604507947 */ /* 0x001fec000b800000 */
[----:B------:R0:W1:Y:S02]  /*9a40*/  SHFL.IDX PT, R14, R0, RZ, 0x1f ;  /* 0x00001fff000e7589 */ /* 0x00006400000e0000 */
.L_x_123:
[----:B------:R-:W-:Y:S02]  /*9a50*/  PLOP3.LUT P2, PT, PT, PT, PT, 0x8, 0x0 ;  /* 0x000000000000781c */ /* 0x000fe40003f4e170 */
[----:B-1----:R-:W-:Y:S02]  /*9a60*/  ISETP.NE.AND P0, PT, R14, RZ, PT ;  /* 0x000000ff0e00720c */ /* 0x002fe40003f05270 */
[----:B0-----:R-:W-:-:S05]  /*9a70*/  P2R R0, PR, RZ, 0x4 ;  /* 0x00000004ff007803 */ /* 0x001fca0000000000 */
[----:B------:R0:W-:Y:S06]  /*9a80*/  STL [R1], R0 ;  /* 0x0000000001007387 */ /* 0x0001ec0000100800 */
[----:B------:R-:W-:Y:S05]  /*9a90*/  @P0 BRA `(.L_x_44) ;  /* 0x00000004000c0947 */ /* 0x000fea0003800000 */
[----:B------:R-:W-:-:S03]  /*9aa0*/  UMOV UR4, 0xffffffff ;  /* 0xffffffff00047882 */ /* 0x000fc60000000000 */
[----:B------:R-:W-:Y:S05]  /*9ab0*/  BRA.DIV UR4, `(.L_x_45) ;  /* 0x0000003604507947 */ /* 0x000fea000b800000 */
[----:B------:R-:W-:-:S13]  /*9ac0*/  ELECT P6, URZ, PT ;  /* 0x00000000003f782f */ /* 0x000fda00038c0000 */
.L_x_126:
[----:B------:R-:W-:Y:S05]  /*9ad0*/  @!P6 BRA `(.L_x_44) ;  /* 0x0000000000fce947 */ /* 0x000fea0003800000 */
[----:B------:R-:W-:Y:S01]  /*9ae0*/  MOV R16, R18 ;  /* 0x0000001200107202 */ /* 0x000fe20000000f00 */
[----:B------:R-:W-:Y:S06]  /*9af0*/  @!P1 BRA `(.L_x_46) ;  /* 0x0000000000449947 */ /* 0x000fec0003800000 */
[----:B------:R-:W1:Y:S01]  /*9b00*/  LDC R6, c[0x0][0x43c] ;  /* 0x00010f00ff067b82 */ /* 0x000e620000000800 */
[----:B------:R-:W-:Y:S02]  /*9b10*/  ULDC.64 UR4, c[0x0][0x428] ;  /* 0x00010a0000047ab9 */ /* 0x000fe40000000a00 */
[----:B------:R-:W-:-:S04]  /*9b20*/  IMAD R7, R19, UR4, RZ ;  /* 0x0000000413077c24 */ /* 0x000fc8000f8e02ff */
[----:B------:R-:W-:Y:S01]  /*9b30*/  IMAD R7, R18, UR5, R7 ;  /* 0x0000000512077c24 */ /* 0x000fe2000f8e0207 */
[----:B-1----:R-:W-:-:S13]  /*9b40*/  ISETP.NE.AND P0, PT, R6, 0x1, PT ;  /* 0x000000010600780c */ /* 0x002fda0003f05270 */
[----:B------:R-:W0:Y:S02]  /*9b50*/  @P0 LDC.64 R4, c[0x0][0x440] ;  /* 0x00011000ff040b82 */ /* 0x000e240000000a00 */
[----:B0-----:R-:W-:-:S04]  /*9b60*/  @P0 IMAD.HI.U32 R0, R17, R4, RZ ;  /* 0x0000000411000227 */ /* 0x001fc800078e00ff */
[----:B------:R-:W-:Y:S01]  /*9b70*/  IMAD.MOV.U32 R4, RZ, RZ, R17 ;  /* 0x000000ffff047224 */ /* 0x000fe200078e0011 */
[----:B------:R-:W-:-:S04]  /*9b80*/  @P0 SHF.R.U32.HI R4, RZ, R5, R0 ;  /* 0x00000005ff040219 */ /* 0x000fc80000011600 */
[--C-:B------:R-:W-:Y:S01]  /*9b90*/  SHF.R.S32.HI R5, RZ, 0x1f, R4.reuse ;  /* 0x0000001fff057819 */ /* 0x100fe20000011404 */
[--C-:B------:R-:W-:Y:S02]  /*9ba0*/  IMAD.MOV R0, RZ, RZ, -R4.reuse ;  /* 0x000000ffff007224 */ /* 0x100fe400078e0a04 */
[----:B------:R-:W-:-:S04]  /*9bb0*/  IMAD.WIDE.U32 R4, R18, UR4, R4 ;  /* 0x0000000412047c25 */ /* 0x000fc8000f8e0004 */
[----:B------:R-:W-:Y:S01]  /*9bc0*/  IMAD R17, R6, R0, R17 ;  /* 0x0000000006117224 */ /* 0x000fe200078e0211 */
[----:B------:R-:W-:Y:S02]  /*9bd0*/  LEA R2, P0, R4, R2, 0x2 ;  /* 0x0000000204027211 */ /* 0x000fe400078010ff */
[----:B------:R-:W-:-:S04]  /*9be0*/  IADD3 R0, R5, R7, RZ ;  /* 0x0000000705007210 */ /* 0x000fc80007ffe0ff */
[----:B------:R-:W-:-:S05]  /*9bf0*/  LEA.HI.X R3, R4, R3, R0, 0x2, P0 ;  /* 0x0000000304037211 */ /* 0x000fca00000f1400 */
[----:B------:R1:W5:Y:S02]  /*9c00*/  LDG.E R16, desc[UR42][R2.64] ;  /* 0x0000002a02107981 */ /* 0x000364000c1e1900 */
.L_x_46:
[----:B0-----:R-:W-:Y:S01]  /*9c10*/  IMAD.MOV.U32 R0, RZ, RZ, 0x1 ;  /* 0x00000001ff007424 */ /* 0x001fe200078e00ff */
[----:B------:R-:W1:Y:S04]  /*9c20*/  S2R R8, SR_TID.X ;  /* 0x0000000000087919 */ /* 0x000e680000002100 */
[----:B------:R-:W-:-:S04]  /*9c30*/  SHF.L.U32 R0, R0, 0x1f, RZ ;  /* 0x0000001f00007819 */ /* 0x000fc800000006ff */
[----:B------:R-:W0:Y:S01]  /*9c40*/  SYNCS.PHASECHK.TRANS64.TRYWAIT P0, [UR38+0x34840], R0 ;  /* 0x03484000ff0075a7 */ /* 0x000e220008000166 */
[----:B-1----:R-:W-:-:S04]  /*9c50*/  LOP3.LUT R2, R8, 0x7f, RZ, 0xc0, !PT ;  /* 0x0000007f08027812 */ /* 0x002fc800078ec0ff */
[----:B------:R-:W-:Y:S01]  /*9c60*/  ISETP.NE.AND P1, PT, R2, RZ, PT ;  /* 0x000000ff0200720c */ /* 0x000fe20003f25270 */
[----:B0-----:R-:W-:-:S12]  /*9c70*/  @!P0 BRA `(.L_x_47) ;  /* 0x0000003400008947 */ /* 0x001fd80003800000 */
.L_x_127:
[----:B------:R-:W-:Y:S05]  /*9c80*/  @P1 BRA `(.L_x_48) ;  /* 0x0000000000181947 */ /* 0x000fea0003800000 */
[----:B------:R-:W1:Y:S01]  /*9c90*/  S2R R2, SR_TID.X ;  /* 0x0000000000027919 */ /* 0x000e620000002100 */
[----:B0-----:R-:W-:-:S04]  /*9ca0*/  IMAD.MOV.U32 R0, RZ, RZ, 0xc000 ;  /* 0x0000c000ff007424 */ /* 0x001fc800078e00ff */
[----:B------:R2:W-:Y:S01]  /*9cb0*/  SYNCS.ARRIVE.TRANS64 RZ, [UR38+0x34830], R0 ;  /* 0x03483000ffff79a7 */ /* 0x0005e20008000026 */
[----:B-1----:R-:W-:-:S13]  /*9cc0*/  LOP3.LUT P0, RZ, R2, 0x1f, RZ, 0xc0, !PT ;  /* 0x0000001f02ff7812 */ /* 0x002fda000780c0ff */
[----:B--2---:R-:W-:Y:S05]  /*9cd0*/  @!P0 BRA `(.L_x_48) ;  /* 0x0000000000048947 */ /* 0x004fea0003800000 */
[----:B------:R-:W-:Y:S01]  /*9ce0*/  BPT.TRAP 0x1 ;  /* 0x000000040000795c */ /* 0x000fe20000300000 */
.L_x_48:
[----:B------:R-:W-:Y:S01]  /*9cf0*/  R2UR UR11, R17 ;  /* 0x00000000110b72ca */ /* 0x000fe200000e0000 */
[----:B------:R-:W-:Y:S01]  /*9d00*/  ULDC.64 UR4, c[0x0][0x198] ;  /* 0x0000660000047ab9 */ /* 0x000fe20000000a00 */
[----:B-----5:R-:W-:Y:S01]  /*9d10*/  R2UR UR13, R16 ;  /* 0x00000000100d72ca */ /* 0x020fe200000e0000 */
[----:B------:R-:W-:Y:S01]  /*9d20*/  UIADD3 UR4, UP0, UR4, 0x370, URZ ;  /* 0x0000037004047890 */ /* 0x000fe2000ff1e03f */
[----:B------:R-:W-:Y:S01]  /*9d30*/  PLOP3.LUT P0, PT, PT, PT, PT, 0x80, 0x0 ;  /* 0x000000000000781c */ /* 0x000fe20003f0f070 */
[----:B------:R-:W-:Y:S02]  /*9d40*/  UIADD3 UR8, UR38, 0x1c400, URZ ;  /* 0x0001c40026087890 */ /* 0x000fe4000fffe03f */
[----:B------:R-:W-:Y:S01]  /*9d50*/  UIADD3 UR9, UR38, 0x34830, URZ ;  /* 0x0003483026097890 */ /* 0x000fe2000fffe03f */
[----:B0-----:R-:W-:Y:S01]  /*9d60*/  P2R R0, PR, RZ, 0x1 ;  /* 0x00000001ff007803 */ /* 0x001fe20000000000 */
[----:B------:R-:W-:Y:S02]  /*9d70*/  UIADD3.X UR5, URZ, UR5, URZ, UP0, !UPT ;  /* 0x000000053f057290 */ /* 0x000fe400087fe43f */
[----:B------:R-:W-:-:S02]  /*9d80*/  UIADD3 UR16, UR38, 0x20400, URZ ;  /* 0x0002040026107890 */ /* 0x000fc4000fffe03f */
[----:B------:R-:W-:Y:S01]  /*9d90*/  USHF.L.U32 UR11, UR11, 0x7, URZ ;  /* 0x000000070b0b7899 */ /* 0x000fe2000800063f */
[----:B------:R1:W-:Y:S01]  /*9da0*/  STL [R1], R0 ;  /* 0x0000000001007387 */ /* 0x0003e20000100800 */
[----:B------:R-:W-:Y:S01]  /*9db0*/  UIADD3 UR32, UR38, 0x24400, URZ ;  /* 0x0002440026207890 */ /* 0x000fe2000fffe03f */
[----:B------:R-:W-:Y:S01]  /*9dc0*/  UMOV UR6, 0x0 ;  /* 0x0000000000067882 */ /* 0x000fe20000000000 */
[----:B------:R-:W-:Y:S01]  /*9dd0*/  UMOV UR7, 0x14f00000 ;  /* 0x14f0000000077882 */ /* 0x000fe20000000000 */
[----:B------:R-:W-:Y:S01]  /*9de0*/  UMOV UR10, URZ ;  /* 0x0000003f000a7c82 */ /* 0x000fe20008000000 */
[----:B------:R-:W-:Y:S01]  /*9df0*/  UMOV UR12, UR36 ;  /* 0x00000024000c7c82 */ /* 0x000fe20008000000 */
[----:B------:R-:W-:Y:S01]  /*9e00*/  UMOV UR18, 0x40 ;  /* 0x0000004000127882 */ /* 0x000fe20000000000 */
[----:B------:R-:W-:Y:S01]  /*9e10*/  UMOV UR20, UR36 ;  /* 0x0000002400147c82 */ /* 0x000fe20008000000 */
[----:B------:R-:W-:Y:S01]  /*9e20*/  UMOV UR17, UR9 ;  /* 0x0000000900117c82 */ /* 0x000fe20008000000 */
[----:B------:R-:W-:Y:S01]  /*9e30*/  UMOV UR21, UR13 ;  /* 0x0000000d00157c82 */ /* 0x000fe20008000000 */
[----:B------:R-:W-:Y:S01]  /*9e40*/  UMOV UR19, UR11 ;  /* 0x0000000b00137c82 */ /* 0x000fe20008000000 */
[----:B------:R-:W-:Y:S01]  /*9e50*/  UMOV UR34, 0x80 ;  /* 0x0000008000227882 */ /* 0x000fe20000000000 */
[----:B------:R-:W-:Y:S01]  /*9e60*/  UMOV UR33, UR9 ;  /* 0x0000000900217c82 */ /* 0x000fe20008000000 */
[----:B------:R-:W-:Y:S01]  /*9e70*/  UMOV UR37, UR13 ;  /* 0x0000000d00257c82 */ /* 0x000fe20008000000 */
[----:B------:R1:W-:Y:S01]  /*9e80*/  UTMALDG.4D [UR8], [UR4], desc[UR6] ;  /* 0x00000608040075b4 */ /* 0x0003e20008019000 */
[----:B------:R-:W-:Y:S01]  /*9e90*/  UMOV UR35, UR11 ;  /* 0x0000000b00237c82 */ /* 0x000fe20008000000 */
[----:B------:R1:W-:Y:S01]  /*9ea0*/  UTMALDG.4D [UR16], [UR4], desc[UR6] ;  /* 0x00000610040075b4 */ /* 0x0003e20008019000 */
[----:B------:R1:W-:Y:S02]  /*9eb0*/  UTMALDG.4D [UR32], [UR4], desc[UR6] ;  /* 0x00000620040075b4 */ /* 0x0003e40008019000 */
[----:B-1----:R-:W-:Y:S01]  /*9ec0*/  NOP ;  /* 0x0000000000007918 */ /* 0x002fe20000000000 */
.L_x_44:
[----:B------:R-:W-:Y:S05]  /*9ed0*/  WARPSYNC.ALL ;  /* 0x0000000000007948 */ /* 0x000fea0003800000 */
[----:B------:R-:W-:Y:S01]  /*9ee0*/  UIADD3 UR4, UR38, 0x10400, URZ ;  /* 0x0001040026047890 */ /* 0x000fe2000fffe03f */
[----:B------:R-:W-:Y:S03]  /*9ef0*/  BAR.SYNC.DEFER_BLOCKING 0x8, 0x180 ;  /* 0x0206000000007b1d */ /* 0x000fe60000010000 */
[----:B------:R-:W-:-:S06]  /*9f00*/  ULOP3.LUT UP0, URZ, UR4, 0x3ff, URZ, 0xc0, !UPT ;  /* 0x000003ff043f7892 */ /* 0x000fcc000f80c03f */
[----:B------:R-:W-:-:S13]  /*9f10*/  PLOP3.LUT P0, PT, PT, PT, UP0, 0x80, 0x0 ;  /* 0x000000000000781c */ /* 0x000fda0003f0f008 */
[----:B------:R-:W-:Y:S05]  /*9f20*/  @!P0 BRA `(.L_x_49) ;  /* 0x0000000000408947 */ /* 0x000fea0003800000 */
[----:B------:R-:W-:Y:S01]  /*9f30*/  MOV R2, 0x0 ;  /* 0x0000000000027802 */ /* 0x000fe20000000f00 */
[----:B------:R-:W-:Y:S01]  /*9f40*/  ULDC.64 UR6, c[0x4][0xb8] ;  /* 0x01002e0000067ab9 */ /* 0x000fe20000000a00 */
[----:B------:R-:W-:Y:S01]  /*9f50*/  ULDC.64 UR8, c[0x4][0xc0] ;  /* 0x0100300000087ab9 */ /* 0x000fe20000000a00 */
[----:B------:R-:W-:Y:S01]  /*9f60*/  ULDC.64 UR4, c[0x4][0x20] ;  /* 0x0100080000047ab9 */ /* 0x000fe20000000a00 */
[----:B------:R-:W-:Y:S01]  /*9f70*/  MOV R4, UR6 ;  /* 0x0000000600047c02 */ /* 0x000fe20008000f00 */
[----:B------:R-:W-:Y:S01]  /*9f80*/  IMAD.U32 R5, RZ, RZ, UR7 ;  /* 0x00000007ff057e24 */ /* 0x000fe2000f8e00ff */
[----:B------:R-:W1:Y:S01]  /*9f90*/  LDC.64 R2, c[0x4][R2] ;  /* 0x0100000002027b82 */ /* 0x000e620000000a00 */
        /* <DEDUP_REMOVED lines=8> */
[----:B01----:R-:W-:Y:S05]  /*a020*/  CALL.ABS.NOINC R2 ;  /* 0x0000000002007343 */ /* 0x003fea0003c00000 */
.L_x_49:
[----:B------:R-:W1:Y:S01]  /*a030*/  S2R R4, SR_CTAID.Z ;  /* 0x0000000000047919 */ /* 0x000e620000002700 */
[----:B------:R-:W2:Y:S01]  /*a040*/  LDC R8, c[0x0][0x448] ;  /* 0x00011200ff087b82 */ /* 0x000ea20000000800 */
[----:B------:R-:W-:Y:S01]  /*a050*/  USHF.R.S32.HI UR4, URZ, 0x1f, UR36 ;  /* 0x0000001f3f047899 */ /* 0x000fe20008011424 */
[----:B------:R-:W3:Y:S01]  /*a060*/  S2R R12, SR_TID.X ;  /* 0x00000000000c7919 */ /* 0x000ee20000002100 */
[----:B------:R-:W-:Y:S02]  /*a070*/  ULDC.64 UR8, c[0x0][0x2d8] ;  /* 0x0000b60000087ab9 */ /* 0x000fe40000000a00 */
[----:B------:R-:W-:Y:S01]  /*a080*/  UIMAD UR6, UR4, UR8, URZ ;  /* 0x00000008040672a4 */ /* 0x000fe2000f8e023f */
[----:B------:R-:W4:Y:S02]  /*a090*/  S2R R9, SR_CTAID.X ;  /* 0x0000000000097919 */ /* 0x000f240000002500 */
[----:B------:R-:W0:Y:S01]  /*a0a0*/  LDC.64 R2, c[0x0][0x2e0] ;  /* 0x0000b800ff027b82 */ /* 0x000e220000000a00 */
[----:B------:R-:W-:-:S02]  /*a0b0*/  UIMAD.WIDE.U32 UR4, UR36, UR8, URZ ;  /* 0x00000008240472a5 */ /* 0x000fc4000f8e003f */
[----:B------:R-:W-:-:S04]  /*a0c0*/  UIMAD UR6, UR36, UR9, UR6 ;  /* 0x00000009240672a4 */ /* 0x000fc8000f8e0206 */
[----:B------:R-:W-:Y:S01]  /*a0d0*/  UIADD3 UR5, UR5, UR6, URZ ;  /* 0x0000000605057290 */ /* 0x000fe2000fffe03f */
[----:B--2---:R-:W-:Y:S02]  /*a0e0*/  ISETP.NE.AND P0, PT, R8, 0x1, PT ;  /* 0x000000010800780c */ /* 0x004fe40003f05270 */
[----:B-1----:R-:W-:Y:S02]  /*a0f0*/  SHF.R.S32.HI R5, RZ, 0x1f, R4 ;  /* 0x0000001fff057819 */ /* 0x002fe40000011404 */
[----:B---3--:R-:W-:-:S03]  /*a100*/  LOP3.LUT R11, R12, 0x7f, RZ, 0xc0, !PT ;  /* 0x0000007f0c0b7812 */ /* 0x008fc600078ec0ff */
[----:B0-----:R-:W-:Y:S01]  /*a110*/  IMAD R0, R5, R2, RZ ;  /* 0x0000000205007224 */ /* 0x001fe200078e02ff */
[----:B------:R-:W-:-:S03]  /*a120*/  SHF.R.U32.HI R6, RZ, 0x3, R11 ;  /* 0x00000003ff067819 */ /* 0x000fc6000001160b */
[C---:B------:R-:W-:Y:S02]  /*a130*/  IMAD R5, R4.reuse, R3, R0 ;  /* 0x0000000304057224 */ /* 0x040fe400078e0200 */
[----:B------:R-:W-:Y:S01]  /*a140*/  IMAD.WIDE.U32 R2, R4, R2, UR4 ;  /* 0x0000000404027e25 */ /* 0x000fe2000f8e0002 */
[----:B------:R-:W0:Y:S01]  /*a150*/  @P0 LDC R0, c[0x0][0x450] ;  /* 0x00011400ff000b82 */ /* 0x000e220000000800 */
[----:B------:R-:W-:-:S03]  /*a160*/  ULDC.64 UR4, c[0x0][0x2d0] ;  /* 0x0000b40000047ab9 */ /* 0x000fc60000000a00 */
[----:B------:R-:W-:Y:S01]  /*a170*/  IADD3 R3, R3, R5, RZ ;  /* 0x0000000503037210 */ /* 0x000fe20007ffe0ff */
[----:B------:R-:W-:-:S03]  /*a180*/  IMAD.SHL.U32 R5, R12, 0x10, RZ ;  /* 0x000000100c057824 */ /* 0x000fc600078e00ff */
[----:B------:R-:W1:Y:S02]  /*a190*/  @P0 LDC R4, c[0x0][0x44c] ;  /* 0x00011300ff040b82 */ /* 0x000e640000000800 */
[----:B------:R-:W-:-:S05]  /*a1a0*/  LOP3.LUT R5, R6, 0x70, R5, 0xf8, !PT ;  /* 0x0000007006057812 */ /* 0x000fca00078ef805 */
[----:B----4-:R-:W-:-:S04]  /*a1b0*/  IMAD R5, R9, 0x80, R5 ;  /* 0x0000008009057824 */ /* 0x010fc800078e0205 */
[----:B-1----:R-:W-:Y:S01]  /*a1c0*/  @P0 IMAD.HI.U32 R7, R5, R4, RZ ;  /* 0x0000000405070227 */ /* 0x002fe200078e00ff */
[----:B------:R-:W-:-:S04]  /*a1d0*/  MOV R4, R5 ;  /* 0x0000000500047202 */ /* 0x000fc80000000f00 */
[----:B0-----:R-:W-:Y:S01]  /*a1e0*/  @P0 SHF.R.U32.HI R4, RZ, R0, R7 ;  /* 0x00000000ff040219 */ /* 0x001fe20000011607 */
[----:B------:R-:W-:-:S04]  /*a1f0*/  IMAD.SHL.U32 R7, R11, 0x8, RZ ;  /* 0x000000080b077824 */ /* 0x000fc800078e00ff */
[----:B------:R-:W-:Y:S02]  /*a200*/  IMAD.MOV R0, RZ, RZ, -R4 ;  /* 0x000000ffff007224 */ /* 0x000fe400078e0a04 */
[----:B------:R-:W-:-:S04]  /*a210*/  IMAD.WIDE.U32 R2, R4, UR4, R2 ;  /* 0x0000000404027c25 */ /* 0x000fc8000f8e0002 */
[----:B------:R-:W-:Y:S01]  /*a220*/  IMAD R0, R8, R0, R5 ;  /* 0x0000000008007224 */ /* 0x000fe200078e0205 */
[----:B------:R-:W-:-:S05]  /*a230*/  SHF.R.S32.HI R5, RZ, 0x1f, R4 ;  /* 0x0000001fff057819 */ /* 0x000fca0000011404 */
[----:B------:R-:W-:-:S04]  /*a240*/  IMAD R5, R5, UR4, RZ ;  /* 0x0000000405057c24 */ /* 0x000fc8000f8e02ff */
[----:B------:R-:W-:Y:S01]  /*a250*/  IMAD R5, R4, UR5, R5 ;  /* 0x0000000504057c24 */ /* 0x000fe2000f8e0205 */
[----:B------:R-:W-:Y:S01]  /*a260*/  SHF.R.S32.HI R4, RZ, 0x1f, R0 ;  /* 0x0000001fff047819 */ /* 0x000fe20000011400 */
[----:B------:R-:W-:Y:S02]  /*a270*/  ULDC.64 UR4, c[0x0][0x2c8] ;  /* 0x0000b20000047ab9 */ /* 0x000fe40000000a00 */
[----:B------:R-:W-:Y:S02]  /*a280*/  IMAD.IADD R3, R3, 0x1, R5 ;  /* 0x0000000103037824 */ /* 0x000fe400078e0205 */
[----:B------:R-:W-:Y:S02]  /*a290*/  IMAD R5, R4, UR4, RZ ;  /* 0x0000000404057c24 */ /* 0x000fe4000f8e02ff */
[----:B------:R-:W-:-:S04]  /*a2a0*/  IMAD.WIDE.U32 R2, R0, UR4, R2 ;  /* 0x0000000400027c25 */ /* 0x000fc8000f8e0002 */
[----:B------:R-:W-:Y:S01]  /*a2b0*/  IMAD R4, R0, UR5, R5 ;  /* 0x0000000500047c24 */ /* 0x000fe2000f8e0205 */
[----:B------:R-:W-:Y:S02]  /*a2c0*/  ULDC.64 UR4, c[0x0][0x280] ;  /* 0x0000a00000047ab9 */ /* 0x000fe40000000a00 */
[----:B------:R-:W-:Y:S01]  /*a2d0*/  LEA R0, P0, R2, UR4, 0x1 ;  /* 0x0000000402007c11 */ /* 0x000fe2000f8008ff */
[----:B------:R-:W-:Y:S01]  /*a2e0*/  ULDC UR4, c[0x0][0x2b8] ;  /* 0x0000ae0000047ab9 */ /* 0x000fe20000000800 */
[----:B------:R-:W-:-:S04]  /*a2f0*/  IADD3 R5, R3, R4, RZ ;  /* 0x0000000403057210 */ /* 0x000fc80007ffe0ff */
[----:B------:R-:W-:Y:S01]  /*a300*/  LEA.HI.X R5, R2, UR5, R5, 0x1, P0 ;  /* 0x0000000502057c11 */ /* 0x000fe200080f0c05 */
[----:B------:R-:W-:-:S05]  /*a310*/  IMAD.SHL.U32 R2, R12, 0x8, RZ ;  /* 0x000000080c027824 */ /* 0x000fca00078e00ff */
[----:B------:R-:W-:-:S04]  /*a320*/  LOP3.LUT R10, R2, 0x38, RZ, 0xc0, !PT ;  /* 0x00000038020a7812 */ /* 0x000fc800078ec0ff */
[C---:B------:R-:W-:Y:S02]  /*a330*/  LOP3.LUT R3, R10.reuse, 0x40, RZ, 0xfc, !PT ;  /* 0x000000400a037812 */ /* 0x040fe400078efcff */
[C---:B------:R-:W-:Y:S02]  /*a340*/  ISETP.GE.AND P2, PT, R10.reuse, UR4, PT ;  /* 0x000000040a007c0c */ /* 0x040fe4000bf46270 */
[----:B------:R-:W-:Y:S02]  /*a350*/  ISETP.GE.AND P0, PT, R3, UR4, PT ;  /* 0x0000000403007c0c */ /* 0x000fe4000bf06270 */
[----:B------:R-:W-:-:S04]  /*a360*/  LOP3.LUT R3, R10, 0x80, RZ, 0xfc, !PT ;  /* 0x000000800a037812 */ /* 0x000fc800078efcff */
[----:B------:R-:W-:Y:S01]  /*a370*/  ISETP.GE.AND P1, PT, R3, UR4, PT ;  /* 0x0000000403007c0c */ /* 0x000fe2000bf26270 */
[----:B------:R-:W-:Y:S01]  /*a380*/  UMOV UR4, 0xffffffff ;  /* 0xffffffff00047882 */ /* 0x000fe20000000000 */
[----:B------:R-:W-:-:S04]  /*a390*/  LOP3.LUT R3, R2, 0x1c0, RZ, 0xc0, !PT ;  /* 0x000001c002037812 */ /* 0x000fc800078ec0ff */
[----:B------:R-:W-:-:S04]  /*a3a0*/  LOP3.LUT R3, R3, 0x38, R2, 0xf8, !PT ;  /* 0x0000003803037812 */ /* 0x000fc800078ef802 */
[----:B------:R-:W-:-:S04]  /*a3b0*/  LOP3.LUT R2, R3, 0x38, R12, 0x78, !PT ;  /* 0x0000003803027812 */ /* 0x000fc800078e780c */
[----:B------:R-:W-:Y:S01]  /*a3c0*/  LOP3.LUT R7, R2, 0x200, R7, 0xf8, !PT ;  /* 0x0000020002077812 */ /* 0x000fe200078ef807 */
[----:B------:R-:W-:Y:S06]  /*a3d0*/  BRA.DIV UR4, `(.L_x_50) ;  /* 0x0000002e04407947 */ /* 0x000fec000b800000 */
[----:B------:R-:W0:Y:S01]  /*a3e0*/  S2R R2, SR_CTAID.X ;  /* 0x0000000000027919 */ /* 0x000e220000002500 */
[----:B------:R-:W-:Y:S02]  /*a3f0*/  ULDC UR4, c[0x0][0x288] ;  /* 0x0000a20000047ab9 */ /* 0x000fe40000000800 */
[----:B------:R-:W-:Y:S01]  /*a400*/  IMAD R4, R8, UR4, RZ ;  /* 0x0000000408047c24 */ /* 0x000fe2000f8e02ff */
[----:B------:R-:W-:Y:S04]  /*a410*/  SHFL.IDX PT, R3, R0, RZ, 0x181f ;  /* 0x00181fff00037589 */ /* 0x000fe800000e0000 */
[----:B------:R-:W-:Y:S04]  /*a420*/  SHFL.IDX PT, R8, R5, 0x1, 0x181f ;  /* 0x00381f0005087f89 */ /* 0x000fe800000e0000 */
[----:B------:R-:W-:Y:S01]  /*a430*/  SHFL.IDX PT, R14, R0, 0x1, 0x181f ;  /* 0x00381f00000e7f89 */ /* 0x000fe200000e0000 */
[----:B0-----:R-:W-:-:S03]  /*a440*/  LEA R6, R2, R6, 0x7 ;  /* 0x0000000602067211 */ /* 0x001fc600078e38ff */
[----:B------:R-:W0:Y:S01]  /*a450*/  SHFL.IDX PT, R2, R5, RZ, 0x181f ;  /* 0x00181fff05027589 */ /* 0x000e2200000e0000 */
[C---:B------:R-:W-:Y:S01]  /*a460*/  ISETP.GE.AND P3, PT, R6.reuse, R4, PT ;  /* 0x000000040600720c */ /* 0x040fe20003f66270 */
[----:B------:R-:W-:-:S12]  /*a470*/  VIADD R9, R6, 0x10 ;  /* 0x0000001006097836 */ /* 0x000fd80000000000 */
[----:B------:R-:W-:Y:S02]  /*a480*/  @!P3 LEA R21, R7, UR38, 0x1 ;  /* 0x000000260715bc11 */ /* 0x000fe4000f8e08ff */
[----:B0-----:R-:W-:-:S04]  /*a490*/  LOP3.LUT R3, R3, R2, RZ, 0x3c, !PT ;  /* 0x0000000203037212 */ /* 0x001fc800078e3cff */
[----:B------:R-:W-:-:S04]  /*a4a0*/  LOP3.LUT R2, R3, R2, RZ, 0x3c, !PT ;  /* 0x0000000203027212 */ /* 0x000fc800078e3cff */
[----:B------:R-:W-:-:S03]  /*a4b0*/  LOP3.LUT R3, R3, R2, RZ, 0x3c, !PT ;  /* 0x0000000203037212 */ /* 0x000fc600078e3cff */
[----:B------:R-:W-:-:S05]  /*a4c0*/  @!P3 IMAD.WIDE.U32 R2, R10, 0x2, R2 ;  /* 0x000000020a02b825 */ /* 0x000fca00078e0002 */
[----:B------:R-:W-:Y:S04]  /*a4d0*/  @!P3 LDGSTS.E.BYPASS.LTC128B.128 [R21+0x10400], desc[UR42][R2.64], !P2 ;  /* 0x104000000215bfae */ /* 0x000fe8000d101d6a */
[----:B------:R-:W-:Y:S04]  /*a4e0*/  @!P3 LDGSTS.E.BYPASS.LTC128B.128 [R21+0x14400], desc[UR42][R2.64+0x80], !P0 ;  /* 0x144000800215bfae */ /* 0x000fe8000c101d6a */
[----:B------:R0:W-:Y:S01]  /*a4f0*/  @!P3 LDGSTS.E.BYPASS.LTC128B.128 [R21+0x18400], desc[UR42][R2.64+0x100], !P1 ;  /* 0x184001000215bfae */ /* 0x0001e2000c901d6a */
[----:B------:R-:W-:Y:S01]  /*a500*/  ISETP.GE.AND P3, PT, R9, R4, PT ;  /* 0x000000040900720c */ /* 0x000fe20003f66270 */
[----:B------:R-:W-:Y:S01]  /*a510*/  IMAD.MOV.U32 R9, RZ, RZ, R8 ;  /* 0x000000ffff097224 */ /* 0x000fe200078e0008 */
[----:B------:R-:W-:-:S02]  /*a520*/  MOV R8, R14 ;  /* 0x0000000e00087202 */ /* 0x000fc40000000f00 */
[----:B------:R-:W-:Y:S04]  /*a530*/  SHFL.IDX PT, R14, R0, 0x2, 0x181f ;  /* 0x00581f00000e7f89 */ /* 0x000fe800000e0000 */
[----:B0-----:R-:W0:Y:S01]  /*a540*/  SHFL.IDX PT, R2, R5, 0x2, 0x181f ;  /* 0x00581f0005027f89 */ /* 0x001e2200000e0000 */
[----:B------:R-:W-:-:S04]  /*a550*/  VIADD R3, R6, 0x20 ;  /* 0x0000002006037836 */ /* 0x000fc80000000000 */
[----:B------:R-:W-:Y:S01]  /*a560*/  @!P3 LEA R20, R7, UR38, 0x1 ;  /* 0x000000260714bc11 */ /* 0x000fe2000f8e08ff */
[----:B------:R-:W-:-:S05]  /*a570*/  @!P3 IMAD.WIDE.U32 R8, R10, 0x2, R8 ;  /* 0x000000020a08b825 */ /* 0x000fca00078e0008 */
[----:B------:R-:W-:Y:S04]  /*a580*/  @!P3 LDGSTS.E.BYPASS.LTC128B.128 [R20+0x10c00], desc[UR42][R8.64], !P2 ;  /* 0x10c000000814bfae */ /* 0x000fe8000d101d6a */
[----:B------:R-:W-:Y:S04]  /*a590*/  @!P3 LDGSTS.E.BYPASS.LTC128B.128 [R20+0x14c00], desc[UR42][R8.64+0x80], !P0 ;  /* 0x14c000800814bfae */ /* 0x000fe8000c101d6a */
[----:B------:R1:W-:Y:S01]  /*a5a0*/  @!P3 LDGSTS.E.BYPASS.LTC128B.128 [R20+0x18c00], desc[UR42][R8.64+0x100], !P1 ;  /* 0x18c001000814bfae */ /* 0x0003e2000c901d6a */
[----:B------:R-:W-:Y:S01]  /*a5b0*/  ISETP.GE.AND P3, PT, R3, R4, PT ;  /* 0x000000040300720c */ /* 0x000fe20003f66270 */
[----:B0-----:R-:W-:Y:S01]  /*a5c0*/  IMAD.MOV.U32 R3, RZ, RZ, R2 ;  /* 0x000000ffff037224 */ /* 0x001fe200078e0002 */
[----:B------:R-:W-:-:S02]  /*a5d0*/  MOV R2, R14 ;  /* 0x0000000e00027202 */ /* 0x000fc40000000f00 */
[----:B------:R-:W-:Y:S01]  /*a5e0*/  SHFL.IDX PT, R14, R0, 0x3, 0x181f ;  /* 0x00781f00000e7f89 */ /* 0x000fe200000e0000 */
[----:B-1----:R-:W-:-:S08]  /*a5f0*/  VIADD R9, R6, 0x30 ;  /* 0x0000003006097836 */ /* 0x002fd00000000000 */
[----:B------:R-:W-:Y:S01]  /*a600*/  @!P3 IMAD.WIDE.U32 R2, R10, 0x2, R2 ;  /* 0x000000020a02b825 */ /* 0x000fe200078e0002 */
[----:B------:R-:W0:Y:S01]  /*a610*/  SHFL.IDX PT, R8, R5, 0x3, 0x181f ;  /* 0x00781f0005087f89 */ /* 0x000e2200000e0000 */
[----:B------:R-:W-:-:S05]  /*a620*/  @!P3 LEA R21, R7, UR38, 0x1 ;  /* 0x000000260715bc11 */ /* 0x000fca000f8e08ff */
[----:B------:R-:W-:Y:S04]  /*a630*/  @!P3 LDGSTS.E.BYPASS.LTC128B.128 [R21+0x11400], desc[UR42][R2.64], !P2 ;  /* 0x114000000215bfae */ /* 0x000fe8000d101d6a */
[----:B------:R-:W-:Y:S04]  /*a640*/  @!P3 LDGSTS.E.BYPASS.LTC128B.128 [R21+0x15400], desc[UR42][R2.64+0x80], !P0 ;  /* 0x154000800215bfae */ /* 0x000fe8000c101d6a */
[----:B------:R1:W-:Y:S01]  /*a650*/  @!P3 LDGSTS.E.BYPASS.LTC128B.128 [R21+0x19400], desc[UR42][R2.64+0x100], !P1 ;  /* 0x194001000215bfae */ /* 0x0003e2000c901d6a */
[----:B------:R-:W-:Y:S01]  /*a660*/  ISETP.GE.AND P3, PT, R9, R4, PT ;  /* 0x000000040900720c */ /* 0x000fe20003f66270 */
[----:B0-----:R-:W-:Y:S01]  /*a670*/  IMAD.MOV.U32 R9, RZ, RZ, R8 ;  /* 0x000000ffff097224 */ /* 0x001fe200078e0008 */
[----:B------:R-:W-:Y:S01]  /*a680*/  MOV R8, R14 ;  /* 0x0000000e00087202 */ /* 0x000fe20000000f00 */
[----:B-1----:R-:W0:Y:S01]  /*a690*/  SHFL.IDX PT, R2, R5, 0x4, 0x181f ;  /* 0x00981f0005027f89 */ /* 0x002e2200000e0000 */
[----:B------:R-:W-:-:S09]  /*a6a0*/  VIADD R3, R6, 0x40 ;  /* 0x0000004006037836 */ /* 0x000fd20000000000 */
[----:B------:R-:W-:Y:S01]  /*a6b0*/  @!P3 LEA R20, R7, UR38, 0x1 ;  /* 0x000000260714bc11 */ /* 0x000fe2000f8e08ff */
[----:B------:R-:W1:Y:S01]  /*a6c0*/  SHFL.IDX PT, R14, R0, 0x4, 0x181f ;  /* 0x00981f00000e7f89 */ /* 0x000e6200000e0000 */
[----:B------:R-:W-:-:S05]  /*a6d0*/  @!P3 IMAD.WIDE.U32 R8, R10, 0x2, R8 ;  /* 0x000000020a08b825 */ /* 0x000fca00078e0008 */
[----:B------:R-:W-:Y:S04]  /*a6e0*/  @!P3 LDGSTS.E.BYPASS.LTC128B.128 [R20+0x11c00], desc[UR42][R8.64], !P2 ;  /* 0x11c000000814bfae */ /* 0x000fe8000d101d6a */
[----:B------:R-:W-:Y:S04]  /*a6f0*/  @!P3 LDGSTS.E.BYPASS.LTC128B.128 [R20+0x15c00], desc[UR42][R8.64+0x80], !P0 ;  /* 0x15c000800814bfae */ /* 0x000fe8000c101d6a */
[----:B------:R2:W-:Y:S01]  /*a700*/  @!P3 LDGSTS.E.BYPASS.LTC128B.128 [R20+0x19c00], desc[UR42][R8.64+0x100], !P1 ;  /* 0x19c001000814bfae */ /* 0x0005e2000c901d6a */
[----:B------:R-:W-:Y:S01]  /*a710*/  ISETP.GE.AND P3, PT, R3, R4, PT ;  /* 0x000000040300720c */ /* 0x000fe20003f66270 */
[----:B0-----:R-:W-:Y:S01]  /*a720*/  IMAD.MOV.U32 R3, RZ, RZ, R2 ;  /* 0x000000ffff037224 */ /* 0x001fe200078e0002 */
[----:B-1----:R-:W-:Y:S01]  /*a730*/  MOV R2, R14 ;  /* 0x0000000e00027202 */ /* 0x002fe20000000f00 */
[----:B--2---:R-:W0:Y:S01]  /*a740*/  SHFL.IDX PT, R8, R5, 0x5, 0x181f ;  /* 0x00b81f0005087f89 */ /* 0x004e2200000e0000 */
[----:B------:R-:W-:-:S09]  /*a750*/  VIADD R9, R6, 0x50 ;  /* 0x0000005006097836 */ /* 0x000fd20000000000 */
[----:B------:R-:W-:Y:S01]  /*a760*/  @!P3 LEA R21, R7, UR38, 0x1 ;  /* 0x000000260715bc11 */ /* 0x000fe2000f8e08ff */
[----:B------:R-:W-:Y:S01]  /*a770*/  @!P3 IMAD.WIDE.U32 R2, R10, 0x2, R2 ;  /* 0x000000020a02b825 */ /* 0x000fe200078e0002 */
[----:B------:R-:W1:Y:S04]  /*a780*/  SHFL.IDX PT, R14, R0, 0x5, 0x181f ;  /* 0x00b81f00000e7f89 */ /* 0x000e6800000e0000 */
[----:B------:R-:W-:Y:S04]  /*a790*/  @!P3 LDGSTS.E.BYPASS.LTC128B.128 [R21+0x12400], desc[UR42][R2.64], !P2 ;  /* 0x124000000215bfae */ /* 0x000fe8000d101d6a */
[----:B------:R-:W-:Y:S04]  /*a7a0*/  @!P3 LDGSTS.E.BYPASS.LTC128B.128 [R21+0x16400], desc[UR42][R2.64+0x80], !P0 ;  /* 0x164000800215bfae */ /* 0x000fe8000c101d6a */
[----:B------:R2:W-:Y:S01]  /*a7b0*/  @!P3 LDGSTS.E.BYPASS.LTC128B.128 [R21+0x1a400], desc[UR42][R2.64+0x100], !P1 ;  /* 0x1a4001000215bfae */ /* 0x0005e2000c901d6a */
[----:B------:R-:W-:Y:S01]  /*a7c0*/  ISETP.GE.AND P3, PT, R9, R4, PT ;  /* 0x000000040900720c */ /* 0x000fe20003f66270 */
[----:B0-----:R-:W-:Y:S01]  /*a7d0*/  IMAD.MOV.U32 R9, RZ, RZ, R8 ;  /* 0x000000ffff097224 */ /* 0x001fe200078e0008 */
[----:B-1----:R-:W-:Y:S01]  /*a7e0*/  MOV R8, R14 ;  /* 0x0000000e00087202 */ /* 0x002fe20000000f00 */
[----:B--2---:R-:W0:Y:S10]  /*a7f0*/  SHFL.IDX PT, R2, R5, 0x6, 0x181f ;  /* 0x00d81f0005027f89 */ /* 0x004e3400000e0000 */
[----:B------:R-:W-:Y:S01]  /*a800*/  @!P3 LEA R20, R7, UR38, 0x1 ;  /* 0x000000260714bc11 */ /* 0x000fe2000f8e08ff */
[----:B------:R-:W-:Y:S01]  /*a810*/  VIADD R3, R6, 0x60 ;  /* 0x0000006006037836 */ /* 0x000fe20000000000 */
        /* <DEDUP_REMOVED lines=8> */
[----:B--2---:R0:W1:Y:S10]  /*a8a0*/  SHFL.IDX PT, R8, R5, 0x7, 0x181f ;  /* 0x00f81f0005087f89 */ /* 0x00407400000e0000 */
[----:B------:R-:W-:Y:S01]  /*a8b0*/  @!P3 LEA R21, R7, UR38, 0x1 ;  /* 0x000000260715bc11 */ /* 0x000fe2000f8e08ff */
[----:B------:R-:W-:Y:S01]  /*a8c0*/  @!P3 IMAD.WIDE.U32 R2, R10, 0x2, R2 ;  /* 0x000000020a02b825 */ /* 0x000fe200078e0002 */
[----:B------:R0:W2:Y:S04]  /*a8d0*/  SHFL.IDX PT, R14, R0, 0x7, 0x181f ;  /* 0x00f81f00000e7f89 */ /* 0x0000a800000e0000 */
[----:B------:R0:W-:Y:S04]  /*a8e0*/  @!P3 LDGSTS.E.BYPASS.LTC128B.128 [R21+0x13400], desc[UR42][R2.64], !P2 ;  /* 0x134000000215bfae */ /* 0x0001e8000d101d6a */
[----:B------:R0:W-:Y:S04]  /*a8f0*/  @!P3 LDGSTS.E.BYPASS.LTC128B.128 [R21+0x17400], desc[UR42][R2.64+0x80], !P0 ;  /* 0x174000800215bfae */ /* 0x0001e8000c101d6a */
[----:B------:R0:W-:Y:S02]  /*a900*/  @!P3 LDGSTS.E.BYPASS.LTC128B.128 [R21+0x1b400], desc[UR42][R2.64+0x100], !P1 ;  /* 0x1b4001000215bfae */ /* 0x0001e4000c901d6a */
.L_x_144:
[----:B0-----:R-:W-:Y:S01]  /*a910*/  VIADD R3, R6, 0x70 ;  /* 0x0000007006037836 */ /* 0x001fe20000000000 */
[----:B------:R-:W-:Y:S01]  /*a920*/  BSSY B0, `(.L_x_51) ;  /* 0x000000d000007945 */ /* 0x000fe20003800000 */
[----:B--2---:R-:W-:-:S03]  /*a930*/  IMAD.MOV.U32 R2, RZ, RZ, R14 ;  /* 0x000000ffff027224 */ /* 0x004fc600078e000e */
[----:B------:R-:W-:Y:S02]  /*a940*/  ISETP.GE.AND P3, PT, R3, R4, PT ;  /* 0x000000040300720c */ /* 0x000fe40003f66270 */
[----:B-1----:R-:W-:-:S11]  /*a950*/  MOV R3, R8 ;  /* 0x0000000800037202 */ /* 0x002fd60000000f00 */
[----:B------:R-:W-:Y:S05]  /*a960*/  @P3 BRA `(.L_x_52) ;  /* 0x0000000000203947 */ /* 0x000fea0003800000 */
[----:B------:R-:W-:Y:S01]  /*a970*/  IMAD.WIDE.U32 R10, R10, 0x2, R2 ;  /* 0x000000020a0a7825 */ /* 0x000fe200078e0002 */
[----:B------:R-:W-:-:S05]  /*a980*/  LEA R7, R7, UR38, 0x1 ;  /* 0x0000002607077c11 */ /* 0x000fca000f8e08ff */
[----:B------:R-:W-:Y:S01]  /*a990*/  @!PT LDS RZ, [RZ] ;  /* 0x00000000fffff984 */ /* 0x000fe20000000800 */
[----:B------:R-:W-:Y:S01]  /*a9a0*/  @!PT LDS RZ, [RZ] ;  /* 0x00000000fffff984 */ /* 0x000fe20000000800 */
[----:B------:R-:W-:Y:S01]  /*a9b0*/  @!PT LDS RZ, [RZ] ;  /* 0x00000000fffff984 */ /* 0x000fe20000000800 */
[----:B------:R0:W-:Y:S04]  /*a9c0*/  LDGSTS.E.BYPASS.LTC128B.128 [R7+0x13c00], desc[UR42][R10.64], !P2 ;  /* 0x13c000000a077fae */ /* 0x0001e8000d101d6a */
[----:B------:R0:W-:Y:S04]  /*a9d0*/  LDGSTS.E.BYPASS.LTC128B.128 [R7+0x17c00], desc[UR42][R10.64+0x80], !P0 ;  /* 0x17c000800a077fae */ /* 0x0001e8000c101d6a */
[----:B------:R0:W-:Y:S02]  /*a9e0*/  LDGSTS.E.BYPASS.LTC128B.128 [R7+0x1bc00], desc[UR42][R10.64+0x100], !P1 ;  /* 0x1bc001000a077fae */ /* 0x0001e4000c901d6a */
.L_x_52:
[----:B------:R-:W-:Y:S05]  /*a9f0*/  BSYNC B0 ;  /* 0x0000000000007941 */ /* 0x000fea0003800000 */
.L_x_51:
[----:B------:R-:W-:Y:S01]  /*aa00*/  NOP ;  /* 0x0000000000007918 */ /* 0x000fe20000000000 */
[----:B------:R-:W-:Y:S01]  /*aa10*/  SYNCS.ARRIVE.TRANS64.RED.A0T1 RZ, [UR38+0x34800], RZ ;  /* 0x034800ffffff79a7 */ /* 0x000fe20008200426 */
[----:B------:R-:W-:Y:S01]  /*aa20*/  IMAD.MOV.U32 R2, RZ, RZ, 0x1 ;  /* 0x00000001ff027424 */ /* 0x000fe200078e00ff */
[----:B------:R-:W-:Y:S04]  /*aa30*/  ARRIVES.LDGSTSBAR.64.TRANSCNT [UR38+0x34800] ;  /* 0x03480000ff0079b0 */ /* 0x000fe80008000aa6 */
[----:B------:R-:W-:Y:S01]  /*aa40*/  SHF.L.U32 R2, R2, 0x1f, RZ ;  /* 0x0000001f02027819 */ /* 0x000fe200000006ff */
[----:B------:R-:W-:Y:S01]  /*aa50*/  NOP ;  /* 0x0000000000007918 */ /* 0x000fe20000000000 */
[----:B------:R-:W2:Y:S01]  /*aa60*/  LDL.LU R4, [R1+0x10] ;  /* 0x0000100001047983 */ /* 0x000ea20000300800 */
[----:B------:R-:W-:Y:S03]  /*aa70*/  SYNCS.ARRIVE.TRANS64.A1T0 RZ, [UR38+0x34800], RZ ;  /* 0x034800ffffff79a7 */ /* 0x000fe60008100026 */
[----:B------:R-:W3:Y:S01]  /*aa80*/  LDL R3, [R1+0x8] ;  /* 0x0000080001037983 */ /* 0x000ee20000100800 */
[----:B------:R-:W1:Y:S01]  /*aa90*/  SYNCS.PHASECHK.TRANS64.TRYWAIT P0, [UR38+0x34820], R2 ;  /* 0x03482002ff0075a7 */ /* 0x000e620008000166 */
[----:B--2---:R-:W-:-:S05]  /*aaa0*/  VIADD R0, R4, 0xfffffffe ;  /* 0xfffffffe04007836 */ /* 0x004fca0000000000 */
[----:B---3--:R-:W-:Y:S01]  /*aab0*/  ISETP.GE.AND P1, PT, R0, R3, PT ;  /* 0x000000030000720c */ /* 0x008fe20003f26270 */
[----:B-1----:R-:W-:-:S12]  /*aac0*/  @!P0 BRA `(.L_x_53) ;  /* 0x00000030003c8947 */ /* 0x002fd80003800000 */
.L_x_145:
[----:B------:R-:W-:Y:S01]  /*aad0*/  MOV R9, 0x1 ;  /* 0x0000000100097802 */ /* 0x000fe20000000f00 */
[----:B------:R-:W-:Y:S01]  /*aae0*/  IMAD.MOV.U32 R8, RZ, RZ, RZ ;  /* 0x000000ffff087224 */ /* 0x000fe200078e00ff */
[----:B------:R-:W-:Y:S06]  /*aaf0*/  @!P1 BRA `(.L_x_54) ;  /* 0x0000001800e89947 */ /* 0x000fec0003800000 */
[----:B------:R-:W2:Y:S04]  /*ab00*/  LDL.LU R4, [R1+0xc] ;  /* 0x00000c0001047983 */ /* 0x000ea80000300800 */
[----:B-1----:R-:W3:Y:S01]  /*ab10*/  LDL.LU R3, [R1+0x8] ;  /* 0x0000080001037983 */ /* 0x002ee20000300800 */
[----:B------:R-:W-:Y:S01]  /*ab20*/  UIADD3 UR4, UR40, 0x1, URZ ;  /* 0x0000000128047890 */ /* 0x000fe2000fffe03f */
[----:B------:R-:W-:Y:S01]  /*ab30*/  IMAD.MOV.U32 R9, RZ, RZ, 0x1 ;  /* 0x00000001ff097424 */ /* 0x000fe200078e00ff */
[----:B------:R-:W0:Y:S02]  /*ab40*/  S2R R6, SR_TID.X ;  /* 0x0000000000067919 */ /* 0x000e240000002100 */
[----:B0-----:R-:W-:Y:S02]  /*ab50*/  LOP3.LUT R10, R6, 0x1f, RZ, 0xc0, !PT ;  /* 0x0000001f060a7812 */ /* 0x001fe400078ec0ff */
[----:B--2---:R-:W-:Y:S01]  /*ab60*/  IMAD R2, R4, UR4, RZ ;  /* 0x0000000404027c24 */ /* 0x004fe2000f8e02ff */
[----:B---3--:R-:W-:-:S04]  /*ab70*/  LOP3.LUT R3, RZ, R3, RZ, 0x33, !PT ;  /* 0x00000003ff037212 */ /* 0x008fc800078e33ff */
[----:B------:R-:W-:-:S05]  /*ab80*/  VIMNMX R2, R2, UR39, PT ;  /* 0x0000002702027c48 */ /* 0x000fca000bfe0100 */
[----:B------:R-:W-:-:S05]  /*ab90*/  IMAD.MOV R4, RZ, RZ, -R2 ;  /* 0x000000ffff047224 */ /* 0x000fca00078e0a02 */
[----:B------:R-:W-:Y:S02]  /*aba0*/  VIADDMNMX R5, R4, 0x1, R3, !PT ;  /* 0x0000000104057846 */ /* 0x000fe40007800103 */
[----:B------:R-:W-:Y:S02]  /*abb0*/  LOP3.LUT R3, RZ, R2, RZ, 0x33, !PT ;  /* 0x00000002ff037212 */ /* 0x000fe400078e33ff */
[----:B------:R-:W-:Y:S01]  /*abc0*/  IADD3 R4, R5, -0x2, RZ ;  /* 0xfffffffe05047810 */ /* 0x000fe20007ffe0ff */
[----:B------:R-:W-:-:S03]  /*abd0*/  IMAD.IADD R5, R2, 0x1, R5 ;  /* 0x0000000102057824 */ /* 0x000fc600078e0205 */
[----:B------:R-:W-:Y:S02]  /*abe0*/  ISETP.NE.AND P0, PT, R4, R3, PT ;  /* 0x000000030400720c */ /* 0x000fe40003f05270 */
[----:B------:R-:W-:Y:S02]  /*abf0*/  MOV R4, R16 ;  /* 0x0000001000047202 */ /* 0x000fe40000000f00 */
[----:B------:R-:W-:-:S09]  /*ac00*/  LOP3.LUT R12, R5, 0x1, RZ, 0xc0, !PT ;  /* 0x00000001050c7812 */ /* 0x000fd200078ec0ff */
[----:B------:R-:W-:Y:S05]  /*ac10*/  @!P0 BRA `(.L_x_55) ;  /* 0x0000001000748947 */ /* 0x000fea0003800000 */
[----:B------:R-:W-:Y:S01]  /*ac20*/  BSSY B0, `(.L_x_55) ;  /* 0x000011c000007945 */ /* 0x000fe20003800000 */
[----:B------:R-:W-:Y:S01]  /*ac30*/  IMAD.IADD R6, R5, 0x1, -R12 ;  /* 0x0000000105067824 */ /* 0x000fe200078e0a0c */
[----:B------:R-:W-:Y:S01]  /*ac40*/  MOV R4, R16 ;  /* 0x0000001000047202 */ /* 0x000fe20000000f00 */
[----:B------:R-:W-:-:S07]  /*ac50*/  IMAD.MOV.U32 R7, RZ, RZ, 0x1 ;  /* 0x00000001ff077424 */ /* 0x000fce00078e00ff */
.L_x_88:
[----:B------:R-:W2:Y:S01]  /*ac60*/  LDL R2, [R1] ;  /* 0x0000000001027983 */ /* 0x000ea20000100800 */
[----:B------:R-:W-:Y:S01]  /*ac70*/  VIADD R6, R6, 0xfffffffe ;  /* 0xfffffffe06067836 */ /* 0x000fe20000000000 */
[----:B------:R-:W-:Y:S04]  /*ac80*/  BSSY B1, `(.L_x_56) ;  /* 0x0000088000017945 */ /* 0x000fe80003800000 */
[----:B------:R-:W-:Y:S02]  /*ac90*/  ISETP.NE.AND P1, PT, R6, RZ, PT ;  /* 0x000000ff0600720c */ /* 0x000fe40003f25270 */
[----:B--2---:R-:W-:-:S13]  /*aca0*/  ISETP.NE.AND P0, PT, R2, RZ, PT ;  /* 0x000000ff0200720c */ /* 0x004fda0003f05270 */
[----:B0-----:R-:W-:Y:S05]  /*acb0*/  @!P0 BRA `(.L_x_57) ;  /* 0x0000000800108947 */ /* 0x001fea0003800000 */
[----:B------:R-:W2:Y:S01]  /*acc0*/  LDL R2, [R1+0x4] ;  /* 0x0000040001027983 */ /* 0x000ea20000100800 */
[----:B------:R-:W-:Y:S01]  /*acd0*/  IMAD.MOV.U32 R9, RZ, RZ, R0 ;  /* 0x000000ffff097224 */ /* 0x000fe200078e0000 */
[----:B--2---:R-:W-:-:S13]  /*ace0*/  ISETP.NE.AND P0, PT, R2, RZ, PT ;  /* 0x000000ff0200720c */ /* 0x004fda0003f05270 */
[----:B------:R-:W-:Y:S05]  /*acf0*/  @!P0 BRA `(.L_x_58) ;  /* 0x0000000000488947 */ /* 0x000fea0003800000 */
[----:B------:R-:W0:Y:S01]  /*ad00*/  LDC R9, c[0x0][0x43c] ;  /* 0x00010f00ff097b82 */ /* 0x000e220000000800 */
[----:B------:R-:W-:Y:S02]  /*ad10*/  ULDC.64 UR4, c[0x0][0x428] ;  /* 0x00010a0000047ab9 */ /* 0x000fe40000000a00 */
[----:B------:R-:W-:Y:S01]  /*ad20*/  IMAD R5, R19, UR4, RZ ;  /* 0x0000000413057c24 */ /* 0x000fe2000f8e02ff */
[----:B0-----:R-:W-:-:S13]  /*ad30*/  ISETP.NE.AND P0, PT, R9, 0x1, PT ;  /* 0x000000010900780c */ /* 0x001fda0003f05270 */
[----:B------:R-:W0:Y:S02]  /*ad40*/  @P0 LDC.64 R2, c[0x0][0x440] ;  /* 0x00011000ff020b82 */ /* 0x000e240000000a00 */
[----:B0-----:R-:W-:Y:S01]  /*ad50*/  @P0 IMAD.HI.U32 R4, R0, R2, RZ ;  /* 0x0000000200040227 */ /* 0x001fe200078e00ff */
[----:B------:R-:W-:-:S04]  /*ad60*/  MOV R2, R0 ;  /* 0x0000000000027202 */ /* 0x000fc80000000f00 */
[----:B------:R-:W-:Y:S01]  /*ad70*/  @P0 SHF.R.U32.HI R2, RZ, R3, R4 ;  /* 0x00000003ff020219 */ /* 0x000fe20000011604 */
[----:B------:R-:W-:-:S04]  /*ad80*/  IMAD R4, R18, UR5, R5 ;  /* 0x0000000512047c24 */ /* 0x000fc8000f8e0205 */
[----:B------:R-:W-:-:S04]  /*ad90*/  IMAD.MOV R3, RZ, RZ, -R2 ;  /* 0x000000ffff037224 */ /* 0x000fc800078e0a02 */
[----:B------:R-:W-:Y:S01]  /*ada0*/  IMAD R9, R9, R3, R0 ;  /* 0x0000000309097224 */ /* 0x000fe200078e0200 */
[----:B------:R-:W-:-:S03]  /*adb0*/  SHF.R.S32.HI R3, RZ, 0x1f, R2 ;  /* 0x0000001fff037819 */ /* 0x000fc60000011402 */
[----:B------:R-:W-:Y:S01]  /*adc0*/  IMAD.WIDE.U32 R2, R18, UR4, R2 ;  /* 0x0000000412027c25 */ /* 0x000fe2000f8e0002 */
[----:B------:R-:W-:-:S03]  /*add0*/  ULDC.64 UR4, c[0x0][0x418] ;  /* 0x0001060000047ab9 */ /* 0x000fc60000000a00 */
[----:B------:R-:W-:Y:S01]  /*ade0*/  IMAD.IADD R3, R4, 0x1, R3 ;  /* 0x0000000104037824 */ /* 0x000fe200078e0203 */
[----:B------:R-:W-:-:S04]  /*adf0*/  LEA R4, P0, R2, UR4, 0x2 ;  /* 0x0000000402047c11 */ /* 0x000fc8000f8010ff */
[----:B------:R-:W-:-:S05]  /*ae00*/  LEA.HI.X R5, R2, UR5, R3, 0x2, P0 ;  /* 0x0000000502057c11 */ /* 0x000fca00080f1403 */
[----:B------:R0:W5:Y:S04]  /*ae10*/  LDG.E R4, desc[UR42][R4.64] ;  /* 0x0000002a04047981 */ /* 0x000168000c1e1900 */
.L_x_58:
[----:B------:R-:W1:Y:S01]  /*ae20*/  S2R R2, SR_TID.X ;  /* 0x0000000000027919 */ /* 0x000e620000002100 */
[----:B------:R-:W-:Y:S01]  /*ae30*/  BSSY B2, `(.L_x_59) ;  /* 0x0000006000027945 */ /* 0x000fe20003800000 */
[----:B-1----:R-:W-:Y:S02]  /*ae40*/  LOP3.LUT R3, R2, 0x7f, RZ, 0xc0, !PT ;  /* 0x0000007f02037812 */ /* 0x002fe400078ec0ff */
[----:B------:R-:W-:Y:S02]  /*ae50*/  SHF.L.U32 R2, R7, 0x1f, RZ ;  /* 0x0000001f07027819 */ /* 0x000fe400000006ff */
[----:B------:R-:W-:Y:S02]  /*ae60*/  ISETP.NE.AND P2, PT, R3, RZ, PT ;  /* 0x000000ff0300720c */ /* 0x000fe40003f45270 */
[----:B------:R-:W1:Y:S02]  /*ae70*/  SYNCS.PHASECHK.TRANS64.TRYWAIT P0, [UR38+0x34848], R2 ;  /* 0x03484802ff0075a7 */ /* 0x000e640008000166 */
[----:B-1----:R-:W-:Y:S09]  /*ae80*/  @!P0 BRA `(.L_x_60) ;  /* 0x0000002c00648947 */ /* 0x002ff20003800000 */
.L_x_146:
[----:B------:R-:W-:Y:S05]  /*ae90*/  BSYNC B2 ;  /* 0x0000000000027941 */ /* 0x000fea0003800000 */
.L_x_59:
[----:B------:R-:W-:Y:S04]  /*aea0*/  BSSY B2, `(.L_x_61) ;  /* 0x0000007000027945 */ /* 0x000fe80003800000 */
[----:B------:R-:W-:Y:S05]  /*aeb0*/  @P2 BRA `(.L_x_62) ;  /* 0x0000000000142947 */ /* 0x000fea0003800000 */
[----:B------:R-:W-:Y:S02]  /*aec0*/  ISETP.NE.AND P0, PT, R10, RZ, PT ;  /* 0x000000ff0a00720c */ /* 0x000fe40003f05270 */
[----:B-1----:R-:W-:-:S04]  /*aed0*/  MOV R3, 0xc000 ;  /* 0x0000c00000037802 */ /* 0x002fc80000000f00 */
[----:B------:R2:W-:Y:S07]  /*aee0*/  SYNCS.ARRIVE.TRANS64 RZ, [UR38+0x34838], R3 ;  /* 0x03483803ffff79a7 */ /* 0x0005ee0008000026 */
[----:B------:R-:W-:Y:S05]  /*aef0*/  @!P0 BRA `(.L_x_62) ;  /* 0x0000000000048947 */ /* 0x000fea0003800000 */
[----:B------:R-:W-:Y:S01]  /*af00*/  BPT.TRAP 0x1 ;  /* 0x000000040000795c */ /* 0x000fe20000300000 */
.L_x_62:
[----:B------:R-:W-:Y:S05]  /*af10*/  BSYNC B2 ;  /* 0x0000000000027941 */ /* 0x000fea0003800000 */
.L_x_61:
[----:B0-----:R-:W-:Y:S01]  /*af20*/  IMAD.MOV.U32 R5, RZ, RZ, RZ ;  /* 0x000000ffff057224 */ /* 0x001fe200078e00ff */
[----:B------:R-:W-:Y:S01]  /*af30*/  ULDC.64 UR4, c[0x0][0x198] ;  /* 0x0000660000047ab9 */ /* 0x000fe20000000a00 */
[----:B------:R-:W-:Y:S01]  /*af40*/  PLOP3.LUT P0, PT, PT, PT, PT, 0x80, 0x0 ;  /* 0x000000000000781c */ /* 0x000fe20003f0f070 */
[----:B------:R-:W-:Y:S01]  /*af50*/  UIADD3 UR4, UP0, UR4, 0x370, URZ ;  /* 0x0000037004047890 */ /* 0x000fe2000ff1e03f */
[----:B-12---:R-:W-:Y:S01]  /*af60*/  IMAD.SHL.U32 R3, R9, 0x80, RZ ;  /* 0x0000008009037824 */ /* 0x006fe200078e00ff */
[----:B------:R-:W-:Y:S01]  /*af70*/  R2UR UR34, R5 ;  /* 0x00000000052272ca */ /* 0x000fe200000e0000 */
[----:B------:R-:W-:Y:S02]  /*af80*/  UIADD3 UR32, UR38, 0x28400, URZ ;  /* 0x0002840026207890 */ /* 0x000fe4000fffe03f */
[----:B------:R-:W-:Y:S02]  /*af90*/  UIADD3 UR33, UR38, 0x34838, URZ ;  /* 0x0003483826217890 */ /* 0x000fe4000fffe03f */
[----:B------:R-:W-:Y:S01]  /*afa0*/  UIADD3.X UR5, URZ, UR5, URZ, UP0, !UPT ;  /* 0x000000053f057290 */ /* 0x000fe200087fe43f */
[----:B------:R-:W-:Y:S01]  /*afb0*/  UMOV UR6, 0x0 ;  /* 0x0000000000067882 */ /* 0x000fe20000000000 */
[----:B------:R-:W-:-:S10]  /*afc0*/  UMOV UR7, 0x14f00000 ;  /* 0x14f0000000077882 */ /* 0x000fd40000000000 */
.L_x_63:
[----:B------:R-:W-:-:S13]  /*afd0*/  @P0 ELECT P3, URZ, PT ;  /* 0x00000000003f082f */ /* 0x000fda0003860000 */
[----:B-----5:R-:W-:Y:S02]  /*afe0*/  @P3 R2UR UR37, R4 ;  /* 0x00000000042532ca */ /* 0x020fe400000e0000 */
[----:B------:R-:W-:Y:S02]  /*aff0*/  @P3 R2UR UR35, R3 ;  /* 0x00000000032332ca */ /* 0x000fe400000e0000 */
[----:B------:R-:W-:Y:S02]  /*b000*/  @P3 PLOP3.LUT P0, PT, P3, PT, PT, 0x8, 0x0 ;  /* 0x000000000000381c */ /* 0x000fe40001f0e170 */
[----:B------:R-:W-:-:S09]  /*b010*/  PLOP3.LUT P3, PT, PT, PT, PT, 0x8, 0x0 ;  /* 0x000000000000781c */ /* 0x000fd20003f6e170 */
[----:B------:R0:W-:Y:S02]  /*b020*/  UTMALDG.4D [UR32], [UR4], desc[UR6] ;  /* 0x00000620040075b4 */ /* 0x0001e40008019000 */
[----:B0-----:R-:W-:Y:S05]  /*b030*/  @P0 BRA.U.ANY `(.L_x_63) ;  /* 0xfffffffd00e40947 */ /* 0x001fea000393ffff */
[----:B------:R-:W-:Y:S01]  /*b040*/  MOV R11, 0x40 ;  /* 0x00000040000b7802 */ /* 0x000fe20000000f00 */
[----:B------:R-:W-:Y:S01]  /*b050*/  UIADD3 UR8, UR38, 0x2c400, URZ ;  /* 0x0002c40026087890 */ /* 0x000fe2000fffe03f */
[----:B------:R-:W-:Y:S01]  /*b060*/  PLOP3.LUT P0, PT, PT, PT, PT, 0x80, 0x0 ;  /* 0x000000000000781c */ /* 0x000fe20003f0f070 */
[----:B------:R-:W-:Y:S01]  /*b070*/  UMOV UR6, 0x0 ;  /* 0x0000000000067882 */ /* 0x000fe20000000000 */
[----:B------:R-:W-:Y:S01]  /*b080*/  R2UR UR10, R11 ;  /* 0x000000000b0a72ca */ /* 0x000fe200000e0000 */
[----:B------:R-:W-:-:S14]  /*b090*/  UMOV UR7, 0x14f00000 ;  /* 0x14f0000000077882 */ /* 0x000fdc0000000000 */
.L_x_64:
[----:B------:R-:W-:-:S13]  /*b0a0*/  @P0 ELECT P3, URZ, PT ;  /* 0x00000000003f082f */ /* 0x000fda0003860000 */
[----:B------:R-:W-:Y:S01]  /*b0b0*/  @P3 R2UR UR13, R4 ;  /* 0x00000000040d32ca */ /* 0x000fe200000e0000 */
[----:B------:R-:W-:Y:S01]  /*b0c0*/  UMOV UR9, UR33 ;  /* 0x0000002100097c82 */ /* 0x000fe20008000000 */
[----:B------:R-:W-:Y:S01]  /*b0d0*/  @P3 R2UR UR11, R3 ;  /* 0x00000000030b32ca */ /* 0x000fe200000e0000 */
[----:B------:R-:W-:Y:S01]  /*b0e0*/  UMOV UR12, UR36 ;  /* 0x00000024000c7c82 */ /* 0x000fe20008000000 */
[----:B------:R-:W-:Y:S02]  /*b0f0*/  @P3 PLOP3.LUT P0, PT, P3, PT, PT, 0x8, 0x0 ;  /* 0x000000000000381c */ /* 0x000fe40001f0e170 */
[----:B------:R-:W-:-:S09]  /*b100*/  PLOP3.LUT P3, PT, PT, PT, PT, 0x8, 0x0 ;  /* 0x000000000000781c */ /* 0x000fd20003f6e170 */
[----:B------:R0:W-:Y:S02]  /*b110*/  UTMALDG.4D [UR8], [UR4], desc[UR6] ;  /* 0x00000608040075b4 */ /* 0x0001e40008019000 */
[----:B0-----:R-:W-:Y:S05]  /*b120*/  @P0 BRA.U.ANY `(.L_x_64) ;  /* 0xfffffffd00dc0947 */ /* 0x001fea000393ffff */
[----:B------:R-:W-:Y:S01]  /*b130*/  PLOP3.LUT P0, PT, PT, PT, PT, 0x80, 0x0 ;  /* 0x000000000000781c */ /* 0x000fe20003f0f070 */
[----:B------:R-:W-:Y:S01]  /*b140*/  UIADD3 UR8, UR38, 0x30400, URZ ;  /* 0x0003040026087890 */ /* 0x000fe2000fffe03f */
[----:B------:R-:W-:Y:S01]  /*b150*/  UMOV UR6, 0x0 ;  /* 0x0000000000067882 */ /* 0x000fe20000000000 */
[----:B------:R-:W-:Y:S01]  /*b160*/  UMOV UR7, 0x14f00000 ;  /* 0x14f0000000077882 */ /* 0x000fe20000000000 */
[----:B------:R-:W-:-:S09]  /*b170*/  UMOV UR10, 0x80 ;  /* 0x00000080000a7882 */ /* 0x000fd20000000000 */
.L_x_65:
        /* <DEDUP_REMOVED lines=9> */
[----:B------:R-:W0:Y:S01]  /*b210*/  SYNCS.PHASECHK.TRANS64.TRYWAIT P0, [UR38+0x34860], R2 ;  /* 0x03486002ff0075a7 */ /* 0x000e220008000166 */
[----:B------:R-:W-:Y:S04]  /*b220*/  BSSY B2, `(.L_x_66) ;  /* 0x0000002000027945 */ /* 0x000fe80003800000 */
[----:B0-----:R-:W-:Y:S05]  /*b230*/  @!P0 BRA `(.L_x_67) ;  /* 0x0000002800908947 */ /* 0x001fea0003800000 */
.L_x_147:
[----:B------:R-:W-:Y:S05]  /*b240*/  BSYNC B2 ;  /* 0x0000000000027941 */ /* 0x000fea0003800000 */
.L_x_66:
[----:B------:R-:W-:Y:S01]  /*b250*/  BSSY B2, `(.L_x_68) ;  /* 0x0000009000027945 */ /* 0x000fe20003800000 */
[----:B0-----:R-:W-:Y:S02]  /*b260*/  IMAD.MOV.U32 R2, RZ, RZ, 0x0 ;  /* 0x00000000ff027424 */ /* 0x001fe400078e00ff */
[----:B------:R-:W-:Y:S01]  /*b270*/  IMAD.MOV.U32 R3, RZ, RZ, 0x14f00000 ;  /* 0x14f00000ff037424 */ /* 0x000fe200078e00ff */
[----:B------:R-:W-:Y:S06]  /*b280*/  @P2 BRA `(.L_x_69) ;  /* 0x0000000000142947 */ /* 0x000fec0003800000 */
[----:B------:R-:W-:Y:S02]  /*b290*/  ISETP.NE.AND P0, PT, R10, RZ, PT ;  /* 0x000000ff0a00720c */ /* 0x000fe40003f05270 */
[----:B------:R-:W-:-:S04]  /*b2a0*/  MOV R13, 0x8000 ;  /* 0x00008000000d7802 */ /* 0x000fc80000000f00 */
[----:B------:R0:W-:Y:S07]  /*b2b0*/  SYNCS.ARRIVE.TRANS64 RZ, [UR38+0x34850], R13 ;  /* 0x0348500dffff79a7 */ /* 0x0001ee0008000026 */
[----:B------:R-:W-:Y:S05]  /*b2c0*/  @!P0 BRA `(.L_x_69) ;  /* 0x0000000000048947 */ /* 0x000fea0003800000 */
[----:B------:R-:W-:Y:S01]  /*b2d0*/  BPT.TRAP 0x1 ;  /* 0x000000040000795c */ /* 0x000fe20000300000 */
.L_x_69:
[----:B------:R-:W-:Y:S05]  /*b2e0*/  BSYNC B2 ;  /* 0x0000000000027941 */ /* 0x000fea0003800000 */
.L_x_68:
[----:B------:R-:W-:Y:S01]  /*b2f0*/  R2UR UR6, R2 ;  /* 0x00000000020672ca */ /* 0x000fe200000e0000 */
[----:B------:R-:W-:Y:S01]  /*b300*/  ULDC.64 UR4, c[0x0][0x198] ;  /* 0x0000660000047ab9 */ /* 0x000fe20000000a00 */
[----:B------:R-:W-:Y:S01]  /*b310*/  R2UR UR7, R3 ;  /* 0x00000000030772ca */ /* 0x000fe200000e0000 */
[----:B------:R-:W-:Y:S01]  /*b320*/  UIADD3 UR4, UP0, UR4, 0x470, URZ ;  /* 0x0000047004047890 */ /* 0x000fe2000ff1e03f */
[----:B------:R-:W-:Y:S01]  /*b330*/  R2UR UR10, R5 ;  /* 0x00000000050a72ca */ /* 0x000fe200000e0000 */
[----:B------:R-:W-:Y:S01]  /*b340*/  IMAD.SHL.U32 R5, R17, 0x80, RZ ;  /* 0x0000008011057824 */ /* 0x000fe200078e00ff */
[----:B------:R-:W-:Y:S01]  /*b350*/  PLOP3.LUT P0, PT, PT, PT, PT, 0x80, 0x0 ;  /* 0x000000000000781c */ /* 0x000fe20003f0f070 */
[----:B------:R-:W-:Y:S02]  /*b360*/  UIADD3 UR8, UR38, 0x400, URZ ;  /* 0x0000040026087890 */ /* 0x000fe4000fffe03f */
[----:B------:R-:W-:Y:S02]  /*b370*/  UIADD3 UR9, UR38, 0x34850, URZ ;  /* 0x0003485026097890 */ /* 0x000fe4000fffe03f */
[----:B------:R-:W-:-:S12]  /*b380*/  UIADD3.X UR5, URZ, UR5, URZ, UP0, !UPT ;  /* 0x000000053f057290 */ /* 0x000fd800087fe43f */
.L_x_70:
[----:B------:R-:W-:-:S13]  /*b390*/  @P0 ELECT P2, URZ, PT ;  /* 0x00000000003f082f */ /* 0x000fda0003840000 */
[----:B------:R-:W-:Y:S01]  /*b3a0*/  @P2 R2UR UR13, R16 ;  /* 0x00000000100d22ca */ /* 0x000fe200000e0000 */
[----:B------:R-:W-:Y:S01]  /*b3b0*/  UMOV UR12, UR36 ;  /* 0x00000024000c7c82 */ /* 0x000fe20008000000 */
[----:B------:R-:W-:Y:S02]  /*b3c0*/  @P2 R2UR UR11, R5 ;  /* 0x00000000050b22ca */ /* 0x000fe400000e0000 */
[----:B------:R-:W-:Y:S02]  /*b3d0*/  @P2 PLOP3.LUT P0, PT, P2, PT, PT, 0x8, 0x0 ;  /* 0x000000000000281c */ /* 0x000fe4000170e170 */
[----:B------:R-:W-:-:S09]  /*b3e0*/  PLOP3.LUT P2, PT, PT, PT, PT, 0x8, 0x0 ;  /* 0x000000000000781c */ /* 0x000fd20003f4e170 */
[----:B------:R1:W-:Y:S02]  /*b3f0*/  UTMALDG.4D [UR8], [UR4], desc[UR6] ;  /* 0x00000608040075b4 */ /* 0x0003e40008019000 */
[----:B-1----:R-:W-:Y:S05]  /*b400*/  @P0 BRA.U.ANY `(.L_x_70) ;  /* 0xfffffffd00e00947 */ /* 0x002fea000393ffff */
[----:B------:R-:W-:Y:S01]  /*b410*/  R2UR UR6, R2 ;  /* 0x00000000020672ca */ /* 0x000fe200000e0000 */
[----:B------:R-:W-:Y:S01]  /*b420*/  UIADD3 UR8, UR38, 0x4400, URZ ;  /* 0x0000440026087890 */ /* 0x000fe2000fffe03f */
[----:B------:R-:W-:Y:S02]  /*b430*/  R2UR UR7, R3 ;  /* 0x00000000030772ca */ /* 0x000fe400000e0000 */
[----:B------:R-:W-:Y:S02]  /*b440*/  R2UR UR10, R11 ;  /* 0x000000000b0a72ca */ /* 0x000fe400000e0000 */
[----:B------:R-:W-:-:S13]  /*b450*/  PLOP3.LUT P0, PT, PT, PT, PT, 0x80, 0x0 ;  /* 0x000000000000781c */ /* 0x000fda0003f0f070 */
.L_x_71:
        /* <DEDUP_REMOVED lines=8> */
[----:B------:R-:W-:Y:S01]  /*b4e0*/  IMAD.MOV.U32 R17, RZ, RZ, R9 ;  /* 0x000000ffff117224 */ /* 0x000fe200078e0009 */
[----:B------:R-:W-:-:S07]  /*b4f0*/  MOV R16, R4 ;  /* 0x0000000400107202 */ /* 0x000fce0000000f00 */
.L_x_57:
[----:B------:R-:W-:Y:S05]  /*b500*/  BSYNC B1 ;  /* 0x0000000000017941 */ /* 0x000fea0003800000 */
.L_x_56:
[----:B------:R-:W2:Y:S01]  /*b510*/  LDL R2, [R1] ;  /* 0x0000000001027983 */ /* 0x000ea20000100800 */
[----:B------:R-:W-:Y:S01]  /*b520*/  BSSY B1, `(.L_x_72) ;  /* 0x0000088000017945 */ /* 0x000fe20003800000 */
[----:B------:R-:W-:Y:S02]  /*b530*/  LOP3.LUT R9, R7, 0x1, RZ, 0x3c, !PT ;  /* 0x0000000107097812 */ /* 0x000fe400078e3cff */
[----:B--2---:R-:W-:-:S13]  /*b540*/  ISETP.NE.AND P0, PT, R2, RZ, PT ;  /* 0x000000ff0200720c */ /* 0x004fda0003f05270 */
[----:B------:R-:W-:Y:S05]  /*b550*/  @!P0 BRA `(.L_x_73) ;  /* 0x0000000800108947 */ /* 0x000fea0003800000 */
[----:B------:R-:W2:Y:S01]  /*b560*/  LDL R2, [R1+0x4] ;  /* 0x0000040001027983 */ /* 0x000ea20000100800 */
[----:B------:R-:W-:Y:S01]  /*b570*/  VIADD R11, R0, 0xffffffff ;  /* 0xffffffff000b7836 */ /* 0x000fe20000000000 */
[----:B--2---:R-:W-:-:S13]  /*b580*/  ISETP.NE.AND P0, PT, R2, RZ, PT ;  /* 0x000000ff0200720c */ /* 0x004fda0003f05270 */
[----:B------:R-:W-:Y:S05]  /*b590*/  @!P0 BRA `(.L_x_74) ;  /* 0x0000000000488947 */ /* 0x000fea0003800000 */
[----:B------:R-:W1:Y:S01]  /*b5a0*/  LDC R4, c[0x0][0x43c] ;  /* 0x00010f00ff047b82 */ /* 0x000e620000000800 */
[----:B------:R-:W-:Y:S01]  /*b5b0*/  ULDC.64 UR4, c[0x0][0x428] ;  /* 0x00010a0000047ab9 */ /* 0x000fe20000000a00 */
[----:B-1----:R-:W-:-:S13]  /*b5c0*/  ISETP.NE.AND P0, PT, R4, 0x1, PT ;  /* 0x000000010400780c */ /* 0x002fda0003f05270 */
[----:B------:R-:W1:Y:S02]  /*b5d0*/  @P0 LDC.64 R2, c[0x0][0x440] ;  /* 0x00011000ff020b82 */ /* 0x000e640000000a00 */
[----:B-1----:R-:W-:-:S04]  /*b5e0*/  @P0 IMAD.HI.U32 R5, R11, R2, RZ ;  /* 0x000000020b050227 */ /* 0x002fc800078e00ff */
[----:B------:R-:W-:Y:S01]  /*b5f0*/  IMAD.MOV.U32 R2, RZ, RZ, R11 ;  /* 0x000000ffff027224 */ /* 0x000fe200078e000b */
[----:B------:R-:W-:-:S04]  /*b600*/  @P0 SHF.R.U32.HI R2, RZ, R3, R5 ;  /* 0x00000003ff020219 */ /* 0x000fc80000011605 */
[----:B------:R-:W-:-:S05]  /*b610*/  IADD3 R3, -R2, RZ, RZ ;  /* 0x000000ff02037210 */ /* 0x000fca0007ffe1ff */
[----:B------:R-:W-:Y:S01]  /*b620*/  IMAD R11, R4, R3, R11 ;  /* 0x00000003040b7224 */ /* 0x000fe200078e020b */
[----:B------:R-:W-:Y:S01]  /*b630*/  SHF.R.S32.HI R3, RZ, 0x1f, R2 ;  /* 0x0000001fff037819 */ /* 0x000fe20000011402 */
[----:B------:R-:W-:-:S04]  /*b640*/  IMAD R4, R19, UR4, RZ ;  /* 0x0000000413047c24 */ /* 0x000fc8000f8e02ff */
[C---:B------:R-:W-:Y:S02]  /*b650*/  IMAD R4, R18.reuse, UR5, R4 ;  /* 0x0000000512047c24 */ /* 0x040fe4000f8e0204 */
[----:B------:R-:W-:Y:S01]  /*b660*/  IMAD.WIDE.U32 R2, R18, UR4, R2 ;  /* 0x0000000412027c25 */ /* 0x000fe2000f8e0002 */
[----:B------:R-:W-:-:S03]  /*b670*/  ULDC.64 UR4, c[0x0][0x418] ;  /* 0x0001060000047ab9 */ /* 0x000fc60000000a00 */
[----:B------:R-:W-:Y:S01]  /*b680*/  IMAD.IADD R3, R4, 0x1, R3 ;  /* 0x0000000104037824 */ /* 0x000fe200078e0203 */
[----:B------:R-:W-:-:S04]  /*b690*/  LEA R4, P0, R2, UR4, 0x2 ;  /* 0x0000000402047c11 */ /* 0x000fc8000f8010ff */
[----:B------:R-:W-:-:S05]  /*b6a0*/  LEA.HI.X R5, R2, UR5, R3, 0x2, P0 ;  /* 0x0000000502057c11 */ /* 0x000fca00080f1403 */
[----:B------:R1:W5:Y:S04]  /*b6b0*/  LDG.E R4, desc[UR42][R4.64] ;  /* 0x0000002a04047981 */ /* 0x000368000c1e1900 */
.L_x_74:
[----:B------:R-:W2:Y:S01]  /*b6c0*/  S2R R2, SR_TID.X ;  /* 0x0000000000027919 */ /* 0x000ea20000002100 */
[----:B------:R-:W-:Y:S01]  /*b6d0*/  BSSY B2, `(.L_x_75) ;  /* 0x0000006000027945 */ /* 0x000fe20003800000 */
[----:B--2---:R-:W-:Y:S02]  /*b6e0*/  LOP3.LUT R3, R2, 0x7f, RZ, 0xc0, !PT ;  /* 0x0000007f02037812 */ /* 0x004fe400078ec0ff */
[----:B------:R-:W-:Y:S02]  /*b6f0*/  SHF.L.U32 R2, R9, 0x1f, RZ ;  /* 0x0000001f09027819 */ /* 0x000fe400000006ff */
[----:B------:R-:W-:Y:S02]  /*b700*/  ISETP.NE.AND P2, PT, R3, RZ, PT ;  /* 0x000000ff0300720c */ /* 0x000fe40003f45270 */
[----:B------:R-:W2:Y:S02]  /*b710*/  SYNCS.PHASECHK.TRANS64.TRYWAIT P0, [UR38+0x34840], R2 ;  /* 0x03484002ff0075a7 */ /* 0x000ea40008000166 */
[----:B--2---:R-:W-:Y:S09]  /*b720*/  @!P0 BRA `(.L_x_76) ;  /* 0x00000024006c8947 */ /* 0x004ff20003800000 */
.L_x_148:
[----:B------:R-:W-:Y:S05]  /*b730*/  BSYNC B2 ;  /* 0x0000000000027941 */ /* 0x000fea0003800000 */
.L_x_75:
[----:B------:R-:W-:Y:S04]  /*b740*/  BSSY B2, `(.L_x_77) ;  /* 0x0000007000027945 */ /* 0x000fe80003800000 */
[----:B------:R-:W-:Y:S05]  /*b750*/  @P2 BRA `(.L_x_78) ;  /* 0x0000000000142947 */ /* 0x000fea0003800000 */
[----:B------:R-:W-:Y:S01]  /*b760*/  ISETP.NE.AND P0, PT, R10, RZ, PT ;  /* 0x000000ff0a00720c */ /* 0x000fe20003f05270 */
[----:B--2---:R-:W-:-:S04]  /*b770*/  IMAD.MOV.U32 R2, RZ, RZ, 0xc000 ;  /* 0x0000c000ff027424 */ /* 0x004fc800078e00ff */
[----:B------:R3:W-:Y:S08]  /*b780*/  SYNCS.ARRIVE.TRANS64 RZ, [UR38+0x34830], R2 ;  /* 0x03483002ffff79a7 */ /* 0x0007f00008000026 */
[----:B---3--:R-:W-:Y:S05]  /*b790*/  @!P0 BRA `(.L_x_78) ;  /* 0x0000000000048947 */ /* 0x008fea0003800000 */
[----:B------:R-:W-:Y:S01]  /*b7a0*/  BPT.TRAP 0x1 ;  /* 0x000000040000795c */ /* 0x000fe20000300000 */
.L_x_78:
[----:B------:R-:W-:Y:S05]  /*b7b0*/  BSYNC B2 ;  /* 0x0000000000027941 */ /* 0x000fea0003800000 */
.L_x_77:
[----:B-1----:R-:W-:Y:S01]  /*b7c0*/  MOV R5, RZ ;  /* 0x000000ff00057202 */ /* 0x002fe20000000f00 */
[----:B------:R-:W-:Y:S01]  /*b7d0*/  ULDC.64 UR4, c[0x0][0x198] ;  /* 0x0000660000047ab9 */ /* 0x000fe20000000a00 */
[----:B------:R-:W-:Y:S01]  /*b7e0*/  PLOP3.LUT P0, PT, PT, PT, PT, 0x80, 0x0 ;  /* 0x000000000000781c */ /* 0x000fe20003f0f070 */
[----:B------:R-:W-:Y:S01]  /*b7f0*/  UIADD3 UR4, UP0, UR4, 0x370, URZ ;  /* 0x0000037004047890 */ /* 0x000fe2000ff1e03f */
[----:B------:R-:W-:Y:S01]  /*b800*/  R2UR UR10, R5 ;  /* 0x00000000050a72ca */ /* 0x000fe200000e0000 */
[----:B--2---:R-:W-:Y:S01]  /*b810*/  IMAD.SHL.U32 R2, R11, 0x80, RZ ;  /* 0x000000800b027824 */ /* 0x004fe200078e00ff */
[----:B------:R-:W-:Y:S02]  /*b820*/  UIADD3 UR8, UR38, 0x1c400, URZ ;  /* 0x0001c40026087890 */ /* 0x000fe4000fffe03f */
[----:B------:R-:W-:Y:S02]  /*b830*/  UIADD3 UR9, UR38, 0x34830, URZ ;  /* 0x0003483026097890 */ /* 0x000fe4000fffe03f */
[----:B------:R-:W-:Y:S01]  /*b840*/  UIADD3.X UR5, URZ, UR5, URZ, UP0, !UPT ;  /* 0x000000053f057290 */ /* 0x000fe200087fe43f */
[----:B------:R-:W-:Y:S01]  /*b850*/  UMOV UR6, 0x0 ;  /* 0x0000000000067882 */ /* 0x000fe20000000000 */
[----:B------:R-:W-:-:S10]  /*b860*/  UMOV UR7, 0x14f00000 ;  /* 0x14f0000000077882 */ /* 0x000fd40000000000 */
.L_x_79:
[----:B------:R-:W-:-:S13]  /*b870*/  @P0 ELECT P3, URZ, PT ;  /* 0x00000000003f082f */ /* 0x000fda0003860000 */
[----:B-----5:R-:W-:Y:S01]  /*b880*/  @P3 R2UR UR13, R4 ;  /* 0x00000000040d32ca */ /* 0x020fe200000e0000 */
[----:B------:R-:W-:Y:S01]  /*b890*/  UMOV UR12, UR36 ;  /* 0x00000024000c7c82 */ /* 0x000fe20008000000 */
[----:B------:R-:W-:Y:S02]  /*b8a0*/  @P3 R2UR UR11, R2 ;  /* 0x00000000020b32ca */ /* 0x000fe400000e0000 */
[----:B------:R-:W-:Y:S02]  /*b8b0*/  @P3 PLOP3.LUT P0, PT, P3, PT, PT, 0x8, 0x0 ;  /* 0x000000000000381c */ /* 0x000fe40001f0e170 */
[----:B------:R-:W-:-:S09]  /*b8c0*/  PLOP3.LUT P3, PT, PT, PT, PT, 0x8, 0x0 ;  /* 0x000000000000781c */ /* 0x000fd20003f6e170 */
[----:B------:R1:W-:Y:S02]  /*b8d0*/  UTMALDG.4D [UR8], [UR4], desc[UR6] ;  /* 0x00000608040075b4 */ /* 0x0003e40008019000 */
[----:B-1----:R-:W-:Y:S05]  /*b8e0*/  @P0 BRA.U.ANY `(.L_x_79) ;  /* 0xfffffffd00e00947 */ /* 0x002fea000393ffff */
[----:B0-----:R-:W-:Y:S01]  /*b8f0*/  IMAD.MOV.U32 R13, RZ, RZ, 0x40 ;  /* 0x00000040ff0d7424 */ /* 0x001fe200078e00ff */
[----:B------:R-:W-:Y:S01]  /*b900*/  PLOP3.LUT P0, PT, PT, PT, PT, 0x80, 0x0 ;  /* 0x000000000000781c */ /* 0x000fe20003f0f070 */
[----:B------:R-:W-:Y:S01]  /*b910*/  UIADD3 UR8, UR38, 0x20400, URZ ;  /* 0x0002040026087890 */ /* 0x000fe2000fffe03f */
[----:B------:R-:W-:Y:S02]  /*b920*/  UMOV UR6, 0x0 ;  /* 0x0000000000067882 */ /* 0x000fe40000000000 */
[----:B------:R-:W-:Y:S01]  /*b930*/  R2UR UR10, R13 ;  /* 0x000000000d0a72ca */ /* 0x000fe200000e0000 */
[----:B------:R-:W-:-:S14]  /*b940*/  UMOV UR7, 0x14f00000 ;  /* 0x14f0000000077882 */ /* 0x000fdc0000000000 */
.L_x_80:
[----:B------:R-:W-:-:S13]  /*b950*/  @P0 ELECT P3, URZ, PT ;  /* 0x00000000003f082f */ /* 0x000fda0003860000 */
[----:B------:R-:W-:Y:S01]  /*b960*/  @P3 R2UR UR13, R4 ;  /* 0x00000000040d32ca */ /* 0x000fe200000e0000 */
[----:B------:R-:W-:Y:S01]  /*b970*/  UMOV UR12, UR36 ;  /* 0x00000024000c7c82 */ /* 0x000fe20008000000 */
[----:B------:R-:W-:Y:S02]  /*b980*/  @P3 R2UR UR11, R2 ;  /* 0x00000000020b32ca */ /* 0x000fe400000e0000 */
        /* <DEDUP_REMOVED lines=9> */
.L_x_81:
        /* <DEDUP_REMOVED lines=8> */
[----:B------:R-:W-:Y:S01]  /*baa0*/  SHF.L.U32 R2, R7, 0x1f, RZ ;  /* 0x0000001f07027819 */ /* 0x000fe200000006ff */
[----:B------:R-:W-:Y:S03]  /*bab0*/  BSSY B2, `(.L_x_82) ;  /* 0x0000003000027945 */ /* 0x000fe60003800000 */
[----:B------:R-:W0:Y:S02]  /*bac0*/  SYNCS.PHASECHK.TRANS64.TRYWAIT P0, [UR38+0x34868], R2 ;  /* 0x03486802ff0075a7 */ /* 0x000e240008000166 */
[----:B0-----:R-:W-:Y:S05]  /*bad0*/  @!P0 BRA `(.L_x_83) ;  /* 0x0000002000988947 */ /* 0x001fea0003800000 */
.L_x_149:
[----:B------:R-:W-:Y:S05]  /*bae0*/  BSYNC B2 ;  /* 0x0000000000027941 */ /* 0x000fea0003800000 */
.L_x_82:
[----:B------:R-:W-:Y:S01]  /*baf0*/  BSSY B2, `(.L_x_84) ;  /* 0x0000009000027945 */ /* 0x000fe20003800000 */
[----:B0-----:R-:W-:Y:S01]  /*bb00*/  MOV R2, 0x0 ;  /* 0x0000000000027802 */ /* 0x001fe20000000f00 */
[----:B------:R-:W-:Y:S02]  /*bb10*/  IMAD.MOV.U32 R3, RZ, RZ, 0x14f00000 ;  /* 0x14f00000ff037424 */ /* 0x000fe400078e00ff */
[----:B------:R-:W-:Y:S05]  /*bb20*/  @P2 BRA `(.L_x_85) ;  /* 0x0000000000142947 */ /* 0x000fea0003800000 */
[----:B------:R-:W-:Y:S01]  /*bb30*/  ISETP.NE.AND P0, PT, R10, RZ, PT ;  /* 0x000000ff0a00720c */ /* 0x000fe20003f05270 */
[----:B------:R-:W-:-:S04]  /*bb40*/  IMAD.MOV.U32 R7, RZ, RZ, 0x8000 ;  /* 0x00008000ff077424 */ /* 0x000fc800078e00ff */
[----:B------:R0:W-:Y:S08]  /*bb50*/  SYNCS.ARRIVE.TRANS64 RZ, [UR38+0x34858], R7 ;  /* 0x03485807ffff79a7 */ /* 0x0001f00008000026 */
[----:B0-----:R-:W-:Y:S05]  /*bb60*/  @!P0 BRA `(.L_x_85) ;  /* 0x0000000000048947 */ /* 0x001fea0003800000 */
[----:B------:R-:W-:Y:S01]  /*bb70*/  BPT.TRAP 0x1 ;  /* 0x000000040000795c */ /* 0x000fe20000300000 */
.L_x_85:
[----:B------:R-:W-:Y:S05]  /*bb80*/  BSYNC B2 ;  /* 0x0000000000027941 */ /* 0x000fea0003800000 */
.L_x_84:
[----:B------:R-:W-:Y:S01]  /*bb90*/  R2UR UR6, R2 ;  /* 0x00000000020672ca */ /* 0x000fe200000e0000 */
[----:B------:R-:W-:Y:S01]  /*bba0*/  ULDC.64 UR4, c[0x0][0x198] ;  /* 0x0000660000047ab9 */ /* 0x000fe20000000a00 */
[----:B------:R-:W-:Y:S01]  /*bbb0*/  R2UR UR7, R3 ;  /* 0x00000000030772ca */ /* 0x000fe200000e0000 */
[----:B------:R-:W-:Y:S01]  /*bbc0*/  UIADD3 UR4, UP0, UR4, 0x470, URZ ;  /* 0x0000047004047890 */ /* 0x000fe2000ff1e03f */
[----:B------:R-:W-:Y:S01]  /*bbd0*/  R2UR UR10, R5 ;  /* 0x00000000050a72ca */ /* 0x000fe200000e0000 */
[----:B------:R-:W-:Y:S01]  /*bbe0*/  UIADD3 UR8, UR38, 0x8400, URZ ;  /* 0x0000840026087890 */ /* 0x000fe2000fffe03f */
[----:B------:R-:W-:Y:S01]  /*bbf0*/  PLOP3.LUT P0, PT, PT, PT, PT, 0x80, 0x0 ;  /* 0x000000000000781c */ /* 0x000fe20003f0f070 */
[----:B------:R-:W-:Y:S01]  /*bc00*/  UIADD3 UR9, UR38, 0x34858, URZ ;  /* 0x0003485826097890 */ /* 0x000fe2000fffe03f */
[----:B------:R-:W-:Y:S01]  /*bc10*/  SHF.L.U32 R5, R17, 0x7, RZ ;  /* 0x0000000711057819 */ /* 0x000fe200000006ff */
[----:B------:R-:W-:-:S12]  /*bc20*/  UIADD3.X UR5, URZ, UR5, URZ, UP0, !UPT ;  /* 0x000000053f057290 */ /* 0x000fd800087fe43f */
.L_x_86:
        /* <DEDUP_REMOVED lines=8> */
[----:B------:R-:W-:Y:S01]  /*bcb0*/  R2UR UR6, R2 ;  /* 0x00000000020672ca */ /* 0x000fe200000e0000 */
[----:B------:R-:W-:Y:S01]  /*bcc0*/  UIADD3 UR8, UR38, 0xc400, URZ ;  /* 0x0000c40026087890 */ /* 0x000fe2000fffe03f */
[----:B------:R-:W-:Y:S02]  /*bcd0*/  R2UR UR7, R3 ;  /* 0x00000000030772ca */ /* 0x000fe400000e0000 */
[----:B------:R-:W-:Y:S02]  /*bce0*/  R2UR UR10, R13 ;  /* 0x000000000d0a72ca */ /* 0x000fe400000e0000 */
[----:B------:R-:W-:-:S13]  /*bcf0*/  PLOP3.LUT P0, PT, PT, PT, PT, 0x80, 0x0 ;  /* 0x000000000000781c */ /* 0x000fda0003f0f070 */
.L_x_87:
        /* <DEDUP_REMOVED lines=8> */
[----:B------:R-:W-:Y:S02]  /*bd80*/  IMAD.MOV.U32 R17, RZ, RZ, R11 ;  /* 0x000000ffff117224 */ /* 0x000fe400078e000b */
[----:B------:R-:W-:-:S07]  /*bd90*/  IMAD.MOV.U32 R16, RZ, RZ, R4 ;  /* 0x000000ffff107224 */ /* 0x000fce00078e0004 */
.L_x_73:
[----:B------:R-:W-:Y:S05]  /*bda0*/  BSYNC B1 ;  /* 0x0000000000017941 */ /* 0x000fea0003800000 */
.L_x_72:
[----:B------:R-:W-:Y:S01]  /*bdb0*/  IADD3 R0, R0, -0x2, RZ ;  /* 0xfffffffe00007810 */ /* 0x000fe20007ffe0ff */
[----:B------:R-:W-:Y:S01]  /*bdc0*/  IMAD.MOV.U32 R7, RZ, RZ, R9 ;  /* 0x000000ffff077224 */ /* 0x000fe200078e0009 */
[----:B------:R-:W-:Y:S06]  /*bdd0*/  @P1 BRA `(.L_x_88) ;  /* 0xffffffec00a01947 */ /* 0x000fec000383ffff */
[----:B------:R-:W-:Y:S05]  /*bde0*/  BSYNC B0 ;  /* 0x0000000000007941 */ /* 0x000fea0003800000 */
.L_x_55:
[----:B------:R-:W-:Y:S01]  /*bdf0*/  ISETP.NE.AND P0, PT, R12, RZ, PT ;  /* 0x000000ff0c00720c */ /* 0x000fe20003f05270 */
[----:B------:R-:W-:-:S12]  /*be00*/  BSSY B0, `(.L_x_54) ;  /* 0x0000089000007945 */ /* 0x000fd80003800000 */
[----:B------:R-:W-:Y:S05]  /*be10*/  @!P0 BRA `(.L_x_89) ;  /* 0x00000008001c8947 */ /* 0x000fea0003800000 */
[----:B------:R-:W2:Y:S01]  /*be20*/  LDL R2, [R1] ;  /* 0x0000000001027983 */ /* 0x000ea20000100800 */
[----:B------:R-:W-:Y:S01]  /*be30*/  IMAD.MOV.U32 R8, RZ, RZ, 0x1 ;  /* 0x00000001ff087424 */ /* 0x000fe200078e00ff */
[----:B--2---:R-:W-:-:S13]  /*be40*/  ISETP.NE.AND P1, PT, R2, RZ, PT ;  /* 0x000000ff0200720c */ /* 0x004fda0003f25270 */
[----:B------:R-:W-:Y:S05]  /*be50*/  @!P1 BRA `(.L_x_89) ;  /* 0x00000008000c9947 */ /* 0x000fea0003800000 */
[----:B------:R-:W2:Y:S02]  /*be60*/  LDL.LU R2, [R1+0x4] ;  /* 0x0000040001027983 */ /* 0x000ea40000300800 */
[----:B--2---:R-:W-:-:S13]  /*be70*/  ISETP.NE.AND P1, PT, R2, RZ, PT ;  /* 0x000000ff0200720c */ /* 0x004fda0003f25270 */
[----:B------:R-:W-:Y:S05]  /*be80*/  @!P1 BRA `(.L_x_90) ;  /* 0x00000000004c9947 */ /* 0x000fea0003800000 */
[----:B------:R-:W1:Y:S01]  /*be90*/  LDC R7, c[0x0][0x43c] ;  /* 0x00010f00ff077b82 */ /* 0x000e620000000800 */
[----:B------:R-:W-:Y:S01]  /*bea0*/  MOV R6, R0 ;  /* 0x0000000000067202 */ /* 0x000fe20000000f00 */
[----:B------:R-:W-:Y:S02]  /*beb0*/  ULDC.64 UR4, c[0x0][0x428] ;  /* 0x00010a0000047ab9 */ /* 0x000fe40000000a00 */
[----:B------:R-:W-:-:S04]  /*bec0*/  IMAD R19, R19, UR4, RZ ;  /* 0x0000000413137c24 */ /* 0x000fc8000f8e02ff */
[----:B------:R-:W-:Y:S01]  /*bed0*/  IMAD R19, R18, UR5, R19 ;  /* 0x0000000512137c24 */ /* 0x000fe2000f8e0213 */
[----:B-1----:R-:W-:-:S13]  /*bee0*/  ISETP.NE.AND P0, PT, R7, 0x1, PT ;  /* 0x000000010700780c */ /* 0x002fda0003f05270 */
[----:B------:R-:W1:Y:S02]  /*bef0*/  @P0 LDC.64 R2, c[0x0][0x440] ;  /* 0x00011000ff020b82 */ /* 0x000e640000000a00 */
[----:B-1----:R-:W-:-:S05]  /*bf00*/  @P0 IMAD.HI.U32 R2, R0, R2, RZ ;  /* 0x0000000200020227 */ /* 0x002fca00078e00ff */
[----:B------:R-:W-:-:S04]  /*bf10*/  @P0 SHF.R.U32.HI R6, RZ, R3, R2 ;  /* 0x00000003ff060219 */ /* 0x000fc80000011602 */
[--C-:B------:R-:W-:Y:S01]  /*bf20*/  SHF.R.S32.HI R3, RZ, 0x1f, R6.reuse ;  /* 0x0000001fff037819 */ /* 0x100fe20000011406 */
[----:B------:R-:W-:-:S04]  /*bf30*/  IMAD.MOV.U32 R2, RZ, RZ, R6 ;  /* 0x000000ffff027224 */ /* 0x000fc800078e0006 */
[----:B------:R-:W-:Y:S01]  /*bf40*/  IMAD.WIDE.U32 R2, R18, UR4, R2 ;  /* 0x0000000412027c25 */ /* 0x000fe2000f8e0002 */
[----:B------:R-:W-:-:S03]  /*bf50*/  ULDC.64 UR4, c[0x0][0x418] ;  /* 0x0001060000047ab9 */ /* 0x000fc60000000a00 */
[----:B------:R-:W-:Y:S01]  /*bf60*/  IMAD.IADD R3, R19, 0x1, R3 ;  /* 0x0000000113037824 */ /* 0x000fe200078e0203 */
[----:B------:R-:W-:-:S04]  /*bf70*/  LEA R4, P0, R2, UR4, 0x2 ;  /* 0x0000000402047c11 */ /* 0x000fc8000f8010ff */
[----:B------:R-:W-:-:S05]  /*bf80*/  LEA.HI.X R5, R2, UR5, R3, 0x2, P0 ;  /* 0x0000000502057c11 */ /* 0x000fca00080f1403 */
[----:B------:R1:W5:Y:S01]  /*bf90*/  LDG.E R4, desc[UR42][R4.64] ;  /* 0x0000002a04047981 */ /* 0x000362000c1e1900 */
[----:B------:R-:W-:-:S05]  /*bfa0*/  IADD3 R2, -R6, RZ, RZ ;  /* 0x000000ff06027210 */ /* 0x000fca0007ffe1ff */
[----:B------:R-:W-:-:S07]  /*bfb0*/  IMAD R0, R7, R2, R0 ;  /* 0x0000000207007224 */ /* 0x000fce00078e0200 */
.L_x_90:
[----:B------:R-:W2:Y:S01]  /*bfc0*/  S2R R2, SR_TID.X ;  /* 0x0000000000027919 */ /* 0x000ea20000002100 */
[----:B------:R-:W-:Y:S01]  /*bfd0*/  BSSY B1, `(.L_x_91) ;  /* 0x0000006000017945 */ /* 0x000fe20003800000 */
[----:B--2---:R-:W-:Y:S02]  /*bfe0*/  LOP3.LUT R3, R2, 0x7f, RZ, 0xc0, !PT ;  /* 0x0000007f02037812 */ /* 0x004fe400078ec0ff */
[----:B------:R-:W-:Y:S02]  /*bff0*/  SHF.L.U32 R2, R9, 0x1f, RZ ;  /* 0x0000001f09027819 */ /* 0x000fe400000006ff */
[----:B------:R-:W-:Y:S02]  /*c000*/  ISETP.NE.AND P1, PT, R3, RZ, PT ;  /* 0x000000ff0300720c */ /* 0x000fe40003f25270 */
[----:B------:R-:W2:Y:S02]  /*c010*/  SYNCS.PHASECHK.TRANS64.TRYWAIT P0, [UR38+0x34848], R2 ;  /* 0x03484802ff0075a7 */ /* 0x000ea40008000166 */
[----:B--2---:R-:W-:Y:S09]  /*c020*/  @!P0 BRA `(.L_x_92) ;  /* 0x0000001c005c8947 */ /* 0x004ff20003800000 */
.L_x_150:
[----:B------:R-:W-:Y:S05]  /*c030*/  BSYNC B1 ;  /* 0x0000000000017941 */ /* 0x000fea0003800000 */
.L_x_91:
[----:B------:R-:W-:Y:S04]  /*c040*/  BSSY B1, `(.L_x_93) ;  /* 0x0000007000017945 */ /* 0x000fe80003800000 */
[----:B------:R-:W-:Y:S05]  /*c050*/  @P1 BRA `(.L_x_94) ;  /* 0x0000000000141947 */ /* 0x000fea0003800000 */
[----:B------:R-:W-:Y:S01]  /*c060*/  ISETP.NE.AND P0, PT, R10, RZ, PT ;  /* 0x000000ff0a00720c */ /* 0x000fe20003f05270 */
[----:B--2---:R-:W-:-:S04]  /*c070*/  IMAD.MOV.U32 R3, RZ, RZ, 0xc000 ;  /* 0x0000c000ff037424 */ /* 0x004fc800078e00ff */
[----:B------:R3:W-:Y:S08]  /*c080*/  SYNCS.ARRIVE.TRANS64 RZ, [UR38+0x34838], R3 ;  /* 0x03483803ffff79a7 */ /* 0x0007f00008000026 */
[----:B---3--:R-:W-:Y:S05]  /*c090*/  @!P0 BRA `(.L_x_94) ;  /* 0x0000000000048947 */ /* 0x008fea0003800000 */
[----:B------:R-:W-:Y:S01]  /*c0a0*/  BPT.TRAP 0x1 ;  /* 0x000000040000795c */ /* 0x000fe20000300000 */
.L_x_94:
[----:B------:R-:W-:Y:S05]  /*c0b0*/  BSYNC B1 ;  /* 0x0000000000017941 */ /* 0x000fea0003800000 */
.L_x_93:
[----:B-1----:R-:W-:Y:S01]  /*c0c0*/  IMAD.MOV.U32 R5, RZ, RZ, RZ ;  /* 0x000000ffff057224 */ /* 0x002fe200078e00ff */
[----:B------:R-:W-:Y:S01]  /*c0d0*/  ULDC.64 UR4, c[0x0][0x198] ;  /* 0x0000660000047ab9 */ /* 0x000fe20000000a00 */
[----:B------:R-:W-:Y:S01]  /*c0e0*/  PLOP3.LUT P0, PT, PT, PT, PT, 0x80, 0x0 ;  /* 0x000000000000781c */ /* 0x000fe20003f0f070 */
[----:B------:R-:W-:Y:S01]  /*c0f0*/  UIADD3 UR4, UP0, UR4, 0x370, URZ ;  /* 0x0000037004047890 */ /* 0x000fe2000ff1e03f */
[----:B--2---:R-:W-:Y:S01]  /*c100*/  SHF.L.U32 R3, R0, 0x7, RZ ;  /* 0x0000000700037819 */ /* 0x004fe200000006ff */
[----:B------:R-:W-:Y:S01]  /*c110*/  UIADD3 UR8, UR38, 0x28400, URZ ;  /* 0x0002840026087890 */ /* 0x000fe2000fffe03f */
[----:B------:R-:W-:Y:S01]  /*c120*/  R2UR UR10, R5 ;  /* 0x00000000050a72ca */ /* 0x000fe200000e0000 */
[----:B------:R-:W-:Y:S02]  /*c130*/  UIADD3 UR9, UR38, 0x34838, URZ ;  /* 0x0003483826097890 */ /* 0x000fe4000fffe03f */
[----:B------:R-:W-:Y:S01]  /*c140*/  UIADD3.X UR5, URZ, UR5, URZ, UP0, !UPT ;  /* 0x000000053f057290 */ /* 0x000fe200087fe43f */
[----:B------:R-:W-:Y:S01]  /*c150*/  UMOV UR6, 0x0 ;  /* 0x0000000000067882 */ /* 0x000fe20000000000 */
[----:B------:R-:W-:-:S10]  /*c160*/  UMOV UR7, 0x14f00000 ;  /* 0x14f0000000077882 */ /* 0x000fd40000000000 */
.L_x_95:
        /* <DEDUP_REMOVED lines=8> */
[----:B------:R-:W-:Y:S01]  /*c1f0*/  IMAD.MOV.U32 R6, RZ, RZ, 0x40 ;  /* 0x00000040ff067424 */ /* 0x000fe200078e00ff */
[----:B------:R-:W-:Y:S01]  /*c200*/  PLOP3.LUT P0, PT, PT, PT, PT, 0x80, 0x0 ;  /* 0x000000000000781c */ /* 0x000fe20003f0f070 */
[----:B------:R-:W-:Y:S01]  /*c210*/  UIADD3 UR8, UR38, 0x2c400, URZ ;  /* 0x0002c40026087890 */ /* 0x000fe2000fffe03f */
[----:B------:R-:W-:Y:S02]  /*c220*/  UMOV UR6, 0x0 ;  /* 0x0000000000067882 */ /* 0x000fe40000000000 */
[----:B------:R-:W-:Y:S01]  /*c230*/  R2UR UR10, R6 ;  /* 0x00000000060a72ca */ /* 0x000fe200000e0000 */
[----:B------:R-:W-:-:S14]  /*c240*/  UMOV UR7, 0x14f00000 ;  /* 0x14f0000000077882 */ /* 0x000fdc0000000000 */
.L_x_96:
        /* <DEDUP_REMOVED lines=8> */
[----:B------:R-:W-:Y:S01]  /*c2d0*/  PLOP3.LUT P0, PT, PT, PT, PT, 0x80, 0x0 ;  /* 0x000000000000781c */ /* 0x000fe20003f0f070 */
[----:B------:R-:W-:Y:S01]  /*c2e0*/  UIADD3 UR8, UR38, 0x30400, URZ ;  /* 0x0003040026087890 */ /* 0x000fe2000fffe03f */
[----:B------:R-:W-:Y:S01]  /*c2f0*/  UMOV UR6, 0x0 ;  /* 0x0000000000067882 */ /* 0x000fe20000000000 */
[----:B------:R-:W-:Y:S01]  /*c300*/  UMOV UR7, 0x14f00000 ;  /* 0x14f0000000077882 */ /* 0x000fe20000000000 */
[----:B------:R-:W-:-:S09]  /*c310*/  UMOV UR10, 0x80 ;  /* 0x00000080000a7882 */ /* 0x000fd20000000000 */
.L_x_97:
        /* <DEDUP_REMOVED lines=8> */
[----:B------:R-:W1:Y:S01]  /*c3a0*/  SYNCS.PHASECHK.TRANS64.TRYWAIT P0, [UR38+0x34860], R2 ;  /* 0x03486002ff0075a7 */ /* 0x000e620008000166 */
[----:B------:R-:W-:Y:S04]  /*c3b0*/  BSSY B1, `(.L_x_98) ;  /* 0x0000002000017945 */ /* 0x000fe80003800000 */
[----:B-1----:R-:W-:Y:S05]  /*c3c0*/  @!P0 BRA `(.L_x_99) ;  /* 0x00000018008c8947 */ /* 0x002fea0003800000 */
.L_x_151:
[----:B------:R-:W-:Y:S05]  /*c3d0*/  BSYNC B1 ;  /* 0x0000000000017941 */ /* 0x000fea0003800000 */
.L_x_98:
[----:B------:R-:W-:Y:S01]  /*c3e0*/  BSSY B1, `(.L_x_100) ;  /* 0x0000009000017945 */ /* 0x000fe20003800000 */
[----:B-1----:R-:W-:Y:S01]  /*c3f0*/  IMAD.MOV.U32 R2, RZ, RZ, 0x0 ;  /* 0x00000000ff027424 */ /* 0x002fe200078e00ff */
[----:B------:R-:W-:Y:S02]  /*c400*/  MOV R3, 0x14f00000 ;  /* 0x14f0000000037802 */ /* 0x000fe40000000f00 */
[----:B------:R-:W-:Y:S05]  /*c410*/  @P1 BRA `(.L_x_101) ;  /* 0x0000000000141947 */ /* 0x000fea0003800000 */
[----:B------:R-:W-:Y:S01]  /*c420*/  ISETP.NE.AND P0, PT, R10, RZ, PT ;  /* 0x000000ff0a00720c */ /* 0x000fe20003f05270 */
[----:B------:R-:W-:-:S04]  /*c430*/  IMAD.MOV.U32 R7, RZ, RZ, 0x8000 ;  /* 0x00008000ff077424 */ /* 0x000fc800078e00ff */
[----:B------:R1:W-:Y:S08]  /*c440*/  SYNCS.ARRIVE.TRANS64 RZ, [UR38+0x34850], R7 ;  /* 0x03485007ffff79a7 */ /* 0x0003f00008000026 */
[----:B-1----:R-:W-:Y:S05]  /*c450*/  @!P0 BRA `(.L_x_101) ;  /* 0x0000000000048947 */ /* 0x002fea0003800000 */
[----:B------:R-:W-:Y:S01]  /*c460*/  BPT.TRAP 0x1 ;  /* 0x000000040000795c */ /* 0x000fe20000300000 */
.L_x_101:
[----:B------:R-:W-:Y:S05]  /*c470*/  BSYNC B1 ;  /* 0x0000000000017941 */ /* 0x000fea0003800000 */
.L_x_100:
        /* <DEDUP_REMOVED lines=10> */
.L_x_102:
        /* <DEDUP_REMOVED lines=13> */
.L_x_103:
        /* <DEDUP_REMOVED lines=8> */
[----:B------:R-:W-:Y:S01]  /*c670*/  MOV R17, R0 ;  /* 0x0000000000117202 */ /* 0x000fe20000000f00 */
[----:B------:R-:W-:-:S07]  /*c680*/  IMAD.MOV.U32 R16, RZ, RZ, R4 ;  /* 0x000000ffff107224 */ /* 0x000fce00078e0004 */
.L_x_89:
[----:B------:R-:W-:Y:S05]  /*c690*/  BSYNC B0 ;  /* 0x0000000000007941 */ /* 0x000fea0003800000 */
.L_x_54:
[----:B------:R-:W2:Y:S01]  /*c6a0*/  LDL.LU R0, [R1] ;  /* 0x0000000001007983 */ /* 0x000ea20000300800 */
[----:B------:R-:W-:Y:S01]  /*c6b0*/  BSSY B0, `(.L_x_104) ;  /* 0x0000037000007945 */ /* 0x000fe20003800000 */
[----:B--2---:R-:W-:-:S13]  /*c6c0*/  ISETP.NE.AND P0, PT, R0, RZ, PT ;  /* 0x000000ff0000720c */ /* 0x004fda0003f05270 */
[----:B------:R-:W-:Y:S05]  /*c6d0*/  @!P0 BRA `(.L_x_105) ;  /* 0x0000000000d08947 */ /* 0x000fea0003800000 */
[----:B------:R-:W2:Y:S01]  /*c6e0*/  S2R R0, SR_TID.X ;  /* 0x0000000000007919 */ /* 0x000ea20000002100 */
[----:B-1----:R-:W-:Y:S01]  /*c6f0*/  LEA R3, R8, UR38, 0x3 ;  /* 0x0000002608037c11 */ /* 0x002fe2000f8e18ff */
[----:B------:R-:W-:Y:S01]  /*c700*/  BSSY B1, `(.L_x_106) ;  /* 0x0000006000017945 */ /* 0x000fe20003800000 */
[----:B--2---:R-:W-:Y:S02]  /*c710*/  LOP3.LUT R2, R0, 0x7f, RZ, 0xc0, !PT ;  /* 0x0000007f00027812 */ /* 0x004fe400078ec0ff */
[----:B------:R-:W-:Y:S02]  /*c720*/  SHF.L.U32 R0, R9, 0x1f, RZ ;  /* 0x0000001f09007819 */ /* 0x000fe400000006ff */
[----:B------:R-:W-:Y:S02]  /*c730*/  ISETP.NE.AND P1, PT, R2, RZ, PT ;  /* 0x000000ff0200720c */ /* 0x000fe40003f25270 */
[----:B------:R-:W1:Y:S02]  /*c740*/  SYNCS.PHASECHK.TRANS64.TRYWAIT P0, [R3+URZ+0x34860], R0 ;  /* 0x03486000030075a7 */ /* 0x000e64000800017f */
[----:B-1----:R-:W-:Y:S09]  /*c750*/  @!P0 BRA `(.L_x_107) ;  /* 0x0000001400c08947 */ /* 0x002ff20003800000 */
.L_x_152:
[----:B------:R-:W-:Y:S05]  /*c760*/  BSYNC B1 ;  /* 0x0000000000017941 */ /* 0x000fea0003800000 */
.L_x_106:
[----:B------:R-:W-:Y:S04]  /*c770*/  BSSY B1, `(.L_x_108) ;  /* 0x0000008000017945 */ /* 0x000fe80003800000 */
[----:B------:R-:W-:Y:S05]  /*c780*/  @P1 BRA `(.L_x_109) ;  /* 0x0000000000181947 */ /* 0x000fea0003800000 */
[----:B------:R-:W2:Y:S01]  /*c790*/  S2R R2, SR_TID.X ;  /* 0x0000000000027919 */ /* 0x000ea20000002100 */
[----:B-1----:R-:W-:-:S04]  /*c7a0*/  IMAD.MOV.U32 R0, RZ, RZ, 0x8000 ;  /* 0x00008000ff007424 */ /* 0x002fc800078e00ff */
[----:B------:R3:W-:Y:S01]  /*c7b0*/  SYNCS.ARRIVE.TRANS64 RZ, [R3+URZ+0x34850], R0 ;  /* 0x0348500003ff79a7 */ /* 0x0007e2000800003f */
[----:B--2---:R-:W-:-:S13]  /*c7c0*/  LOP3.LUT P0, RZ, R2, 0x1f, RZ, 0xc0, !PT ;  /* 0x0000001f02ff7812 */ /* 0x004fda000780c0ff */
[----:B---3--:R-:W-:Y:S05]  /*c7d0*/  @!P0 BRA `(.L_x_109) ;  /* 0x0000000000048947 */ /* 0x008fea0003800000 */
[----:B------:R-:W-:Y:S01]  /*c7e0*/  BPT.TRAP 0x1 ;  /* 0x000000040000795c */ /* 0x000fe20000300000 */
.L_x_109:
[----:B------:R-:W-:Y:S05]  /*c7f0*/  BSYNC B1 ;  /* 0x0000000000017941 */ /* 0x000fea0003800000 */
.L_x_108:
[----:B------:R-:W-:Y:S01]  /*c800*/  R2UR UR4, R8 ;  /* 0x00000000080472ca */ /* 0x000fe200000e0000 */
[----:B------:R-:W-:Y:S01]  /*c810*/  ULDC.64 UR6, c[0x0][0x198] ;  /* 0x0000660000067ab9 */ /* 0x000fe20000000a00 */
[----:B------:R-:W-:Y:S01]  /*c820*/  R2UR UR9, R3 ;  /* 0x00000000030972ca */ /* 0x000fe200000e0000 */
[----:B------:R-:W-:Y:S01]  /*c830*/  UIADD3 UR6, UP0, UR6, 0x470, URZ ;  /* 0x0000047006067890 */ /* 0x000fe2000ff1e03f */
[----:B------:R-:W-:Y:S01]  /*c840*/  PLOP3.LUT P0, PT, PT, PT, PT, 0x80, 0x0 ;  /* 0x000000000000781c */ /* 0x000fe20003f0f070 */
[----:B------:R-:W-:Y:S01]  /*c850*/  UMOV UR14, 0x0 ;  /* 0x00000000000e7882 */ /* 0x000fe20000000000 */
[----:B------:R-:W-:Y:S01]  /*c860*/  SHF.L.U32 R17, R17, 0x7, RZ ;  /* 0x0000000711117819 */ /* 0x000fe200000006ff */
[----:B------:R-:W-:Y:S01]  /*c870*/  UIADD3.X UR7, URZ, UR7, URZ, UP0, !UPT ;  /* 0x000000073f077290 */ /* 0x000fe200087fe43f */
[----:B------:R-:W-:Y:S01]  /*c880*/  UMOV UR15, 0x14f00000 ;  /* 0x14f00000000f7882 */ /* 0x000fe20000000000 */
[----:B------:R-:W-:-:S04]  /*c890*/  UMOV UR10, URZ ;  /* 0x0000003f000a7c82 */ /* 0x000fc80008000000 */
[----:B------:R-:W-:Y:S02]  /*c8a0*/  ULEA UR4, UR4, UR38, 0xf ;  /* 0x0000002604047291 */ /* 0x000fe4000f8e783f */
[----:B------:R-:W-:Y:S02]  /*c8b0*/  UIADD3 UR9, UR9, 0x34850, URZ ;  /* 0x0003485009097890 */ /* 0x000fe4000fffe03f */
[----:B------:R-:W-:-:S12]  /*c8c0*/  UIADD3 UR8, UR4, 0x400, URZ ;  /* 0x0000040004087890 */ /* 0x000fd8000fffe03f */
.L_x_110:
[----:B------:R-:W-:-:S13]  /*c8d0*/  @P0 ELECT P1, URZ, PT ;  /* 0x00000000003f082f */ /* 0x000fda0003820000 */
[----:B------:R-:W-:Y:S01]  /*c8e0*/  @P1 R2UR UR13, R16 ;  /* 0x00000000100d12ca */ /* 0x000fe200000e0000 */
[----:B------:R-:W-:Y:S01]  /*c8f0*/  UMOV UR12, UR36 ;  /* 0x00000024000c7c82 */ /* 0x000fe20008000000 */
[----:B------:R-:W-:Y:S02]  /*c900*/  @P1 R2UR UR11, R17 ;  /* 0x00000000110b12ca */ /* 0x000fe400000e0000 */
[----:B------:R-:W-:Y:S02]  /*c910*/  @P1 PLOP3.LUT P0, PT, P1, PT, PT, 0x8, 0x0 ;  /* 0x000000000000181c */ /* 0x000fe40000f0e170 */
[----:B------:R-:W-:-:S09]  /*c920*/  PLOP3.LUT P1, PT, PT, PT, PT, 0x8, 0x0 ;  /* 0x000000000000781c */ /* 0x000fd20003f2e170 */
[----:B------:R2:W-:Y:S02]  /*c930*/  UTMALDG.4D [UR8], [UR6], desc[UR14] ;  /* 0x00000e08060075b4 */ /* 0x0005e40008019000 */
[----:B--2---:R-:W-:Y:S05]  /*c940*/  @P0 BRA.U.ANY `(.L_x_110) ;  /* 0xfffffffd00e00947 */ /* 0x004fea000393ffff */
[----:B------:R-:W-:Y:S01]  /*c950*/  PLOP3.LUT P0, PT, PT, PT, PT, 0x80, 0x0 ;  /* 0x000000000000781c */ /* 0x000fe20003f0f070 */
[----:B------:R-:W-:Y:S01]  /*c960*/  UIADD3 UR8, UR4, 0x4400, URZ ;  /* 0x0000440004087890 */ /* 0x000fe2000fffe03f */
[----:B------:R-:W-:Y:S02]  /*c970*/  UMOV UR5, 0x14f00000 ;  /* 0x14f0000000057882 */ /* 0x000fe40000000000 */
[----:B------:R-:W-:Y:S01]  /*c980*/  UMOV UR4, 0x0 ;  /* 0x0000000000047882 */ /* 0x000fe20000000000 */
[----:B------:R-:W-:-:S08]  /*c990*/  UMOV UR10, 0x40 ;  /* 0x00000040000a7882 */ /* 0x000fd00000000000 */
.L_x_111:
        /* <DEDUP_REMOVED lines=8> */
.L_x_105:
[----:B------:R-:W-:Y:S05]  /*ca20*/  BSYNC B0 ;  /* 0x0000000000007941 */ /* 0x000fea0003800000 */
.L_x_104:
[----:B-1----:R-:W-:Y:S02]  /*ca30*/  VIADD R0, R8, 0x1 ;  /* 0x0000000108007836 */ /* 0x002fe40000000000 */
[----:B------:R-:W-:-:S03]  /*ca40*/  IMAD.MOV.U32 R3, RZ, RZ, RZ ;  /* 0x000000ffff037224 */ /* 0x000fc600078e00ff */
[----:B------:R-:W-:-:S04]  /*ca50*/  ISETP.NE.AND P0, PT, R0, 0x2, PT ;  /* 0x000000020000780c */ /* 0x000fc80003f05270 */
[----:B------:R-:W-:Y:S02]  /*ca60*/  SEL R2, RZ, 0x1, P0 ;  /* 0x00000001ff027807 */ /* 0x000fe40000000000 */
[----:B------:R-:W-:Y:S02]  /*ca70*/  SEL R0, R0, RZ, P0 ;  /* 0x000000ff00007207 */ /* 0x000fe40000000000 */
[----:B------:R-:W-:-:S07]  /*ca80*/  LOP3.LUT R9, R9, R2, RZ, 0x3c, !PT ;  /* 0x0000000209097212 */ /* 0x000fce00078e3cff */
.L_x_38:
[----:B------:R-:W1:Y:S01]  /*ca90*/  S2R R5, SR_CgaCtaId ;  /* 0x0000000000057919 */ /* 0x000e620000008800 */
[----:B------:R-:W-:Y:S02]  /*caa0*/  MOV R2, 0x400 ;  /* 0x0000040000027802 */ /* 0x000fe40000000f00 */
[----:B------:R-:W-:Y:S02]  /*cab0*/  SHF.L.U32 R3, R3, 0x1f, RZ ;  /* 0x0000001f03037819 */ /* 0x000fe400000006ff */
[----:B-1----:R-:W-:-:S04]  /*cac0*/  LEA R2, R5, R2, 0x18 ;  /* 0x0000000205027211 */ /* 0x002fc800078ec0ff */
[----:B------:R-:W1:Y:S02]  /*cad0*/  SYNCS.PHASECHK.TRANS64.TRYWAIT P0, [R2+URZ+0x34820], R3 ;  /* 0x03482003020075a7 */ /* 0x000e64000800017f */
[----:B-1----:R-:W-:Y:S05]  /*cae0*/  @!P0 BRA `(.L_x_112) ;  /* 0x0000001000f08947 */ /* 0x002fea0003800000 */
.L_x_153:
[----:B------:R-:W-:-:S03]  /*caf0*/  UMOV UR4, 0xffffffff ;  /* 0xffffffff00047882 */ /* 0x000fc60000000000 */
[----:B------:R-:W-:Y:S05]  /*cb00*/  BRA.DIV UR4, `(.L_x_113) ;  /* 0x0000001204fc7947 */ /* 0x000fea000b800000 */
[----:B-1----:R-:W1:Y:S02]  /*cb10*/  S2R R3, SR_TID.X ;  /* 0x0000000000037919 */ /* 0x002e640000002100 */
[----:B-1----:R-:W-:-:S04]  /*cb20*/  SHF.R.U32.HI R3, RZ, 0x5, R3 ;  /* 0x00000005ff037819 */ /* 0x002fc80000011603 */
[----:B------:R-:W-:-:S05]  /*cb30*/  LOP3.LUT R3, R3, 0x3, RZ, 0xc0, !PT ;  /* 0x0000000303037812 */ /* 0x000fca00078ec0ff */
[----:B------:R1:W2:Y:S02]  /*cb40*/  SHFL.IDX PT, R14, R3, RZ, 0x1f ;  /* 0x00001fff030e7589 */ /* 0x0002a400000e0000 */
.L_x_156:
[----:B--2---:R-:W-:-:S13]  /*cb50*/  ISETP.NE.AND P0, PT, R14, RZ, PT ;  /* 0x000000ff0e00720c */ /* 0x004fda0003f05270 */
[----:B------:R-:W-:Y:S05]  /*cb60*/  @P0 BRA `(.L_x_10) ;  /* 0x0000000000880947 */ /* 0x000fea0003800000 */
[----:B------:R-:W-:-:S03]  /*cb70*/  UMOV UR4, 0xffffffff ;  /* 0xffffffff00047882 */ /* 0x000fc60000000000 */
[----:B------:R-:W-:Y:S05]  /*cb80*/  BRA.DIV UR4, `(.L_x_114) ;  /* 0x0000001604107947 */ /* 0x000fea000b800000 */
[----:B------:R-:W-:-:S13]  /*cb90*/  ELECT P6, URZ, PT ;  /* 0x00000000003f782f */ /* 0x000fda00038c0000 */
.L_x_159:
[----:B------:R-:W-:Y:S05]  /*cba0*/  @!P6 BRA `(.L_x_10) ;  /* 0x000000000078e947 */ /* 0x000fea0003800000 */
[----:B-1----:R-:W2:Y:S02]  /*cbb0*/  LDL.LU R3, [R1+0x14] ;  /* 0x0000140001037983 */ /* 0x002ea40000300800 */
[----:B--2---:R-:W-:-:S04]  /*cbc0*/  LOP3.LUT R3, R3, 0x2, RZ, 0xfc, !PT ;  /* 0x0000000203037812 */ /* 0x004fc800078efcff */
[----:B------:R-:W-:-:S13]  /*cbd0*/  ISETP.NE.AND P2, PT, R3, 0x3, PT ;  /* 0x000000030300780c */ /* 0x000fda0003f45270 */
[----:B------:R-:W-:Y:S05]  /*cbe0*/  @!P2 BRA `(.L_x_115) ;  /* 0x000000000004a947 */ /* 0x000fea0003800000 */
[----:B------:R-:W-:Y:S01]  /*cbf0*/  BPT.TRAP 0x1 ;  /* 0x000000040000795c */ /* 0x000fe20000300000 */
.L_x_115:
[----:B0-----:R-:W-:Y:S01]  /*cc00*/  IADD3 R7, R2, 0x34840, RZ ;  /* 0x0003484002077810 */ /* 0x001fe20007ffe0ff */
[----:B------:R-:W-:Y:S01]  /*cc10*/  VIADD R3, R0, 0x1 ;  /* 0x0000000100037836 */ /* 0x000fe20000000000 */
[----:B------:R-:W-:-:S03]  /*cc20*/  SHF.L.U32 R5, R9, 0x1f, RZ ;  /* 0x0000001f09057819 */ /* 0x000fc600000006ff */
[----:B------:R-:W-:Y:S01]  /*cc30*/  IMAD R6, R0, 0x8, R7 ;  /* 0x0000000800067824 */ /* 0x000fe200078e0207 */
[----:B------:R-:W-:-:S03]  /*cc40*/  ISETP.NE.AND P1, PT, R3, 0x2, PT ;  /* 0x000000020300780c */ /* 0x000fc60003f25270 */
[----:B------:R-:W0:Y:S01]  /*cc50*/  SYNCS.PHASECHK.TRANS64.TRYWAIT P0, [R6+URZ], R5 ;  /* 0x00000005060075a7 */ /* 0x000e22000800017f */
[----:B------:R-:W-:Y:S02]  /*cc60*/  SEL R4, RZ, 0x1, P1 ;  /* 0x00000001ff047807 */ /* 0x000fe40000800000 */
[----:B------:R-:W-:Y:S02]  /*cc70*/  SEL R8, R3, RZ, P1 ;  /* 0x000000ff03087207 */ /* 0x000fe40000800000 */
[----:B------:R-:W-:Y:S02]  /*cc80*/  LOP3.LUT R4, R9, R4, RZ, 0x3c, !PT ;  /* 0x0000000409047212 */ /* 0x000fe400078e3cff */
[----:B------:R-:W-:Y:S02]  /*cc90*/  LEA R3, R8, R7, 0x3 ;  /* 0x0000000708037211 */ /* 0x000fe400078e18ff */
[----:B------:R-:W-:Y:S01]  /*cca0*/  SHF.L.U32 R4, R4, 0x1f, RZ ;  /* 0x0000001f04047819 */ /* 0x000fe200000006ff */
[----:B0-----:R-:W-:Y:S06]  /*ccb0*/  @!P0 BRA `(.L_x_116) ;  /* 0x0000001000e48947 */ /* 0x001fec0003800000 */
.L_x_160:
[----:B------:R-:W1:Y:S02]  /*ccc0*/  SYNCS.PHASECHK.TRANS64.TRYWAIT P0, [R3+URZ], R4 ;  /* 0x00000004030075a7 */ /* 0x000e64000800017f */
[----:B-1----:R-:W-:Y:S05]  /*ccd0*/  @!P0 BRA `(.L_x_117) ;  /* 0x0000001000f08947 */ /* 0x002fea0003800000 */
.L_x_161:
[----:B------:R-:W-:Y:S05]  /*cce0*/  @!P2 BRA `(.L_x_118) ;  /* 0x000000000004a947 */ /* 0x000fea0003800000 */
[----:B------:R-:W-:Y:S01]  /*ccf0*/  BPT.TRAP 0x1 ;  /* 0x000000040000795c */ /* 0x000fe20000300000 */
.L_x_118:
[----:B-1----:R-:W-:-:S04]  /*cd00*/  VIADD R3, R2, 0x34860 ;  /* 0x0003486002037836 */ /* 0x002fc80000000000 */
[----:B------:R-:W-:-:S04]  /*cd10*/  IMAD R0, R0, 0x8, R3 ;  /* 0x0000000800007824 */ /* 0x000fc800078e0203 */
[----:B------:R-:W1:Y:S02]  /*cd20*/  SYNCS.PHASECHK.TRANS64.TRYWAIT P0, [R0+URZ], R5 ;  /* 0x00000005000075a7 */ /* 0x000e64000800017f */
[----:B-1----:R-:W-:Y:S05]  /*cd30*/  @!P0 BRA `(.L_x_119) ;  /* 0x0000001000ec8947 */ /* 0x002fea0003800000 */
.L_x_162:
[----:B------:R-:W-:-:S07]  /*cd40*/  LEA R3, R8, R3, 0x3 ;  /* 0x0000000308037211 */ /* 0x000fce00078e18ff */
.L_x_120:
[----:B--2---:R2:W3:Y:S02]  /*cd50*/  SYNCS.PHASECHK.TRANS64.TRYWAIT P0, [R3+URZ], R4 ;  /* 0x00000004030075a7 */ /* 0x0044e4000800017f */
[----:B---3--:R-:W-:Y:S05]  /*cd60*/  @!P0 NANOSLEEP.SYNCS 0x989680 ;  /* 0x009896800000895d */ /* 0x008fea0003900000 */
[----:B------:R-:W3:Y:S02]  /*cd70*/  @!P0 SYNCS.PHASECHK.TRANS64 P0, [R3+URZ], R4 ;  /* 0x00000004030085a7 */ /* 0x000ee4000800007f */
[----:B---3--:R-:W-:Y:S05]  /*cd80*/  @!P0 BRA `(.L_x_120) ;  /* 0xfffffffc00f08947 */ /* 0x008fea000383ffff */
.L_x_10:
[----:B------:R-:W-:Y:S05]  /*cd90*/  BSYNC B6 ;  /* 0x0000000000067941 */ /* 0x000fea0003800000 */
.L_x_7:
[----:B------:R-:W-:Y:S05]  /*cda0*/  EXIT ;  /* 0x000000000000794d */ /* 0x000fea0003800000 */
.L_x_14:
[----:B0-----:R-:W-:-:S04]  /*cdb0*/  IMAD.U32 R0, RZ, RZ, UR36 ;  /* 0x00000024ff007e24 */ /* 0x001fc8000f8e00ff */
[----:B------:R0:W1:Y:S03]  /*cdc0*/  SYNCS.PHASECHK.TRANS64.TRYWAIT P1, [R0+URZ+0x34800], R3 ;  /* 0x03480003000075a7 */ /* 0x000066000802017f */
[----:B-1----:R-:W-:Y:S05]  /*cdd0*/  @!P1 NANOSLEEP.SYNCS 0x989680 ;  /* 0x009896800000995d */ /* 0x002fea0003900000 */
[----:B------:R-:W1:Y:S02]  /*cde0*/  @!P1 SYNCS.PHASECHK.TRANS64 P1, [R0+URZ+0x34800], R3 ;  /* 0x03480003000095a7 */ /* 0x000e64000802007f */
[----:B-1----:R-:W-:Y:S05]  /*cdf0*/  @!P1 BRA `(.L_x_14) ;  /* 0xfffffffc00ec9947 */ /* 0x002fea000383ffff */
[----:B------:R-:W-:Y:S05]  /*ce00*/  BRA `(.L_x_121) ;  /* 0xffffff4400187947 */ /* 0x000fea000383ffff */
.L_x_18:
[----:B0-----:R-:W-:-:S04]  /*ce10*/  IMAD.U32 R0, RZ, RZ, UR36 ;  /* 0x00000024ff007e24 */ /* 0x001fc8000f8e00ff */
[----:B------:R0:W2:Y:S03]  /*ce20*/  SYNCS.PHASECHK.TRANS64.TRYWAIT P2, [R0+URZ+0x34830], R3 ;  /* 0x03483003000075a7 */ /* 0x0000a6000804017f */
[----:B--2---:R-:W-:Y:S05]  /*ce30*/  @!P2 NANOSLEEP.SYNCS 0x989680 ;  /* 0x009896800000a95d */ /* 0x004fea0003900000 */
[----:B------:R-:W2:Y:S02]  /*ce40*/  @!P2 SYNCS.PHASECHK.TRANS64 P2, [R0+URZ+0x34830], R3 ;  /* 0x034830030000a5a7 */ /* 0x000ea4000804007f */
[----:B--2---:R-:W-:Y:S05]  /*ce50*/  @!P2 BRA `(.L_x_18) ;  /* 0xfffffffc00eca947 */ /* 0x004fea000383ffff */
[----:B------:R-:W-:Y:S05]  /*ce60*/  BRA `(.L_x_17) ;  /* 0xffffff4400307947 */ /* 0x000fea000383ffff */
.L_x_23:
[----:B-1----:R-:W-:-:S04]  /*ce70*/  MOV R10, UR39 ;  /* 0x00000027000a7c02 */ /* 0x002fc80008000f00 */
[----:B------:R1:W2:Y:S03]  /*ce80*/  SYNCS.PHASECHK.TRANS64.TRYWAIT P2, [R10+URZ+0x34830], R9 ;  /* 0x034830090a0075a7 */ /* 0x0002a6000804017f */
[----:B--2---:R-:W-:Y:S05]  /*ce90*/  @!P2 NANOSLEEP.SYNCS 0x989680 ;  /* 0x009896800000a95d */ /* 0x004fea0003900000 */
[----:B------:R-:W2:Y:S02]  /*cea0*/  @!P2 SYNCS.PHASECHK.TRANS64 P2, [R10+URZ+0x34830], R9 ;  /* 0x034830090a00a5a7 */ /* 0x000ea4000804007f */
[----:B--2---:R-:W-:Y:S05]  /*ceb0*/  @!P2 BRA `(.L_x_23) ;  /* 0xfffffffc00eca947 */ /* 0x004fea000383ffff */
[----:B------:R-:W-:Y:S05]  /*cec0*/  BRA `(.L_x_22) ;  /* 0xffffff7000f87947 */ /* 0x000fea000383ffff */
.L_x_27:
[----:B01----:R-:W-:-:S04]  /*ced0*/  IMAD.U32 R9, RZ, RZ, UR7 ;  /* 0x00000007ff097e24 */ /* 0x003fc8000f8e00ff */
[----:B------:R0:W1:Y:S03]  /*cee0*/  SYNCS.PHASECHK.TRANS64.TRYWAIT P2, [R9+URZ+0x34850], R8 ;  /* 0x03485008090075a7 */ /* 0x000066000804017f */
[----:B-1----:R-:W-:Y:S05]  /*cef0*/  @!P2 NANOSLEEP.SYNCS 0x989680 ;  /* 0x009896800000a95d */ /* 0x002fea0003900000 */
[----:B------:R-:W1:Y:S02]  /*cf00*/  @!P2 SYNCS.PHASECHK.TRANS64 P2, [R9+URZ+0x34850], R8 ;  /* 0x034850080900a5a7 */ /* 0x000e64000804007f */
[----:B-1----:R-:W-:Y:S05]  /*cf10*/  @!P2 BRA `(.L_x_27) ;  /* 0xfffffffc00eca947 */ /* 0x002fea000383ffff */
[----:B------:R-:W-:Y:S05]  /*cf20*/  BRA `(.L_x_26) ;  /* 0xffffff7c00047947 */ /* 0x000fea000383ffff */
.L_x_32:
[----:B-1----:R1:W2:Y:S02]  /*cf30*/  SYNCS.PHASECHK.TRANS64.TRYWAIT P0, [R14+URZ+0x34850], R3 ;  /* 0x034850030e0075a7 */ /* 0x0022a4000800017f */
[----:B--2---:R-:W-:Y:S05]  /*cf40*/  @!P0 NANOSLEEP.SYNCS 0x989680 ;  /* 0x009896800000895d */ /* 0x004fea0003900000 */
[----:B------:R-:W2:Y:S02]  /*cf50*/  @!P0 SYNCS.PHASECHK.TRANS64 P0, [R14+URZ+0x34850], R3 ;  /* 0x034850030e0085a7 */ /* 0x000ea4000800007f */
[----:B--2---:R-:W-:Y:S05]  /*cf60*/  @!P0 BRA `(.L_x_32) ;  /* 0xfffffffc00f08947 */ /* 0x004fea000383ffff */
[----:B------:R-:W-:Y:S05]  /*cf70*/  BRA `(.L_x_31) ;  /* 0xffffff9c00d47947 */ /* 0x000fea000383ffff */
.L_x_43:
[----:B------:R-:W-:Y:S01]  /*cf80*/  IMAD.MOV.U32 R13, RZ, RZ, R0 ;  /* 0x000000ffff0d7224 */ /* 0x000fe200078e0000 */
[----:B------:R-:W-:Y:S01]  /*cf90*/  MOV R12, RZ ;  /* 0x000000ff000c7202 */ /* 0x000fe20000000f00 */
[----:B------:R-:W-:Y:S02]  /*cfa0*/  IMAD.MOV.U32 R11, RZ, RZ, 0x1f ;  /* 0x0000001fff0b7424 */ /* 0x000fe400078e00ff */
[----:B------:R-:W-:-:S07]  /*cfb0*/  IMAD.MOV.U32 R15, RZ, RZ, -0x1 ;  /* 0xffffffffff0f7424 */ /* 0x000fce00078e00ff */
[----:B------:R-:W-:Y:S05]  /*cfc0*/  WARPSYNC.COLLECTIVE R15, `(.L_x_122) ;  /* 0x000000000f087348 */ /* 0x000fea0003c00000 */
[----:B------:R0:W1:Y:S02]  /*cfd0*/  SHFL.IDX P6, R14, R13, R12, R11 ;  /* 0x0000000c0d0e7389 */ /* 0x00006400000c000b */
[----:B01----:R-:W-:Y:S01]  /*cfe0*/  ENDCOLLECTIVE ;  /* 0x000000000000791b */ /* 0x003fe20003800000 */
.L_x_122:
[----:B------:R-:W-:Y:S05]  /*cff0*/  BRA `(.L_x_123) ;  /* 0xffffffc800947947 */ /* 0x000fea000383ffff */
.L_x_45:
[----:B------:R-:W-:Y:S01]  /*d000*/  BSSY B0, `(.L_x_124) ;  /* 0x0000006000007945 */ /* 0x000fe20003800000 */
[----:B------:R-:W-:-:S07]  /*d010*/  MOV R15, 0xffffffff ;  /* 0xffffffff000f7802 */ /* 0x000fce0000000f00 */
[----:B0-----:R-:W-:Y:S05]  /*d020*/  WARPSYNC.COLLECTIVE R15, `(.L_x_125) ;  /* 0x000000000f0c7348 */ /* 0x001fea0003c00000 */
[----:B------:R-:W-:Y:S02]  /*d030*/  ELECT P6, UR62, PT ;  /* 0x00000000003e782f */ /* 0x000fe400038c0000 */
[----:B------:R-:W-:Y:S01]  /*d040*/  MOV R14, UR62 ;  /* 0x0000003e000e7c02 */ /* 0x000fe20008000f00 */
[----:B0-----:R-:W-:Y:S10]  /*d050*/  ENDCOLLECTIVE ;  /* 0x000000000000791b */ /* 0x001ff40003800000 */
.L_x_125:
[----:B------:R-:W-:Y:S05]  /*d060*/  BSYNC B0 ;  /* 0x0000000000007941 */ /* 0x000fea0003800000 */
.L_x_124:
[----:B------:R-:W-:Y:S05]  /*d070*/  BRA `(.L_x_126) ;  /* 0xffffffc800947947 */ /* 0x000fea000383ffff */
.L_x_47:
[----:B0-----:R-:W-:-:S04]  /*d080*/  IMAD.U32 R3, RZ, RZ, UR38 ;  /* 0x00000026ff037e24 */ /* 0x001fc8000f8e00ff */
[----:B------:R0:W1:Y:S03]  /*d090*/  SYNCS.PHASECHK.TRANS64.TRYWAIT P0, [R3+URZ+0x34840], R0 ;  /* 0x03484000030075a7 */ /* 0x000066000800017f */
[----:B-1----:R-:W-:Y:S05]  /*d0a0*/  @!P0 NANOSLEEP.SYNCS 0x989680 ;  /* 0x009896800000895d */ /* 0x002fea0003900000 */
[----:B------:R-:W1:Y:S02]  /*d0b0*/  @!P0 SYNCS.PHASECHK.TRANS64 P0, [R3+URZ+0x34840], R0 ;  /* 0x03484000030085a7 */ /* 0x000e64000800007f */
[----:B-1----:R-:W-:Y:S05]  /*d0c0*/  @!P0 BRA `(.L_x_47) ;  /* 0xfffffffc00ec8947 */ /* 0x002fea000383ffff */
[----:B------:R-:W-:Y:S05]  /*d0d0*/  BRA `(.L_x_127) ;  /* 0xffffffc800e87947 */ /* 0x000fea000383ffff */
.L_x_50:
[----:B------:R-:W-:Y:S01]  /*d0e0*/  MOV R13, R5 ;  /* 0x00000005000d7202 */ /* 0x000fe20000000f00 */
[----:B------:R-:W-:Y:S01]  /*d0f0*/  IMAD.MOV.U32 R12, RZ, RZ, RZ ;  /* 0x000000ffff0c7224 */ /* 0x000fe200078e00ff */
[----:B------:R-:W-:Y:S01]  /*d100*/  MOV R15, 0xffffffff ;  /* 0xffffffff000f7802 */ /* 0x000fe20000000f00 */
[----:B------:R-:W-:Y:S02]  /*d110*/  IMAD.MOV.U32 R11, RZ, RZ, 0x181f ;  /* 0x0000181fff0b7424 */ /* 0x000fe400078e00ff */
[----:B------:R-:W-:-:S07]  /*d120*/  IMAD R6, R9, 0x80, R6 ;  /* 0x0000008009067824 */ /* 0x000fce00078e0206 */
[----:B------:R-:W-:Y:S05]  /*d130*/  WARPSYNC.COLLECTIVE R15, `(.L_x_128) ;  /* 0x000000000f087348 */ /* 0x000fea0003c00000 */
[----:B------:R0:W1:Y:S02]  /*d140*/  SHFL.IDX P6, R14, R13, R12, R11 ;  /* 0x0000000c0d0e7389 */ /* 0x00006400000c000b */
[----:B01----:R-:W-:Y:S01]  /*d150*/  ENDCOLLECTIVE ;  /* 0x000000000000791b */ /* 0x003fe20003800000 */
.L_x_128:
[----:B------:R-:W-:Y:S02]  /*d160*/  VIADD R9, R6, 0x10 ;  /* 0x0000001006097836 */ /* 0x000fe40000000000 */
[----:B------:R-:W-:Y:S02]  /*d170*/  IMAD.MOV.U32 R13, RZ, RZ, R0 ;  /* 0x000000ffff0d7224 */ /* 0x000fe400078e0000 */
[----:B------:R-:W-:-:S07]  /*d180*/  IMAD.MOV.U32 R2, RZ, RZ, R14 ;  /* 0x000000ffff027224 */ /* 0x000fce00078e000e */
[----:B------:R-:W-:Y:S05]  /*d190*/  WARPSYNC.COLLECTIVE R15, `(.L_x_129) ;  /* 0x000000000f087348 */ /* 0x000fea0003c00000 */
[----:B------:R0:W1:Y:S02]  /*d1a0*/  SHFL.IDX P6, R14, R13, R12, R11 ;  /* 0x0000000c0d0e7389 */ /* 0x00006400000c000b */
[----:B01----:R-:W-:Y:S01]  /*d1b0*/  ENDCOLLECTIVE ;  /* 0x000000000000791b */ /* 0x003fe20003800000 */
.L_x_129:
[----:B------:R-:W-:Y:S02]  /*d1c0*/  ULDC UR4, c[0x0][0x288] ;  /* 0x0000a20000047ab9 */ /* 0x000fe40000000800 */
[----:B------:R-:W-:-:S05]  /*d1d0*/  IMAD R4, R8, UR4, RZ ;  /* 0x0000000408047c24 */ /* 0x000fca000f8e02ff */
[----:B------:R-:W-:Y:S01]  /*d1e0*/  ISETP.GE.AND P3, PT, R6, R4, PT ;  /* 0x000000040600720c */ /* 0x000fe20003f66270 */
[----:B------:R-:W-:Y:S01]  /*d1f0*/  IMAD.MOV.U32 R13, RZ, RZ, R5 ;  /* 0x000000ffff0d7224 */ /* 0x000fe200078e0005 */
[----:B------:R-:W-:-:S11]  /*d200*/  MOV R12, 0x1 ;  /* 0x00000001000c7802 */ /* 0x000fd60000000f00 */
[----:B------:R-:W-:Y:S02]  /*d210*/  @!P3 LEA R21, R7, UR38, 0x1 ;  /* 0x000000260715bc11 */ /* 0x000fe4000f8e08ff */
[----:B------:R-:W-:-:S07]  /*d220*/  MOV R3, R14 ;  /* 0x0000000e00037202 */ /* 0x000fce0000000f00 */
[----:B------:R-:W-:Y:S05]  /*d230*/  WARPSYNC.COLLECTIVE R15, `(.L_x_130) ;  /* 0x000000000f087348 */ /* 0x000fea0003c00000 */
[----:B------:R0:W1:Y:S02]  /*d240*/  SHFL.IDX P6, R14, R13, R12, R11 ;  /* 0x0000000c0d0e7389 */ /* 0x00006400000c000b */
[----:B01----:R-:W-:Y:S01]  /*d250*/  ENDCOLLECTIVE ;  /* 0x000000000000791b */ /* 0x003fe20003800000 */
.L_x_130:
[----:B------:R-:W-:-:S04]  /*d260*/  LOP3.LUT R3, R3, R2, RZ, 0x3c, !PT ;  /* 0x0000000203037212 */ /* 0x000fc800078e3cff */
[----:B------:R-:W-:-:S04]  /*d270*/  LOP3.LUT R2, R3, R2, RZ, 0x3c, !PT ;  /* 0x0000000203027212 */ /* 0x000fc800078e3cff */
[----:B------:R-:W-:Y:S01]  /*d280*/  LOP3.LUT R3, R3, R2, RZ, 0x3c, !PT ;  /* 0x0000000203037212 */ /* 0x000fe200078e3cff */
[----:B------:R-:W-:Y:S02]  /*d290*/  IMAD.MOV.U32 R13, RZ, RZ, R0 ;  /* 0x000000ffff0d7224 */ /* 0x000fe400078e0000 */
[----:B------:R-:W-:-:S05]  /*d2a0*/  @!P3 IMAD.WIDE.U32 R2, R10, 0x2, R2 ;  /* 0x000000020a02b825 */ /* 0x000fca00078e0002 */
[----:B------:R-:W-:Y:S01]  /*d2b0*/  @!PT LDS RZ, [RZ] ;  /* 0x00000000fffff984 */ /* 0x000fe20000000800 */
[----:B------:R-:W-:Y:S01]  /*d2c0*/  @!PT LDS RZ, [RZ] ;  /* 0x00000000fffff984 */ /* 0x000fe20000000800 */
[----:B------:R-:W-:Y:S01]  /*d2d0*/  @!PT LDS RZ, [RZ] ;  /* 0x00000000fffff984 */ /* 0x000fe20000000800 */
[----:B------:R0:W-:Y:S01]  /*d2e0*/  @!P3 LDGSTS.E.BYPASS.LTC128B.128 [R21+0x10400], desc[UR42][R2.64], !P2 ;  /* 0x104000000215bfae */ /* 0x0001e2000d101d6a */
[----:B------:R-:W-:-:S03]  /*d2f0*/  IMAD.MOV.U32 R8, RZ, RZ, R14 ;  /* 0x000000ffff087224 */ /* 0x000fc600078e000e */
[----:B------:R0:W-:Y:S04]  /*d300*/  @!P3 LDGSTS.E.BYPASS.LTC128B.128 [R21+0x14400], desc[UR42][R2.64+0x80], !P0 ;  /* 0x144000800215bfae */ /* 0x0001e8000c101d6a */
[----:B0-----:R-:W-:Y:S05]  /*d310*/  WARPSYNC.COLLECTIVE R15, `(.L_x_131) ;  /* 0x000000000f087348 */ /* 0x001fea0003c00000 */
[----:B------:R1:W2:Y:S02]  /*d320*/  SHFL.IDX P6, R14, R13, R12, R11 ;  /* 0x0000000c0d0e7389 */ /* 0x0002a400000c000b */
[----:B012---:R-:W-:Y:S01]  /*d330*/  ENDCOLLECTIVE ;  /* 0x000000000000791b */ /* 0x007fe20003800000 */
.L_x_131:
[----:B------:R-:W-:Y:S01]  /*d340*/  @!PT LDS RZ, [RZ] ;  /* 0x00000000fffff984 */ /* 0x000fe20000000800 */
[----:B------:R-:W-:Y:S01]  /*d350*/  @!PT LDS RZ, [RZ] ;  /* 0x00000000fffff984 */ /* 0x000fe20000000800 */
[----:B------:R-:W-:Y:S01]  /*d360*/  @!PT LDS RZ, [RZ] ;  /* 0x00000000fffff984 */ /* 0x000fe20000000800 */
[----:B------:R0:W-:Y:S01]  /*d370*/  @!P3 LDGSTS.E.BYPASS.LTC128B.128 [R21+0x18400], desc[UR42][R2.64+0x100], !P1 ;  /* 0x184001000215bfae */ /* 0x0001e2000c901d6a */
[----:B------:R-:W-:Y:S02]  /*d380*/  ISETP.GE.AND P3, PT, R9, R4, PT ;  /* 0x000000040900720c */ /* 0x000fe40003f66270 */
[----:B------:R-:W-:Y:S02]  /*d390*/  MOV R9, R8 ;  /* 0x0000000800097202 */ /* 0x000fe40000000f00 */
[----:B------:R-:W-:Y:S01]  /*d3a0*/  MOV R13, R5 ;  /* 0x00000005000d7202 */ /* 0x000fe20000000f00 */
[----:B------:R-:W-:Y:S02]  /*d3b0*/  IMAD.MOV.U32 R12, RZ, RZ, 0x2 ;  /* 0x00000002ff0c7424 */ /* 0x000fe400078e00ff */
[----:B0-----:R-:W-:-:S06]  /*d3c0*/  VIADD R3, R6, 0x20 ;  /* 0x0000002006037836 */ /* 0x001fcc0000000000 */
[----:B------:R-:W-:Y:S01]  /*d3d0*/  @!P3 LEA R20, R7, UR38, 0x1 ;  /* 0x000000260714bc11 */ /* 0x000fe2000f8e08ff */
[----:B------:R-:W-:-:S07]  /*d3e0*/  IMAD.MOV.U32 R8, RZ, RZ, R14 ;  /* 0x000000ffff087224 */ /* 0x000fce00078e000e */
[----:B------:R-:W-:Y:S05]  /*d3f0*/  WARPSYNC.COLLECTIVE R15, `(.L_x_132) ;  /* 0x000000000f087348 */ /* 0x000fea0003c00000 */
[----:B------:R0:W1:Y:S02]  /*d400*/  SHFL.IDX P6, R14, R13, R12, R11 ;  /* 0x0000000c0d0e7389 */ /* 0x00006400000c000b */
[----:B01----:R-:W-:Y:S01]  /*d410*/  ENDCOLLECTIVE ;  /* 0x000000000000791b */ /* 0x003fe20003800000 */
.L_x_132:
[----:B------:R-:W-:-:S05]  /*d420*/  @!P3 IMAD.WIDE.U32 R8, R10, 0x2, R8 ;  /* 0x000000020a08b825 */ /* 0x000fca00078e0008 */
[----:B------:R-:W-:Y:S01]  /*d430*/  @!PT LDS RZ, [RZ] ;  /* 0x00000000fffff984 */ /* 0x000fe20000000800 */
[----:B------:R-:W-:Y:S01]  /*d440*/  @!PT LDS RZ, [RZ] ;  /* 0x00000000fffff984 */ /* 0x000fe20000000800 */
[----:B------:R-:W-:Y:S01]  /*d450*/  @!PT LDS RZ, [RZ] ;  /* 0x00000000fffff984 */ /* 0x000fe20000000800 */
[----:B------:R0:W-:Y:S04]  /*d460*/  @!P3 LDGSTS.E.BYPASS.LTC128B.128 [R20+0x10c00], desc[UR42][R8.64], !P2 ;  /* 0x10c000000814bfae */ /* 0x0001e8000d101d6a */
[----:B------:R0:W-:Y:S01]  /*d470*/  @!P3 LDGSTS.E.BYPASS.LTC128B.128 [R20+0x14c00], desc[UR42][R8.64+0x80], !P0 ;  /* 0x14c000800814bfae */ /* 0x0001e2000c101d6a */
[----:B------:R-:W-:-:S03]  /*d480*/  MOV R13, R0 ;  /* 0x00000000000d7202 */ /* 0x000fc60000000f00 */
[----:B------:R0:W-:Y:S01]  /*d490*/  @!P3 LDGSTS.E.BYPASS.LTC128B.128 [R20+0x18c00], desc[UR42][R8.64+0x100], !P1 ;  /* 0x18c001000814bfae */ /* 0x0001e2000c901d6a */
[----:B------:R-:W-:Y:S01]  /*d4a0*/  ISETP.GE.AND P3, PT, R3, R4, PT ;  /* 0x000000040300720c */ /* 0x000fe20003f66270 */
[----:B------:R-:W-:-:S12]  /*d4b0*/  IMAD.MOV.U32 R2, RZ, RZ, R14 ;  /* 0x000000ffff027224 */ /* 0x000fd800078e000e */
[----:B0-----:R-:W-:Y:S05]  /*d4c0*/  WARPSYNC.COLLECTIVE R15, `(.L_x_133) ;  /* 0x000000000f087348 */ /* 0x001fea0003c00000 */
[----:B------:R1:W2:Y:S02]  /*d4d0*/  SHFL.IDX P6, R14, R13, R12, R11 ;  /* 0x0000000c0d0e7389 */ /* 0x0002a400000c000b */
[----:B012---:R-:W-:Y:S01]  /*d4e0*/  ENDCOLLECTIVE ;  /* 0x000000000000791b */ /* 0x007fe20003800000 */
.L_x_133:
[----:B------:R-:W-:Y:S01]  /*d4f0*/  IADD3 R9, R6, 0x30, RZ ;  /* 0x0000003006097810 */ /* 0x000fe20007ffe0ff */
[----:B------:R-:W-:Y:S01]  /*d500*/  IMAD.MOV.U32 R3, RZ, RZ, R2 ;  /* 0x000000ffff037224 */ /* 0x000fe200078e0002 */
[----:B------:R-:W-:Y:S01]  /*d510*/  @!P3 LEA R21, R7, UR38, 0x1 ;  /* 0x000000260715bc11 */ /* 0x000fe2000f8e08ff */
[----:B------:R-:W-:Y:S02]  /*d520*/  IMAD.MOV.U32 R13, RZ, RZ, R5 ;  /* 0x000000ffff0d7224 */ /* 0x000fe400078e0005 */
[----:B------:R-:W-:Y:S02]  /*d530*/  IMAD.MOV.U32 R12, RZ, RZ, 0x3 ;  /* 0x00000003ff0c7424 */ /* 0x000fe400078e00ff */
[----:B------:R-:W-:-:S07]  /*d540*/  IMAD.MOV.U32 R2, RZ, RZ, R14 ;  /* 0x000000ffff027224 */ /* 0x000fce00078e000e */
[----:B------:R-:W-:Y:S05]  /*d550*/  WARPSYNC.COLLECTIVE R15, `(.L_x_134) ;  /* 0x000000000f087348 */ /* 0x000fea0003c00000 */
[----:B------:R0:W1:Y:S02]  /*d560*/  SHFL.IDX P6, R14, R13, R12, R11 ;  /* 0x0000000c0d0e7389 */ /* 0x00006400000c000b */
[----:B01----:R-:W-:Y:S01]  /*d570*/  ENDCOLLECTIVE ;  /* 0x000000000000791b */ /* 0x003fe20003800000 */
.L_x_134:
[----:B------:R-:W-:-:S05]  /*d580*/  @!P3 IMAD.WIDE.U32 R2, R10, 0x2, R2 ;  /* 0x000000020a02b825 */ /* 0x000fca00078e0002 */
[----:B------:R-:W-:Y:S01]  /*d590*/  @!PT LDS RZ, [RZ] ;  /* 0x00000000fffff984 */ /* 0x000fe20000000800 */
[----:B------:R-:W-:Y:S01]  /*d5a0*/  @!PT LDS RZ, [RZ] ;  /* 0x00000000fffff984 */ /* 0x000fe20000000800 */
[----:B------:R-:W-:Y:S01]  /*d5b0*/  @!PT LDS RZ, [RZ] ;  /* 0x00000000fffff984 */ /* 0x000fe20000000800 */
[----:B------:R0:W-:Y:S04]  /*d5c0*/  @!P3 LDGSTS.E.BYPASS.LTC128B.128 [R21+0x11400], desc[UR42][R2.64], !P2 ;  /* 0x114000000215bfae */ /* 0x0001e8000d101d6a */
[----:B------:R0:W-:Y:S01]  /*d5d0*/  @!P3 LDGSTS.E.BYPASS.LTC128B.128 [R21+0x15400], desc[UR42][R2.64+0x80], !P0 ;  /* 0x154000800215bfae */ /* 0x0001e2000c101d6a */
[----:B------:R-:W-:-:S03]  /*d5e0*/  IMAD.MOV.U32 R13, RZ, RZ, R0 ;  /* 0x000000ffff0d7224 */ /* 0x000fc600078e0000 */
[----:B------:R0:W-:Y:S01]  /*d5f0*/  @!P3 LDGSTS.E.BYPASS.LTC128B.128 [R21+0x19400], desc[UR42][R2.64+0x100], !P1 ;  /* 0x194001000215bfae */ /* 0x0001e2000c901d6a */
[----:B------:R-:W-:Y:S02]  /*d600*/  ISETP.GE.AND P3, PT, R9, R4, PT ;  /* 0x000000040900720c */ /* 0x000fe40003f66270 */
[----:B------:R-:W-:-:S11]  /*d610*/  MOV R8, R14 ;  /* 0x0000000e00087202 */ /* 0x000fd60000000f00 */
[----:B0-----:R-:W-:Y:S05]  /*d620*/  WARPSYNC.COLLECTIVE R15, `(.L_x_135) ;  /* 0x000000000f087348 */ /* 0x001fea0003c00000 */
[----:B------:R1:W2:Y:S02]  /*d630*/  SHFL.IDX P6, R14, R13, R12, R11 ;  /* 0x0000000c0d0e7389 */ /* 0x0002a400000c000b */
[----:B012---:R-:W-:Y:S01]  /*d640*/  ENDCOLLECTIVE ;  /* 0x000000000000791b */ /* 0x007fe20003800000 */
.L_x_135:
[----:B------:R-:W-:Y:S02]  /*d650*/  VIADD R3, R6, 0x40 ;  /* 0x0000004006037836 */ /* 0x000fe40000000000 */
[----:B------:R-:W-:Y:S01]  /*d660*/  IMAD.MOV.U32 R9, RZ, RZ, R8 ;  /* 0x000000ffff097224 */ /* 0x000fe200078e0008 */
[----:B------:R-:W-:Y:S01]  /*d670*/  @!P3 LEA R20, R7, UR38, 0x1 ;  /* 0x000000260714bc11 */ /* 0x000fe2000f8e08ff */
[----:B------:R-:W-:Y:S01]  /*d680*/  IMAD.MOV.U32 R13, RZ, RZ, R5 ;  /* 0x000000ffff0d7224 */ /* 0x000fe200078e0005 */
[----:B------:R-:W-:Y:S02]  /*d690*/  MOV R12, 0x4 ;  /* 0x00000004000c7802 */ /* 0x000fe40000000f00 */
[----:B------:R-:W-:-:S07]  /*d6a0*/  MOV R8, R14 ;  /* 0x0000000e00087202 */ /* 0x000fce0000000f00 */
[----:B------:R-:W-:Y:S05]  /*d6b0*/  WARPSYNC.COLLECTIVE R15, `(.L_x_136) ;  /* 0x000000000f087348 */ /* 0x000fea0003c00000 */
[----:B------:R0:W1:Y:S02]  /*d6c0*/  SHFL.IDX P6, R14, R13, R12, R11 ;  /* 0x0000000c0d0e7389 */ /* 0x00006400000c000b */
[----:B01----:R-:W-:Y:S01]  /*d6d0*/  ENDCOLLECTIVE ;  /* 0x000000000000791b */ /* 0x003fe20003800000 */
.L_x_136:
        /* <DEDUP_REMOVED lines=8> */
[----:B------:R-:W-:Y:S01]  /*d760*/  ISETP.GE.AND P3, PT, R3, R4, PT ;  /* 0x000000040300720c */ /* 0x000fe20003f66270 */
[----:B------:R-:W-:-:S12]  /*d770*/  IMAD.MOV.U32 R2, RZ, RZ, R14 ;  /* 0x000000ffff027224 */ /* 0x000fd800078e000e */
[----:B0-----:R-:W-:Y:S05]  /*d780*/  WARPSYNC.COLLECTIVE R15, `(.L_x_137) ;  /* 0x000000000f087348 */ /* 0x001fea0003c00000 */
[----:B------:R1:W2:Y:S02]  /*d790*/  SHFL.IDX P6, R14, R13, R12, R11 ;  /* 0x0000000c0d0e7389 */ /* 0x0002a400000c000b */
[----:B012---:R-:W-:Y:S01]  /*d7a0*/  ENDCOLLECTIVE ;  /* 0x000000000000791b */ /* 0x007fe20003800000 */
.L_x_137:
[----:B------:R-:W-:Y:S01]  /*d7b0*/  VIADD R9, R6, 0x50 ;  /* 0x0000005006097836 */ /* 0x000fe20000000000 */
[----:B------:R-:W-:Y:S02]  /*d7c0*/  MOV R3, R2 ;  /* 0x0000000200037202 */ /* 0x000fe40000000f00 */
[----:B------:R-:W-:Y:S02]  /*d7d0*/  @!P3 LEA R21, R7, UR38, 0x1 ;  /* 0x000000260715bc11 */ /* 0x000fe4000f8e08ff */
[----:B------:R-:W-:Y:S01]  /*d7e0*/  MOV R13, R5 ;  /* 0x00000005000d7202 */ /* 0x000fe20000000f00 */
[----:B------:R-:W-:Y:S02]  /*d7f0*/  IMAD.MOV.U32 R12, RZ, RZ, 0x5 ;  /* 0x00000005ff0c7424 */ /* 0x000fe400078e00ff */
[----:B------:R-:W-:-:S07]  /*d800*/  IMAD.MOV.U32 R2, RZ, RZ, R14 ;  /* 0x000000ffff027224 */ /* 0x000fce00078e000e */
[----:B------:R-:W-:Y:S05]  /*d810*/  WARPSYNC.COLLECTIVE R15, `(.L_x_138) ;  /* 0x000000000f087348 */ /* 0x000fea0003c00000 */
[----:B------:R0:W1:Y:S02]  /*d820*/  SHFL.IDX P6, R14, R13, R12, R11 ;  /* 0x0000000c0d0e7389 */ /* 0x00006400000c000b */
[----:B01----:R-:W-:Y:S01]  /*d830*/  ENDCOLLECTIVE ;  /* 0x000000000000791b */ /* 0x003fe20003800000 */
.L_x_138:
        /* <DEDUP_REMOVED lines=13> */
.L_x_139:
        /* <DEDUP_REMOVED lines=9> */
.L_x_140:
        /* <DEDUP_REMOVED lines=13> */
.L_x_141:
[----:B------:R-:W-:Y:S01]  /*da70*/  IMAD.MOV.U32 R3, RZ, RZ, R2 ;  /* 0x000000ffff037224 */ /* 0x000fe200078e0002 */
[----:B------:R-:W-:Y:S01]  /*da80*/  @!P3 LEA R21, R7, UR38, 0x1 ;  /* 0x000000260715bc11 */ /* 0x000fe2000f8e08ff */
[----:B------:R-:W-:Y:S02]  /*da90*/  IMAD.MOV.U32 R13, RZ, RZ, R5 ;  /* 0x000000ffff0d7224 */ /* 0x000fe400078e0005 */
[----:B------:R-:W-:Y:S01]  /*daa0*/  IMAD.MOV.U32 R12, RZ, RZ, 0x7 ;  /* 0x00000007ff0c7424 */ /* 0x000fe200078e00ff */
[----:B------:R-:W-:-:S07]  /*dab0*/  MOV R2, R14 ;  /* 0x0000000e00027202 */ /* 0x000fce0000000f00 */
[----:B------:R-:W-:Y:S05]  /*dac0*/  WARPSYNC.COLLECTIVE R15, `(.L_x_142) ;  /* 0x000000000f087348 */ /* 0x000fea0003c00000 */
[----:B------:R0:W1:Y:S02]  /*dad0*/  SHFL.IDX P6, R14, R13, R12, R11 ;  /* 0x0000000c0d0e7389 */ /* 0x00006400000c000b */
[----:B01----:R-:W-:Y:S01]  /*dae0*/  ENDCOLLECTIVE ;  /* 0x000000000000791b */ /* 0x003fe20003800000 */
.L_x_142:
        /* <DEDUP_REMOVED lines=8> */
[----:B------:R-:W-:-:S07]  /*db70*/  MOV R8, R14 ;  /* 0x0000000e00087202 */ /* 0x000fce0000000f00 */
[----:B0-----:R-:W-:Y:S05]  /*db80*/  WARPSYNC.COLLECTIVE R15, `(.L_x_143) ;  /* 0x000000000f087348 */ /* 0x001fea0003c00000 */
[----:B------:R1:W2:Y:S02]  /*db90*/  SHFL.IDX P6, R14, R13, R12, R11 ;  /* 0x0000000c0d0e7389 */ /* 0x0002a400000c000b */
[----:B012---:R-:W-:Y:S01]  /*dba0*/  ENDCOLLECTIVE ;  /* 0x000000000000791b */ /* 0x007fe20003800000 */
.L_x_143:
[----:B------:R-:W-:Y:S05]  /*dbb0*/  BRA `(.L_x_144) ;  /* 0xffffffcc00547947 */ /* 0x000fea000383ffff */
.L_x_53:
[----:B-1----:R-:W-:-:S04]  /*dbc0*/  IMAD.U32 R3, RZ, RZ, UR38 ;  /* 0x00000026ff037e24 */ /* 0x002fc8000f8e00ff */
[----:B------:R1:W2:Y:S03]  /*dbd0*/  SYNCS.PHASECHK.TRANS64.TRYWAIT P0, [R3+URZ+0x34820], R2 ;  /* 0x03482002030075a7 */ /* 0x0002a6000800017f */
[----:B--2---:R-:W-:Y:S05]  /*dbe0*/  @!P0 NANOSLEEP.SYNCS 0x989680 ;  /* 0x009896800000895d */ /* 0x004fea0003900000 */
[----:B------:R-:W2:Y:S02]  /*dbf0*/  @!P0 SYNCS.PHASECHK.TRANS64 P0, [R3+URZ+0x34820], R2 ;  /* 0x03482002030085a7 */ /* 0x000ea4000800007f */
[----:B--2---:R-:W-:Y:S05]  /*dc00*/  @!P0 BRA `(.L_x_53) ;  /* 0xfffffffc00ec8947 */ /* 0x004fea000383ffff */
[----:B------:R-:W-:Y:S05]  /*dc10*/  BRA `(.L_x_145) ;  /* 0xffffffcc00ac7947 */ /* 0x000fea000383ffff */
.L_x_60:
[----:B-1----:R-:W-:-:S04]  /*dc20*/  MOV R3, UR38 ;  /* 0x0000002600037c02 */ /* 0x002fc80008000f00 */
[----:B------:R1:W2:Y:S03]  /*dc30*/  SYNCS.PHASECHK.TRANS64.TRYWAIT P0, [R3+URZ+0x34848], R2 ;  /* 0x03484802030075a7 */ /* 0x0002a6000800017f */
[----:B--2---:R-:W-:Y:S05]  /*dc40*/  @!P0 NANOSLEEP.SYNCS 0x989680 ;  /* 0x009896800000895d */ /* 0x004fea0003900000 */
[----:B------:R-:W2:Y:S02]  /*dc50*/  @!P0 SYNCS.PHASECHK.TRANS64 P0, [R3+URZ+0x34848], R2 ;  /* 0x03484802030085a7 */ /* 0x000ea4000800007f */
[----:B--2---:R-:W-:Y:S05]  /*dc60*/  @!P0 BRA `(.L_x_60) ;  /* 0xfffffffc00ec8947 */ /* 0x004fea000383ffff */
[----:B------:R-:W-:Y:S05]  /*dc70*/  BRA `(.L_x_146) ;  /* 0xffffffd000847947 */ /* 0x000fea000383ffff */
.L_x_67:
[----:B0-----:R-:W-:-:S04]  /*dc80*/  IMAD.U32 R3, RZ, RZ, UR38 ;  /* 0x00000026ff037e24 */ /* 0x001fc8000f8e00ff */
[----:B------:R0:W1:Y:S03]  /*dc90*/  SYNCS.PHASECHK.TRANS64.TRYWAIT P0, [R3+URZ+0x34860], R2 ;  /* 0x03486002030075a7 */ /* 0x000066000800017f */
[----:B-1----:R-:W-:Y:S05]  /*dca0*/  @!P0 NANOSLEEP.SYNCS 0x989680 ;  /* 0x009896800000895d */ /* 0x002fea0003900000 */
[----:B------:R-:W1:Y:S02]  /*dcb0*/  @!P0 SYNCS.PHASECHK.TRANS64 P0, [R3+URZ+0x34860], R2 ;  /* 0x03486002030085a7 */ /* 0x000e64000800007f */
[----:B-1----:R-:W-:Y:S05]  /*dcc0*/  @!P0 BRA `(.L_x_67) ;  /* 0xfffffffc00ec8947 */ /* 0x002fea000383ffff */
[----:B------:R-:W-:Y:S05]  /*dcd0*/  BRA `(.L_x_147) ;  /* 0xffffffd400587947 */ /* 0x000fea000383ffff */
.L_x_76:
[----:B--2---:R-:W-:-:S04]  /*dce0*/  IMAD.U32 R3, RZ, RZ, UR38 ;  /* 0x00000026ff037e24 */ /* 0x004fc8000f8e00ff */
[----:B------:R2:W3:Y:S03]  /*dcf0*/  SYNCS.PHASECHK.TRANS64.TRYWAIT P0, [R3+URZ+0x34840], R2 ;  /* 0x03484002030075a7 */ /* 0x0004e6000800017f */
[----:B---3--:R-:W-:Y:S05]  /*dd00*/  @!P0 NANOSLEEP.SYNCS 0x989680 ;  /* 0x009896800000895d */ /* 0x008fea0003900000 */
[----:B------:R-:W3:Y:S02]  /*dd10*/  @!P0 SYNCS.PHASECHK.TRANS64 P0, [R3+URZ+0x34840], R2 ;  /* 0x03484002030085a7 */ /* 0x000ee4000800007f */
[----:B---3--:R-:W-:Y:S05]  /*dd20*/  @!P0 BRA `(.L_x_76) ;  /* 0xfffffffc00ec8947 */ /* 0x008fea000383ffff */
[----:B------:R-:W-:Y:S05]  /*dd30*/  BRA `(.L_x_148) ;  /* 0xffffffd8007c7947 */ /* 0x000fea000383ffff */
.L_x_83:
[----:B0-----:R-:W-:-:S04]  /*dd40*/  MOV R3, UR38 ;  /* 0x0000002600037c02 */ /* 0x001fc80008000f00 */
[----:B------:R0:W1:Y:S03]  /*dd50*/  SYNCS.PHASECHK.TRANS64.TRYWAIT P0, [R3+URZ+0x34868], R2 ;  /* 0x03486802030075a7 */ /* 0x000066000800017f */
[----:B-1----:R-:W-:Y:S05]  /*dd60*/  @!P0 NANOSLEEP.SYNCS 0x989680 ;  /* 0x009896800000895d */ /* 0x002fea0003900000 */
[----:B------:R-:W1:Y:S02]  /*dd70*/  @!P0 SYNCS.PHASECHK.TRANS64 P0, [R3+URZ+0x34868], R2 ;  /* 0x03486802030085a7 */ /* 0x000e64000800007f */
[----:B-1----:R-:W-:Y:S05]  /*dd80*/  @!P0 BRA `(.L_x_83) ;  /* 0xfffffffc00ec8947 */ /* 0x002fea000383ffff */
[----:B------:R-:W-:Y:S05]  /*dd90*/  BRA `(.L_x_149) ;  /* 0xffffffdc00507947 */ /* 0x000fea000383ffff */
.L_x_92:
[----:B--2---:R-:W-:-:S04]  /*dda0*/  IMAD.U32 R3, RZ, RZ, UR38 ;  /* 0x00000026ff037e24 */ /* 0x004fc8000f8e00ff */
[----:B------:R2:W3:Y:S03]  /*ddb0*/  SYNCS.PHASECHK.TRANS64.TRYWAIT P0, [R3+URZ+0x34848], R2 ;  /* 0x03484802030075a7 */ /* 0x0004e6000800017f */
[----:B---3--:R-:W-:Y:S05]  /*ddc0*/  @!P0 NANOSLEEP.SYNCS 0x989680 ;  /* 0x009896800000895d */ /* 0x008fea0003900000 */
[----:B------:R-:W3:Y:S02]  /*ddd0*/  @!P0 SYNCS.PHASECHK.TRANS64 P0, [R3+URZ+0x34848], R2 ;  /* 0x03484802030085a7 */ /* 0x000ee4000800007f */
[----:B---3--:R-:W-:Y:S05]  /*dde0*/  @!P0 BRA `(.L_x_92) ;  /* 0xfffffffc00ec8947 */ /* 0x008fea000383ffff */
[----:B------:R-:W-:Y:S05]  /*ddf0*/  BRA `(.L_x_150) ;  /* 0xffffffe0008c7947 */ /* 0x000fea000383ffff */
.L_x_99:
[----:B-1----:R-:W-:-:S04]  /*de00*/  IMAD.U32 R3, RZ, RZ, UR38 ;  /* 0x00000026ff037e24 */ /* 0x002fc8000f8e00ff */
[----:B------:R1:W2:Y:S03]  /*de10*/  SYNCS.PHASECHK.TRANS64.TRYWAIT P0, [R3+URZ+0x34860], R2 ;  /* 0x03486002030075a7 */ /* 0x0002a6000800017f */
[----:B--2---:R-:W-:Y:S05]  /*de20*/  @!P0 NANOSLEEP.SYNCS 0x989680 ;  /* 0x009896800000895d */ /* 0x004fea0003900000 */
[----:B------:R-:W2:Y:S02]  /*de30*/  @!P0 SYNCS.PHASECHK.TRANS64 P0, [R3+URZ+0x34860], R2 ;  /* 0x03486002030085a7 */ /* 0x000ea4000800007f */
[----:B--2---:R-:W-:Y:S05]  /*de40*/  @!P0 BRA `(.L_x_99) ;  /* 0xfffffffc00ec8947 */ /* 0x004fea000383ffff */
[----:B------:R-:W-:Y:S05]  /*de50*/  BRA `(.L_x_151) ;  /* 0xffffffe4005c7947 */ /* 0x000fea000383ffff */
.L_x_107:
[----:B-1----:R1:W2:Y:S02]  /*de60*/  SYNCS.PHASECHK.TRANS64.TRYWAIT P0, [R3+URZ+0x34860], R0 ;  /* 0x03486000030075a7 */ /* 0x0022a4000800017f */
[----:B--2---:R-:W-:Y:S05]  /*de70*/  @!P0 NANOSLEEP.SYNCS 0x989680 ;  /* 0x009896800000895d */ /* 0x004fea0003900000 */
[----:B------:R-:W2:Y:S02]  /*de80*/  @!P0 SYNCS.PHASECHK.TRANS64 P0, [R3+URZ+0x34860], R0 ;  /* 0x03486000030085a7 */ /* 0x000ea4000800007f */
[----:B--2---:R-:W-:Y:S05]  /*de90*/  @!P0 BRA `(.L_x_107) ;  /* 0xfffffffc00f08947 */ /* 0x004fea000383ffff */
[----:B------:R-:W-:Y:S05]  /*dea0*/  BRA `(.L_x_152) ;  /* 0xffffffe8002c7947 */ /* 0x000fea000383ffff */
.L_x_112:
[----:B-1----:R1:W2:Y:S02]  /*deb0*/  SYNCS.PHASECHK.TRANS64.TRYWAIT P0, [R2+URZ+0x34820], R3 ;  /* 0x03482003020075a7 */ /* 0x0022a4000800017f */
[----:B--2---:R-:W-:Y:S05]  /*dec0*/  @!P0 NANOSLEEP.SYNCS 0x989680 ;  /* 0x009896800000895d */ /* 0x004fea0003900000 */
[----:B------:R-:W2:Y:S02]  /*ded0*/  @!P0 SYNCS.PHASECHK.TRANS64 P0, [R2+URZ+0x34820], R3 ;  /* 0x03482003020085a7 */ /* 0x000ea4000800007f */
[----:B--2---:R-:W-:Y:S05]  /*dee0*/  @!P0 BRA `(.L_x_112) ;  /* 0xfffffffc00f08947 */ /* 0x004fea000383ffff */
[----:B------:R-:W-:Y:S05]  /*def0*/  BRA `(.L_x_153) ;  /* 0xffffffe800fc7947 */ /* 0x000fea000383ffff */
.L_x_113:
[----:B------:R-:W2:Y:S01]  /*df00*/  S2R R4, SR_TID.X ;  /* 0x0000000000047919 */ /* 0x000ea20000002100 */
[----:B------:R-:W-:Y:S01]  /*df10*/  BSSY B0, `(.L_x_154) ;  /* 0x000000a000007945 */ /* 0x000fe20003800000 */
[----:B------:R-:W-:Y:S01]  /*df20*/  IMAD.MOV.U32 R12, RZ, RZ, RZ ;  /* 0x000000ffff0c7224 */ /* 0x000fe200078e00ff */
[----:B------:R-:W-:Y:S01]  /*df30*/  MOV R15, 0xffffffff ;  /* 0xffffffff000f7802 */ /* 0x000fe20000000f00 */
[----:B0-----:R-:W-:Y:S01]  /*df40*/  IMAD.MOV.U32 R11, RZ, RZ, 0x1f ;  /* 0x0000001fff0b7424 */ /* 0x001fe200078e00ff */
[----:B--2---:R-:W-:-:S04]  /*df50*/  SHF.R.U32.HI R4, RZ, 0x5, R4 ;  /* 0x00000005ff047819 */ /* 0x004fc80000011604 */
[----:B------:R-:W-:-:S04]  /*df60*/  LOP3.LUT R4, R4, 0x3, RZ, 0xc0, !PT ;  /* 0x0000000304047812 */ /* 0x000fc800078ec0ff */
[----:B------:R-:W-:-:S07]  /*df70*/  MOV R13, R4 ;  /* 0x00000004000d7202 */ /* 0x000fce0000000f00 */
[----:B-1----:R-:W-:Y:S05]  /*df80*/  WARPSYNC.COLLECTIVE R15, `(.L_x_155) ;  /* 0x000000000f087348 */ /* 0x002fea0003c00000 */
[----:B------:R0:W2:Y:S02]  /*df90*/  SHFL.IDX P6, R14, R13, R12, R11 ;  /* 0x0000000c0d0e7389 */ /* 0x0000a400000c000b */
[----:B012---:R-:W-:Y:S01]  /*dfa0*/  ENDCOLLECTIVE ;  /* 0x000000000000791b */ /* 0x007fe20003800000 */
.L_x_155:
[----:B------:R-:W-:Y:S05]  /*dfb0*/  BSYNC B0 ;  /* 0x0000000000007941 */ /* 0x000fea0003800000 */
.L_x_154:
[----:B------:R-:W-:Y:S05]  /*dfc0*/  BRA `(.L_x_156) ;  /* 0xffffffe800e07947 */ /* 0x000fea000383ffff */
.L_x_114:
[----:B------:R-:W-:Y:S01]  /*dfd0*/  BSSY B0, `(.L_x_157) ;  /* 0x0000006000007945 */ /* 0x000fe20003800000 */
[----:B------:R-:W-:-:S07]  /*dfe0*/  IMAD.MOV.U32 R15, RZ, RZ, -0x1 ;  /* 0xffffffffff0f7424 */ /* 0x000fce00078e00ff */
[----:B01----:R-:W-:Y:S05]  /*dff0*/  WARPSYNC.COLLECTIVE R15, `(.L_x_158) ;  /* 0x000000000f0c7348 */ /* 0x003fea0003c00000 */
[----:B------:R-:W-:Y:S02]  /*e000*/  ELECT P6, UR62, PT ;  /* 0x00000000003e782f */ /* 0x000fe400038c0000 */
[----:B------:R-:W-:Y:S01]  /*e010*/  MOV R14, UR62 ;  /* 0x0000003e000e7c02 */ /* 0x000fe20008000f00 */
[----:B01----:R-:W-:Y:S10]  /*e020*/  ENDCOLLECTIVE ;  /* 0x000000000000791b */ /* 0x003ff40003800000 */
.L_x_158:
[----:B------:R-:W-:Y:S05]  /*e030*/  BSYNC B0 ;  /* 0x0000000000007941 */ /* 0x000fea0003800000 */
.L_x_157:
[----:B------:R-:W-:Y:S05]  /*e040*/  BRA `(.L_x_159) ;  /* 0xffffffe800d47947 */ /* 0x000fea000383ffff */
.L_x_116:
[----:B0-----:R0:W1:Y:S02]  /*e050*/  SYNCS.PHASECHK.TRANS64.TRYWAIT P0, [R6+URZ], R5 ;  /* 0x00000005060075a7 */ /* 0x001064000800017f */
[----:B-1----:R-:W-:Y:S05]  /*e060*/  @!P0 NANOSLEEP.SYNCS 0x989680 ;  /* 0x009896800000895d */ /* 0x002fea0003900000 */
[----:B------:R-:W1:Y:S02]  /*e070*/  @!P0 SYNCS.PHASECHK.TRANS64 P0, [R6+URZ], R5 ;  /* 0x00000005060085a7 */ /* 0x000e64000800007f */
[----:B-1----:R-:W-:Y:S05]  /*e080*/  @!P0 BRA `(.L_x_116) ;  /* 0xfffffffc00f08947 */ /* 0x002fea000383ffff */
[----:B------:R-:W-:Y:S05]  /*e090*/  BRA `(.L_x_160) ;  /* 0xffffffec00087947 */ /* 0x000fea000383ffff */
.L_x_117:
[----:B-1----:R1:W2:Y:S02]  /*e0a0*/  SYNCS.PHASECHK.TRANS64.TRYWAIT P0, [R3+URZ], R4 ;  /* 0x00000004030075a7 */ /* 0x0022a4000800017f */
[----:B--2---:R-:W-:Y:S05]  /*e0b0*/  @!P0 NANOSLEEP.SYNCS 0x989680 ;  /* 0x009896800000895d */ /* 0x004fea0003900000 */
[----:B------:R-:W2:Y:S02]  /*e0c0*/  @!P0 SYNCS.PHASECHK.TRANS64 P0, [R3+URZ], R4 ;  /* 0x00000004030085a7 */ /* 0x000ea4000800007f */
[----:B--2---:R-:W-:Y:S05]  /*e0d0*/  @!P0 BRA `(.L_x_117) ;  /* 0xfffffffc00f08947 */ /* 0x004fea000383ffff */
[----:B------:R-:W-:Y:S05]  /*e0e0*/  BRA `(.L_x_161) ;  /* 0xffffffe800fc7947 */ /* 0x000fea000383ffff */
.L_x_119:
[----:B-1----:R1:W2:Y:S02]  /*e0f0*/  SYNCS.PHASECHK.TRANS64.TRYWAIT P0, [R0+URZ], R5 ;  /* 0x00000005000075a7 */ /* 0x0022a4000800017f */
[----:B--2---:R-:W-:Y:S05]  /*e100*/  @!P0 NANOSLEEP.SYNCS 0x989680 ;  /* 0x009896800000895d */ /* 0x004fea0003900000 */
[----:B------:R-:W2:Y:S02]  /*e110*/  @!P0 SYNCS.PHASECHK.TRANS64 P0, [R0+URZ], R5 ;  /* 0x00000005000085a7 */ /* 0x000ea4000800007f */
[----:B--2---:R-:W-:Y:S05]  /*e120*/  @!P0 BRA `(.L_x_119) ;  /* 0xfffffffc00f08947 */ /* 0x004fea000383ffff */
[----:B------:R-:W-:Y:S05]  /*e130*/  BRA `(.L_x_162) ;  /* 0xffffffec00007947 */ /* 0x000fea000383ffff */
.L_x_163:
[----:B------:R-:W-:-:S00]  /*e140*/  BRA `(.L_x_163) ;  /* 0xfffffffc00fc7947 */ /* 0x000fc0000383ffff */
[----:B------:R-:W-:-:S00]  /*e150*/  NOP ;  /* 0x0000000000007918 */ /* 0x000fc00000000000 */
        /* <DEDUP_REMOVED lines=10> */
.L_x_2980:


//--------------------- .text._ZN7cutlass13device_kernelIN5flash11enable_sm90INS1_16FlashAttnFwdSm90INS1_25CollectiveMainloopFwdSm90ILi2EN4cute5tupleIJNS5_1CILi1EEES8_S8_EEENS6_IJNS7_ILi128EEESA_NS7_ILi192EEEEEELi128ENS_6half_tEfNS_4arch4Sm90ELb0ELb0ELb1ELb1ELb0ELb0ELb0ELb1ELb1ELb1ELb1ELb0EEENS1_21CollectiveEpilogueFwdINS6_IJSA_SA_SA_EEES9_SD_SF_Li256ELb1ELb1ELb1ELb0EEENS1_36VarlenDynamicPersistentTileSchedulerILi128ELi128ELi256ELi128ELb1ELb1ELb1ELb0ELb1ELb1EEEEEEEEEvNT_6ParamsE --------------------------
	.section	.text._ZN7cutlass13device_kernelIN5flash11enable_sm90INS1_16FlashAttnFwdSm90INS1_25CollectiveMainloopFwdSm90ILi2EN4cute5tupleIJNS5_1CILi1EEES8_S8_EEENS6_IJNS7_ILi128EEESA_NS7_ILi192EEEEEELi128ENS_6half_tEfNS_4arch4Sm90ELb0ELb0ELb1ELb1ELb0ELb0ELb0ELb1ELb1ELb1ELb1ELb0EEENS1_21CollectiveEpilogueFwdINS6_IJSA_SA_SA_EEES9_SD_SF_Li256ELb1ELb1ELb1ELb0EEENS1_36VarlenDynamicPersistentTileSchedulerILi128ELi128ELi256ELi128ELb1ELb1ELb1ELb0ELb1ELb1EEEEEEEEEvNT_6ParamsE,"ax",@progbits
	.align	128
.text._ZN7cutlass13device_kernelIN5flash11enable_sm90INS1_16FlashAttnFwdSm90INS1_25CollectiveMainloopFwdSm90ILi2EN4cute5tupleIJNS5_1CILi1EEES8_S8_EEENS6_IJNS7_ILi128EEESA_NS7_ILi192EEEEEELi128ENS_6half_tEfNS_4arch4Sm90ELb0ELb0ELb1ELb1ELb0ELb0ELb0ELb1ELb1ELb1ELb1ELb0EEENS1_21CollectiveEpilogueFwdINS6_IJSA_SA_SA_EEES9_SD_SF_Li256ELb1ELb1ELb1ELb0EEENS1_36VarlenDynamicPersistentTileSchedulerILi128ELi128ELi256ELi128ELb1ELb1ELb1ELb0ELb1ELb1EEEEEEEEEvNT_6ParamsE:
        .type           _ZN7cutlass13device_kernelIN5flash11enable_sm90INS1_16FlashAttnFwdSm90INS1_25CollectiveMainloopFwdSm90ILi2EN4cute5tupleIJNS5_1CILi1EEES8_S8_EEENS6_IJNS7_ILi128EEESA_NS7_ILi192EEEEEELi128ENS_6half_tEfNS_4arch4Sm90ELb0ELb0ELb1ELb1ELb0ELb0ELb0ELb1ELb1ELb1ELb1ELb0EEENS1_21CollectiveEpilogueFwdINS6_IJSA_SA_SA_EEES9_SD_SF_Li256ELb1ELb1ELb1ELb0EEENS1_36VarlenDynamicPersistentTileSchedulerILi128ELi128ELi256ELi128ELb1ELb1ELb1ELb0ELb1ELb1EEEEEEEEEvNT_6ParamsE,@function
        .size           _ZN7cutlass13device_kernelIN5flash11enable_sm90INS1_16FlashAttnFwdSm90INS1_25CollectiveMainloopFwdSm90ILi2EN4cute5tupleIJNS5_1CILi1EEES8_S8_EEENS6_IJNS7_ILi128EEESA_NS7_ILi192EEEEEELi128ENS_6half_tEfNS_4arch4Sm90ELb0ELb0ELb1ELb1ELb0ELb0ELb0ELb1ELb1ELb1ELb1ELb0EEENS1_21CollectiveEpilogueFwdINS6_IJSA_SA_SA_EEES9_SD_SF_Li256ELb1ELb1ELb1ELb0EEENS1_36VarlenDynamicPersistentTileSchedulerILi128ELi128ELi256ELi128ELb1ELb1ELb1ELb0ELb1ELb1EEEEEEEEEvNT_6ParamsE,(.L_x_2981 - _ZN7cutlass13device_kernelIN5flash11enable_sm90INS1_16FlashAttnFwdSm90INS1_25CollectiveMainloopFwdSm90ILi2EN4cute5tupleIJNS5_1CILi1EEES8_S8_EEENS6_IJNS7_ILi128EEESA_NS7_ILi192EEEEEELi128ENS_6half_tEfNS_4arch4Sm90ELb0ELb0ELb1ELb1ELb0ELb0ELb0ELb1ELb1ELb1ELb1ELb0EEENS1_21CollectiveEpilogueFwdINS6_IJSA_SA_SA_EEES9_SD_SF_Li256ELb1ELb1ELb1ELb0EEENS1_36VarlenDynamicPersistentTileSchedulerILi128ELi128ELi256ELi128ELb1ELb1ELb1ELb0ELb1ELb1EEEEEEEEEvNT_6ParamsE)
        .other          _ZN7cutlass13device_kernelIN5flash11enable_sm90INS1_16FlashAttnFwdSm90INS1_25CollectiveMainloopFwdSm90ILi2EN4cute5tupleIJNS5_1CILi1EEES8_S8_EEENS6_IJNS7_ILi128EEESA_NS7_ILi192EEEEEELi128ENS_6half_tEfNS_4arch4Sm90ELb0ELb0ELb1ELb1ELb0ELb0ELb0ELb1ELb1ELb1ELb1ELb0EEENS1_21CollectiveEpilogueFwdINS6_IJSA_SA_SA_EEES9_SD_SF_Li256ELb1ELb1ELb1ELb0EEENS1_36VarlenDynamicPersistentTileSchedulerILi128ELi128ELi256ELi128ELb1ELb1ELb1ELb0ELb1ELb1EEEEEEEEEvNT_6ParamsE,@"STO_CUDA_ENTRY STV_DEFAULT"
_ZN7cutlass13device_kernelIN5flash11enable_sm90INS1_16FlashAttnFwdSm90INS1_25CollectiveMainloopFwdSm90ILi2EN4cute5tupleIJNS5_1CILi1EEES8_S8_EEENS6_IJNS7_ILi128EEESA_NS7_ILi192EEEEEELi128ENS_6half_tEfNS_4arch4Sm90ELb0ELb0ELb1ELb1ELb0ELb0ELb0ELb1ELb1ELb1ELb1ELb0EEENS1_21CollectiveEpilogueFwdINS6_IJSA_SA_SA_EEES9_SD_SF_Li256ELb1ELb1ELb1ELb0EEENS1_36VarlenDynamicPersistentTileSchedulerILi128ELi128ELi256ELi128ELb1ELb1ELb1ELb0ELb1ELb1EEEEEEEEEvNT_6ParamsE:
        /* <DEDUP_REMOVED lines=17> */
.L_x_165:
[----:B------:R-:W-:Y:S05]  /*0110*/  BSYNC B0 ;  /* 0x0000000000007941 */ /* 0x000fea0003800000 */
.L_x_164:
        /* <DEDUP_REMOVED lines=40> */
.L_x_166:
        /* <DEDUP_REMOVED lines=22> */
.L_x_167:
        /* <DEDUP_REMOVED lines=18> */
.L_x_168:
        /* <DEDUP_REMOVED lines=22> */
.L_x_169:
        /* <DEDUP_REMOVED lines=22> */
.L_x_170:
[----:B0-----:R-:W-:Y:S01]  /*08e0*/  ISETP.NE.AND P0, PT, R2, RZ, PT ;  /* 0x000000ff0200720c */ /* 0x001fe20003f05270 */
[----:B------:R-:W-:Y:S01]  /*08f0*/  IMAD.MOV.U32 R2, RZ, RZ, 0x1 ;  /* 0x00000001ff027424 */ /* 0x000fe200078e00ff */
[----:B------:R-:W-:Y:S01]  /*0900*/  NOP ;  /* 0x0000000000007918 */ /* 0x000fe20000000000 */
[----:B------:R-:W-:-:S03]  /*0910*/  ULDC.64 UR40, c[0x0][0x208] ;  /* 0x0000820000287ab9 */ /* 0x000fc60000000a00 */
[----:B------:R-:W-:-:S05]  /*0920*/  SEL R2, R2, 0x2, !P0 ;  /* 0x0000000202027807 */ /* 0x000fca0004000000 */
[----:B------:R0:W-:Y:S01]  /*0930*/  STL [R1+0x60], R2 ;  /* 0x0000600201007387 */ /* 0x0001e20000100800 */
[----:B-123--:R-:W-:Y:S06]  /*0940*/  BAR.SYNC.DEFER_BLOCKING 0x0 ;  /* 0x0000000000007b1d */ /* 0x00efec0000010000 */
[----:B------:R-:W-:Y:S05]  /*0950*/  @!P0 BRA `(.L_x_171) ;  /* 0x000000a000ac8947 */ /* 0x000fea0003800000 */
.L_x_172:
[----:B------:R-:W-:-:S08]  /*0960*/  NOP ;  /* 0x0000000000007918 */ /* 0x000fd00000000000 */
[----:B------:R-:W1:Y:S02]  /*0970*/  USETMAXREG.TRY_ALLOC.CTAPOOL UP0, 0xf0 ;  /* 0x000000f0000079c8 */ /* 0x000e640008000600 */
[----:B-1----:R-:W-:-:S13]  /*0980*/  PLOP3.LUT P0, PT, PT, PT, UP0, 0x80, 0x0 ;  /* 0x000000000000781c */ /* 0x002fda0003f0f008 */
[----:B------:R-:W-:Y:S05]  /*0990*/  @!P0 BRA `(.L_x_172) ;  /* 0xfffffffc00f08947 */ /* 0x000fea000383ffff */
[----:B------:R-:W1:Y:S08]  /*09a0*/  S2UR UR5, SR_CgaCtaId ;  /* 0x00000000000579c3 */ /* 0x000e700000008800 */
[----:B------:R-:W-:Y:S06]  /*09b0*/  BAR.ARV 0x8, 0x180 ;  /* 0x0206000000007b1d */ /* 0x000fec0000002000 */
[----:B------:R-:W-:-:S02]  /*09c0*/  UMOV UR4, 0x400 ;  /* 0x0000040000047882 */ /* 0x000fc40000000000 */
[----:B------:R-:W-:Y:S01]  /*09d0*/  BAR.SYNC.DEFER_BLOCKING 0x5, 0x180 ;  /* 0x0146000000007b1d */ /* 0x000fe20000010000 */
[----:B-1----:R-:W-:-:S09]  /*09e0*/  ULEA UR4, UR5, UR4, 0x18 ;  /* 0x0000000405047291 */ /* 0x002fd2000f8ec03f */
[----:B------:R-:W1:Y:S01]  /*09f0*/  LDS.128 R12, [UR4+0x348d0] ;  /* 0x0348d004ff0c7984 */ /* 0x000e620008000c00 */
[----:B------:R-:W-:Y:S01]  /*0a00*/  ULDC UR4, c[0x0][0xc3c] ;  /* 0x00030f0000047ab9 */ /* 0x000fe20000000800 */
[----:B------:R-:W-:Y:S06]  /*0a10*/  BAR.ARV 0x4, 0x180 ;  /* 0x0106000000007b1d */ /* 0x000fec0000002000 */
[----:B-1----:R-:W-:-:S13]  /*0a20*/  ISETP.GE.AND P0, PT, R15, UR4, PT ;  /* 0x000000040f007c0c */ /* 0x002fda000bf06270 */
[----:B------:R-:W-:Y:S05]  /*0a30*/  @P0 EXIT ;  /* 0x000000000000094d */ /* 0x000fea0003800000 */
[----:B------:R-:W2:Y:S01]  /*0a40*/  LDL.LU R10, [R1+0x60] ;  /* 0x00006000010a7983 */ /* 0x000ea20000300800 */
[----:B------:R-:W1:Y:S02]  /*0a50*/  S2R R0, SR_TID.X ;  /* 0x0000000000007919 */ /* 0x000e640000002100 */
[----:B-1----:R-:W-:-:S05]  /*0a60*/  VIADD R230, R0, 0xffffff80 ;  /* 0xffffff8000e67836 */ /* 0x002fca0000000000 */
[----:B------:R-:W-:-:S04]  /*0a70*/  SHF.R.S32.HI R3, RZ, 0x1f, R230 ;  /* 0x0000001fff037819 */ /* 0x000fc800000114e6 */
[----:B------:R-:W-:-:S04]  /*0a80*/  LEA.HI R5, R3, R230, RZ, 0x7 ;  /* 0x000000e603057211 */ /* 0x000fc800078f38ff */
[----:B------:R-:W-:-:S05]  /*0a90*/  LOP3.LUT R7, R5, 0xffffff80, RZ, 0xc0, !PT ;  /* 0xffffff8005077812 */ /* 0x000fca00078ec0ff */
[----:B------:R-:W-:-:S05]  /*0aa0*/  IMAD.IADD R208, R230, 0x1, -R7 ;  /* 0x00000001e6d07824 */ /* 0x000fca00078e0a07 */
[----:B------:R-:W-:-:S04]  /*0ab0*/  SHF.R.S32.HI R9, RZ, 0x1f, R208 ;  /* 0x0000001fff097819 */ /* 0x000fc800000114d0 */
[----:B------:R-:W-:-:S04]  /*0ac0*/  LEA.HI R4, R9, R208, RZ, 0x2 ;  /* 0x000000d009047211 */ /* 0x000fc800078f10ff */
[--C-:B------:R-:W-:Y:S02]  /*0ad0*/  SHF.R.S32.HI R6, RZ, 0x2, R4.reuse ;  /* 0x00000002ff067819 */ /* 0x100fe40000011404 */
[----:B------:R-:W-:-:S04]  /*0ae0*/  SHF.R.S32.HI R11, RZ, 0x1f, R4 ;  /* 0x0000001fff0b7819 */ /* 0x000fc80000011404 */
[----:B------:R-:W-:Y:S02]  /*0af0*/  LEA.HI R11, R11, R6, RZ, 0x3 ;  /* 0x000000060b0b7211 */ /* 0x000fe400078f18ff */
[----:B------:R-:W-:Y:S02]  /*0b00*/  LEA.HI R9, R9, R208, RZ, 0x5 ;  /* 0x000000d009097211 */ /* 0x000fe400078f28ff */
[----:B------:R-:W-:Y:S02]  /*0b10*/  LOP3.LUT R11, R11, 0xfffffff8, RZ, 0xc0, !PT ;  /* 0xfffffff80b0b7812 */ /* 0x000fe400078ec0ff */
[CC--:B0-----:R-:W-:Y:S02]  /*0b20*/  LEA.HI R2, R3.reuse, R230.reuse, RZ, 0x5 ;  /* 0x000000e603027211 */ /* 0x0c1fe400078f28ff */
[CC--:B------:R-:W-:Y:S01]  /*0b30*/  LEA.HI R0, R3.reuse, R230.reuse, RZ, 0x4 ;  /* 0x000000e603007211 */ /* 0x0c0fe200078f20ff */
[----:B------:R-:W-:Y:S01]  /*0b40*/  IMAD.IADD R6, R6, 0x1, -R11 ;  /* 0x0000000106067824 */ /* 0x000fe200078e0a0b */
[----:B------:R-:W-:Y:S01]  /*0b50*/  SHF.R.S32.HI R9, RZ, 0x5, R9 ;  /* 0x00000005ff097819 */ /* 0x000fe20000011409 */
[----:B------:R-:W-:Y:S01]  /*0b60*/  IMAD.SHL.U32 R2, R2, 0x20, RZ ;  /* 0x0000002002027824 */ /* 0x000fe200078e00ff */
[----:B------:R-:W-:-:S02]  /*0b70*/  LEA.HI R8, R3, R230, RZ, 0x2 ;  /* 0x000000e603087211 */ /* 0x000fc400078f10ff */
[----:B------:R-:W-:Y:S02]  /*0b80*/  LEA.HI R3, R3, R230, RZ, 0x3 ;  /* 0x000000e603037211 */ /* 0x000fe400078f18ff */
[----:B------:R-:W-:Y:S01]  /*0b90*/  LOP3.LUT R7, R0, 0x3fffff0, RZ, 0xc0, !PT ;  /* 0x03fffff000077812 */ /* 0x000fe200078ec0ff */
[----:B------:R-:W-:Y:S01]  /*0ba0*/  IMAD R6, R9, 0x10, R6 ;  /* 0x0000001009067824 */ /* 0x000fe200078e0206 */
[----:B------:R-:W-:Y:S02]  /*0bb0*/  LOP3.LUT R9, R3, 0xfffffff8, RZ, 0xc0, !PT ;  /* 0xfffffff803097812 */ /* 0x000fe400078ec0ff */
[----:B------:R-:W-:Y:S01]  /*0bc0*/  LOP3.LUT R2, R2, 0xfffffc00, RZ, 0xc0, !PT ;  /* 0xfffffc0002027812 */ /* 0x000fe200078ec0ff */
[----:B------:R-:W-:Y:S01]  /*0bd0*/  IMAD.IADD R7, R230, 0x1, -R7 ;  /* 0x00000001e6077824 */ /* 0x000fe200078e0a07 */
[----:B------:R-:W-:Y:S02]  /*0be0*/  LOP3.LUT R11, R8, 0xfffffffc, RZ, 0xc0, !PT ;  /* 0xfffffffc080b7812 */ /* 0x000fe400078ec0ff */
[----:B------:R-:W-:Y:S01]  /*0bf0*/  SHF.R.S32.HI R224, RZ, 0x7, R5 ;  /* 0x00000007ffe07819 */ /* 0x000fe20000011405 */
[----:B------:R-:W-:Y:S01]  /*0c00*/  IMAD.IADD R184, R230, 0x1, -R9 ;  /* 0x00000001e6b87824 */ /* 0x000fe200078e0a09 */
[----:B------:R-:W-:Y:S01]  /*0c10*/  LOP3.LUT R9, R4, 0x7ffffffc, RZ, 0xc0, !PT ;  /* 0x7ffffffc04097812 */ /* 0x000fe200078ec0ff */
[----:B------:R-:W-:Y:S01]  /*0c20*/  IMAD R227, R7, 0x40, R2 ;  /* 0x0000004007e37824 */ /* 0x000fe200078e0202 */
[----:B------:R-:W-:Y:S01]  /*0c30*/  SHF.R.S32.HI R7, RZ, 0x4, R0 ;  /* 0x00000004ff077819 */ /* 0x000fe20000011400 */
[----:B------:R-:W-:Y:S01]  /*0c40*/  IMAD.IADD R11, R230, 0x1, -R11 ;  /* 0x00000001e60b7824 */ /* 0x000fe200078e0a0b */
[----:B------:R-:W-:Y:S01]  /*0c50*/  LEA.HI R5, R5, R224, RZ, 0x1 ;  /* 0x000000e005057211 */ /* 0x000fe200078f08ff */
[----:B------:R-:W-:Y:S01]  /*0c60*/  IMAD.IADD R9, R208, 0x1, -R9 ;  /* 0x00000001d0097824 */ /* 0x000fe200078e0a09 */
[----:B------:R-:W-:-:S02]  /*0c70*/  LEA.HI R0, R0, R7, RZ, 0x1 ;  /* 0x0000000700007211 */ /* 0x000fc400078f08ff */
[----:B------:R-:W-:Y:S02]  /*0c80*/  LEA.HI R2, R11, R11, RZ, 0x1 ;  /* 0x0000000b0b027211 */ /* 0x000fe400078f08ff */
[----:B------:R-:W-:Y:S01]  /*0c90*/  LOP3.LUT R5, R5, 0x3fffffe, RZ, 0xc0, !PT ;  /* 0x03fffffe05057812 */ /* 0x000fe200078ec0ff */
[----:B------:R-:W-:Y:S01]  /*0ca0*/  IMAD.SHL.U32 R18, R184, 0x8, RZ ;  /* 0x00000008b8127824 */ /* 0x000fe200078e00ff */
[----:B------:R-:W-:Y:S01]  /*0cb0*/  LOP3.LUT R0, R0, 0x1ffffffe, RZ, 0xc0, !PT ;  /* 0x1ffffffe00007812 */ /* 0x000fe200078ec0ff */
[----:B------:R-:W-:Y:S01]  /*0cc0*/  IMAD.SHL.U32 R205, R9, 0x2, RZ ;  /* 0x0000000209cd7824 */ /* 0x000fe200078e00ff */
[----:B------:R-:W-:Y:S01]  /*0cd0*/  LOP3.LUT R2, R2, 0x1ffffffe, RZ, 0xc0, !PT ;  /* 0x1ffffffe02027812 */ /* 0x000fe200078ec0ff */
[----:B------:R-:W-:Y:S02]  /*0ce0*/  IMAD.IADD R5, R224, 0x1, -R5 ;  /* 0x00000001e0057824 */ /* 0x000fe400078e0a05 */
[----:B------:R-:W-:Y:S01]  /*0cf0*/  VIADD R22, R18, 0x40 ;  /* 0x0000004012167836 */ /* 0x000fe20000000000 */
[C---:B------:R-:W-:Y:S01]  /*0d00*/  IADD3 R196, R205.reuse, 0x38, RZ ;  /* 0x00000038cdc47810 */ /* 0x040fe20007ffe0ff */
[----:B------:R-:W-:-:S02]  /*0d10*/  VIADD R202, R205, 0x8 ;  /* 0x00000008cdca7836 */ /* 0x000fc40000000000 */
[C---:B------:R-:W-:Y:S02]  /*0d20*/  VIADD R201, R205.reuse, 0x10 ;  /* 0x00000010cdc97836 */ /* 0x040fe40000000000 */
[C---:B------:R-:W-:Y:S02]  /*0d30*/  VIADD R200, R205.reuse, 0x18 ;  /* 0x00000018cdc87836 */ /* 0x040fe40000000000 */
[C---:B------:R-:W-:Y:S02]  /*0d40*/  VIADD R199, R205.reuse, 0x20 ;  /* 0x00000020cdc77836 */ /* 0x040fe40000000000 */
[C---:B------:R-:W-:Y:S02]  /*0d50*/  VIADD R198, R205.reuse, 0x28 ;  /* 0x00000028cdc67836 */ /* 0x040fe40000000000 */
[C---:B------:R-:W-:Y:S02]  /*0d60*/  VIADD R197, R205.reuse, 0x30 ;  /* 0x00000030cdc57836 */ /* 0x040fe40000000000 */
[----:B------:R-:W-:-:S02]  /*0d70*/  VIADD R195, R205, 0x40 ;  /* 0x00000040cdc37836 */ /* 0x000fc40000000000 */
[C---:B------:R-:W-:Y:S02]  /*0d80*/  VIADD R194, R205.reuse, 0x48 ;  /* 0x00000048cdc27836 */ /* 0x040fe40000000000 */
[C---:B------:R-:W-:Y:S02]  /*0d90*/  VIADD R193, R205.reuse, 0x50 ;  /* 0x00000050cdc17836 */ /* 0x040fe40000000000 */
[C---:B------:R-:W-:Y:S02]  /*0da0*/  VIADD R192, R205.reuse, 0x58 ;  /* 0x00000058cdc07836 */ /* 0x040fe40000000000 */
[C---:B------:R-:W-:Y:S02]  /*0db0*/  VIADD R191, R205.reuse, 0x60 ;  /* 0x00000060cdbf7836 */ /* 0x040fe40000000000 */
[C---:B------:R-:W-:Y:S02]  /*0dc0*/  VIADD R190, R205.reuse, 0x68 ;  /* 0x00000068cdbe7836 */ /* 0x040fe40000000000 */
[----:B------:R-:W-:-:S02]  /*0dd0*/  VIADD R189, R205, 0x70 ;  /* 0x00000070cdbd7836 */ /* 0x000fc40000000000 */
[----:B------:R-:W-:Y:S02]  /*0de0*/  VIADD R188, R205, 0x78 ;  /* 0x00000078cdbc7836 */ /* 0x000fe40000000000 */
[----:B------:R-:W-:Y:S02]  /*0df0*/  IMAD.IADD R0, R7, 0x1, -R0 ;  /* 0x0000000107007824 */ /* 0x000fe400078e0a00 */
[----:B------:R-:W-:Y:S02]  /*0e00*/  IMAD.IADD R226, R11, 0x1, -R2 ;  /* 0x000000010be27824 */ /* 0x000fe400078e0a02 */
[----:B------:R-:W-:Y:S01]  /*0e10*/  IMAD R225, R5, 0x40, R6 ;  /* 0x0000004005e17824 */ /* 0x000fe200078e0206 */
[----:B------:R-:W-:Y:S01]  /*0e20*/  MOV R6, R14 ;  /* 0x0000000e00067202 */ /* 0x000fe20000000f00 */
[----:B------:R-:W-:Y:S01]  /*0e30*/  IMAD R227, R0, 0x8, R227 ;  /* 0x0000000800e37824 */ /* 0x000fe200078e02e3 */
[----:B------:R-:W-:Y:S01]  /*0e40*/  SHF.R.S32.HI R206, RZ, 0x3, R3 ;  /* 0x00000003ffce7819 */ /* 0x000fe20000011403 */
[----:B------:R-:W-:Y:S01]  /*0e50*/  IMAD.MOV.U32 R5, RZ, RZ, R13 ;  /* 0x000000ffff057224 */ /* 0x000fe200078e000d */
[----:B------:R-:W-:Y:S01]  /*0e60*/  SHF.R.S32.HI R229, RZ, 0x1f, R18 ;  /* 0x0000001fffe57819 */ /* 0x000fe20000011412 */
[----:B------:R-:W-:Y:S01]  /*0e70*/  IMAD.MOV.U32 R7, RZ, RZ, R15 ;  /* 0x000000ffff077224 */ /* 0x000fe200078e000f */
[----:B------:R-:W-:Y:S01]  /*0e80*/  SHF.R.S32.HI R228, RZ, 0x1f, R22 ;  /* 0x0000001fffe47819 */ /* 0x000fe20000011416 */
[----:B------:R-:W-:Y:S01]  /*0e90*/  IMAD.MOV.U32 R207, RZ, RZ, RZ ;  /* 0x000000ffffcf7224 */ /* 0x000fe200078e00ff */
[----:B------:R-:W-:Y:S01]  /*0ea0*/  SHF.R.S32.HI R223, RZ, 0x1f, R202 ;  /* 0x0000001fffdf7819 */ /* 0x000fe200000114ca */
[----:B------:R-:W-:Y:S01]  /*0eb0*/  IMAD.MOV.U32 R16, RZ, RZ, RZ ;  /* 0x000000ffff107224 */ /* 0x000fe200078e00ff */
[----:B------:R-:W-:Y:S01]  /*0ec0*/  SHF.R.S32.HI R222, RZ, 0x1f, R201 ;  /* 0x0000001fffde7819 */ /* 0x000fe200000114c9 */
[----:B------:R-:W-:Y:S01]  /*0ed0*/  IMAD.MOV.U32 R2, RZ, RZ, RZ ;  /* 0x000000ffff027224 */ /* 0x000fe200078e00ff */
[----:B------:R-:W-:Y:S01]  /*0ee0*/  SHF.R.S32.HI R221, RZ, 0x1f, R200 ;  /* 0x0000001fffdd7819 */ /* 0x000fe200000114c8 */
[----:B------:R-:W-:Y:S01]  /*0ef0*/  IMAD R226, R226, 0x8, R225 ;  /* 0x00000008e2e27824 */ /* 0x000fe200078e02e1 */
[----:B------:R-:W-:-:S02]  /*0f00*/  SHF.R.S32.HI R220, RZ, 0x1f, R199 ;  /* 0x0000001fffdc7819 */ /* 0x000fc400000114c7 */
[----:B------:R-:W-:Y:S02]  /*0f10*/  SHF.R.S32.HI R219, RZ, 0x1f, R198 ;  /* 0x0000001fffdb7819 */ /* 0x000fe400000114c6 */
[----:B------:R-:W-:Y:S02]  /*0f20*/  SHF.R.S32.HI R218, RZ, 0x1f, R197 ;  /* 0x0000001fffda7819 */ /* 0x000fe400000114c5 */
[----:B------:R-:W-:Y:S02]  /*0f30*/  SHF.R.S32.HI R217, RZ, 0x1f, R196 ;  /* 0x0000001fffd97819 */ /* 0x000fe400000114c4 */
[----:B------:R-:W-:Y:S02]  /*0f40*/  SHF.R.S32.HI R216, RZ, 0x1f, R195 ;  /* 0x0000001fffd87819 */ /* 0x000fe400000114c3 */
[----:B------:R-:W-:Y:S02]  /*0f50*/  SHF.R.S32.HI R215, RZ, 0x1f, R194 ;  /* 0x0000001fffd77819 */ /* 0x000fe400000114c2 */
[----:B------:R-:W-:-:S02]  /*0f60*/  SHF.R.S32.HI R214, RZ, 0x1f, R193 ;  /* 0x0000001fffd67819 */ /* 0x000fc400000114c1 */
[----:B------:R-:W-:Y:S02]  /*0f70*/  SHF.R.S32.HI R213, RZ, 0x1f, R192 ;  /* 0x0000001fffd57819 */ /* 0x000fe400000114c0 */
[----:B------:R-:W-:Y:S02]  /*0f80*/  SHF.R.S32.HI R212, RZ, 0x1f, R191 ;  /* 0x0000001fffd47819 */ /* 0x000fe400000114bf */
[----:B------:R-:W-:Y:S02]  /*0f90*/  SHF.R.S32.HI R211, RZ, 0x1f, R190 ;  /* 0x0000001fffd37819 */ /* 0x000fe400000114be */
[----:B------:R-:W-:Y:S02]  /*0fa0*/  SHF.R.S32.HI R210, RZ, 0x1f, R189 ;  /* 0x0000001fffd27819 */ /* 0x000fe400000114bd */
[----:B------:R-:W-:Y:S02]  /*0fb0*/  SHF.R.S32.HI R209, RZ, 0x1f, R188 ;  /* 0x0000001fffd17819 */ /* 0x000fe400000114bc */
[----:B--2---:R-:W-:-:S07]  /*0fc0*/  LOP3.LUT R19, R10, 0x1, RZ, 0xfc, !PT ;  /* 0x000000010a137812 */ /* 0x004fce00078efcff */
.L_x_219:
[----:B0-2-4-:R-:W0:Y:S01]  /*0fd0*/  LDC.64 R8, c[0x0][0xc88] ;  /* 0x00032200ff087b82 */ /* 0x015e220000000a00 */
[----:B------:R-:W-:-:S07]  /*0fe0*/  ULDC.64 UR4, c[0x0][0xa28] ;  /* 0x00028a0000047ab9 */ /* 0x000fce0000000a00 */
[----:B------:R-:W1:Y:S08]  /*0ff0*/  LDC.64 R12, c[0x0][0x418] ;  /* 0x00010600ff0c7b82 */ /* 0x000e700000000a00 */
[----:B------:R-:W2:Y:S01]  /*1000*/  LDC R0, c[0x0][0x424] ;  /* 0x00010900ff007b82 */ /* 0x000ea20000000800 */
[----:B0-----:R-:W-:Y:S01]  /*1010*/  IMAD.WIDE R8, R7, 0x4, R8 ;  /* 0x0000000407087825 */ /* 0x001fe200078e0208 */
[----:B------:R-:W-:-:S06]  /*1020*/  ISETP.NE.U32.AND P0, PT, RZ, UR4, PT ;  /* 0x00000004ff007c0c */ /* 0x000fcc000bf05070 */
[----:B------:R-:W0:Y:S01]  /*1030*/  LDC R7, c[0x0][0x2f0] ;  /* 0x0000bc00ff077b82 */ /* 0x000e220000000800 */
[----:B---3--:R-:W3:Y:S01]  /*1040*/  LDG.E R23, desc[UR40][R8.64] ;  /* 0x0000002808177981 */ /* 0x008ee2000c1e1900 */
[----:B------:R-:W-:Y:S01]  /*1050*/  ISETP.NE.AND.EX P0, PT, RZ, UR5, PT, P0 ;  /* 0x00000005ff007c0c */ /* 0x000fe2000bf05300 */
[----:B------:R-:W-:Y:S01]  /*1060*/  IMAD.MOV.U32 R3, RZ, RZ, RZ ;  /* 0x000000ffff037224 */ /* 0x000fe200078e00ff */
[----:B---3--:R-:W-:-:S11]  /*1070*/  SHF.R.S32.HI R204, RZ, 0x1f, R23 ;  /* 0x0000001fffcc7819 */ /* 0x008fd60000011417 */
[----:B------:R-:W-:-:S04]  /*1080*/  @P0 LEA R10, P1, R23, UR4, 0x2 ;  /* 0x00000004170a0c11 */ /* 0x000fc8000f8210ff */
[----:B------:R-:W-:Y:S01]  /*1090*/  @P0 LEA.HI.X R11, R23, UR5, R204, 0x2, P1 ;  /* 0x00000005170b0c11 */ /* 0x000fe200088f14cc */
[----:B------:R-:W-:Y:S02]  /*10a0*/  ULDC.64 UR4, c[0x0][0xa20] ;  /* 0x0002880000047ab9 */ /* 0x000fe40000000a00 */
[----:B------:R-:W-:Y:S02]  /*10b0*/  ISETP.NE.U32.AND P1, PT, RZ, UR4, PT ;  /* 0x00000004ff007c0c */ /* 0x000fe4000bf25070 */
[----:B------:R3:W5:Y:S01]  /*10c0*/  @P0 LDG.E R3, desc[UR40][R10.64] ;  /* 0x000000280a030981 */ /* 0x000762000c1e1900 */
[----:B-1----:R-:W-:Y:S02]  /*10d0*/  ISETP.NE.U32.AND P0, PT, R12, RZ, PT ;  /* 0x000000ff0c00720c */ /* 0x002fe40003f05070 */
[----:B------:R-:W-:Y:S02]  /*10e0*/  ISETP.NE.AND.EX P1, PT, RZ, UR5, PT, P1 ;  /* 0x00000005ff007c0c */ /* 0x000fe4000bf25310 */
[----:B------:R-:W-:-:S04]  /*10f0*/  ISETP.NE.AND.EX P0, PT, R13, RZ, PT, P0 ;  /* 0x000000ff0d00720c */ /* 0x000fc80003f05300 */
[----:B--2---:R-:W-:-:S05]  /*1100*/  SEL R0, R0, 0x1, P0 ;  /* 0x0000000100007807 */ /* 0x004fca0000000000 */
[----:B0-----:R-:W-:Y:S02]  /*1110*/  IMAD R104, R0, R7, RZ ;  /* 0x0000000700687224 */ /* 0x001fe400078e02ff */
[----:B------:R-:W-:-:S04]  /*1120*/  @P1 LEA R8, P2, R23, UR4, 0x2 ;  /* 0x0000000417081c11 */ /* 0x000fc8000f8410ff */
[----:B------:R-:W-:-:S05]  /*1130*/  @P1 LEA.HI.X R9, R23, UR5, R204, 0x2, P2 ;  /* 0x0000000517091c11 */ /* 0x000fca00090f14cc */
[----:B------:R3:W5:Y:S01]  /*1140*/  @P1 LDG.E R104, desc[UR40][R8.64] ;  /* 0x0000002808681981 */ /* 0x000762000c1e1900 */
[----:B------:R-:W-:Y:S05]  /*1150*/  @P1 BRA `(.L_x_173) ;  /* 0x0000000000241947 */ /* 0x000fea0003800000 */
[----:B------:R-:W-:Y:S02]  /*1160*/  ULDC.64 UR4, c[0x0][0xa08] ;  /* 0x0002820000047ab9 */ /* 0x000fe40000000a00 */
[----:B------:R-:W-:-:S04]  /*1170*/  ISETP.NE.U32.AND P0, PT, RZ, UR4, PT ;  /* 0x00000004ff007c0c */ /* 0x000fc8000bf05070 */
[----:B------:R-:W-:-:S13]  /*1180*/  ISETP.NE.AND.EX P0, PT, RZ, UR5, PT, P0 ;  /* 0x00000005ff007c0c */ /* 0x000fda000bf05300 */
[----:B------:R-:W-:Y:S05]  /*1190*/  @!P0 BRA `(.L_x_173) ;  /* 0x0000000000148947 */ /* 0x000fea0003800000 */
[----:B---3--:R-:W0:Y:S02]  /*11a0*/  LDC.64 R8, c[0x0][0xa08] ;  /* 0x00028200ff087b82 */ /* 0x008e240000000a00 */
[----:B0-----:R-:W-:-:S05]  /*11b0*/  IMAD.WIDE R8, R23, 0x4, R8 ;  /* 0x0000000417087825 */ /* 0x001fca00078e0208 */
[----:B-----5:R-:W2:Y:S04]  /*11c0*/  LDG.E R104, desc[UR40][R8.64] ;  /* 0x0000002808687981 */ /* 0x020ea8000c1e1900 */
[----:B------:R-:W2:Y:S02]  /*11d0*/  LDG.E R7, desc[UR40][R8.64+0x4] ;  /* 0x0000042808077981 */ /* 0x000ea4000c1e1900 */
[----:B--2---:R-:W-:-:S07]  /*11e0*/  IMAD.IADD R104, R7, 0x1, -R104 ;  /* 0x0000000107687824 */ /* 0x004fce00078e0a68 */
.L_x_173:
[----:B-----5:R-:W-:Y:S01]  /*11f0*/  IMAD.IADD R104, R104, 0x1, -R3 ;  /* 0x0000000168687824 */ /* 0x020fe200078e0a03 */
[C---:B------:R-:W-:Y:S01]  /*1200*/  LOP3.LUT R3, R6.reuse, 0xff000000, RZ, 0xc0, !PT ;  /* 0xff00000006037812 */ /* 0x040fe200078ec0ff */
[----:B------:R-:W-:Y:S01]  /*1210*/  IMAD.MOV.U32 R94, RZ, RZ, RZ ;  /* 0x000000ffff5e7224 */ /* 0x000fe200078e00ff */
[----:B------:R-:W-:Y:S01]  /*1220*/  LOP3.LUT R0, R6, 0xff0000, RZ, 0xc0, !PT ;  /* 0x00ff000006007812 */ /* 0x000fe200078ec0ff */
[C---:B------:R-:W-:Y:S01]  /*1230*/  VIADD R4, R104.reuse, 0x7f ;  /* 0x0000007f68047836 */ /* 0x040fe20000000000 */
[----:B------:R-:W-:Y:S02]  /*1240*/  ISETP.GE.AND P0, PT, R104, 0x1, PT ;  /* 0x000000016800780c */ /* 0x000fe40003f06270 */
[----:B------:R-:W-:Y:S02]  /*1250*/  SHF.R.U32.HI R3, RZ, 0x8, R3 ;  /* 0x00000008ff037819 */ /* 0x000fe40000011603 */
[----:B------:R-:W-:Y:S02]  /*1260*/  SHF.R.S32.HI R7, RZ, 0x1f, R4 ;  /* 0x0000001fff077819 */ /* 0x000fe40000011404 */
[----:B------:R-:W-:-:S02]  /*1270*/  LEA.HI R0, R0, R3, RZ, 0x10 ;  /* 0x0000000300007211 */ /* 0x000fc400078f80ff */
[----:B------:R-:W-:Y:S02]  /*1280*/  LEA.HI R7, R7, R4, RZ, 0x7 ;  /* 0x0000000407077211 */ /* 0x000fe400078f38ff */
[----:B------:R-:W-:Y:S02]  /*1290*/  LOP3.LUT R203, R0, 0xff, RZ, 0xc0, !PT ;  /* 0x000000ff00cb7812 */ /* 0x000fe400078ec0ff */
[----:B------:R-:W-:Y:S02]  /*12a0*/  SHF.R.U32.HI R186, RZ, 0x10, R0 ;  /* 0x00000010ffba7819 */ /* 0x000fe40000011600 */
[----:B---3--:R-:W-:Y:S01]  /*12b0*/  SHF.R.S32.HI R11, RZ, 0x7, R7 ;  /* 0x00000007ff0b7819 */ /* 0x008fe20000011407 */
[----:B------:R-:W-:Y:S06]  /*12c0*/  @!P0 BRA `(.L_x_174) ;  /* 0x0000000000748947 */ /* 0x000fec0003800000 */
[----:B------:R-:W0:Y:S01]  /*12d0*/  LDC R3, c[0x0][0x9f0] ;  /* 0x00027c00ff037b82 */ /* 0x000e220000000800 */
[----:B------:R-:W-:-:S04]  /*12e0*/  ISETP.NE.AND P0, PT, R186, RZ, PT ;  /* 0x000000ffba00720c */ /* 0x000fc80003f05270 */
[----:B0-----:R-:W-:-:S04]  /*12f0*/  SEL R12, R186, R3, P0 ;  /* 0x00000003ba0c7207 */ /* 0x001fc80000000000 */
[-C--:B------:R-:W-:Y:S02]  /*1300*/  IABS R4, R12.reuse ;  /* 0x0000000c00047213 */ /* 0x080fe40000000000 */
[----:B------:R-:W-:Y:S02]  /*1310*/  IADD3 R0, R11, -0x1, R12 ;  /* 0xffffffff0b007810 */ /* 0x000fe40007ffe00c */
[----:B------:R-:W0:Y:S01]  /*1320*/  I2F.RP R3, R4 ;  /* 0x0000000400037306 */ /* 0x000e220000209400 */
[----:B------:R-:W-:Y:S02]  /*1330*/  IABS R13, R12 ;  /* 0x0000000c000d7213 */ /* 0x000fe40000000000 */
[----:B------:R-:W-:Y:S02]  /*1340*/  IABS R10, R0 ;  /* 0x00000000000a7213 */ /* 0x000fe40000000000 */
[----:B------:R-:W-:-:S04]  /*1350*/  LOP3.LUT R0, R0, R12, RZ, 0x3c, !PT ;  /* 0x0000000c00007212 */ /* 0x000fc800078e3cff */
[----:B------:R-:W-:Y:S01]  /*1360*/  ISETP.GE.AND P2, PT, R0, RZ, PT ;  /* 0x000000ff0000720c */ /* 0x000fe20003f46270 */
[----:B0-----:R-:W0:Y:S02]  /*1370*/  MUFU.RCP R3, R3 ;  /* 0x0000000300037308 */ /* 0x001e240000001000 */
[----:B0-----:R-:W-:Y:S02]  /*1380*/  VIADD R8, R3, 0xffffffe ;  /* 0x0ffffffe03087836 */ /* 0x001fe40000000000 */
[----:B------:R-:W-:-:S04]  /*1390*/  IMAD.MOV R3, RZ, RZ, -R13 ;  /* 0x000000ffff037224 */ /* 0x000fc800078e0a0d */
[----:B------:R0:W1:Y:S02]  /*13a0*/  F2I.FTZ.U32.TRUNC.NTZ R9, R8 ;  /* 0x0000000800097305 */ /* 0x000064000021f000 */
[----:B0-----:R-:W-:Y:S01]  /*13b0*/  IMAD.MOV.U32 R8, RZ, RZ, RZ ;  /* 0x000000ffff087224 */ /* 0x001fe200078e00ff */
[----:B-1----:R-:W-:-:S05]  /*13c0*/  IADD3 R7, RZ, -R9, RZ ;  /* 0x80000009ff077210 */ /* 0x002fca0007ffe0ff */
[----:B------:R-:W-:-:S04]  /*13d0*/  IMAD R7, R7, R4, RZ ;  /* 0x0000000407077224 */ /* 0x000fc800078e02ff */
[----:B------:R-:W-:-:S06]  /*13e0*/  IMAD.HI.U32 R9, R9, R7, R8 ;  /* 0x0000000709097227 */ /* 0x000fcc00078e0008 */
[----:B------:R-:W-:-:S04]  /*13f0*/  IMAD.HI.U32 R9, R9, R10, RZ ;  /* 0x0000000a09097227 */ /* 0x000fc800078e00ff */
[----:B------:R-:W-:-:S05]  /*1400*/  IMAD R3, R9, R3, R10 ;  /* 0x0000000309037224 */ /* 0x000fca00078e020a */
[----:B------:R-:W-:-:S13]  /*1410*/  ISETP.GT.U32.AND P1, PT, R4, R3, PT ;  /* 0x000000030400720c */ /* 0x000fda0003f24070 */
[----:B------:R-:W-:Y:S02]  /*1420*/  @!P1 IMAD.IADD R3, R3, 0x1, -R4 ;  /* 0x0000000103039824 */ /* 0x000fe400078e0a04 */
[----:B------:R-:W-:Y:S01]  /*1430*/  @!P1 VIADD R9, R9, 0x1 ;  /* 0x0000000109099836 */ /* 0x000fe20000000000 */
[----:B------:R-:W-:Y:S02]  /*1440*/  ISETP.NE.AND P1, PT, R12, RZ, PT ;  /* 0x000000ff0c00720c */ /* 0x000fe40003f25270 */
[----:B------:R-:W-:-:S13]  /*1450*/  ISETP.GE.U32.AND P0, PT, R3, R4, PT ;  /* 0x000000040300720c */ /* 0x000fda0003f06070 */
[----:B------:R-:W-:-:S04]  /*1460*/  @P0 VIADD R9, R9, 0x1 ;  /* 0x0000000109090836 */ /* 0x000fc80000000000 */
[----:B------:R-:W-:Y:S01]  /*1470*/  @!P2 IMAD.MOV R9, RZ, RZ, -R9 ;  /* 0x000000ffff09a224 */ /* 0x000fe200078e0a09 */
[----:B------:R-:W-:-:S05]  /*1480*/  @!P1 LOP3.LUT R9, RZ, R12, RZ, 0x33, !PT ;  /* 0x0000000cff099212 */ /* 0x000fca00078e33ff */
[----:B------:R-:W-:-:S07]  /*1490*/  IMAD.MOV.U32 R94, RZ, RZ, R9 ;  /* 0x000000ffff5e7224 */ /* 0x000fce00078e0009 */
.L_x_174:
[-C--:B------:R-:W-:Y:S01]  /*14a0*/  IMAD R17, R203, R94.reuse, RZ ;  /* 0x0000005ecb117224 */ /* 0x080fe200078e02ff */
[----:B------:R-:W-:Y:S01]  /*14b0*/  LOP3.LUT R185, R6, 0xffff, RZ, 0xc0, !PT ;  /* 0x0000ffff06b97812 */ /* 0x000fe200078ec0ff */
[----:B------:R-:W-:Y:S01]  /*14c0*/  IMAD.MOV.U32 R187, RZ, RZ, R5 ;  /* 0x000000ffffbb7224 */ /* 0x000fe200078e0005 */
[----:B------:R-:W-:Y:S01]  /*14d0*/  PLOP3.LUT P0, PT, PT, PT, PT, 0x80, 0x0 ;  /* 0x000000000000781c */ /* 0x000fe20003f0f070 */
[----:B------:R-:W-:Y:S01]  /*14e0*/  IMAD.MOV.U32 R3, RZ, RZ, RZ ;  /* 0x000000ffff037224 */ /* 0x000fe200078e00ff */
[----:B------:R-:W-:Y:S01]  /*14f0*/  VIADDMNMX R94, R17, R94, R11, PT ;  /* 0x0000005e115e7246 */ /* 0x000fe2000380010b */
[----:B------:R-:W-:Y:S01]  /*1500*/  IMAD.MOV.U32 R0, RZ, RZ, RZ ;  /* 0x000000ffff007224 */ /* 0x000fe200078e00ff */
[----:B------:R-:W-:Y:S02]  /*1510*/  CS2R R86, SRZ ;  /* 0x0000000000567805 */ /* 0x000fe4000001ff00 */
[----:B------:R-:W-:Y:S02]  /*1520*/  CS2R R84, SRZ ;  /* 0x0000000000547805 */ /* 0x000fe4000001ff00 */
[----:B------:R-:W-:-:S02]  /*1530*/  ISETP.GT.AND P1, PT, R94, R17, PT ;  /* 0x000000115e00720c */ /* 0x000fc40003f24270 */
        /* <DEDUP_REMOVED lines=29> */
[----:B------:R-:W-:Y:S01]  /*1710*/  CS2R R20, SRZ ;  /* 0x0000000000147805 */ /* 0x000fe2000001ff00 */
[----:B------:R-:W-:Y:S06]  /*1720*/  @!P1 BRA `(.L_x_175) ;  /* 0x00000068000c9947 */ /* 0x000fec0003800000 */
[----:B------:R-:W0:Y:S01]  /*1730*/  SHFL.IDX PT, R0, R224, RZ, 0x1f ;  /* 0x00001fffe0007589 */ /* 0x000e2200000e0000 */
[----:B------:R-:W1:Y:S01]  /*1740*/  S2UR UR7, SR_CgaCtaId ;  /* 0x00000000000779c3 */ /* 0x000e620000008800 */
[----:B------:R-:W-:Y:S01]  /*1750*/  UMOV UR6, 0x400 ;  /* 0x0000040000067882 */ /* 0x000fe20000000000 */
[----:B0-----:R-:W-:Y:S01]  /*1760*/  R2UR UR4, R0 ;  /* 0x00000000000472ca */ /* 0x001fe200000e0000 */
[----:B-1----:R-:W-:-:S04]  /*1770*/  ULEA UR6, UR7, UR6, 0x18 ;  /* 0x0000000607067291 */ /* 0x002fc8000f8ec03f */
[----:B------:R-:W-:-:S04]  /*1780*/  UIADD3 UR6, UR6, 0x10400, URZ ;  /* 0x0001040006067890 */ /* 0x000fc8000fffe03f */
[----:B------:R-:W-:-:S04]  /*1790*/  ULOP3.LUT UP0, URZ, UR6, 0x3ff, URZ, 0xc0, !UPT ;  /* 0x000003ff063f7892 */ /* 0x000fc8000f80c03f */
[----:B------:R-:W-:Y:S02]  /*17a0*/  ULEA.HI UR5, UR4, UR4, URZ, 0x1 ;  /* 0x0000000404057291 */ /* 0x000fe4000f8f083f */
[----:B------:R-:W-:Y:S02]  /*17b0*/  PLOP3.LUT P0, PT, PT, PT, UP0, 0x80, 0x0 ;  /* 0x000000000000781c */ /* 0x000fe40003f0f008 */
        /* <DEDUP_REMOVED lines=9> */
[----:B------:R-:W-:Y:S01]  /*1850*/  IMAD.U32 R4, RZ, RZ, UR4 ;  /* 0x00000004ff047e24 */ /* 0x000fe2000f8e00ff */
[----:B------:R0:W1:Y:S01]  /*1860*/  LDC.64 R14, c[0x4][R0] ;  /* 0x01000000000e7b82 */ /* 0x0000620000000a00 */
[----:B------:R-:W-:Y:S01]  /*1870*/  IMAD.U32 R5, RZ, RZ, UR5 ;  /* 0x00000005ff057e24 */ /* 0x000fe2000f8e00ff */
[----:B------:R-:W-:Y:S01]  /*1880*/  ULDC.64 UR4, c[0x4][0xc0] ;  /* 0x0100300000047ab9 */ /* 0x000fe20000000a00 */
[----:B------:R-:W-:Y:S01]  /*1890*/  IMAD.U32 R10, RZ, RZ, UR6 ;  /* 0x00000006ff0a7e24 */ /* 0x000fe2000f8e00ff */
[----:B------:R-:W-:Y:S01]  /*18a0*/  MOV R11, UR7 ;  /* 0x00000007000b7c02 */ /* 0x000fe20008000f00 */
[----:B------:R-:W-:Y:S02]  /*18b0*/  IMAD.U32 R6, RZ, RZ, UR4 ;  /* 0x00000004ff067e24 */ /* 0x000fe4000f8e00ff */
[----:B------:R-:W-:-:S02]  /*18c0*/  IMAD.U32 R7, RZ, RZ, UR5 ;  /* 0x00000005ff077e24 */ /* 0x000fc4000f8e00ff */
[----:B------:R-:W-:Y:S02]  /*18d0*/  IMAD.MOV.U32 R8, RZ, RZ, 0x70 ;  /* 0x00000070ff087424 */ /* 0x000fe400078e00ff */
[----:B------:R-:W-:Y:S02]  /*18e0*/  IMAD.MOV.U32 R12, RZ, RZ, 0x1 ;  /* 0x00000001ff0c7424 */ /* 0x000fe400078e00ff */
[----:B0-----:R-:W-:-:S07]  /*18f0*/  IMAD.MOV.U32 R13, RZ, RZ, RZ ;  /* 0x000000ffff0d7224 */ /* 0x001fce00078e00ff */
[----:B------:R-:W-:-:S07]  /*1900*/  LEPC R20, `(.L_x_176) ;  /* 0x000000001014794e */ /* 0x000fce0000000000 */
[----:B-1----:R-:W-:Y:S05]  /*1910*/  CALL.ABS.NOINC R14 ;  /* 0x000000000e007343 */ /* 0x002fea0003c00000 */
.L_x_176:
[----:B------:R-:W0:Y:S01]  /*1920*/  S2UR UR5, SR_CgaCtaId ;  /* 0x00000000000579c3 */ /* 0x000e220000008800 */
[----:B------:R-:W-:Y:S01]  /*1930*/  LEA.HI R0, R207, R207, RZ, 0x1 ;  /* 0x000000cfcf007211 */ /* 0x000fe200078f08ff */
[----:B------:R-:W-:Y:S01]  /*1940*/  UMOV UR4, 0x400 ;  /* 0x0000040000047882 */ /* 0x000fe20000000000 */
[----:B------:R-:W-:Y:S01]  /*1950*/  BSSY B0, `(.L_x_177) ;  /* 0x0000009000007945 */ /* 0x000fe20003800000 */
[----:B------:R-:W-:Y:S02]  /*1960*/  ISETP.NE.AND P0, PT, R19, 0x3, PT ;  /* 0x000000031300780c */ /* 0x000fe40003f05270 */
[----:B------:R-:W-:-:S05]  /*1970*/  LOP3.LUT R0, R0, 0xfffffffe, RZ, 0xc0, !PT ;  /* 0xfffffffe00007812 */ /* 0x000fca00078ec0ff */
[----:B------:R-:W-:-:S05]  /*1980*/  IMAD.IADD R3, R207, 0x1, -R0 ;  /* 0x00000001cf037824 */ /* 0x000fca00078e0a00 */
[----:B------:R-:W-:Y:S01]  /*1990*/  SHF.L.U32 R3, R3, 0x1f, RZ ;  /* 0x0000001f03037819 */ /* 0x000fe200000006ff */
[----:B0-----:R-:W-:-:S06]  /*19a0*/  ULEA UR4, UR5, UR4, 0x18 ;  /* 0x0000000405047291 */ /* 0x001fcc000f8ec03f */
[----:B------:R-:W-:-:S04]  /*19b0*/  IMAD.U32 R0, RZ, RZ, UR4 ;  /* 0x00000004ff007e24 */ /* 0x000fc8000f8e00ff */
[----:B------:R-:W0:Y:S02]  /*19c0*/  SYNCS.PHASECHK.TRANS64.TRYWAIT P1, [R0+URZ+0x34800], R3 ;  /* 0x03480003000075a7 */ /* 0x000e24000802017f */
[----:B0-----:R-:W-:Y:S05]  /*19d0*/  @!P1 BRA `(.L_x_178) ;  /* 0x000000f800789947 */ /* 0x001fea0003800000 */
.L_x_342:
[----:B------:R-:W-:Y:S05]  /*19e0*/  BSYNC B0 ;  /* 0x0000000000007941 */ /* 0x000fea0003800000 */
.L_x_177:
[----:B------:R-:W-:Y:S05]  /*19f0*/  @!P0 BRA `(.L_x_179) ;  /* 0x0000000000048947 */ /* 0x000fea0003800000 */
[----:B------:R-:W-:Y:S01]  /*1a00*/  BPT.TRAP 0x1 ;  /* 0x000000040000795c */ /* 0x000fe20000300000 */
.L_x_179:
[----:B0-----:R-:W-:Y:S01]  /*1a10*/  IMAD R3, R2, 0x8, R0 ;  /* 0x0000000802037824 */ /* 0x001fe200078e0200 */
[----:B------:R-:W-:-:S04]  /*1a20*/  SHF.L.U32 R4, R16, 0x1f, RZ ;  /* 0x0000001f10047819 */ /* 0x000fc800000006ff */
[----:B------:R0:W1:Y:S01]  /*1a30*/  SYNCS.PHASECHK.TRANS64.TRYWAIT P2, [R3+URZ+0x34830], R4 ;  /* 0x03483004030075a7 */ /* 0x000062000804017f */
[----:B------:R-:W-:Y:S05]  /*1a40*/  @!P0 BRA `(.L_x_180) ;  /* 0x0000000000048947 */ /* 0x000fea0003800000 */
[----:B------:R-:W-:Y:S01]  /*1a50*/  BPT.TRAP 0x1 ;  /* 0x000000040000795c */ /* 0x000fe20000300000 */
.L_x_180:
[----:B------:R-:W2:Y:S01]  /*1a60*/  S2R R5, SR_TID.X ;  /* 0x0000000000057919 */ /* 0x000ea20000002100 */
[----:B------:R-:W-:Y:S01]  /*1a70*/  IMAD.MOV.U32 R151, RZ, RZ, RZ ;  /* 0x000000ffff977224 */ /* 0x000fe200078e00ff */
[----:B--2---:R-:W-:Y:S01]  /*1a80*/  LOP3.LUT P1, RZ, R5, 0x7f, RZ, 0xc0, !PT ;  /* 0x0000007f05ff7812 */ /* 0x004fe2000782c0ff */
[----:B-1----:R-:W-:-:S12]  /*1a90*/  @P2 BRA `(.L_x_181) ;  /* 0x0000000000082947 */ /* 0x002fd80003800000 */
[----:B------:R-:W1:Y:S02]  /*1aa0*/  SYNCS.PHASECHK.TRANS64.TRYWAIT P2, [R3+URZ+0x34830], R4 ;  /* 0x03483004030075a7 */ /* 0x000e64000804017f */
[----:B-1----:R-:W-:Y:S05]  /*1ab0*/  @!P2 BRA `(.L_x_182) ;  /* 0x000000f80054a947 */ /* 0x002fea0003800000 */
.L_x_181:
[----:B------:R-:W-:Y:S05]  /*1ac0*/  WARPSYNC.ALL ;  /* 0x0000000000007948 */ /* 0x000fea0003800000 */
[----:B01----:R-:W-:Y:S01]  /*1ad0*/  VIADD R4, R0, 0x1c400 ;  /* 0x0001c40000047836 */ /* 0x003fe20000000000 */
[----:B------:R-:W-:Y:S01]  /*1ae0*/  ULOP3.LUT UR56, UR56, 0x10000, URZ, 0xfc, !UPT ;  /* 0x0001000038387892 */ /* 0x000fe2000f8efc3f */
[----:B------:R-:W-:Y:S01]  /*1af0*/  WARPGROUP.ARRIVE ;  /* 0x00000000000079c5 */ /* 0x000fe20000000000 */
[----:B------:R-:W-:Y:S01]  /*1b00*/  UMOV UR57, 0x40000040 ;  /* 0x4000004000397882 */ /* 0x000fe20000000000 */
[----:B------:R-:W-:Y:S01]  /*1b10*/  UMOV UR59, 0x40000040 ;  /* 0x40000040003b7882 */ /* 0x000fe20000000000 */
[----:B------:R-:W-:Y:S01]  /*1b20*/  SHF.R.U32.HI R4, RZ, 0x4, R4 ;  /* 0x00000004ff047819 */ /* 0x000fe20000011604 */
[----:B------:R-:W-:Y:S01]  /*1b30*/  UIADD3 UR8, UR56, 0x2, URZ ;  /* 0x0000000238087890 */ /* 0x000fe2000fffe03f */
[----:B------:R-:W-:Y:S01]  /*1b40*/  P2R R12, PR, RZ, 0x1 ;  /* 0x00000001ff0c7803 */ /* 0x000fe20000000000 */
[----:B------:R-:W-:Y:S01]  /*1b50*/  UMOV UR9, 0x40000040 ;  /* 0x4000004000097882 */ /* 0x000fe20000000000 */
[----:B------:R-:W-:Y:S01]  /*1b60*/  LOP3.LUT R4, R4, 0x3fff, RZ, 0xc0, !PT ;  /* 0x00003fff04047812 */ /* 0x000fe200078ec0ff */
[----:B------:R-:W-:Y:S01]  /*1b70*/  UMOV UR11, 0x40000040 ;  /* 0x40000040000b7882 */ /* 0x000fe20000000000 */
[----:B------:R-:W-:Y:S01]  /*1b80*/  UIADD3 UR12, UR56, 0x4, URZ ;  /* 0x00000004380c7890 */ /* 0x000fe2000fffe03f */
[----:B------:R-:W-:Y:S01]  /*1b90*/  @!P1 VIADD R3, R3, 0x34840 ;  /* 0x0003484003039836 */ /* 0x000fe20000000000 */
[----:B------:R-:W-:Y:S01]  /*1ba0*/  LOP3.LUT R5, R4, 0x10000, RZ, 0xfc, !PT ;  /* 0x0001000004057812 */ /* 0x000fe200078efcff */
[----:B------:R-:W-:Y:S01]  /*1bb0*/  UMOV UR13, 0x40000040 ;  /* 0x40000040000d7882 */ /* 0x000fe20000000000 */
[----:B------:R-:W-:Y:S01]  /*1bc0*/  UMOV UR15, 0x40000040 ;  /* 0x40000040000f7882 */ /* 0x000fe20000000000 */
[----:B------:R-:W-:Y:S01]  /*1bd0*/  UIADD3 UR16, UR56, 0x6, URZ ;  /* 0x0000000638107890 */ /* 0x000fe2000fffe03f */
[----:B------:R-:W-:Y:S01]  /*1be0*/  @!P1 PRMT R3, RZ, 0x654, R3 ;  /* 0x00000654ff039816 */ /* 0x000fe20000000003 */
[----:B------:R-:W-:Y:S01]  /*1bf0*/  IMAD R4, R2, 0xc00, R5 ;  /* 0x00000c0002047824 */ /* 0x000fe200078e0205 */
[----:B------:R-:W-:Y:S01]  /*1c00*/  UMOV UR17, 0x40000040 ;  /* 0x4000004000117882 */ /* 0x000fe20000000000 */
[----:B------:R-:W-:Y:S01]  /*1c10*/  UMOV UR19, 0x40000040 ;  /* 0x4000004000137882 */ /* 0x000fe20000000000 */
[----:B------:R-:W-:Y:S01]  /*1c20*/  UIADD3 UR20, UR56, 0x400, URZ ;  /* 0x0000040038147890 */ /* 0x000fe2000fffe03f */
[--C-:B------:R-:W-:Y:S01]  /*1c30*/  IMAD.MOV.U32 R150, RZ, RZ, R151.reuse ;  /* 0x000000ffff967224 */ /* 0x100fe200078e0097 */
[----:B------:R-:W-:Y:S01]  /*1c40*/  R2UR UR58, R4 ;  /* 0x00000000043a72ca */ /* 0x000fe200000e0000 */
[----:B------:R-:W-:Y:S01]  /*1c50*/  UMOV UR21, 0x40000040 ;  /* 0x4000004000157882 */ /* 0x000fe20000000000 */
[----:B------:R-:W-:Y:S01]  /*1c60*/  UMOV UR23, 0x40000040 ;  /* 0x4000004000177882 */ /* 0x000fe20000000000 */
[----:B------:R-:W-:Y:S01]  /*1c70*/  UIADD3 UR24, UR56, 0x402, URZ ;  /* 0x0000040238187890 */ /* 0x000fe2000fffe03f */
[--C-:B------:R-:W-:Y:S01]  /*1c80*/  IMAD.MOV.U32 R149, RZ, RZ, R151.reuse ;  /* 0x000000ffff957224 */ /* 0x100fe200078e0097 */
[----:B------:R-:W-:Y:S01]  /*1c90*/  UMOV UR25, 0x40000040 ;  /* 0x4000004000197882 */ /* 0x000fe20000000000 */
[----:B------:R-:W-:Y:S01]  /*1ca0*/  UMOV UR27, 0x40000040 ;  /* 0x40000040001b7882 */ /* 0x000fe20000000000 */
[----:B------:R-:W-:Y:S01]  /*1cb0*/  UIADD3 UR28, UR56, 0x404, URZ ;  /* 0x00000404381c7890 */ /* 0x000fe2000fffe03f */
[-C--:B------:R-:W-:Y:S01]  /*1cc0*/  MOV R148, R151.reuse ;  /* 0x0000009700947202 */ /* 0x080fe20000000f00 */
[----:B------:R-:W-:Y:S01]  /*1cd0*/  UMOV UR29, 0x40000040 ;  /* 0x40000040001d7882 */ /* 0x000fe20000000000 */
[----:B------:R-:W-:Y:S01]  /*1ce0*/  UMOV UR31, 0x40000040 ;  /* 0x40000040001f7882 */ /* 0x000fe20000000000 */
[----:B------:R-:W-:Y:S01]  /*1cf0*/  UIADD3 UR32, UR56, 0x406, URZ ;  /* 0x0000040638207890 */ /* 0x000fe2000fffe03f */
[--C-:B------:R-:W-:Y:S01]  /*1d00*/  IMAD.MOV.U32 R147, RZ, RZ, R151.reuse ;  /* 0x000000ffff937224 */ /* 0x100fe200078e0097 */
[----:B------:R-:W-:Y:S01]  /*1d10*/  HGMMA.64x128x16.F32 R24, gdesc[UR56], RZ, !UPT, gsb0 ;  /* 0x01e00000381879f0 */ /* 0x000fe2000c0008ff */
[----:B------:R-:W-:Y:S01]  /*1d20*/  UIADD3 UR10, UR58, 0x2, URZ ;  /* 0x000000023a0a7890 */ /* 0x000fe2000fffe03f */
[--C-:B------:R-:W-:Y:S01]  /*1d30*/  IMAD.MOV.U32 R146, RZ, RZ, R151.reuse ;  /* 0x000000ffff927224 */ /* 0x100fe200078e0097 */
        /* <DEDUP_REMOVED lines=12> */
[----:B------:R-:W-:Y:S01]  /*1e00*/  UMOV UR33, 0x40000040 ;  /* 0x4000004000217882 */ /* 0x000fe20000000000 */
[----:B------:R-:W-:Y:S01]  /*1e10*/  UMOV UR35, 0x40000040 ;  /* 0x4000004000237882 */ /* 0x000fe20000000000 */
        /* <DEDUP_REMOVED lines=19> */
[-C--:B------:R-:W-:Y:S01]  /*1f50*/  MOV R132, R151.reuse ;  /* 0x0000009700847202 */ /* 0x080fe20000000f00 */
[----:B------:R-:W-:Y:S01]  /*1f60*/  UIADD3 UR54, UR58, 0x806, URZ ;  /* 0x000008063a367890 */ /* 0x000fe2000fffe03f */
[--C-:B------:R-:W-:Y:S01]  /*1f70*/  IMAD.MOV.U32 R130, RZ, RZ, R151.reuse ;  /* 0x000000ffff827224 */ /* 0x100fe200078e0097 */
[----:B------:R-:W-:Y:S01]  /*1f80*/  UMOV UR53, 0x40000040 ;  /* 0x4000004000357882 */ /* 0x000fe20000000000 */
[----:B------:R-:W-:Y:S01]  /*1f90*/  UMOV UR55, 0x40000040 ;  /* 0x4000004000377882 */ /* 0x000fe20000000000 */
[----:B------:R-:W-:Y:S01]  /*1fa0*/  ULDC UR4, c[0x0][0x9d8] ;  /* 0x0002760000047ab9 */ /* 0x000fe20000000800 */
[----:B------:R-:W-:Y:S01]  /*1fb0*/  ULDC UR5, c[0x0][0x988] ;  /* 0x0002620000057ab9 */ /* 0x000fe20000000800 */
[--C-:B------:R-:W-:Y:S01]  /*1fc0*/  IMAD.MOV.U32 R128, RZ, RZ, R151.reuse ;  /* 0x000000ffff807224 */ /* 0x100fe200078e0097 */
[-C--:B------:R-:W-:Y:S01]  /*1fd0*/  MOV R116, R151.reuse ;  /* 0x0000009700747202 */ /* 0x080fe20000000f00 */
[--C-:B------:R-:W-:Y:S01]  /*1fe0*/  IMAD.MOV.U32 R126, RZ, RZ, R151.reuse ;  /* 0x000000ffff7e7224 */ /* 0x100fe200078e0097 */
[----:B------:R-:W-:Y:S01]  /*1ff0*/  MOV R100, R151 ;  /* 0x0000009700647202 */ /* 0x000fe20000000f00 */
        /* <DEDUP_REMOVED lines=14> */
[----:B------:R-:W-:Y:S01]  /*20e0*/  IMAD.MOV.U32 R88, RZ, RZ, R151 ;  /* 0x000000ffff587224 */ /* 0x000fe200078e0097 */
        /* <DEDUP_REMOVED lines=46> */
[----:B------:R-:W1:Y:S01]  /*23d0*/  MUFU.TANH R6, R25 ;  /* 0x0000001900067308 */ /* 0x000e620000002400 */
[----:B------:R-:W-:Y:S01]  /*23e0*/  FMUL.FTZ R37, R37, UR4 ;  /* 0x0000000425257c20 */ /* 0x000fe20008410000 */
[----:B------:R-:W-:Y:S01]  /*23f0*/  FMUL.FTZ R31, R31, UR4 ;  /* 0x000000041f1f7c20 */ /* 0x000fe20008410000 */
[----:B------:R-:W-:Y:S01]  /*2400*/  FMUL.FTZ R61, R61, UR4 ;  /* 0x000000043d3d7c20 */ /* 0x000fe20008410000 */
[----:B------:R-:W-:Y:S01]  /*2410*/  FMUL.FTZ R40, R40, UR4 ;  /* 0x0000000428287c20 */ /* 0x000fe20008410000 */
[----:B------:R-:W-:Y:S01]  /*2420*/  FMUL.FTZ R34, R34, UR4 ;  /* 0x0000000422227c20 */ /* 0x000fe20008410000 */
[----:B------:R-:W-:Y:S01]  /*2430*/  FMUL.FTZ R41, R41, UR4 ;  /* 0x0000000429297c20 */ /* 0x000fe20008410000 */
[----:B------:R-:W-:Y:S01]  /*2440*/  FMUL.FTZ R35, R35, UR4 ;  /* 0x0000000423237c20 */ /* 0x000fe20008410000 */
[----:B------:R2:W-:Y:S01]  /*2450*/  MUFU.TANH R99, R57 ;  /* 0x0000003900637308 */ /* 0x0005e20000002400 */
        /* <DEDUP_REMOVED lines=8> */
[----:B--2---:R-:W-:Y:S01]  /*24e0*/  IADD3 R57, R104, 0x80, -R205 ;  /* 0x0000008068397810 */ /* 0x004fe20007ffe8cd */
[----:B------:R-:W-:Y:S01]  /*24f0*/  FMUL.FTZ R65, R65, UR4 ;  /* 0x0000000441417c20 */ /* 0x000fe20008410000 */
[----:B------:R-:W-:Y:S01]  /*2500*/  FMUL.FTZ R48, R48, UR4 ;  /* 0x0000000430307c20 */ /* 0x000fe20008410000 */
[----:B------:R-:W-:Y:S01]  /*2510*/  FMUL.FTZ R42, R42, UR4 ;  /* 0x000000042a2a7c20 */ /* 0x000fe20008410000 */
[----:B------:R-:W-:Y:S01]  /*2520*/  FMUL.FTZ R71, R71, UR4 ;  /* 0x0000000447477c20 */ /* 0x000fe20008410000 */
[----:B------:R-:W-:-:S02]  /*2530*/  IMAD R8, R94, -0x80, R57 ;  /* 0xffffff805e087824 */ /* 0x000fc400078e0239 */
[----:B------:R-:W-:Y:S01]  /*2540*/  FMUL.FTZ R43, R43, UR4 ;  /* 0x000000042b2b7c20 */ /* 0x000fe20008410000 */
[----:B------:R-:W-:Y:S01]  /*2550*/  MUFU.TANH R29, R29 ;  /* 0x0000001d001d7308 */ /* 0x000fe20000002400 */
[----:B------:R-:W-:Y:S01]  /*2560*/  FMUL.FTZ R49, R49, UR4 ;  /* 0x0000000431317c20 */ /* 0x000fe20008410000 */
[----:B------:R-:W-:Y:S01]  /*2570*/  FMUL.FTZ R52, R52, UR4 ;  /* 0x0000000434347c20 */ /* 0x000fe20008410000 */
[----:B------:R-:W-:Y:S01]  /*2580*/  ISETP.GT.AND P2, PT, R8, RZ, PT ;  /* 0x000000ff0800720c */ /* 0x000fe20003f44270 */
[----:B------:R-:W-:Y:S01]  /*2590*/  FMUL.FTZ R46, R46, UR4 ;  /* 0x000000042e2e7c20 */ /* 0x000fe20008410000 */
[C---:B------:R-:W-:Y:S01]  /*25a0*/  ISETP.GT.AND P3, PT, R8.reuse, 0x1, PT ;  /* 0x000000010800780c */ /* 0x040fe20003f64270 */
[----:B------:R-:W-:Y:S01]  /*25b0*/  FMUL.FTZ R47, R47, UR4 ;  /* 0x000000042f2f7c20 */ /* 0x000fe20008410000 */
[----:B------:R-:W-:Y:S01]  /*25c0*/  ISETP.GT.AND P6, PT, R8, 0x8, PT ;  /* 0x000000080800780c */ /* 0x000fe20003fc4270 */
[----:B------:R-:W2:Y:S01]  /*25d0*/  MUFU.TANH R7, R26 ;  /* 0x0000001a00077308 */ /* 0x000ea20000002400 */
[----:B0-----:R-:W-:Y:S01]  /*25e0*/  FSEL R21, R21, -INF , P2 ;  /* 0xff80000015157808 */ /* 0x001fe20001000000 */
[----:B------:R-:W-:Y:S01]  /*25f0*/  FMUL.FTZ R53, R53, UR4 ;  /* 0x0000000435357c20 */ /* 0x000fe20008410000 */
[----:B-1----:R-:W-:Y:S01]  /*2600*/  FSEL R6, R6, -INF , P3 ;  /* 0xff80000006067808 */ /* 0x002fe20001800000 */
[----:B------:R-:W-:Y:S01]  /*2610*/  FMUL.FTZ R50, R50, UR4 ;  /* 0x0000000432327c20 */ /* 0x000fe20008410000 */
[----:B------:R-:W-:Y:S01]  /*2620*/  ISETP.GT.AND P5, PT, R8, 0x9, PT ;  /* 0x000000090800780c */ /* 0x000fe20003fa4270 */
[----:B------:R-:W-:Y:S01]  /*2630*/  FMUL.FTZ R56, R56, UR4 ;  /* 0x0000000438387c20 */ /* 0x000fe20008410000 */
[----:B---3--:R-:W-:Y:S01]  /*2640*/  FSEL R57, R28, -INF , P6 ;  /* 0xff8000001c397808 */ /* 0x008fe20003000000 */
[----:B------:R-:W0:Y:S01]  /*2650*/  MUFU.TANH R32, R32 ;  /* 0x0000002000207308 */ /* 0x000e220000002400 */
[----:B------:R-:W-:Y:S01]  /*2660*/  FMNMX.FTZ R24, R21, R6, !PT ;  /* 0x0000000615187209 */ /* 0x000fe20007810000 */
[----:B------:R-:W-:Y:S01]  /*2670*/  FMUL.FTZ R51, R51, UR4 ;  /* 0x0000000433337c20 */ /* 0x000fe20008410000 */
[----:B------:R-:W-:Y:S01]  /*2680*/  ISETP.GT.AND P4, PT, R8, 0x10, PT ;  /* 0x000000100800780c */ /* 0x000fe20003f84270 */
        /* <DEDUP_REMOVED lines=9> */
[----:B------:R-:W-:Y:S01]  /*2720*/  FMUL.FTZ R59, R59, UR4 ;  /* 0x000000043b3b7c20 */ /* 0x000fe20008410000 */
[----:B------:R-:W-:Y:S01]  /*2730*/  FMUL.FTZ R62, R62, UR4 ;  /* 0x000000043e3e7c20 */ /* 0x000fe20008410000 */
[----:B------:R-:W-:Y:S01]  /*2740*/  FMUL.FTZ R68, R68, UR4 ;  /* 0x0000000444447c20 */ /* 0x000fe20008410000 */
[----:B------:R-:W-:Y:S01]  /*2750*/  MUFU.TANH R33, R33 ;  /* 0x0000002100217308 */ /* 0x000fe20000002400 */
        /* <DEDUP_REMOVED lines=8> */
[----:B-1----:R-:W-:Y:S01]  /*27e0*/  FSEL R4, R4, -INF , P3 ;  /* 0xff80000004047808 */ /* 0x002fe20001800000 */
[----:B------:R-:W-:Y:S01]  /*27f0*/  FMUL.FTZ R74, R74, UR4 ;  /* 0x000000044a4a7c20 */ /* 0x000fe20008410000 */
[----:B------:R-:W-:Y:S01]  /*2800*/  ISETP.GT.AND P3, PT, R8, 0x18, PT ;  /* 0x000000180800780c */ /* 0x000fe20003f64270 */
        /* <DEDUP_REMOVED lines=13> */
[----:B0-----:R-:W-:Y:S01]  /*28e0*/  FSEL R11, R11, -INF , P6 ;  /* 0xff8000000b0b7808 */ /* 0x001fe20003000000 */
[----:B------:R0:W-:Y:S01]  /*28f0*/  @!P1 SYNCS.ARRIVE.TRANS64.RED.A1T0 RZ, [R3+URZ], RZ ;  /* 0x000000ff03ff99a7 */ /* 0x0001e2000810043f */
[----:B------:R-:W-:Y:S01]  /*2900*/  ISETP.GT.AND P6, PT, R8, 0x19, PT ;  /* 0x000000190800780c */ /* 0x000fe20003fc4270 */
[----:B------:R-:W-:-:S04]  /*2910*/  IMAD.MOV.U32 R104, RZ, RZ, R151 ;  /* 0x000000ffff687224 */ /* 0x000fc800078e0097 */
[----:B------:R-:W-:Y:S08]  /*2920*/  MUFU.TANH R37, R37 ;  /* 0x0000002500257308 */ /* 0x000ff00000002400 */
[----:B------:R2:W-:Y:S01]  /*2930*/  MUFU.TANH R109, R61 ;  /* 0x0000003d006d7308 */ /* 0x0005e20000002400 */
[----:B-1----:R-:W-:-:S07]  /*2940*/  FSEL R13, R13, -INF , P5 ;  /* 0xff8000000d0d7808 */ /* 0x002fce0002800000 */
[----:B------:R-:W1:Y:S01]  /*2950*/  MUFU.TANH R15, R34 ;  /* 0x00000022000f7308 */ /* 0x000e620000002400 */
[----:B--2---:R-:W-:Y:S02]  /*2960*/  FSEL R61, R29, -INF , P5 ;  /* 0xff8000001d3d7808 */ /* 0x004fe40002800000 */
[----:B------:R-:W-:Y:S02]  /*2970*/  ISETP.GT.AND P5, PT, R8, 0x20, PT ;  /* 0x000000200800780c */ /* 0x000fe40003fa4270 */
[----:B------:R-:W-:-:S03]  /*2980*/  FMNMX.FTZ R24, R61, R24, !PT ;  /* 0x000000183d187209 */ /* 0x000fc60007810000 */
[----:B------:R-:W-:Y:S01]  /*2990*/  MUFU.TANH R40, R40 ;  /* 0x0000002800287308 */ /* 0x000fe20000002400 */
[----:B------:R-:W-:-:S07]  /*29a0*/  FMNMX.FTZ R24, R69, R24, !PT ;  /* 0x0000001845187209 */ /* 0x000fce0007810000 */
[----:B------:R-:W2:Y:S01]  /*29b0*/  MUFU.TANH R25, R35 ;  /* 0x0000002300197308 */ /* 0x000ea20000002400 */
[----:B-1----:R-:W-:Y:S02]  /*29c0*/  FSEL R15, R15, -INF , P4 ;  /* 0xff8000000f0f7808 */ /* 0x002fe40002000000 */
[----:B------:R-:W-:-:S05]  /*29d0*/  ISETP.GT.AND P4, PT, R8, 0x21, PT ;  /* 0x000000210800780c */ /* 0x000fca0003f84270 */
[----:B------:R-:W1:Y:S08]  /*29e0*/  MUFU.TANH R41, R41 ;  /* 0x0000002900297308 */ /* 0x000e700000002400 */
[----:B------:R3:W-:Y:S01]  /*29f0*/  MUFU.TANH R9, R63 ;  /* 0x0000003f00097308 */ /* 0x0007e20000002400 */
[----:B--2---:R-:W-:-:S07]  /*2a00*/  FSEL R25, R25, -INF , P2 ;  /* 0xff80000019197808 */ /* 0x004fce0001000000 */
[----:B------:R-:W2:Y:S01]  /*2a10*/  MUFU.TANH R27, R38 ;  /* 0x00000026001b7308 */ /* 0x000ea20000002400 */
[----:B---3--:R-:W-:Y:S02]  /*2a20*/  FSEL R63, R33, -INF , P2 ;  /* 0xff800000213f7808 */ /* 0x008fe40001000000 */
[----:B------:R-:W-:Y:S02]  /*2a30*/  ISETP.GT.AND P2, PT, R8, 0x28, PT ;  /* 0x000000280800780c */ /* 0x000fe40003f44270 */
[----:B------:R-:W-:Y:S02]  /*2a40*/  FMNMX.FTZ R24, R63, R24, !PT ;  /* 0x000000183f187209 */ /* 0x000fe40007810000 */
[----:B-1----:R-:W-:Y:S01]  /*2a50*/  FSEL R89, R41, -INF , P4 ;  /* 0xff80000029597808 */ /* 0x002fe20002000000 */
        /* <DEDUP_REMOVED lines=24> */
[----:B------:R-:W1:Y:S01]  /*2be0*/  MUFU.TANH R49, R49 ;  /* 0x0000003100317308 */ /* 0x000e620000002400 */
[----:B------:R-:W-:-:S04]  /*2bf0*/  FMNMX.FTZ R26, R89, R26, !PT ;  /* 0x0000001a591a7209 */ /* 0x000fc80007810000 */
[----:B------:R-:W-:-:S03]  /*2c00*/  FMNMX.FTZ R26, R91, R26, !PT ;  /* 0x0000001a5b1a7209 */ /* 0x000fc60007810000 */
[----:B------:R-:W3:Y:S01]  /*2c10*/  MUFU.TANH R35, R46 ;  /* 0x0000002e00237308 */ /* 0x000ee20000002400 */
[----:B------:R-:W-:Y:S02]  /*2c20*/  FMNMX.FTZ R26, R93, R26, !PT ;  /* 0x0000001a5d1a7209 */ /* 0x000fe40007810000 */
[----:B--2---:R-:W-:Y:S02]  /*2c30*/  FSEL R33, R43, -INF , P4 ;  /* 0xff8000002b217808 */ /* 0x004fe40002000000 */
[----:B------:R-:W-:Y:S02]  /*2c40*/  ISETP.GT.AND P4, PT, R8, 0x38, PT ;  /* 0x000000380800780c */ /* 0x000fe40003f84270 */
[----:B------:R-:W-:Y:S01]  /*2c50*/  FMNMX.FTZ R26, R95, R26, !PT ;  /* 0x0000001a5f1a7209 */ /* 0x000fe20007810000 */
[----:B------:R-:W2:Y:S01]  /*2c60*/  MUFU.TANH R52, R52 ;  /* 0x0000003400347308 */ /* 0x000ea20000002400 */
[----:B-1----:R-:W-:-:S04]  /*2c70*/  FSEL R97, R49, -INF , P5 ;  /* 0xff80000031617808 */ /* 0x002fc80002800000 */
[----:B------:R-:W-:-:S03]  /*2c80*/  FMNMX.FTZ R26, R97, R26, !PT ;  /* 0x0000001a611a7209 */ /* 0x000fc60007810000 */
[----:B------:R-:W1:Y:S01]  /*2c90*/  MUFU.TANH R47, R47 ;  /* 0x0000002f002f7308 */ /* 0x000e620000002400 */
[----:B---3--:R-:W-:Y:S02]  /*2ca0*/  FSEL R35, R35, -INF , P2 ;  /* 0xff80000023237808 */ /* 0x008fe40001000000 */
[----:B------:R-:W-:-:S05]  /*2cb0*/  ISETP.GT.AND P2, PT, R8, 0x39, PT ;  /* 0x000000390800780c */ /* 0x000fca0003f44270 */
[----:B------:R-:W3:Y:S01]  /*2cc0*/  MUFU.TANH R53, R53 ;  /* 0x0000003500357308 */ /* 0x000ee20000002400 */
[----:B--2---:R-:W-:-:S04]  /*2cd0*/  FSEL R101, R52, -INF , P4 ;  /* 0xff80000034657808 */ /* 0x004fc80002000000 */
[----:B------:R-:W-:-:S03]  /*2ce0*/  FMNMX.FTZ R26, R101, R26, !PT ;  /* 0x0000001a651a7209 */ /* 0x000fc60007810000 */
[----:B------:R-:W2:Y:S01]  /*2cf0*/  MUFU.TANH R50, R50 ;  /* 0x0000003200327308 */ /* 0x000ea20000002400 */
[----:B-1----:R-:W-:Y:S02]  /*2d00*/  FSEL R37, R47, -INF , P3 ;  /* 0xff8000002f257808 */ /* 0x002fe40001800000 */
[----:B------:R-:W-:-:S05]  /*2d10*/  ISETP.GT.AND P3, PT, R8, 0x40, PT ;  /* 0x000000400800780c */ /* 0x000fca0003f64270 */
[----:B------:R-:W1:Y:S01]  /*2d20*/  MUFU.TANH R56, R56 ;  /* 0x0000003800387308 */ /* 0x000e620000002400 */
[----:B---3--:R-:W-:-:S04]  /*2d30*/  FSEL R107, R53, -INF , P2 ;  /* 0xff800000356b7808 */ /* 0x008fc80001000000 */
[----:B------:R-:W-:-:S03]  /*2d40*/  FMNMX.FTZ R26, R107, R26, !PT ;  /* 0x0000001a6b1a7209 */ /* 0x000fc60007810000 */
[----:B------:R-:W3:Y:S01]  /*2d50*/  MUFU.TANH R51, R51 ;  /* 0x0000003300337308 */ /* 0x000ee20000002400 */
[----:B--2---:R-:W-:Y:S02]  /*2d60*/  FSEL R39, R50, -INF , P6 ;  /* 0xff80000032277808 */ /* 0x004fe40003000000 */
[----:B------:R-:W-:-:S04]  /*2d70*/  ISETP.GT.AND P6, PT, R8, 0x41, PT ;  /* 0x000000410800780c */ /* 0x000fc80003fc4270 */
[----:B------:R-:W-:Y:S01]  /*2d80*/  FSEL R99, R99, -INF , P6 ;  /* 0xff80000063637808 */ /* 0x000fe20003000000 */
[----:B------:R-:W2:Y:S01]  /*2d90*/  MUFU.TANH R54, R54 ;  /* 0x0000003600367308 */ /* 0x000ea20000002400 */
[----:B-1----:R-:W-:-:S04]  /*2da0*/  FSEL R105, R56, -INF , P3 ;  /* 0xff80000038697808 */ /* 0x002fc80001800000 */
[----:B------:R-:W-:-:S03]  /*2db0*/  FMNMX.FTZ R26, R105, R26, !PT ;  /* 0x0000001a691a7209 */ /* 0x000fc60007810000 */
[----:B------:R-:W1:Y:S01]  /*2dc0*/  MUFU.TANH R60, R60 ;  /* 0x0000003c003c7308 */ /* 0x000e620000002400 */
[----:B---3--:R-:W-:Y:S02]  /*2dd0*/  FSEL R41, R51, -INF , P5 ;  /* 0xff80000033297808 */ /* 0x008fe40002800000 */
[----:B------:R-:W-:Y:S02]  /*2de0*/  ISETP.GT.AND P5, PT, R8, 0x48, PT ;  /* 0x000000480800780c */ /* 0x000fe40003fa4270 */
[----:B------:R-:W-:-:S03]  /*2df0*/  FMNMX.FTZ R26, R99, R26, !PT ;  /* 0x0000001a631a7209 */ /* 0x000fc60007810000 */
[----:B------:R-:W3:Y:S01]  /*2e00*/  MUFU.TANH R55, R55 ;  /* 0x0000003700377308 */ /* 0x000ee20000002400 */
[----:B--2---:R-:W-:Y:S02]  /*2e10*/  FSEL R43, R54, -INF , P4 ;  /* 0xff800000362b7808 */ /* 0x004fe40002000000 */
[----:B------:R-:W-:-:S04]  /*2e20*/  ISETP.GT.AND P4, PT, R8, 0x49, PT ;  /* 0x000000490800780c */ /* 0x000fc80003f84270 */
[----:B------:R-:W-:Y:S01]  /*2e30*/  FSEL R109, R109, -INF , P4 ;  /* 0xff8000006d6d7808 */ /* 0x000fe20002000000 */
[----:B------:R-:W2:Y:S01]  /*2e40*/  MUFU.TANH R58, R58 ;  /* 0x0000003a003a7308 */ /* 0x000ea20000002400 */
[----:B-1----:R-:W-:Y:S02]  /*2e50*/  FSEL R103, R60, -INF , P5 ;  /* 0xff8000003c677808 */ /* 0x002fe40002800000 */
[----:B------:R-:W-:Y:S02]  /*2e60*/  FSEL R53, R9, -INF , P4 ;  /* 0xff80000009357808 */ /* 0x000fe40002000000 */
[----:B------:R-:W-:Y:S02]  /*2e70*/  FMNMX.FTZ R26, R103, R26, !PT ;  /* 0x0000001a671a7209 */ /* 0x000fe40007810000 */
[----:B------:R-:W-:Y:S01]  /*2e80*/  ISETP.GT.AND P4, PT, R8, 0x60, PT ;  /* 0x000000600800780c */ /* 0x000fe20003f84270 */
[----:B------:R-:W1:Y:S01]  /*2e90*/  MUFU.TANH R64, R64 ;  /* 0x0000004000407308 */ /* 0x000e620000002400 */
[----:B---3--:R-:W-:-:S02]  /*2ea0*/  FSEL R45, R55, -INF , P2 ;  /* 0xff800000372d7808 */ /* 0x008fc40001000000 */
[----:B------:R-:W-:Y:S02]  /*2eb0*/  ISETP.GT.AND P2, PT, R8, 0x50, PT ;  /* 0x000000500800780c */ /* 0x000fe40003f44270 */
        /* <DEDUP_REMOVED lines=11> */
[----:B------:R-:W-:Y:S02]  /*2f70*/  FMNMX.FTZ R26, R113, R26, !PT ;  /* 0x0000001a711a7209 */ /* 0x000fe40007810000 */
[----:B------:R-:W-:Y:S01]  /*2f80*/  FSEL R59, R10, -INF , P3 ;  /* 0xff8000000a3b7808 */ /* 0x000fe20001800000 */
[----:B------:R-:W3:Y:S01]  /*2f90*/  MUFU.TANH R14, R14 ;  /* 0x0000000e000e7308 */ /* 0x000ee20000002400 */
[----:B--2---:R-:W-:Y:S02]  /*2fa0*/  FSEL R51, R62, -INF , P5 ;  /* 0xff8000003e337808 */ /* 0x004fe40002800000 */
[----:B------:R-:W-:-:S02]  /*2fb0*/  ISETP.GT.AND P5, PT, R8, 0x59, PT ;  /* 0x000000590800780c */ /* 0x000fc40003fa4270 */
[----:B------:R-:W-:-:S03]  /*2fc0*/  ISETP.GT.AND P3, PT, R8, 0x61, PT ;  /* 0x000000610800780c */ /* 0x000fc60003f64270 */
[----:B------:R-:W2:Y:S01]  /*2fd0*/  MUFU.TANH R72, R72 ;  /* 0x0000004800487308 */ /* 0x000ea20000002400 */
[----:B-1----:R-:W-:-:S04]  /*2fe0*/  FSEL R115, R68, -INF , P6 ;  /* 0xff80000044737808 */ /* 0x002fc80003000000 */
[----:B------:R-:W-:-:S03]  /*2ff0*/  FMNMX.FTZ R26, R115, R26, !PT ;  /* 0x0000001a731a7209 */ /* 0x000fc60007810000 */
[----:B------:R-:W1:Y:S01]  /*3000*/  MUFU.TANH R66, R66 ;  /* 0x0000004200427308 */ /* 0x000e620000002400 */
[----:B---3--:R-:W-:-:S04]  /*3010*/  FSEL R117, R14, -INF , P5 ;  /* 0xff8000000e757808 */ /* 0x008fc80002800000 */
[----:B------:R-:W-:-:S03]  /*3020*/  FMNMX.FTZ R26, R117, R26, !PT ;  /* 0x0000001a751a7209 */ /* 0x000fc60007810000 */
        /* <DEDUP_REMOVED lines=11> */
[----:B------:R-:W-:-:S05]  /*30e0*/  ISETP.GT.AND P6, PT, R8, 0x69, PT ;  /* 0x000000690800780c */ /* 0x000fca0003fc4270 */
[----:B------:R-:W2:Y:S01]  /*30f0*/  MUFU.TANH R74, R74 ;  /* 0x0000004a004a7308 */ /* 0x000ea20000002400 */
[----:B-1----:R-:W-:-:S04]  /*3100*/  FSEL R123, R76, -INF , P2 ;  /* 0xff8000004c7b7808 */ /* 0x002fc80001000000 */
[----:B------:R-:W-:-:S03]  /*3110*/  FMNMX.FTZ R26, R123, R26, !PT ;  /* 0x0000001a7b1a7209 */ /* 0x000fc60007810000 */
[----:B------:R-:W1:Y:S01]  /*3120*/  MUFU.TANH R80, R80 ;  /* 0x0000005000507308 */ /* 0x000e620000002400 */
[----:B---3--:R-:W-:-:S04]  /*3130*/  FSEL R125, R77, -INF , P6 ;  /* 0xff8000004d7d7808 */ /* 0x008fc80003000000 */
[----:B------:R-:W-:-:S03]  /*3140*/  FMNMX.FTZ R26, R125, R26, !PT ;  /* 0x0000001a7d1a7209 */ /* 0x000fc60007810000 */
[----:B------:R3:W4:Y:S01]  /*3150*/  MUFU.TANH R24, R75 ;  /* 0x0000004b00187308 */ /* 0x0007220000002400 */
[----:B--2---:R-:W-:Y:S02]  /*3160*/  FSEL R77, R74, -INF , P4 ;  /* 0xff8000004a4d7808 */ /* 0x004fe40002000000 */
[----:B------:R-:W-:-:S05]  /*3170*/  ISETP.GT.AND P4, PT, R8, 0x71, PT ;  /* 0x000000710800780c */ /* 0x000fca0003f84270 */
[----:B------:R4:W2:Y:S01]  /*3180*/  MUFU.TANH R129, R81 ;  /* 0x0000005100817308 */ /* 0x0008a20000002400 */
[----:B---3--:R-:W-:Y:S02]  /*3190*/  FSEL R75, R20, -INF , P5 ;  /* 0xff800000144b7808 */ /* 0x008fe40002800000 */
[----:B------:R-:W-:-:S04]  /*31a0*/  ISETP.GT.AND P5, PT, R8, 0x70, PT ;  /* 0x000000700800780c */ /* 0x000fc80003fa4270 */
[----:B-1----:R-:W-:Y:S01]  /*31b0*/  FSEL R127, R80, -INF , P5 ;  /* 0xff800000507f7808 */ /* 0x002fe20002800000 */
[----:B------:R-:W1:Y:S01]  /*31c0*/  MUFU.TANH R78, R78 ;  /* 0x0000004e004e7308 */ /* 0x000e620000002400 */
[----:B----4-:R-:W-:Y:S02]  /*31d0*/  FSEL R81, R24, -INF , P3 ;  /* 0xff80000018517808 */ /* 0x010fe40001800000 */
[----:B------:R-:W-:Y:S02]  /*31e0*/  ISETP.GT.AND P3, PT, R8, 0x78, PT ;  /* 0x000000780800780c */ /* 0x000fe40003f64270 */
[----:B------:R-:W-:-:S03]  /*31f0*/  FMNMX.FTZ R26, R127, R26, !PT ;  /* 0x0000001a7f1a7209 */ /* 0x000fc60007810000 */
[----:B------:R-:W3:Y:S01]  /*3200*/  MUFU.TANH R84, R84 ;  /* 0x0000005400547308 */ /* 0x000ee20000002400 */
[----:B--2---:R-:W-:-:S04]  /*3210*/  FSEL R129, R129, -INF , P4 ;  /* 0xff80000081817808 */ /* 0x004fc80002000000 */
[----:B------:R-:W-:-:S03]  /*3220*/  FMNMX.FTZ R26, R129, R26, !PT ;  /* 0x0000001a811a7209 */ /* 0x000fc60007810000 */
[----:B------:R1:W2:Y:S08]  /*3230*/  MUFU.TANH R133, R85 ;  /* 0x0000005500857308 */ /* 0x0002b00000002400 */
[----:B------:R-:W4:Y:S01]  /*3240*/  MUFU.TANH R82, R82 ;  /* 0x0000005200527308 */ /* 0x000f220000002400 */
[----:B-1----:R-:W-:Y:S02]  /*3250*/  FSEL R85, R78, -INF , P2 ;  /* 0xff8000004e557808 */ /* 0x002fe40001000000 */
[----:B------:R-:W-:Y:S01]  /*3260*/  ISETP.GT.AND P2, PT, R8, 0x79, PT ;  /* 0x000000790800780c */ /* 0x000fe20003f44270 */
[----:B------:R-:W-:Y:S01]  /*3270*/  IMAD.U32 R8, RZ, RZ, UR5 ;  /* 0x00000005ff087e24 */ /* 0x000fe2000f8e00ff */
[----:B---3--:R-:W-:-:S03]  /*3280*/  FSEL R131, R84, -INF , P3 ;  /* 0xff80000054837808 */ /* 0x008fc60001800000 */
[----:B------:R-:W1:Y:S01]  /*3290*/  MUFU.TANH R83, R83 ;  /* 0x0000005300537308 */ /* 0x000e620000002400 */
[----:B--2---:R-:W-:Y:S02]  /*32a0*/  FSEL R133, R133, -INF , P2 ;  /* 0xff80000085857808 */ /* 0x004fe40001000000 */
[----:B------:R-:W-:-:S04]  /*32b0*/  FMNMX.FTZ R26, R131, R26, !PT ;  /* 0x0000001a831a7209 */ /* 0x000fc80007810000 */
[----:B------:R-:W-:Y:S01]  /*32c0*/  FMNMX.FTZ R26, R133, R26, !PT ;  /* 0x0000001a851a7209 */ /* 0x000fe20007810000 */
[----:B------:R-:W2:Y:S04]  /*32d0*/  MUFU.TANH R86, R86 ;  /* 0x0000005600567308 */ /* 0x000ea80000002400 */
[----:B------:R-:W3:Y:S02]  /*32e0*/  SHFL.BFLY PT, R9, R26, 0x2, 0x1f ;  /* 0x0c401f001a097f89 */ /* 0x000ee400000e0000 */
[----:B---3--:R-:W-:-:S05]  /*32f0*/  FMNMX.FTZ R14, R26, R9, !PT ;  /* 0x000000091a0e7209 */ /* 0x008fca0007810000 */
[----:B------:R-:W3:Y:S02]  /*3300*/  SHFL.BFLY PT, R9, R14, 0x1, 0x1f ;  /* 0x0c201f000e097f89 */ /* 0x000ee400000e0000 */
[----:B---3--:R-:W-:Y:S02]  /*3310*/  FMNMX.FTZ R9, R14, R9, !PT ;  /* 0x000000090e097209 */ /* 0x008fe40007810000 */
[----:B------:R-:W3:Y:S02]  /*3320*/  MUFU.TANH R14, R87 ;  /* 0x00000057000e7308 */ /* 0x000ee40000002400 */
[C---:B------:R-:W-:Y:S01]  /*3330*/  FSETP.NEU.FTZ.AND P0, PT, R9.reuse, -INF , PT ;  /* 0xff8000000900780b */ /* 0x040fe20003f1d000 */
[----:B------:R-:W-:-:S05]  /*3340*/  FMUL.FTZ R10, R9, R8 ;  /* 0x00000008090a7220 */ /* 0x000fca0000410000 */
[----:B------:R-:W-:Y:S02]  /*3350*/  FSEL R10, R10, RZ, P0 ;  /* 0x000000ff0a0a7208 */ /* 0x000fe40000000000 */
[----:B------:R-:W-:Y:S02]  /*3360*/  ISETP.NE.AND P0, PT, R12, RZ, PT ;  /* 0x000000ff0c00720c */ /* 0x000fe40003f05270 */
[----:B------:R5:W0:Y:S01]  /*3370*/  MUFU.TANH R12, R79 ;  /* 0x0000004f000c7308 */ /* 0x000a220000002400 */
[-CC-:B------:R-:W-:Y:S01]  /*3380*/  FFMA.FTZ R174, R91, R8.reuse, -R10.reuse ;  /* 0x000000085bae7223 */ /* 0x180fe2000001080a */
[----:B----4-:R-:W-:Y:S01]  /*3390*/  FSEL R91, R82, -INF , P5 ;  /* 0xff800000525b7808 */ /* 0x010fe20002800000 */
[-CC-:B------:R-:W-:Y:S01]  /*33a0*/  FFMA.FTZ R168, R95, R8.reuse, -R10.reuse ;  /* 0x000000085fa87223 */ /* 0x180fe2000001080a */
[----:B-1----:R-:W-:Y:S01]  /*33b0*/  FSEL R95, R83, -INF , P4 ;  /* 0xff800000535f7808 */ /* 0x002fe20002000000 */
[-CC-:B------:R-:W-:Y:S01]  /*33c0*/  FFMA.FTZ R176, R69, R8.reuse, -R10.reuse ;  /* 0x0000000845b07223 */ /* 0x180fe2000001080a */
[-CC-:B------:R-:W-:Y:S01]  /*33d0*/  FFMA.FTZ R69, R97, R8.reuse, -R10.reuse ;  /* 0x0000000861457223 */ /* 0x180fe2000001080a */
[----:B--2---:R-:W-:Y:S01]  /*33e0*/  FSEL R97, R86, -INF , P3 ;  /* 0xff80000056617808 */ /* 0x004fe20001800000 */
[-CC-:B------:R-:W-:Y:S01]  /*33f0*/  FFMA.FTZ R170, R101, R8.reuse, -R10.reuse ;  /* 0x0000000865aa7223 */ /* 0x180fe2000001080a */
[--C-:B-----5:R-:W-:Y:S01]  /*3400*/  FFMA.FTZ R79, R6, R8, -R10.reuse ;  /* 0x00000008064f7223 */ /* 0x120fe2000001080a */
[----:B------:R-:W-:Y:S01]  /*3410*/  FMNMX.FTZ R6, R7, R4, !PT ;  /* 0x0000000407067209 */ /* 0x000fe20007810000 */
[-CC-:B------:R-:W-:Y:S01]  /*3420*/  FFMA.FTZ R180, R21, R8.reuse, -R10.reuse ;  /* 0x0000000815b47223 */ /* 0x180fe2000001080a */
[----:B---3--:R-:W-:Y:S01]  /*3430*/  FSEL R101, R14, -INF , P2 ;  /* 0xff8000000e657808 */ /* 0x008fe20001000000 */
[--C-:B------:R-:W-:Y:S01]  /*3440*/  FFMA.FTZ R182, R57, R8, -R10.reuse ;  /* 0x0000000839b67223 */ /* 0x100fe2000001080a */
[----:B------:R-:W-:Y:S01]  /*3450*/  FMNMX.FTZ R6, R11, R6, !PT ;  /* 0x000000060b067209 */ /* 0x000fe20007810000 */
[----:B------:R-:W-:Y:S01]  /*3460*/  MUFU.EX2 R79, R79 ;  /* 0x0000004f004f7308 */ /* 0x000fe20000000800 */
[-CC-:B------:R-:W-:Y:S01]  /*3470*/  FFMA.FTZ R57, R61, R8.reuse, -R10.reuse ;  /* 0x000000083d397223 */ /* 0x180fe2000001080a */
[----:B0-----:R-:W-:Y:S01]  /*3480*/  FSEL R87, R12, -INF , P6 ;  /* 0xff8000000c577808 */ /* 0x001fe20003000000 */
[--C-:B------:R-:W-:Y:S01]  /*3490*/  FFMA.FTZ R61, R63, R8, -R10.reuse ;  /* 0x000000083f3d7223 */ /* 0x100fe2000001080a */
[----:B------:R-:W-:Y:S01]  /*34a0*/  FMNMX.FTZ R6, R13, R6, !PT ;  /* 0x000000060d067209 */ /* 0x000fe20007810000 */
[-CC-:B------:R-:W-:Y:S01]  /*34b0*/  FFMA.FTZ R178, R67, R8.reuse, -R10.reuse ;  /* 0x0000000843b27223 */ /* 0x180fe2000001080a */
[-CC-:B------:R-:W-:Y:S01]  /*34c0*/  FFMA.FTZ R63, R65, R8.reuse, -R10.reuse ;  /* 0x00000008413f7223 */ /* 0x180fe2000001080a */
[--C-:B------:R-:W-:Y:S01]  /*34d0*/  FFMA.FTZ R172, R71, R8, -R10.reuse ;  /* 0x0000000847ac7223 */ /* 0x100fe2000001080a */
[----:B------:R-:W-:Y:S01]  /*34e0*/  FMNMX.FTZ R6, R15, R6, !PT ;  /* 0x000000060f067209 */ /* 0x000fe20007810000 */
[----:B------:R-:W0:Y:S01]  /*34f0*/  MUFU.EX2 R180, R180 ;  /* 0x000000b400b47308 */ /* 0x000e220000000800 */
[-CC-:B------:R-:W-:Y:S01]  /*3500*/  FFMA.FTZ R65, R89, R8.reuse, -R10.reuse ;  /* 0x0000000859417223 */ /* 0x180fe2000001080a */
[--C-:B------:R-:W-:Y:S01]  /*3510*/  FFMA.FTZ R67, R93, R8, -R10.reuse ;  /* 0x000000085d437223 */ /* 0x100fe2000001080a */
[----:B------:R-:W-:Y:S01]  /*3520*/  FMNMX.FTZ R6, R25, R6, !PT ;  /* 0x0000000619067209 */ /* 0x000fe20007810000 */
[-CC-:B------:R-:W-:Y:S01]  /*3530*/  FFMA.FTZ R71, R107, R8.reuse, -R10.reuse ;  /* 0x000000086b477223 */ /* 0x180fe2000001080a */
[-CC-:B------:R-:W-:Y:S01]  /*3540*/  FFMA.FTZ R152, R105, R8.reuse, -R10.reuse ;  /* 0x0000000869987223 */ /* 0x180fe2000001080a */
[--C-:B------:R-:W-:Y:S01]  /*3550*/  FFMA.FTZ R83, R99, R8, -R10.reuse ;  /* 0x0000000863537223 */ /* 0x100fe2000001080a */
[----:B------:R-:W-:Y:S01]  /*3560*/  FMNMX.FTZ R6, R27, R6, !PT ;  /* 0x000000061b067209 */ /* 0x000fe20007810000 */
[----:B------:R-:W1:Y:S01]  /*3570*/  MUFU.EX2 R182, R182 ;  /* 0x000000b600b67308 */ /* 0x000e620000000800 */
[-CC-:B------:R-:W-:Y:S01]  /*3580*/  FFMA.FTZ R154, R103, R8.reuse, -R10.reuse ;  /* 0x00000008679a7223 */ /* 0x180fe2000001080a */
[--C-:B------:R-:W-:Y:S01]  /*3590*/  FFMA.FTZ R89, R109, R8, -R10.reuse ;  /* 0x000000086d597223 */ /* 0x100fe2000001080a */
[----:B------:R-:W-:Y:S01]  /*35a0*/  FMNMX.FTZ R6, R29, R6, !PT ;  /* 0x000000061d067209 */ /* 0x000fe20007810000 */
[-CC-:B------:R-:W-:Y:S01]  /*35b0*/  FFMA.FTZ R156, R111, R8.reuse, -R10.reuse ;  /* 0x000000086f9c7223 */ /* 0x180fe2000001080a */
[-CC-:B------:R-:W-:Y:S01]  /*35c0*/  FFMA.FTZ R93, R113, R8.reuse, -R10.reuse ;  /* 0x00000008715d7223 */ /* 0x180fe2000001080a */
[--C-:B------:R-:W-:Y:S01]  /*35d0*/  FFMA.FTZ R158, R115, R8, -R10.reuse ;  /* 0x00000008739e7223 */ /* 0x100fe2000001080a */
[----:B------:R-:W-:Y:S01]  /*35e0*/  FMNMX.FTZ R6, R31, R6, !PT ;  /* 0x000000061f067209 */ /* 0x000fe20007810000 */
[----:B------:R-:W2:Y:S01]  /*35f0*/  MUFU.EX2 R57, R57 ;  /* 0x0000003900397308 */ /* 0x000ea20000000800 */
[-CC-:B------:R-:W-:Y:S01]  /*3600*/  FFMA.FTZ R99, R117, R8.reuse, -R10.reuse ;  /* 0x0000000875637223 */ /* 0x180fe2000001080a */
[--C-:B------:R-:W-:Y:S01]  /*3610*/  FFMA.FTZ R160, R119, R8, -R10.reuse ;  /* 0x0000000877a07223 */ /* 0x100fe2000001080a */
[----:B------:R-:W-:Y:S01]  /*3620*/  FMNMX.FTZ R6, R33, R6, !PT ;  /* 0x0000000621067209 */ /* 0x000fe20007810000 */
[-CC-:B------:R-:W-:Y:S01]  /*3630*/  FFMA.FTZ R103, R121, R8.reuse, -R10.reuse ;  /* 0x0000000879677223 */ /* 0x180fe2000001080a */
[-CC-:B------:R-:W-:Y:S01]  /*3640*/  FFMA.FTZ R162, R123, R8.reuse, -R10.reuse ;  /* 0x000000087ba27223 */ /* 0x180fe2000001080a */
[--C-:B------:R-:W-:Y:S01]  /*3650*/  FFMA.FTZ R105, R125, R8, -R10.reuse ;  /* 0x000000087d697223 */ /* 0x100fe2000001080a */
[----:B------:R-:W-:Y:S01]  /*3660*/  FMNMX.FTZ R6, R35, R6, !PT ;  /* 0x0000000623067209 */ /* 0x000fe20007810000 */
[----:B------:R-:W3:Y:S01]  /*3670*/  MUFU.EX2 R176, R176 ;  /* 0x000000b000b07308 */ /* 0x000ee20000000800 */
[-CC-:B------:R-:W-:Y:S01]  /*3680*/  FFMA.FTZ R164, R127, R8.reuse, -R10.reuse ;  /* 0x000000087fa47223 */ /* 0x180fe2000001080a */
[--C-:B------:R-:W-:Y:S01]  /*3690*/  FFMA.FTZ R107, R129, R8, -R10.reuse ;  /* 0x00000008816b7223 */ /* 0x100fe2000001080a */
[----:B------:R-:W-:Y:S01]  /*36a0*/  FMNMX.FTZ R6, R37, R6, !PT ;  /* 0x0000000625067209 */ /* 0x000fe20007810000 */
[-CC-:B------:R-:W-:Y:S01]  /*36b0*/  FFMA.FTZ R166, R131, R8.reuse, -R10.reuse ;  /* 0x0000000883a67223 */ /* 0x180fe2000001080a */
[----:B------:R-:W-:Y:S01]  /*36c0*/  FFMA.FTZ R109, R133, R8, -R10 ;  /* 0x00000008856d7223 */ /* 0x000fe2000001080a */
[--C-:B------:R-:W-:Y:S01]  /*36d0*/  IMAD.MOV.U32 R133, RZ, RZ, R151.reuse ;  /* 0x000000ffff857224 */ /* 0x100fe200078e0097 */
[----:B------:R-:W-:Y:S01]  /*36e0*/  FMNMX.FTZ R6, R39, R6, !PT ;  /* 0x0000000627067209 */ /* 0x000fe20007810000 */
[----:B------:R-:W4:Y:S01]  /*36f0*/  MUFU.EX2 R61, R61 ;  /* 0x0000003d003d7308 */ /* 0x000f220000000800 */
[----:B------:R-:W-:-:S02]  /*3700*/  IMAD.MOV.U32 R131, RZ, RZ, R151 ;  /* 0x000000ffff837224 */ /* 0x000fc400078e0097 */
[----:B------:R-:W-:Y:S01]  /*3710*/  FMNMX.FTZ R6, R41, R6, !PT ;  /* 0x0000000629067209 */ /* 0x000fe20007810000 */
[--C-:B------:R-:W-:Y:S02]  /*3720*/  IMAD.MOV.U32 R129, RZ, RZ, R151.reuse ;  /* 0x000000ffff817224 */ /* 0x100fe400078e0097 */
[--C-:B------:R-:W-:Y:S01]  /*3730*/  IMAD.MOV.U32 R127, RZ, RZ, R151.reuse ;  /* 0x000000ffff7f7224 */ /* 0x100fe200078e0097 */
[----:B------:R-:W-:Y:S01]  /*3740*/  FMNMX.FTZ R6, R43, R6, !PT ;  /* 0x000000062b067209 */ /* 0x000fe20007810000 */
[----:B------:R-:W5:Y:S01]  /*3750*/  MUFU.EX2 R178, R178 ;  /* 0x000000b200b27308 */ /* 0x000f620000000800 */
[--C-:B------:R-:W-:Y:S02]  /*3760*/  IMAD.MOV.U32 R125, RZ, RZ, R151.reuse ;  /* 0x000000ffff7d7224 */ /* 0x100fe400078e0097 */
[----:B------:R-:W-:Y:S01]  /*3770*/  FMNMX.FTZ R6, R45, R6, !PT ;  /* 0x000000062d067209 */ /* 0x000fe20007810000 */
[--C-:B------:R-:W-:Y:S02]  /*3780*/  IMAD.MOV.U32 R123, RZ, RZ, R151.reuse ;  /* 0x000000ffff7b7224 */ /* 0x100fe400078e0097 */
[--C-:B------:R-:W-:Y:S01]  /*3790*/  IMAD.MOV.U32 R121, RZ, RZ, R151.reuse ;  /* 0x000000ffff797224 */ /* 0x100fe200078e0097 */
[----:B------:R-:W-:Y:S01]  /*37a0*/  FMNMX.FTZ R6, R47, R6, !PT ;  /* 0x000000062f067209 */ /* 0x000fe20007810000 */
[----:B------:R-:W5:Y:S01]  /*37b0*/  MUFU.EX2 R63, R63 ;  /* 0x0000003f003f7308 */ /* 0x000f620000000800 */
[----:B------:R-:W-:-:S02]  /*37c0*/  IMAD.MOV.U32 R119, RZ, RZ, R151 ;  /* 0x000000ffff777224 */ /* 0x000fc400078e0097 */
[----:B------:R-:W-:Y:S01]  /*37d0*/  FMNMX.FTZ R6, R49, R6, !PT ;  /* 0x0000000631067209 */ /* 0x000fe20007810000 */
[--C-:B------:R-:W-:Y:S02]  /*37e0*/  IMAD.MOV.U32 R117, RZ, RZ, R151.reuse ;  /* 0x000000ffff757224 */ /* 0x100fe400078e0097 */
[--C-:B------:R-:W-:Y:S01]  /*37f0*/  IMAD.MOV.U32 R115, RZ, RZ, R151.reuse ;  /* 0x000000ffff737224 */ /* 0x100fe200078e0097 */
[----:B------:R-:W-:Y:S01]  /*3800*/  FMNMX.FTZ R6, R51, R6, !PT ;  /* 0x0000000633067209 */ /* 0x000fe20007810000 */
[----:B------:R-:W-:Y:S01]  /*3810*/  MUFU.EX2 R172, R172 ;  /* 0x000000ac00ac7308 */ /* 0x000fe20000000800 */
[--C-:B------:R-:W-:Y:S02]  /*3820*/  IMAD.MOV.U32 R113, RZ, RZ, R151.reuse ;  /* 0x000000ffff717224 */ /* 0x100fe400078e0097 */
[----:B------:R-:W-:Y:S01]  /*3830*/  FMNMX.FTZ R6, R53, R6, !PT ;  /* 0x0000000635067209 */ /* 0x000fe20007810000 */
[----:B------:R-:W-:-:S03]  /*3840*/  IMAD.MOV.U32 R111, RZ, RZ, R151 ;  /* 0x000000ffff6f7224 */ /* 0x000fc600078e0097 */
[----:B------:R-:W-:Y:S01]  /*3850*/  FMNMX.FTZ R6, R55, R6, !PT ;  /* 0x0000000637067209 */ /* 0x000fe20007810000 */
[----:B------:R-:W-:Y:S03]  /*3860*/  MUFU.EX2 R65, R65 ;  /* 0x0000004100417308 */ /* 0x000fe60000000800 */
[----:B------:R-:W-:-:S04]  /*3870*/  FMNMX.FTZ R6, R59, R6, !PT ;  /* 0x000000063b067209 */ /* 0x000fc80007810000 */
        /* <DEDUP_REMOVED lines=14> */
[----:B------:R-:W-:-:S05]  /*3960*/  FMNMX.FTZ R6, R101, R6, !PT ;  /* 0x0000000665067209 */ /* 0x000fca0007810000 */
[----:B------:R-:W0:Y:S01]  /*3970*/  SHFL.BFLY PT, R21, R6, 0x2, 0x1f ;  /* 0x0c401f0006157f89 */ /* 0x000e2200000e0000 */
[----:B------:R-:W-:Y:S08]  /*3980*/  MUFU.EX2 R71, R71 ;  /* 0x0000004700477308 */ /* 0x000ff00000000800 */
[----:B------:R-:W-:Y:S08]  /*3990*/  MUFU.EX2 R152, R152 ;  /* 0x0000009800987308 */ /* 0x000ff00000000800 */
[----:B------:R-:W-:Y:S01]  /*39a0*/  MUFU.EX2 R83, R83 ;  /* 0x0000005300537308 */ /* 0x000fe20000000800 */
[----:B0-----:R-:W-:-:S07]  /*39b0*/  FMNMX.FTZ R12, R6, R21, !PT ;  /* 0x00000015060c7209 */ /* 0x001fce0007810000 */
[----:B------:R-:W-:Y:S01]  /*39c0*/  MUFU.EX2 R154, R154 ;  /* 0x0000009a009a7308 */ /* 0x000fe20000000800 */
[----:B------:R-:W0:Y:S07]  /*39d0*/  SHFL.BFLY PT, R21, R12, 0x1, 0x1f ;  /* 0x0c201f000c157f89 */ /* 0x000e2e00000e0000 */
[----:B------:R-:W-:Y:S08]  /*39e0*/  MUFU.EX2 R89, R89 ;  /* 0x0000005900597308 */ /* 0x000ff00000000800 */
[----:B------:R-:W-:Y:S08]  /*39f0*/  MUFU.EX2 R156, R156 ;  /* 0x0000009c009c7308 */ /* 0x000ff00000000800 */
[----:B------:R-:W-:Y:S01]  /*3a00*/  MUFU.EX2 R93, R93 ;  /* 0x0000005d005d7308 */ /* 0x000fe20000000800 */
[----:B0-----:R-:W-:-:S04]  /*3a10*/  FMNMX.FTZ R21, R12, R21, !PT ;  /* 0x000000150c157209 */ /* 0x001fc80007810000 */
[C---:B------:R-:W-:Y:S01]  /*3a20*/  FSETP.NEU.FTZ.AND P2, PT, R21.reuse, -INF , PT ;  /* 0xff8000001500780b */ /* 0x040fe20003f5d000 */
[----:B------:R-:W-:Y:S02]  /*3a30*/  FMUL.FTZ R6, R21, R8 ;  /* 0x0000000815067220 */ /* 0x000fe40000410000 */
[----:B------:R-:W-:Y:S03]  /*3a40*/  MUFU.EX2 R158, R158 ;  /* 0x0000009e009e7308 */ /* 0x000fe60000000800 */
[----:B------:R-:W-:-:S05]  /*3a50*/  FSEL R32, R6, RZ, P2 ;  /* 0x000000ff06207208 */ /* 0x000fca0001000000 */
[----:B------:R-:W-:Y:S01]  /*3a60*/  MUFU.EX2 R99, R99 ;  /* 0x0000006300637308 */ /* 0x000fe20000000800 */
[-CC-:B------:R-:W-:Y:S01]  /*3a70*/  FFMA.FTZ R181, R7, R8.reuse, -R32.reuse ;  /* 0x0000000807b57223 */ /* 0x180fe20000010820 */
[-CC-:B------:R-:W-:Y:S01]  /*3a80*/  FFMA.FTZ R6, R4, R8.reuse, -R32.reuse ;  /* 0x0000000804067223 */ /* 0x180fe20000010820 */
[-CC-:B------:R-:W-:Y:S01]  /*3a90*/  FFMA.FTZ R183, R11, R8.reuse, -R32.reuse ;  /* 0x000000080bb77223 */ /* 0x180fe20000010820 */
[----:B------:R-:W-:Y:S01]  /*3aa0*/  FADD.FTZ R7, R180, R79 ;  /* 0x0000004fb4077221 */ /* 0x000fe20000010000 */
[-CC-:B------:R-:W-:Y:S01]  /*3ab0*/  FFMA.FTZ R10, R13, R8.reuse, -R32.reuse ;  /* 0x000000080d0a7223 */ /* 0x180fe20000010820 */
[-CC-:B------:R-:W-:Y:S01]  /*3ac0*/  FFMA.FTZ R177, R15, R8.reuse, -R32.reuse ;  /* 0x000000080fb17223 */ /* 0x180fe20000010820 */
[-CC-:B------:R-:W-:Y:S01]  /*3ad0*/  FFMA.FTZ R12, R25, R8.reuse, -R32.reuse ;  /* 0x00000008190c7223 */ /* 0x180fe20000010820 */
[----:B------:R-:W-:Y:S01]  /*3ae0*/  MUFU.EX2 R181, R181 ;  /* 0x000000b500b57308 */ /* 0x000fe20000000800 */
[----:B-1----:R-:W-:Y:S01]  /*3af0*/  FADD.FTZ R4, R182, R7 ;  /* 0x00000007b6047221 */ /* 0x002fe20000010000 */
[-CC-:B------:R-:W-:Y:S01]  /*3b00*/  FFMA.FTZ R179, R27, R8.reuse, -R32.reuse ;  /* 0x000000081bb37223 */ /* 0x180fe20000010820 */
[-CC-:B------:R-:W-:Y:S01]  /*3b10*/  FFMA.FTZ R14, R29, R8.reuse, -R32.reuse ;  /* 0x000000081d0e7223 */ /* 0x180fe20000010820 */
[-C--:B------:R-:W-:Y:S01]  /*3b20*/  FFMA.FTZ R173, R31, R8.reuse, -R32 ;  /* 0x000000081fad7223 */ /* 0x080fe20000010820 */
[----:B--2---:R-:W-:Y:S01]  /*3b30*/  FADD.FTZ R7, R57, R4 ;  /* 0x0000000439077221 */ /* 0x004fe20000010000 */
[-CC-:B------:R-:W-:Y:S01]  /*3b40*/  FFMA.FTZ R20, R33, R8.reuse, -R32.reuse ;  /* 0x0000000821147223 */ /* 0x180fe20000010820 */
[-CC-:B------:R-:W-:Y:S01]  /*3b50*/  FFMA.FTZ R175, R35, R8.reuse, -R32.reuse ;  /* 0x0000000823af7223 */ /* 0x180fe20000010820 */
[----:B------:R-:W0:Y:S01]  /*3b60*/  MUFU.EX2 R6, R6 ;  /* 0x0000000600067308 */ /* 0x000e220000000800 */
[----:B---3--:R-:W-:Y:S01]  /*3b70*/  FADD.FTZ R4, R176, R7 ;  /* 0x00000007b0047221 */ /* 0x008fe20000010000 */
[-CC-:B------:R-:W-:Y:S01]  /*3b80*/  FFMA.FTZ R24, R37, R8.reuse, -R32.reuse ;  /* 0x0000000825187223 */ /* 0x180fe20000010820 */
[-CC-:B------:R-:W-:Y:S01]  /*3b90*/  FFMA.FTZ R169, R39, R8.reuse, -R32.reuse ;  /* 0x0000000827a97223 */ /* 0x180fe20000010820 */
[-C--:B------:R-:W-:Y:S01]  /*3ba0*/  FFMA.FTZ R26, R41, R8.reuse, -R32 ;  /* 0x00000008291a7223 */ /* 0x080fe20000010820 */
[----:B----4-:R-:W-:Y:S01]  /*3bb0*/  FADD.FTZ R7, R61, R4 ;  /* 0x000000043d077221 */ /* 0x010fe20000010000 */
[-CC-:B------:R-:W-:Y:S01]  /*3bc0*/  FFMA.FTZ R171, R43, R8.reuse, -R32.reuse ;  /* 0x000000082bab7223 */ /* 0x180fe20000010820 */
[-CC-:B------:R-:W-:Y:S01]  /*3bd0*/  FFMA.FTZ R28, R45, R8.reuse, -R32.reuse ;  /* 0x000000082d1c7223 */ /* 0x180fe20000010820 */
[----:B------:R-:W1:Y:S01]  /*3be0*/  MUFU.EX2 R183, R183 ;  /* 0x000000b700b77308 */ /* 0x000e620000000800 */
[----:B-----5:R-:W-:Y:S01]  /*3bf0*/  FADD.FTZ R34, R178, R7 ;  /* 0x00000007b2227221 */ /* 0x020fe20000010000 */
[-CC-:B------:R-:W-:Y:S01]  /*3c00*/  FFMA.FTZ R153, R47, R8.reuse, -R32.reuse ;  /* 0x000000082f997223 */ /* 0x180fe20000010820 */
[-CC-:B------:R-:W-:Y:S01]  /*3c10*/  FFMA.FTZ R30, R49, R8.reuse, -R32.reuse ;  /* 0x00000008311e7223 */ /* 0x180fe20000010820 */
[-C--:B------:R-:W-:Y:S01]  /*3c20*/  FFMA.FTZ R51, R51, R8.reuse, -R32 ;  /* 0x0000000833337223 */ /* 0x080fe20000010820 */
[----:B------:R-:W-:Y:S01]  /*3c30*/  FADD.FTZ R11, R63, R34 ;  /* 0x000000223f0b7221 */ /* 0x000fe20000010000 */
[-CC-:B------:R-:W-:Y:S01]  /*3c40*/  FFMA.FTZ R53, R53, R8.reuse, -R32.reuse ;  /* 0x0000000835357223 */ /* 0x180fe20000010820 */
[-C--:B------:R-:W-:Y:S01]  /*3c50*/  FFMA.FTZ R55, R55, R8.reuse, -R32 ;  /* 0x0000000837377223 */ /* 0x080fe20000010820 */
[----:B------:R-:W2:Y:S01]  /*3c60*/  MUFU.EX2 R10, R10 ;  /* 0x0000000a000a7308 */ /* 0x000ea20000000800 */
[----:B0-----:R-:W-:Y:S01]  /*3c70*/  FADD.FTZ R4, R181, R6 ;  /* 0x00000006b5047221 */ /* 0x001fe20000010000 */
[----:B------:R-:W-:Y:S01]  /*3c80*/  FADD.FTZ R36, R172, R11 ;  /* 0x0000000bac247221 */ /* 0x000fe20000010000 */
[-CC-:B------:R-:W-:Y:S01]  /*3c90*/  FFMA.FTZ R59, R59, R8.reuse, -R32.reuse ;  /* 0x000000083b3b7223 */ /* 0x180fe20000010820 */
[-CC-:B------:R-:W-:Y:S01]  /*3ca0*/  FFMA.FTZ R73, R73, R8.reuse, -R32.reuse ;  /* 0x0000000849497223 */ /* 0x180fe20000010820 */
[-C--:B------:R-:W-:Y:S01]  /*3cb0*/  FFMA.FTZ R75, R75, R8.reuse, -R32 ;  /* 0x000000084b4b7223 */ /* 0x080fe20000010820 */
[----:B------:R-:W-:Y:S01]  /*3cc0*/  FADD.FTZ R11, R65, R36 ;  /* 0x00000024410b7221 */ /* 0x000fe20000010000 */
[-C--:B------:R-:W-:Y:S01]  /*3cd0*/  FFMA.FTZ R77, R77, R8.reuse, -R32 ;  /* 0x000000084d4d7223 */ /* 0x080fe20000010820 */
[----:B------:R-:W0:Y:S01]  /*3ce0*/  MUFU.EX2 R177, R177 ;  /* 0x000000b100b17308 */ /* 0x000e220000000800 */
[----:B-1----:R-:W-:Y:S01]  /*3cf0*/  FADD.FTZ R7, R183, R4 ;  /* 0x00000004b7077221 */ /* 0x002fe20000010000 */
[----:B------:R-:W-:Y:S01]  /*3d00*/  FADD.FTZ R36, R174, R11 ;  /* 0x0000000bae247221 */ /* 0x000fe20000010000 */
[-CC-:B------:R-:W-:Y:S01]  /*3d10*/  FFMA.FTZ R81, R81, R8.reuse, -R32.reuse ;  /* 0x0000000851517223 */ /* 0x180fe20000010820 */
[-CC-:B------:R-:W-:Y:S01]  /*3d20*/  FFMA.FTZ R85, R85, R8.reuse, -R32.reuse ;  /* 0x0000000855557223 */ /* 0x180fe20000010820 */
[-C--:B------:R-:W-:Y:S01]  /*3d30*/  FFMA.FTZ R87, R87, R8.reuse, -R32 ;  /* 0x0000000857577223 */ /* 0x080fe20000010820 */
[----:B------:R-:W-:Y:S01]  /*3d40*/  FADD.FTZ R11, R67, R36 ;  /* 0x00000024430b7221 */ /* 0x000fe20000010000 */
[-CC-:B------:R-:W-:Y:S01]  /*3d50*/  FFMA.FTZ R91, R91, R8.reuse, -R32.reuse ;  /* 0x000000085b5b7223 */ /* 0x180fe20000010820 */
[----:B------:R-:W1:Y:S01]  /*3d60*/  MUFU.EX2 R12, R12 ;  /* 0x0000000c000c7308 */ /* 0x000e620000000800 */
[----:B--2---:R-:W-:Y:S01]  /*3d70*/  FADD.FTZ R4, R10, R7 ;  /* 0x000000070a047221 */ /* 0x004fe20000010000 */
[----:B------:R-:W-:Y:S01]  /*3d80*/  FADD.FTZ R38, R168, R11 ;  /* 0x0000000ba8267221 */ /* 0x000fe20000010000 */
[-CC-:B------:R-:W-:Y:S01]  /*3d90*/  FFMA.FTZ R95, R95, R8.reuse, -R32.reuse ;  /* 0x000000085f5f7223 */ /* 0x180fe20000010820 */
[-CC-:B------:R-:W-:Y:S01]  /*3da0*/  FFMA.FTZ R97, R97, R8.reuse, -R32.reuse ;  /* 0x0000000861617223 */ /* 0x180fe20000010820 */
[----:B------:R-:W-:Y:S01]  /*3db0*/  FFMA.FTZ R101, R101, R8, -R32 ;  /* 0x0000000865657223 */ /* 0x000fe20000010820 */
[----:B------:R-:W-:Y:S01]  /*3dc0*/  FADD.FTZ R11, R69, R38 ;  /* 0x00000026450b7221 */ /* 0x000fe20000010000 */
[----:B------:R-:W-:Y:S01]  /*3dd0*/  F2FP.F16.F32.PACK_AB R181, R6, R181 ;  /* 0x000000b506b5723e */ /* 0x000fe200000000ff */
[----:B------:R-:W2:Y:S01]  /*3de0*/  MUFU.EX2 R179, R179 ;  /* 0x000000b300b37308 */ /* 0x000ea20000000800 */
[----:B0-----:R-:W-:Y:S01]  /*3df0*/  FADD.FTZ R7, R177, R4 ;  /* 0x00000004b1077221 */ /* 0x001fe20000010000 */
[----:B------:R-:W-:Y:S01]  /*3e00*/  FADD.FTZ R38, R170, R11 ;  /* 0x0000000baa267221 */ /* 0x000fe20000010000 */
[----:B------:R-:W-:-:S02]  /*3e10*/  F2FP.F16.F32.PACK_AB R183, R10, R183 ;  /* 0x000000b70ab7723e */ /* 0x000fc400000000ff */
[----:B------:R-:W-:Y:S02]  /*3e20*/  F2FP.F16.F32.PACK_AB R180, R79, R180 ;  /* 0x000000b44fb4723e */ /* 0x000fe400000000ff */
[----:B------:R-:W-:Y:S01]  /*3e30*/  F2FP.F16.F32.PACK_AB R182, R57, R182 ;  /* 0x000000b639b6723e */ /* 0x000fe200000000ff */
[----:B------:R-:W0:Y:S01]  /*3e40*/  MUFU.EX2 R14, R14 ;  /* 0x0000000e000e7308 */ /* 0x000e220000000800 */
[C---:B-1----:R-:W-:Y:S01]  /*3e50*/  FADD.FTZ R4, R12.reuse, R7 ;  /* 0x000000070c047221 */ /* 0x042fe20000010000 */
[----:B------:R-:W-:Y:S01]  /*3e60*/  F2FP.F16.F32.PACK_AB R177, R12, R177 ;  /* 0x000000b10cb1723e */ /* 0x000fe200000000ff */
[----:B------:R-:W-:Y:S01]  /*3e70*/  VIADD R12, R94, 0xfffffffe ;  /* 0xfffffffe5e0c7836 */ /* 0x000fe20000000000 */
[----:B------:R-:W-:Y:S01]  /*3e80*/  F2FP.F16.F32.PACK_AB R176, R61, R176 ;  /* 0x000000b03db0723e */ /* 0x000fe200000000ff */
[----:B------:R-:W-:Y:S01]  /*3e90*/  IMAD.MOV.U32 R94, RZ, RZ, R151 ;  /* 0x000000ffff5e7224 */ /* 0x000fe200078e0097 */
[----:B------:R-:W-:Y:S02]  /*3ea0*/  F2FP.F16.F32.PACK_AB R178, R63, R178 ;  /* 0x000000b23fb2723e */ /* 0x000fe400000000ff */
[----:B------:R-:W1:Y:S01]  /*3eb0*/  MUFU.EX2 R173, R173 ;  /* 0x000000ad00ad7308 */ /* 0x000e620000000800 */
[----:B--2---:R-:W-:Y:S01]  /*3ec0*/  FADD.FTZ R7, R179, R4 ;  /* 0x00000004b3077221 */ /* 0x004fe20000010000 */
[----:B------:R-:W-:-:S02]  /*3ed0*/  ISETP.GE.AND P2, PT, R12, R17, PT ;  /* 0x000000110c00720c */ /* 0x000fc40003f46270 */
[----:B------:R-:W-:Y:S02]  /*3ee0*/  F2FP.F16.F32.PACK_AB R172, R65, R172 ;  /* 0x000000ac41ac723e */ /* 0x000fe400000000ff */
[----:B------:R-:W-:Y:S02]  /*3ef0*/  F2FP.F16.F32.PACK_AB R174, R67, R174 ;  /* 0x000000ae43ae723e */ /* 0x000fe400000000ff */
[----:B------:R-:W2:Y:S01]  /*3f00*/  MUFU.EX2 R20, R20 ;  /* 0x0000001400147308 */ /* 0x000ea20000000800 */
[C---:B0-----:R-:W-:Y:S01]  /*3f10*/  FADD.FTZ R4, R14.reuse, R7 ;  /* 0x000000070e047221 */ /* 0x041fe20000010000 */
[----:B------:R-:W-:Y:S02]  /*3f20*/  F2FP.F16.F32.PACK_AB R168, R69, R168 ;  /* 0x000000a845a8723e */ /* 0x000fe400000000ff */
[----:B------:R-:W-:Y:S02]  /*3f30*/  F2FP.F16.F32.PACK_AB R170, R71, R170 ;  /* 0x000000aa47aa723e */ /* 0x000fe400000000ff */
[----:B------:R-:W-:-:S02]  /*3f40*/  F2FP.F16.F32.PACK_AB R179, R14, R179 ;  /* 0x000000b30eb3723e */ /* 0x000fc400000000ff */
[----:B------:R-:W0:Y:S01]  /*3f50*/  MUFU.EX2 R175, R175 ;  /* 0x000000af00af7308 */ /* 0x000e220000000800 */
[----:B-1----:R-:W-:-:S07]  /*3f60*/  FADD.FTZ R7, R173, R4 ;  /* 0x00000004ad077221 */ /* 0x002fce0000010000 */
[----:B------:R-:W1:Y:S01]  /*3f70*/  MUFU.EX2 R24, R24 ;  /* 0x0000001800187308 */ /* 0x000e620000000800 */
[C---:B--2---:R-:W-:Y:S01]  /*3f80*/  FADD.FTZ R4, R20.reuse, R7 ;  /* 0x0000000714047221 */ /* 0x044fe20000010000 */
[----:B------:R-:W-:Y:S01]  /*3f90*/  FADD.FTZ R7, R71, R38 ;  /* 0x0000002647077221 */ /* 0x000fe20000010000 */
[----:B------:R-:W-:-:S03]  /*3fa0*/  F2FP.F16.F32.PACK_AB R173, R20, R173 ;  /* 0x000000ad14ad723e */ /* 0x000fc600000000ff */
[----:B------:R-:W-:Y:S01]  /*3fb0*/  FADD.FTZ R40, R152, R7 ;  /* 0x0000000798287221 */ /* 0x000fe20000010000 */
[----:B------:R-:W-:Y:S01]  /*3fc0*/  F2FP.F16.F32.PACK_AB R152, R83, R152 ;  /* 0x000000985398723e */ /* 0x000fe200000000ff */
[----:B------:R-:W2:Y:S01]  /*3fd0*/  MUFU.EX2 R169, R169 ;  /* 0x000000a900a97308 */ /* 0x000ea20000000800 */
[----:B0-----:R-:W-:Y:S01]  /*3fe0*/  FADD.FTZ R3, R175, R4 ;  /* 0x00000004af037221 */ /* 0x001fe20000010000 */
[----:B------:R-:W-:-:S04]  /*3ff0*/  FADD.FTZ R7, R83, R40 ;  /* 0x0000002853077221 */ /* 0x000fc80000010000 */
[----:B------:R-:W-:Y:S01]  /*4000*/  FADD.FTZ R40, R154, R7 ;  /* 0x000000079a287221 */ /* 0x000fe20000010000 */
[C---:B------:R-:W-:Y:S01]  /*4010*/  F2FP.F16.F32.PACK_AB R154, R89.reuse, R154 ;  /* 0x0000009a599a723e */ /* 0x040fe200000000ff */
[----:B------:R-:W0:Y:S01]  /*4020*/  MUFU.EX2 R26, R26 ;  /* 0x0000001a001a7308 */ /* 0x000e220000000800 */
[C---:B-1----:R-:W-:Y:S01]  /*4030*/  FADD.FTZ R4, R24.reuse, R3 ;  /* 0x0000000318047221 */ /* 0x042fe20000010000 */
[----:B------:R-:W-:Y:S01]  /*4040*/  FADD.FTZ R7, R89, R40 ;  /* 0x0000002859077221 */ /* 0x000fe20000010000 */
[----:B------:R-:W-:Y:S01]  /*4050*/  F2FP.F16.F32.PACK_AB R175, R24, R175 ;  /* 0x000000af18af723e */ /* 0x000fe200000000ff */
[----:B------:R-:W-:Y:S02]  /*4060*/  IMAD.MOV.U32 R89, RZ, RZ, R151 ;  /* 0x000000ffff597224 */ /* 0x000fe400078e0097 */
[----:B------:R-:W-:Y:S01]  /*4070*/  FADD.FTZ R40, R156, R7 ;  /* 0x000000079c287221 */ /* 0x000fe20000010000 */
[----:B------:R-:W-:Y:S01]  /*4080*/  F2FP.F16.F32.PACK_AB R156, R93, R156 ;  /* 0x0000009c5d9c723e */ /* 0x000fe200000000ff */
[----:B------:R-:W1:Y:S01]  /*4090*/  MUFU.EX2 R171, R171 ;  /* 0x000000ab00ab7308 */ /* 0x000e620000000800 */
[----:B--2---:R-:W-:Y:S01]  /*40a0*/  FADD.FTZ R3, R169, R4 ;  /* 0x00000004a9037221 */ /* 0x004fe20000010000 */
[----:B------:R-:W-:Y:S01]  /*40b0*/  FADD.FTZ R7, R93, R40 ;  /* 0x000000285d077221 */ /* 0x000fe20000010000 */
[----:B------:R-:W-:-:S03]  /*40c0*/  IMAD.MOV.U32 R93, RZ, RZ, R151 ;  /* 0x000000ffff5d7224 */ /* 0x000fc600078e0097 */
[----:B------:R-:W-:Y:S01]  /*40d0*/  FADD.FTZ R40, R158, R7 ;  /* 0x000000079e287221 */ /* 0x000fe20000010000 */
[C---:B------:R-:W-:Y:S01]  /*40e0*/  F2FP.F16.F32.PACK_AB R158, R99.reuse, R158 ;  /* 0x0000009e639e723e */ /* 0x040fe200000000ff */
[----:B------:R-:W2:Y:S01]  /*40f0*/  MUFU.EX2 R28, R28 ;  /* 0x0000001c001c7308 */ /* 0x000ea20000000800 */
[C---:B0-----:R-:W-:Y:S01]  /*4100*/  FADD.FTZ R4, R26.reuse, R3 ;  /* 0x000000031a047221 */ /* 0x041fe20000010000 */
[----:B------:R-:W-:Y:S01]  /*4110*/  FADD.FTZ R7, R99, R40 ;  /* 0x0000002863077221 */ /* 0x000fe20000010000 */
[----:B------:R-:W-:Y:S01]  /*4120*/  F2FP.F16.F32.PACK_AB R169, R26, R169 ;  /* 0x000000a91aa9723e */ /* 0x000fe200000000ff */
[----:B------:R-:W-:-:S04]  /*4130*/  IMAD.MOV.U32 R99, RZ, RZ, R151 ;  /* 0x000000ffff637224 */ /* 0x000fc800078e0097 */
[----:B------:R-:W0:Y:S01]  /*4140*/  MUFU.EX2 R153, R153 ;  /* 0x0000009900997308 */ /* 0x000e220000000800 */
[----:B-1----:R-:W-:-:S07]  /*4150*/  FADD.FTZ R3, R171, R4 ;  /* 0x00000004ab037221 */ /* 0x002fce0000010000 */
[----:B------:R-:W1:Y:S01]  /*4160*/  MUFU.EX2 R30, R30 ;  /* 0x0000001e001e7308 */ /* 0x000e620000000800 */
[C---:B--2---:R-:W-:Y:S01]  /*4170*/  FADD.FTZ R4, R28.reuse, R3 ;  /* 0x000000031c047221 */ /* 0x044fe20000010000 */
[----:B------:R-:W-:-:S06]  /*4180*/  F2FP.F16.F32.PACK_AB R171, R28, R171 ;  /* 0x000000ab1cab723e */ /* 0x000fcc00000000ff */
[----:B------:R-:W2:Y:S01]  /*4190*/  MUFU.EX2 R51, R51 ;  /* 0x0000003300337308 */ /* 0x000ea20000000800 */
[----:B0-----:R-:W-:-:S07]  /*41a0*/  FADD.FTZ R3, R153, R4 ;  /* 0x0000000499037221 */ /* 0x001fce0000010000 */
[----:B------:R-:W0:Y:S01]  /*41b0*/  MUFU.EX2 R34, R53 ;  /* 0x0000003500227308 */ /* 0x000e220000000800 */
[C---:B-1----:R-:W-:Y:S01]  /*41c0*/  FADD.FTZ R4, R30.reuse, R3 ;  /* 0x000000031e047221 */ /* 0x042fe20000010000 */
[----:B------:R-:W-:-:S06]  /*41d0*/  F2FP.F16.F32.PACK_AB R153, R30, R153 ;  /* 0x000000991e99723e */ /* 0x000fcc00000000ff */
[----:B------:R-:W1:Y:S01]  /*41e0*/  MUFU.EX2 R160, R160 ;  /* 0x000000a000a07308 */ /* 0x000e620000000800 */
[----:B--2---:R-:W-:-:S07]  /*41f0*/  FADD.FTZ R3, R51, R4 ;  /* 0x0000000433037221 */ /* 0x004fce0000010000 */
[----:B------:R-:W2:Y:S01]  /*4200*/  MUFU.EX2 R55, R55 ;  /* 0x0000003700377308 */ /* 0x000ea20000000800 */
[C---:B0-----:R-:W-:Y:S01]  /*4210*/  FADD.FTZ R4, R34.reuse, R3 ;  /* 0x0000000322047221 */ /* 0x041fe20000010000 */
[----:B------:R-:W-:-:S06]  /*4220*/  F2FP.F16.F32.PACK_AB R155, R34, R51 ;  /* 0x00000033229b723e */ /* 0x000fcc00000000ff */
[----:B------:R-:W0:Y:S01]  /*4230*/  MUFU.EX2 R103, R103 ;  /* 0x0000006700677308 */ /* 0x000e220000000800 */
[----:B-1----:R-:W-:-:S07]  /*4240*/  FADD.FTZ R42, R160, R7 ;  /* 0x00000007a02a7221 */ /* 0x002fce0000010000 */
[----:B------:R-:W1:Y:S01]  /*4250*/  MUFU.EX2 R36, R59 ;  /* 0x0000003b00247308 */ /* 0x000e620000000800 */
[----:B--2---:R-:W-:-:S07]  /*4260*/  FADD.FTZ R3, R55, R4 ;  /* 0x0000000437037221 */ /* 0x004fce0000010000 */
[----:B------:R-:W2:Y:S01]  /*4270*/  MUFU.EX2 R162, R162 ;  /* 0x000000a200a27308 */ /* 0x000ea20000000800 */
[C---:B0-----:R-:W-:Y:S01]  /*4280*/  FADD.FTZ R7, R103.reuse, R42 ;  /* 0x0000002a67077221 */ /* 0x041fe20000010000 */
[----:B------:R-:W-:Y:S01]  /*4290*/  F2FP.F16.F32.PACK_AB R160, R103, R160 ;  /* 0x000000a067a0723e */ /* 0x000fe200000000ff */
[----:B------:R-:W-:-:S05]  /*42a0*/  IMAD.MOV.U32 R103, RZ, RZ, R151 ;  /* 0x000000ffff677224 */ /* 0x000fca00078e0097 */
[----:B------:R-:W0:Y:S01]  /*42b0*/  MUFU.EX2 R73, R73 ;  /* 0x0000004900497308 */ /* 0x000e220000000800 */
[C---:B-1----:R-:W-:Y:S01]  /*42c0*/  FADD.FTZ R4, R36.reuse, R3 ;  /* 0x0000000324047221 */ /* 0x042fe20000010000 */
[----:B------:R-:W-:-:S06]  /*42d0*/  F2FP.F16.F32.PACK_AB R157, R36, R55 ;  /* 0x00000037249d723e */ /* 0x000fcc00000000ff */
[----:B------:R-:W1:Y:S01]  /*42e0*/  MUFU.EX2 R105, R105 ;  /* 0x0000006900697308 */ /* 0x000e620000000800 */
[----:B--2---:R-:W-:-:S07]  /*42f0*/  FADD.FTZ R42, R162, R7 ;  /* 0x00000007a22a7221 */ /* 0x004fce0000010000 */
[----:B------:R-:W2:Y:S01]  /*4300*/  MUFU.EX2 R38, R75 ;  /* 0x0000004b00267308 */ /* 0x000ea20000000800 */
[----:B0-----:R-:W-:-:S07]  /*4310*/  FADD.FTZ R3, R73, R4 ;  /* 0x0000000449037221 */ /* 0x001fce0000010000 */
[----:B------:R-:W0:Y:S01]  /*4320*/  MUFU.EX2 R164, R164 ;  /* 0x000000a400a47308 */ /* 0x000e220000000800 */
[C---:B-1----:R-:W-:Y:S01]  /*4330*/  FADD.FTZ R7, R105.reuse, R42 ;  /* 0x0000002a69077221 */ /* 0x042fe20000010000 */
[----:B------:R-:W-:Y:S01]  /*4340*/  F2FP.F16.F32.PACK_AB R162, R105, R162 ;  /* 0x000000a269a2723e */ /* 0x000fe200000000ff */
[----:B------:R-:W-:-:S05]  /*4350*/  IMAD.MOV.U32 R105, RZ, RZ, R151 ;  /* 0x000000ffff697224 */ /* 0x000fca00078e0097 */
[----:B------:R-:W1:Y:S01]  /*4360*/  MUFU.EX2 R77, R77 ;  /* 0x0000004d004d7308 */ /* 0x000e620000000800 */
[C---:B--2---:R-:W-:Y:S01]  /*4370*/  FADD.FTZ R4, R38.reuse, R3 ;  /* 0x0000000326047221 */ /* 0x044fe20000010000 */
[----:B------:R-:W-:-:S06]  /*4380*/  F2FP.F16.F32.PACK_AB R159, R38, R73 ;  /* 0x00000049269f723e */ /* 0x000fcc00000000ff */
[----:B------:R-:W2:Y:S01]  /*4390*/  MUFU.EX2 R107, R107 ;  /* 0x0000006b006b7308 */ /* 0x000ea20000000800 */
[----:B0-----:R-:W-:-:S07]  /*43a0*/  FADD.FTZ R44, R164, R7 ;  /* 0x00000007a42c7221 */ /* 0x001fce0000010000 */
[----:B------:R-:W0:Y:S01]  /*43b0*/  MUFU.EX2 R32, R81 ;  /* 0x0000005100207308 */ /* 0x000e220000000800 */
[----:B-1----:R-:W-:-:S07]  /*43c0*/  FADD.FTZ R3, R77, R4 ;  /* 0x000000044d037221 */ /* 0x002fce0000010000 */
[----:B------:R-:W1:Y:S01]  /*43d0*/  MUFU.EX2 R85, R85 ;  /* 0x0000005500557308 */ /* 0x000e620000000800 */
[C---:B--2---:R-:W-:Y:S01]  /*43e0*/  FADD.FTZ R7, R107.reuse, R44 ;  /* 0x0000002c6b077221 */ /* 0x044fe20000010000 */
[----:B------:R-:W-:Y:S01]  /*43f0*/  F2FP.F16.F32.PACK_AB R164, R107, R164 ;  /* 0x000000a46ba4723e */ /* 0x000fe200000000ff */
[----:B------:R-:W-:-:S05]  /*4400*/  IMAD.MOV.U32 R107, RZ, RZ, R151 ;  /* 0x000000ffff6b7224 */ /* 0x000fca00078e0097 */
[----:B------:R-:W2:Y:S01]  /*4410*/  MUFU.EX2 R40, R87 ;  /* 0x0000005700287308 */ /* 0x000ea20000000800 */
[C---:B0-----:R-:W-:Y:S01]  /*4420*/  FADD.FTZ R44, R32.reuse, R3 ;  /* 0x00000003202c7221 */ /* 0x041fe20000010000 */
[----:B------:R-:W-:-:S06]  /*4430*/  F2FP.F16.F32.PACK_AB R161, R32, R77 ;  /* 0x0000004d20a1723e */ /* 0x000fcc00000000ff */
[----:B------:R-:W0:Y:S01]  /*4440*/  MUFU.EX2 R91, R91 ;  /* 0x0000005b005b7308 */ /* 0x000e220000000800 */
[----:B-1----:R-:W-:-:S07]  /*4450*/  FADD.FTZ R3, R85, R44 ;  /* 0x0000002c55037221 */ /* 0x002fce0000010000 */
[----:B------:R1:W3:Y:S01]  /*4460*/  MUFU.EX2 R42, R95 ;  /* 0x0000005f002a7308 */ /* 0x0002e20000000800 */
[C---:B--2---:R-:W-:Y:S01]  /*4470*/  FADD.FTZ R10, R40.reuse, R3 ;  /* 0x00000003280a7221 */ /* 0x044fe20000010000 */
[----:B------:R-:W-:-:S06]  /*4480*/  F2FP.F16.F32.PACK_AB R163, R40, R85 ;  /* 0x0000005528a3723e */ /* 0x000fcc00000000ff */
[----:B------:R-:W2:Y:S01]  /*4490*/  MUFU.EX2 R166, R166 ;  /* 0x000000a600a67308 */ /* 0x000ea20000000800 */
[----:B0-----:R-:W-:Y:S01]  /*44a0*/  FADD.FTZ R3, R91, R10 ;  /* 0x0000000a5b037221 */ /* 0x001fe20000010000 */
[----:B-1----:R-:W-:-:S06]  /*44b0*/  IMAD.MOV.U32 R95, RZ, RZ, R151 ;  /* 0x000000ffff5f7224 */ /* 0x002fcc00078e0097 */
[----:B------:R-:W0:Y:S01]  /*44c0*/  MUFU.EX2 R97, R97 ;  /* 0x0000006100617308 */ /* 0x000e220000000800 */
[C---:B---3--:R-:W-:Y:S01]  /*44d0*/  FADD.FTZ R10, R42.reuse, R3 ;  /* 0x000000032a0a7221 */ /* 0x048fe20000010000 */
[----:B------:R-:W-:Y:S01]  /*44e0*/  F2FP.F16.F32.PACK_AB R165, R42, R91 ;  /* 0x0000005b2aa5723e */ /* 0x000fe200000000ff */
[----:B------:R-:W-:-:S05]  /*44f0*/  IMAD.MOV.U32 R91, RZ, RZ, R151 ;  /* 0x000000ffff5b7224 */ /* 0x000fca00078e0097 */
[----:B------:R-:W1:Y:S01]  /*4500*/  MUFU.EX2 R109, R109 ;  /* 0x0000006d006d7308 */ /* 0x000e620000000800 */
[----:B--2---:R-:W-:Y:S01]  /*4510*/  FADD.FTZ R4, R166, R7 ;  /* 0x00000007a6047221 */ /* 0x004fe20000010000 */
[----:B------:R-:W-:-:S06]  /*4520*/  IMAD.MOV.U32 R7, RZ, RZ, 0x3f800000 ;  /* 0x3f800000ff077424 */ /* 0x000fcc00078e00ff */
[----:B------:R2:W3:Y:S01]  /*4530*/  MUFU.EX2 R6, R101 ;  /* 0x0000006500067308 */ /* 0x0004e20000000800 */
[----:B0-----:R-:W-:Y:S01]  /*4540*/  FADD.FTZ R3, R97, R10 ;  /* 0x0000000a61037221 */ /* 0x001fe20000010000 */
[C---:B-1----:R-:W-:Y:S01]  /*4550*/  FADD.FTZ R4, R109.reuse, R4 ;  /* 0x000000046d047221 */ /* 0x042fe20000010000 */
[----:B------:R-:W-:Y:S01]  /*4560*/  F2FP.F16.F32.PACK_AB R166, R109, R166 ;  /* 0x000000a66da6723e */ /* 0x000fe200000000ff */
[--C-:B------:R-:W-:Y:S02]  /*4570*/  IMAD.MOV.U32 R109, RZ, RZ, R151.reuse ;  /* 0x000000ffff6d7224 */ /* 0x100fe400078e0097 */
[----:B--2---:R-:W-:Y:S02]  /*4580*/  IMAD.MOV.U32 R101, RZ, RZ, R151 ;  /* 0x000000ffff657224 */ /* 0x004fe400078e0097 */
[C---:B---3--:R-:W-:Y:S01]  /*4590*/  FADD.FTZ R3, R6.reuse, R3 ;  /* 0x0000000306037221 */ /* 0x048fe20000010000 */
[----:B------:R-:W-:Y:S01]  /*45a0*/  F2FP.F16.F32.PACK_AB R167, R6, R97 ;  /* 0x0000006106a7723e */ /* 0x000fe200000000ff */
[----:B------:R-:W-:-:S02]  /*45b0*/  IMAD.MOV.U32 R6, RZ, RZ, 0x3f800000 ;  /* 0x3f800000ff067424 */ /* 0x000fc400078e00ff */
[----:B------:R-:W-:Y:S01]  /*45c0*/  IMAD.MOV.U32 R97, RZ, RZ, R151 ;  /* 0x000000ffff617224 */ /* 0x000fe200078e0097 */
[----:B------:R-:W-:Y:S06]  /*45d0*/  @!P2 BRA `(.L_x_183) ;  /* 0x0000002800b8a947 */ /* 0x000fec0003800000 */
[----:B------:R-:W-:Y:S01]  /*45e0*/  R2UR UR5, R2 ;  /* 0x00000000020572ca */ /* 0x000fe200000e0000 */
[----:B------:R-:W-:Y:S01]  /*45f0*/  IMAD.MOV.U32 R10, RZ, RZ, R21 ;  /* 0x000000ffff0a7224 */ /* 0x000fe200078e0015 */
[----:B------:R-:W-:Y:S01]  /*4600*/  MOV R6, 0x3f800000 ;  /* 0x3f80000000067802 */ /* 0x000fe20000000f00 */
[----:B------:R-:W-:Y:S01]  /*4610*/  IMAD.MOV.U32 R14, RZ, RZ, R9 ;  /* 0x000000ffff0e7224 */ /* 0x000fe200078e0009 */
[----:B------:R-:W-:Y:S01]  /*4620*/  CS2R R150, SRZ ;  /* 0x0000000000967805 */ /* 0x000fe2000001ff00 */
[----:B------:R-:W-:Y:S01]  /*4630*/  IMAD.MOV.U32 R11, RZ, RZ, R16 ;  /* 0x000000ffff0b7224 */ /* 0x000fe200078e0010 */
        /* <DEDUP_REMOVED lines=30> */
[----:B------:R-:W-:Y:S01]  /*4820*/  CS2R R88, SRZ ;  /* 0x0000000000587805 */ /* 0x000fe2000001ff00 */
[----:B------:R-:W-:-:S06]  /*4830*/  ULDC UR4, c[0x0][0x9d8] ;  /* 0x0002760000047ab9 */ /* 0x000fcc0000000800 */
.L_x_192:
        /* <DEDUP_REMOVED lines=8> */
.L_x_184:
[----:B------:R-:W0:Y:S01]  /*48c0*/  S2UR UR10, SR_CgaCtaId ;  /* 0x00000000000a79c3 */ /* 0x000e220000008800 */
[----:B------:R-:W-:Y:S01]  /*48d0*/  UMOV UR7, 0x400 ;  /* 0x0000040000077882 */ /* 0x000fe20000000000 */
[----:B------:R-:W-:Y:S01]  /*48e0*/  IMAD.U32 R13, RZ, RZ, UR6 ;  /* 0x00000006ff0d7e24 */ /* 0x000fe2000f8e00ff */
[----:B------:R-:W-:Y:S01]  /*48f0*/  SHF.L.U32 R8, R16, 0x1f, RZ ;  /* 0x0000001f10087819 */ /* 0x000fe200000006ff */
[----:B0-----:R-:W-:-:S06]  /*4900*/  ULEA UR7, UR10, UR7, 0x18 ;  /* 0x000000070a077291 */ /* 0x001fcc000f8ec03f */
[----:B------:R-:W-:-:S04]  /*4910*/  IMAD.U32 R0, RZ, RZ, UR7 ;  /* 0x00000007ff007e24 */ /* 0x000fc8000f8e00ff */
[----:B------:R-:W-:-:S04]  /*4920*/  IMAD R13, R13, 0x8, R0 ;  /* 0x000000080d0d7824 */ /* 0x000fc800078e0200 */
[----:B------:R0:W1:Y:S01]  /*4930*/  SYNCS.PHASECHK.TRANS64.TRYWAIT P2, [R13+URZ+0x34830], R8 ;  /* 0x034830080d0075a7 */ /* 0x000062000804017f */
[----:B------:R-:W-:Y:S05]  /*4940*/  @!P0 BRA `(.L_x_185) ;  /* 0x0000000000048947 */ /* 0x000fea0003800000 */
[----:B------:R-:W-:Y:S01]  /*4950*/  BPT.TRAP 0x1 ;  /* 0x000000040000795c */ /* 0x000fe20000300000 */
.L_x_185:
[----:B------:R-:W-:Y:S01]  /*4960*/  IMAD R9, R2, 0xc00, R5 ;  /* 0x00000c0002097824 */ /* 0x000fe200078e0205 */
[----:B-1----:R-:W-:Y:S06]  /*4970*/  @P2 BRA `(.L_x_186) ;  /* 0x0000000000082947 */ /* 0x002fec0003800000 */
[----:B------:R-:W1:Y:S02]  /*4980*/  SYNCS.PHASECHK.TRANS64.TRYWAIT P2, [R13+URZ+0x34830], R8 ;  /* 0x034830080d0075a7 */ /* 0x000e64000804017f */
[----:B-1----:R-:W-:Y:S05]  /*4990*/  @!P2 BRA `(.L_x_187) ;  /* 0x000000c800b0a947 */ /* 0x002fea0003800000 */
.L_x_186:
[----:B------:R-:W-:Y:S01]  /*49a0*/  R2UR UR58, R9 ;  /* 0x00000000093a72ca */ /* 0x000fe200000e0000 */
[----:B------:R-:W-:Y:S01]  /*49b0*/  WARPGROUP.ARRIVE ;  /* 0x00000000000079c5 */ /* 0x000fe20000000000 */
        /* <DEDUP_REMOVED lines=124> */
.L_x_188:
[----:B------:R-:W-:Y:S01]  /*5180*/  IMAD.U32 R7, RZ, RZ, UR5 ;  /* 0x00000005ff077e24 */ /* 0x000fe2000f8e00ff */
[----:B------:R-:W-:-:S03]  /*5190*/  SHF.L.U32 R6, R11, 0x1f, RZ ;  /* 0x0000001f0b067819 */ /* 0x000fc600000006ff */
[----:B------:R-:W-:-:S04]  /*51a0*/  IMAD R11, R7, 0x8, R0 ;  /* 0x00000008070b7824 */ /* 0x000fc800078e0200 */
[----:B------:R2:W3:Y:S01]  /*51b0*/  SYNCS.PHASECHK.TRANS64.TRYWAIT P2, [R11+URZ+0x34850], R6 ;  /* 0x034850060b0075a7 */ /* 0x0004e2000804017f */
[----:B------:R-:W-:Y:S05]  /*51c0*/  @!P0 BRA `(.L_x_189) ;  /* 0x0000000000048947 */ /* 0x000fea0003800000 */
[----:B------:R-:W-:Y:S01]  /*51d0*/  BPT.TRAP 0x1 ;  /* 0x000000040000795c */ /* 0x000fe20000300000 */
.L_x_189:
[----:B---3--:R-:W-:Y:S05]  /*51e0*/  @P2 BRA `(.L_x_190) ;  /* 0x0000000000082947 */ /* 0x008fea0003800000 */
[----:B------:R-:W3:Y:S02]  /*51f0*/  SYNCS.PHASECHK.TRANS64.TRYWAIT P2, [R11+URZ+0x34850], R6 ;  /* 0x034850060b0075a7 */ /* 0x000ee4000804017f */
[----:B---3--:R-:W-:Y:S05]  /*5200*/  @!P2 BRA `(.L_x_191) ;  /* 0x000000c000a8a947 */ /* 0x008fea0003800000 */
.L_x_190:
[----:B------:R-:W-:Y:S01]  /*5210*/  R2UR UR6, R0 ;  /* 0x00000000000672ca */ /* 0x000fe200000e0000 */
[----:B------:R-:W-:Y:S01]  /*5220*/  WARPGROUP.ARRIVE ;  /* 0x00000000000079c5 */ /* 0x000fe20000000000 */
[----:B------:R-:W-:Y:S01]  /*5230*/  UMOV UR7, 0x40000040 ;  /* 0x4000004000077882 */ /* 0x000fe20000000000 */
[----:B------:R-:W-:Y:S01]  /*5240*/  UMOV UR11, 0x40000040 ;  /* 0x40000040000b7882 */ /* 0x000fe20000000000 */
[----:B------:R-:W-:Y:S01]  /*5250*/  FMUL.FTZ R21, R24, UR4 ;  /* 0x0000000418157c20 */ /* 0x000fe20008410000 */
[----:B------:R-:W-:Y:S01]  /*5260*/  FMUL.FTZ R231, R32, UR4 ;  /* 0x0000000420e77c20 */ /* 0x000fe20008410000 */
[----:B------:R-:W-:Y:S01]  /*5270*/  FMUL.FTZ R233, R33, UR4 ;  /* 0x0000000421e97c20 */ /* 0x000fe20008410000 */
[----:B------:R-:W-:Y:S01]  /*5280*/  FMUL.FTZ R235, R36, UR4 ;  /* 0x0000000424eb7c20 */ /* 0x000fe20008410000 */
[----:B------:R-:W-:Y:S01]  /*5290*/  FMUL.FTZ R237, R37, UR4 ;  /* 0x0000000425ed7c20 */ /* 0x000fe20008410000 */
[----:B--23--:R-:W-:Y:S01]  /*52a0*/  FMUL.FTZ R6, R40, UR4 ;  /* 0x0000000428067c20 */ /* 0x00cfe20008410000 */
[----:B------:R-:W0:Y:S01]  /*52b0*/  MUFU.TANH R21, R21 ;  /* 0x0000001500157308 */ /* 0x000e220000002400 */
[----:B------:R-:W-:Y:S01]  /*52c0*/  FMUL.FTZ R20, R41, UR4 ;  /* 0x0000000429147c20 */ /* 0x000fe20008410000 */
[----:B------:R-:W-:Y:S01]  /*52d0*/  FMUL.FTZ R44, R44, UR4 ;  /* 0x000000042c2c7c20 */ /* 0x000fe20008410000 */
[----:B------:R-:W-:Y:S01]  /*52e0*/  UIADD3 UR6, UR6, 0x400, URZ ;  /* 0x0000040006067890 */ /* 0x000fe2000fffe03f */
[----:B------:R-:W-:Y:S01]  /*52f0*/  FMUL.FTZ R24, R48, UR4 ;  /* 0x0000000430187c20 */ /* 0x000fe20008410000 */
[----:B------:R-:W-:Y:S01]  /*5300*/  FMUL.FTZ R15, R26, UR4 ;  /* 0x000000041a0f7c20 */ /* 0x000fe20008410000 */
[----:B------:R-:W-:Y:S01]  /*5310*/  FMUL.FTZ R26, R49, UR4 ;  /* 0x00000004311a7c20 */ /* 0x000fe20008410000 */
[----:B------:R-:W-:Y:S01]  /*5320*/  USHF.R.U32.HI UR6, URZ, 0x4, UR6 ;  /* 0x000000043f067899 */ /* 0x000fe20008011606 */
[----:B------:R-:W-:Y:S01]  /*5330*/  MUFU.TANH R231, R231 ;  /* 0x000000e700e77308 */ /* 0x000fe20000002400 */
[----:B------:R-:W-:Y:S01]  /*5340*/  FMUL.FTZ R32, R56, UR4 ;  /* 0x0000000438207c20 */ /* 0x000fe20008410000 */
[----:B------:R-:W-:Y:S01]  /*5350*/  FMUL.FTZ R33, R34, UR4 ;  /* 0x0000000422217c20 */ /* 0x000fe20008410000 */
[----:B------:R-:W-:Y:S01]  /*5360*/  ULOP3.LUT UR6, UR6, 0x3fff, URZ, 0xc0, !UPT ;  /* 0x00003fff06067892 */ /* 0x000fe2000f8ec03f */
[----:B------:R-:W-:Y:S01]  /*5370*/  FMUL.FTZ R34, R57, UR4 ;  /* 0x0000000439227c20 */ /* 0x000fe20008410000 */
[----:B------:R-:W-:Y:S01]  /*5380*/  FMUL.FTZ R36, R60, UR4 ;  /* 0x000000043c247c20 */ /* 0x000fe20008410000 */
[----:B------:R-:W-:Y:S01]  /*5390*/  FMUL.FTZ R37, R38, UR4 ;  /* 0x0000000426257c20 */ /* 0x000fe20008410000 */
[----:B------:R-:W-:Y:S01]  /*53a0*/  ULOP3.LUT UR6, UR6, 0x4000000, URZ, 0xfc, !UPT ;  /* 0x0400000006067892 */ /* 0x000fe2000f8efc3f */
[----:B------:R-:W-:Y:S01]  /*53b0*/  MUFU.TANH R233, R233 ;  /* 0x000000e900e97308 */ /* 0x000fe20000002400 */
[----:B01----:R-:W-:Y:S01]  /*53c0*/  FMNMX.FTZ R8, R21, R14, !PT ;  /* 0x0000000e15087209 */ /* 0x003fe20007810000 */
[----:B------:R-:W-:Y:S01]  /*53d0*/  FMUL.FTZ R38, R61, UR4 ;  /* 0x000000043d267c20 */ /* 0x000fe20008410000 */
[----:B------:R-:W-:Y:S01]  /*53e0*/  ULEA UR6, UR5, UR6, 0xb ;  /* 0x0000000605067291 */ /* 0x000fe2000f8e583f */
[----:B------:R-:W-:Y:S01]  /*53f0*/  FMUL.FTZ R65, R65, UR4 ;  /* 0x0000000441417c20 */ /* 0x000fe20008410000 */
[----:B------:R-:W-:Y:S01]  /*5400*/  FMUL.FTZ R69, R69, UR4 ;  /* 0x0000000445457c20 */ /* 0x000fe20008410000 */
[----:B------:R-:W-:Y:S01]  /*5410*/  FMUL.FTZ R40, R72, UR4 ;  /* 0x0000000448287c20 */ /* 0x000fe20008410000 */
[----:B------:R-:W-:Y:S01]  /*5420*/  UIADD3 UR10, UR6, 0x80, URZ ;  /* 0x00000080060a7890 */ /* 0x000fe2000fffe03f */
[----:B------:R-:W-:Y:S01]  /*5430*/  MUFU.TANH R235, R235 ;  /* 0x000000eb00eb7308 */ /* 0x000fe20000002400 */
[----:B------:R-:W-:Y:S01]  /*5440*/  FMUL.FTZ R73, R73, UR4 ;  /* 0x0000000449497c20 */ /* 0x000fe20008410000 */
[----:B------:R-:W-:Y:S01]  /*5450*/  FMUL.FTZ R41, R42, UR4 ;  /* 0x000000042a297c20 */ /* 0x000fe20008410000 */
[----:B------:R-:W-:Y:S01]  /*5460*/  FMUL.FTZ R42, R76, UR4 ;  /* 0x000000044c2a7c20 */ /* 0x000fe20008410000 */
[----:B------:R-:W-:Y:S01]  /*5470*/  HGMMA.64x128x16.F32 R88, R180, gdesc[UR4].tnspB, R88, gsb0 ;  /* 0x41e00004b4587df0 */ /* 0x000fe20008000858 */
        /* <DEDUP_REMOVED lines=26> */
[----:B------:R-:W-:Y:S01]  /*5620*/  UMOV UR7, 0x40000040 ;  /* 0x4000004000077882 */ /* 0x000fe20000000000 */
[----:B------:R-:W-:Y:S01]  /*5630*/  MUFU.TANH R24, R24 ;  /* 0x0000001800187308 */ /* 0x000fe20000002400 */
[C---:B------:R-:W-:Y:S01]  /*5640*/  ISETP.GT.AND P2, PT, R12.reuse, R17, PT ;  /* 0x000000110c00720c */ /* 0x040fe20003f44270 */
[----:B------:R-:W-:Y:S01]  /*5650*/  VIADD R12, R12, 0xffffffff ;  /* 0xffffffff0c0c7836 */ /* 0x000fe20000000000 */
[----:B------:R-:W-:-:S05]  /*5660*/  R2UR UR5, R2 ;  /* 0x00000000020572ca */ /* 0x000fca00000e0000 */
[----:B------:R-:W-:Y:S08]  /*5670*/  MUFU.TANH R26, R26 ;  /* 0x0000001a001a7308 */ /* 0x000ff00000002400 */
        /* <DEDUP_REMOVED lines=12> */
[----:B------:R-:W-:Y:S01]  /*5740*/  MUFU.TANH R15, R15 ;  /* 0x0000000f000f7308 */ /* 0x000fe20000002400 */
[----:B------:R-:W-:-:S02]  /*5750*/  WARPGROUP.DEPBAR.LE gsb0, 0x0 ;  /* 0x00008000000079c5 */ /* 0x000fc40000010000 */
[----:B------:R-:W-:Y:S01]  /*5760*/  WARPGROUP.ARRIVE ;  /* 0x00000000000079c5 */ /* 0x000fe20000000000 */
[----:B------:R-:W-:Y:S01]  /*5770*/  FMUL.FTZ R181, R25, UR4 ;  /* 0x0000000419b57c20 */ /* 0x000fe20008410000 */
[----:B------:R-:W-:Y:S01]  /*5780*/  FMUL.FTZ R25, R27, UR4 ;  /* 0x000000041b197c20 */ /* 0x000fe20008410000 */
[----:B------:R-:W-:Y:S01]  /*5790*/  FMUL.FTZ R27, R28, UR4 ;  /* 0x000000041c1b7c20 */ /* 0x000fe20008410000 */
[----:B------:R-:W-:Y:S01]  /*57a0*/  FMUL.FTZ R183, R29, UR4 ;  /* 0x000000041db77c20 */ /* 0x000fe20008410000 */
[----:B------:R-:W-:Y:S01]  /*57b0*/  FMUL.FTZ R28, R52, UR4 ;  /* 0x00000004341c7c20 */ /* 0x000fe20008410000 */
[----:B------:R-:W-:Y:S01]  /*57c0*/  HGMMA.64x128x16.F32 R88, R176, gdesc[UR8].tnspB, R88, gsb0 ;  /* 0x41e00008b0587df0 */ /* 0x000fe20008000858 */
[----:B------:R-:W-:Y:S01]  /*57d0*/  UIADD3 UR10, UR6, 0x100, URZ ;  /* 0x00000100060a7890 */ /* 0x000fe2000fffe03f */
[----:B------:R-:W0:Y:S01]  /*57e0*/  MUFU.TANH R181, R181 ;  /* 0x000000b500b57308 */ /* 0x000e220000002400 */
[----:B------:R-:W-:Y:S01]  /*57f0*/  UMOV UR11, 0x40000040 ;  /* 0x40000040000b7882 */ /* 0x000fe20000000000 */
[----:B------:R-:W-:Y:S01]  /*5800*/  FMUL.FTZ R29, R30, UR4 ;  /* 0x000000041e1d7c20 */ /* 0x000fe20008410000 */
[----:B------:R-:W-:Y:S01]  /*5810*/  FMUL.FTZ R30, R53, UR4 ;  /* 0x00000004351e7c20 */ /* 0x000fe20008410000 */
[----:B------:R-:W-:Y:S01]  /*5820*/  FMUL.FTZ R53, R54, UR4 ;  /* 0x0000000436357c20 */ /* 0x000fe20008410000 */
[----:B------:R-:W-:Y:S01]  /*5830*/  FMUL.FTZ R52, R82, UR4 ;  /* 0x0000000452347c20 */ /* 0x000fe20008410000 */
[----:B------:R-:W-:-:S02]  /*5840*/  FMUL.FTZ R54, R86, UR4 ;  /* 0x0000000456367c20 */ /* 0x000fc40008410000 */
[----:B------:R-:W1:Y:S08]  /*5850*/  MUFU.TANH R27, R27 ;  /* 0x0000001b001b7308 */ /* 0x000e700000002400 */
[----:B------:R-:W2:Y:S01]  /*5860*/  MUFU.TANH R183, R183 ;  /* 0x000000b700b77308 */ /* 0x000ea20000002400 */
[----:B0-----:R-:W-:-:S07]  /*5870*/  FMNMX.FTZ R8, R181, R8, !PT ;  /* 0x00000008b5087209 */ /* 0x001fce0007810000 */
[----:B------:R-:W-:Y:S01]  /*5880*/  MUFU.TANH R28, R28 ;  /* 0x0000001c001c7308 */ /* 0x000fe20000002400 */
[----:B-1----:R-:W-:-:S07]  /*5890*/  FMNMX.FTZ R8, R27, R8, !PT ;  /* 0x000000081b087209 */ /* 0x002fce0007810000 */
[----:B------:R-:W-:Y:S01]  /*58a0*/  MUFU.TANH R30, R30 ;  /* 0x0000001e001e7308 */ /* 0x000fe20000002400 */
[----:B--2---:R-:W-:-:S04]  /*58b0*/  FMNMX.FTZ R8, R183, R8, !PT ;  /* 0x00000008b7087209 */ /* 0x004fc80007810000 */
[----:B------:R-:W-:-:S03]  /*58c0*/  FMNMX.FTZ R8, R231, R8, !PT ;  /* 0x00000008e7087209 */ /* 0x000fc60007810000 */
[----:B------:R-:W-:Y:S01]  /*58d0*/  MUFU.TANH R25, R25 ;  /* 0x0000001900197308 */ /* 0x000fe20000002400 */
[----:B------:R-:W-:-:S04]  /*58e0*/  FMNMX.FTZ R8, R233, R8, !PT ;  /* 0x00000008e9087209 */ /* 0x000fc80007810000 */
[----:B------:R-:W-:-:S03]  /*58f0*/  FMNMX.FTZ R8, R235, R8, !PT ;  /* 0x00000008eb087209 */ /* 0x000fc60007810000 */
[----:B------:R-:W-:Y:S01]  /*5900*/  MUFU.TANH R29, R29 ;  /* 0x0000001d001d7308 */ /* 0x000fe20000002400 */
[----:B------:R-:W-:-:S04]  /*5910*/  FMNMX.FTZ R7, R237, R8, !PT ;  /* 0x00000008ed077209 */ /* 0x000fc80007810000 */
[----:B------:R-:W-:-:S03]  /*5920*/  FMNMX.FTZ R7, R6, R7, !PT ;  /* 0x0000000706077209 */ /* 0x000fc60007810000 */
[----:B------:R-:W-:Y:S01]  /*5930*/  MUFU.TANH R31, R31 ;  /* 0x0000001f001f7308 */ /* 0x000fe20000002400 */
[----:B------:R-:W-:-:S07]  /*5940*/  FMNMX.FTZ R8, R20, R7, !PT ;  /* 0x0000000714087209 */ /* 0x000fce0007810000 */
        /* <DEDUP_REMOVED lines=12> */
[----:B------:R-:W-:-:S04]  /*5a10*/  FMUL.FTZ R179, R45, UR4 ;  /* 0x000000042db37c20 */ /* 0x000fc80008410000 */
[----:B------:R0:W1:Y:S01]  /*5a20*/  MUFU.TANH R177, R44 ;  /* 0x0000002c00b17308 */ /* 0x0000620000002400 */
[----:B------:R-:W-:Y:S01]  /*5a30*/  FMUL.FTZ R45, R46, UR4 ;  /* 0x000000042e2d7c20 */ /* 0x000fe20008410000 */
[----:B------:R-:W-:Y:S01]  /*5a40*/  FMUL.FTZ R46, R84, UR4 ;  /* 0x00000004542e7c20 */ /* 0x000fe20008410000 */
[----:B------:R-:W-:Y:S01]  /*5a50*/  HGMMA.64x128x16.F32 R88, R172, gdesc[UR8].tnspB, R88, gsb0 ;  /* 0x41e00008ac587df0 */ /* 0x000fe20008000858 */
[----:B------:R-:W-:Y:S01]  /*5a60*/  UIADD3 UR10, UR6, 0x180, URZ ;  /* 0x00000180060a7890 */ /* 0x000fe2000fffe03f */
[----:B------:R-:W-:-:S03]  /*5a70*/  UMOV UR11, 0x40000040 ;  /* 0x40000040000b7882 */ /* 0x000fc60000000000 */
[----:B------:R-:W2:Y:S01]  /*5a80*/  MUFU.TANH R179, R179 ;  /* 0x000000b300b37308 */ /* 0x000ea20000002400 */
[----:B0-----:R-:W-:-:S07]  /*5a90*/  FMUL.FTZ R44, R80, UR4 ;  /* 0x00000004502c7c20 */ /* 0x001fce0008410000 */
        /* <DEDUP_REMOVED lines=36> */
[----:B------:R-:W1:Y:S01]  /*5ce0*/  MUFU.TANH R175, R175 ;  /* 0x000000af00af7308 */ /* 0x000e620000002400 */
[----:B0-----:R-:W-:-:S04]  /*5cf0*/  FMNMX.FTZ R8, R173, R8, !PT ;  /* 0x00000008ad087209 */ /* 0x001fc80007810000 */
[----:B------:R-:W-:-:S04]  /*5d00*/  FMNMX.FTZ R8, R65, R8, !PT ;  /* 0x0000000841087209 */ /* 0x000fc80007810000 */
[----:B-1----:R-:W-:-:S04]  /*5d10*/  FMNMX.FTZ R8, R175, R8, !PT ;  /* 0x00000008af087209 */ /* 0x002fc80007810000 */
[----:B------:R-:W-:-:S04]  /*5d20*/  FMNMX.FTZ R7, R69, R8, !PT ;  /* 0x0000000845077209 */ /* 0x000fc80007810000 */
[----:B------:R-:W-:-:S04]  /*5d30*/  FMNMX.FTZ R8, R40, R7, !PT ;  /* 0x0000000728087209 */ /* 0x000fc80007810000 */
[----:B------:R-:W-:-:S04]  /*5d40*/  FMNMX.FTZ R7, R73, R8, !PT ;  /* 0x0000000849077209 */ /* 0x000fc80007810000 */
        /* <DEDUP_REMOVED lines=10> */
[----:B-1----:R-:W-:Y:S02]  /*5df0*/  FMNMX.FTZ R9, R7, R56, !PT ;  /* 0x0000003807097209 */ /* 0x002fe40007810000 */
[----:B------:R-:W-:-:S03]  /*5e00*/  FMNMX.FTZ R56, R15, R10, !PT ;  /* 0x0000000a0f387209 */ /* 0x000fc60007810000 */
[----:B------:R-:W-:Y:S01]  /*5e10*/  FADD.FTZ R7, -R9, R14 ;  /* 0x0000000e09077221 */ /* 0x000fe20000010100 */
[----:B------:R-:W-:Y:S01]  /*5e20*/  FMNMX.FTZ R56, R25, R56, !PT ;  /* 0x0000003819387209 */ /* 0x000fe20007810000 */
[-C--:B0-----:R-:W-:Y:S02]  /*5e30*/  FMUL.FTZ R14, R9, R8.reuse ;  /* 0x00000008090e7220 */ /* 0x081fe40000410000 */
[----:B------:R-:W-:Y:S01]  /*5e40*/  FMUL.FTZ R7, R7, R8 ;  /* 0x0000000807077220 */ /* 0x000fe20000410000 */
[----:B------:R-:W-:Y:S01]  /*5e50*/  FMNMX.FTZ R56, R29, R56, !PT ;  /* 0x000000381d387209 */ /* 0x000fe20007810000 */
[-CC-:B------:R-:W-:Y:S01]  /*5e60*/  FFMA.FTZ R180, R21, R8.reuse, -R14.reuse ;  /* 0x0000000815b47223 */ /* 0x180fe2000001080e */
[-CC-:B------:R-:W-:Y:S01]  /*5e70*/  FFMA.FTZ R172, R6, R8.reuse, -R14.reuse ;  /* 0x0000000806ac7223 */ /* 0x180fe2000001080e */
[--C-:B------:R-:W-:Y:S01]  /*5e80*/  FFMA.FTZ R181, R181, R8, -R14.reuse ;  /* 0x00000008b5b57223 */ /* 0x100fe2000001080e */
[----:B------:R-:W-:Y:S01]  /*5e90*/  FMNMX.FTZ R56, R31, R56, !PT ;  /* 0x000000381f387209 */ /* 0x000fe20007810000 */
[----:B------:R-:W-:Y:S01]  /*5ea0*/  MUFU.EX2 R7, R7 ;  /* 0x0000000700077308 */ /* 0x000fe20000000800 */
[----:B------:R-:W-:Y:S01]  /*5eb0*/  FFMA.FTZ R182, R27, R8, -R14 ;  /* 0x000000081bb67223 */ /* 0x000fe2000001080e */
[----:B------:R-:W-:-:S02]  /*5ec0*/  WARPGROUP.DEPBAR.LE gsb0, 0x0 ;  /* 0x00008000000079c5 */ /* 0x000fc40000010000 */
[----:B------:R-:W-:Y:S01]  /*5ed0*/  WARPGROUP.ARRIVE ;  /* 0x00000000000079c5 */ /* 0x000fe20000000000 */
[----:B------:R-:W-:Y:S01]  /*5ee0*/  FMNMX.FTZ R56, R33, R56, !PT ;  /* 0x0000003821387209 */ /* 0x000fe20007810000 */
[----:B------:R-:W-:Y:S01]  /*5ef0*/  FMUL.FTZ R169, R66, UR4 ;  /* 0x0000000442a97c20 */ /* 0x000fe20008410000 */
[----:B------:R-:W-:Y:S01]  /*5f00*/  FMUL.FTZ R171, R70, UR4 ;  /* 0x0000000446ab7c20 */ /* 0x000fe20008410000 */
[----:B------:R-:W-:Y:S01]  /*5f10*/  MUFU.EX2 R180, R180 ;  /* 0x000000b400b47308 */ /* 0x000fe20000000800 */
[----:B------:R-:W-:Y:S01]  /*5f20*/  FMNMX.FTZ R56, R35, R56, !PT ;  /* 0x0000003823387209 */ /* 0x000fe20007810000 */
[----:B------:R-:W-:Y:S01]  /*5f30*/  HGMMA.64x128x16.F32 R88, R152, gdesc[UR8].tnspB, R88, gsb0 ;  /* 0x41e0000898587df0 */ /* 0x000fe20008000858 */
[----:B------:R-:W-:Y:S01]  /*5f40*/  UIADD3 UR10, UR6, 0x280, URZ ;  /* 0x00000280060a7890 */ /* 0x000fe2000fffe03f */
[--C-:B------:R-:W-:Y:S01]  /*5f50*/  FFMA.FTZ R176, R231, R8, -R14.reuse ;  /* 0x00000008e7b07223 */ /* 0x100fe2000001080e */
[----:B------:R-:W-:Y:S01]  /*5f60*/  UMOV UR11, 0x40000040 ;  /* 0x40000040000b7882 */ /* 0x000fe20000000000 */
[----:B------:R-:W-:Y:S01]  /*5f70*/  FMNMX.FTZ R56, R37, R56, !PT ;  /* 0x0000003825387209 */ /* 0x000fe20007810000 */
[-CC-:B------:R-:W-:Y:S01]  /*5f80*/  FFMA.FTZ R178, R235, R8.reuse, -R14.reuse ;  /* 0x00000008ebb27223 */ /* 0x180fe2000001080e */
[----:B------:R-:W0:Y:S01]  /*5f90*/  MUFU.TANH R169, R169 ;  /* 0x000000a900a97308 */ /* 0x000e220000002400 */
[--C-:B------:R-:W-:Y:S01]  /*5fa0*/  FFMA.FTZ R168, R24, R8, -R14.reuse ;  /* 0x0000000818a87223 */ /* 0x100fe2000001080e */
[----:B------:R-:W-:Y:S01]  /*5fb0*/  FMNMX.FTZ R56, R39, R56, !PT ;  /* 0x0000003827387209 */ /* 0x000fe20007810000 */
[-CC-:B------:R-:W-:Y:S01]  /*5fc0*/  FFMA.FTZ R170, R28, R8.reuse, -R14.reuse ;  /* 0x000000081caa7223 */ /* 0x180fe2000001080e */
[-CC-:B------:R-:W-:Y:S01]  /*5fd0*/  FFMA.FTZ R183, R183, R8.reuse, -R14.reuse ;  /* 0x00000008b7b77223 */ /* 0x180fe2000001080e */
[--C-:B------:R-:W-:Y:S01]  /*5fe0*/  FFMA.FTZ R233, R233, R8, -R14.reuse ;  /* 0x00000008e9e97223 */ /* 0x100fe2000001080e */
[----:B------:R-:W-:Y:S01]  /*5ff0*/  FMNMX.FTZ R56, R41, R56, !PT ;  /* 0x0000003829387209 */ /* 0x000fe20007810000 */
[-CC-:B------:R-:W-:Y:S01]  /*6000*/  FFMA.FTZ R27, R237, R8.reuse, -R14.reuse ;  /* 0x00000008ed1b7223 */ /* 0x180fe2000001080e */
[----:B------:R-:W1:Y:S01]  /*6010*/  MUFU.TANH R171, R171 ;  /* 0x000000ab00ab7308 */ /* 0x000e620000002400 */
        /* <DEDUP_REMOVED lines=15> */
[----:B------:R-:W-:Y:S01]  /*6110*/  FFMA.FTZ R85, R85, R8, -R14 ;  /* 0x0000000855557223 */ /* 0x000fe2000001080e */
[----:B------:R-:W-:Y:S01]  /*6120*/  MUFU.EX2 R182, R182 ;  /* 0x000000b600b67308 */ /* 0x000fe20000000800 */
[----:B------:R-:W-:-:S04]  /*6130*/  FMNMX.FTZ R56, R51, R56, !PT ;  /* 0x0000003833387209 */ /* 0x000fc80007810000 */
[----:B------:R-:W-:-:S03]  /*6140*/  FMNMX.FTZ R56, R53, R56, !PT ;  /* 0x0000003835387209 */ /* 0x000fc60007810000 */
        /* <DEDUP_REMOVED lines=8> */
[----:B0-----:R-:W-:-:S03]  /*61d0*/  FMNMX.FTZ R56, R169, R56, !PT ;  /* 0x00000038a9387209 */ /* 0x001fc60007810000 */
[----:B------:R-:W-:Y:S01]  /*61e0*/  MUFU.EX2 R178, R178 ;  /* 0x000000b200b27308 */ /* 0x000fe20000000800 */
[----:B------:R-:W-:-:S04]  /*61f0*/  FMNMX.FTZ R56, R67, R56, !PT ;  /* 0x0000003843387209 */ /* 0x000fc80007810000 */
[----:B-1----:R-:W-:-:S03]  /*6200*/  FMNMX.FTZ R56, R171, R56, !PT ;  /* 0x00000038ab387209 */ /* 0x002fc60007810000 */
        /* <DEDUP_REMOVED lines=13> */
[----:B------:R-:W-:-:S05]  /*62e0*/  FMNMX.FTZ R6, R87, R6, !PT ;  /* 0x0000000657067209 */ /* 0x000fca0007810000 */
[----:B------:R-:W0:Y:S02]  /*62f0*/  SHFL.BFLY PT, R21, R6, 0x2, 0x1f ;  /* 0x0c401f0006157f89 */ /* 0x000e2400000e0000 */
[----:B------:R-:W-:Y:S08]  /*6300*/  MUFU.EX2 R170, R170 ;  /* 0x000000aa00aa7308 */ /* 0x000ff00000000800 */
[----:B------:R-:W-:Y:S08]  /*6310*/  MUFU.EX2 R235, R235 ;  /* 0x000000eb00eb7308 */ /* 0x000ff00000000800 */
[----:B------:R-:W-:Y:S01]  /*6320*/  MUFU.EX2 R65, R65 ;  /* 0x0000004100417308 */ /* 0x000fe20000000800 */
[----:B0-----:R-:W-:-:S07]  /*6330*/  FMNMX.FTZ R21, R6, R21, !PT ;  /* 0x0000001506157209 */ /* 0x001fce0007810000 */
[----:B------:R-:W-:Y:S01]  /*6340*/  MUFU.EX2 R69, R69 ;  /* 0x0000004500457308 */ /* 0x000fe20000000800 */
[----:B------:R-:W0:Y:S01]  /*6350*/  SHFL.BFLY PT, R6, R21, 0x1, 0x1f ;  /* 0x0c201f0015067f89 */ /* 0x000e2200000e0000 */
[----:B------:R-:W-:Y:S02]  /*6360*/  WARPGROUP.DEPBAR.LE gsb0, 0x0 ;  /* 0x00008000000079c5 */ /* 0x000fe40000010000 */
[----:B------:R-:W-:Y:S01]  /*6370*/  WARPGROUP.ARRIVE ;  /* 0x00000000000079c5 */ /* 0x000fe20000000000 */
[-CC-:B------:R-:W-:Y:S01]  /*6380*/  FFMA.FTZ R155, R20, R8.reuse, -R14.reuse ;  /* 0x00000008149b7223 */ /* 0x180fe2000001080e */
[-CC-:B------:R-:W-:Y:S01]  /*6390*/  FFMA.FTZ R153, R26, R8.reuse, -R14.reuse ;  /* 0x000000081a997223 */ /* 0x180fe2000001080e */
[-CC-:B------:R-:W-:Y:S01]  /*63a0*/  FFMA.FTZ R152, R32, R8.reuse, -R14.reuse ;  /* 0x0000000820987223 */ /* 0x180fe2000001080e */
[-CC-:B------:R-:W-:Y:S01]  /*63b0*/  FFMA.FTZ R154, R36, R8.reuse, -R14.reuse ;  /* 0x00000008249a7223 */ /* 0x180fe2000001080e */
[-CC-:B------:R-:W-:Y:S01]  /*63c0*/  FFMA.FTZ R20, R40, R8.reuse, -R14.reuse ;  /* 0x0000000828147223 */ /* 0x180fe2000001080e */
[----:B------:R-:W-:Y:S01]  /*63d0*/  HGMMA.64x128x16.F32 R88, R156, gdesc[UR8].tnspB, R88, gsb0 ;  /* 0x41e000089c587df0 */ /* 0x000fe20008000858 */
[----:B------:R-:W-:Y:S01]  /*63e0*/  UIADD3 UR10, UR6, 0x300, URZ ;  /* 0x00000300060a7890 */ /* 0x000fe2000fffe03f */
[----:B------:R-:W-:Y:S01]  /*63f0*/  FFMA.FTZ R26, R44, R8, -R14 ;  /* 0x000000082c1a7223 */ /* 0x000fe2000001080e */
[----:B------:R-:W-:Y:S01]  /*6400*/  UMOV UR11, 0x40000040 ;  /* 0x40000040000b7882 */ /* 0x000fe20000000000 */
[----:B------:R-:W-:Y:S01]  /*6410*/  UIADD3 UR6, UR6, 0x380, URZ ;  /* 0x0000038006067890 */ /* 0x000fe2000fffe03f */
[----:B------:R-:W-:Y:S01]  /*6420*/  FFMA.FTZ R44, R7, R4, R180 ;  /* 0x00000004072c7223 */ /* 0x000fe200000100b4 */
[----:B------:R-:W-:Y:S01]  /*6430*/  MUFU.EX2 R155, R155 ;  /* 0x0000009b009b7308 */ /* 0x000fe20000000800 */
[----:B--2---:R-:W-:-:S02]  /*6440*/  F2FP.F16.F32.PACK_AB R180, R181, R180 ;  /* 0x000000b4b5b4723e */ /* 0x004fc400000000ff */
[----:B0-----:R-:W-:-:S05]  /*6450*/  FMNMX.FTZ R21, R21, R6, !PT ;  /* 0x0000000615157209 */ /* 0x001fca0007810000 */
[----:B------:R-:W-:Y:S08]  /*6460*/  MUFU.EX2 R153, R153 ;  /* 0x0000009900997308 */ /* 0x000ff00000000800 */
[----:B------:R-:W-:Y:S08]  /*6470*/  MUFU.EX2 R152, R152 ;  /* 0x0000009800987308 */ /* 0x000ff00000000800 */
[----:B------:R-:W-:Y:S08]  /*6480*/  MUFU.EX2 R154, R154 ;  /* 0x0000009a009a7308 */ /* 0x000ff00000000800 */
[----:B------:R-:W-:Y:S08]  /*6490*/  MUFU.EX2 R20, R20 ;  /* 0x0000001400147308 */ /* 0x000ff00000000800 */
[----:B------:R-:W0:Y:S08]  /*64a0*/  MUFU.EX2 R73, R73 ;  /* 0x0000004900497308 */ /* 0x000e300000000800 */
        /* <DEDUP_REMOVED lines=10> */
[-CC-:B------:R-:W-:Y:S01]  /*6550*/  FFMA.FTZ R156, R173, R8.reuse, -R14.reuse ;  /* 0x00000008ad9c7223 */ /* 0x180fe2000001080e */
[----:B------:R-:W-:Y:S02]  /*6560*/  FFMA.FTZ R158, R175, R8, -R14 ;  /* 0x00000008af9e7223 */ /* 0x000fe4000001080e */
[----:B------:R-:W-:Y:S01]  /*6570*/  HGMMA.64x128x16.F32 R88, R160, gdesc[UR8].tnspB, R88, gsb0 ;  /* 0x41e00008a0587df0 */ /* 0x000fe20008000858 */
[----:B------:R-:W-:Y:S08]  /*6580*/  MUFU.EX2 R159, R159 ;  /* 0x0000009f009f7308 */ /* 0x000ff00000000800 */
[----:B------:R-:W-:Y:S08]  /*6590*/  MUFU.EX2 R157, R157 ;  /* 0x0000009d009d7308 */ /* 0x000ff00000000800 */
[----:B------:R-:W-:Y:S08]  /*65a0*/  MUFU.EX2 R156, R156 ;  /* 0x0000009c009c7308 */ /* 0x000ff00000000800 */
[----:B------:R-:W-:Y:S01]  /*65b0*/  MUFU.EX2 R158, R158 ;  /* 0x0000009e009e7308 */ /* 0x000fe20000000800 */
[----:B------:R-:W-:-:S02]  /*65c0*/  WARPGROUP.DEPBAR.LE gsb0, 0x0 ;  /* 0x00008000000079c5 */ /* 0x000fc40000010000 */
[----:B------:R-:W-:Y:S01]  /*65d0*/  WARPGROUP.ARRIVE ;  /* 0x00000000000079c5 */ /* 0x000fe20000000000 */
[C---:B------:R-:W-:Y:S01]  /*65e0*/  FADD.FTZ R161, -R21.reuse, R10 ;  /* 0x0000000a15a17221 */ /* 0x040fe20000010100 */
[----:B------:R-:W-:Y:S01]  /*65f0*/  FMUL.FTZ R10, R21, R8 ;  /* 0x00000008150a7220 */ /* 0x000fe20000410000 */
[----:B0-----:R-:W-:Y:S02]  /*6600*/  F2FP.F16.F32.PACK_AB R160, R73, R20 ;  /* 0x0000001449a0723e */ /* 0x001fe400000000ff */
[-C--:B------:R-:W-:Y:S01]  /*6610*/  FMUL.FTZ R161, R161, R8.reuse ;  /* 0x00000008a1a17220 */ /* 0x080fe20000410000 */
[----:B------:R-:W-:Y:S01]  /*6620*/  HGMMA.64x128x16.F32 R88, R164, gdesc[UR4].tnspB, R88, gsb0 ;  /* 0x41e00004a4587df0 */ /* 0x000fe20008000858 */
[-CC-:B------:R-:W-:Y:S01]  /*6630*/  FFMA.FTZ R15, R15, R8.reuse, -R10.reuse ;  /* 0x000000080f0f7223 */ /* 0x180fe2000001080a */
[-CC-:B------:R-:W-:Y:S01]  /*6640*/  FFMA.FTZ R30, R25, R8.reuse, -R10.reuse ;  /* 0x00000008191e7223 */ /* 0x180fe2000001080a */
[----:B------:R0:W-:Y:S01]  /*6650*/  MUFU.EX2 R6, R161 ;  /* 0x000000a100067308 */ /* 0x0001e20000000800 */
[-CC-:B------:R-:W-:Y:S01]  /*6660*/  FFMA.FTZ R14, R29, R8.reuse, -R10.reuse ;  /* 0x000000081d0e7223 */ /* 0x180fe2000001080a */
[-CC-:B------:R-:W-:Y:S01]  /*6670*/  FFMA.FTZ R177, R33, R8.reuse, -R10.reuse ;  /* 0x0000000821b17223 */ /* 0x180fe2000001080a */
[----:B------:R-:W-:Y:S01]  /*6680*/  FFMA.FTZ R25, R31, R8, -R10 ;  /* 0x000000081f197223 */ /* 0x000fe2000001080a */
[----:B------:R-:W-:-:S02]  /*6690*/  @!P1 VIADD R33, R13, 0x34840 ;  /* 0x000348400d219836 */ /* 0x000fc40000000000 */
[-CC-:B------:R-:W-:Y:S01]  /*66a0*/  FFMA.FTZ R32, R35, R8.reuse, -R10.reuse ;  /* 0x0000000823207223 */ /* 0x180fe2000001080a */
[----:B------:R-:W-:Y:S02]  /*66b0*/  @!P1 VIADD R35, R11, 0x34860 ;  /* 0x000348600b239836 */ /* 0x000fe40000000000 */
[-CC-:B------:R-:W-:Y:S01]  /*66c0*/  FFMA.FTZ R179, R37, R8.reuse, -R10.reuse ;  /* 0x0000000825b37223 */ /* 0x180fe2000001080a */
[----:B------:R-:W1:Y:S01]  /*66d0*/  MUFU.EX2 R15, R15 ;  /* 0x0000000f000f7308 */ /* 0x000e620000000800 */
[----:B------:R-:W-:Y:S01]  /*66e0*/  @!P1 PRMT R33, RZ, 0x654, R33 ;  /* 0x00000654ff219816 */ /* 0x000fe20000000021 */
[-CC-:B------:R-:W-:Y:S01]  /*66f0*/  FFMA.FTZ R34, R39, R8.reuse, -R10.reuse ;  /* 0x0000000827227223 */ /* 0x180fe2000001080a */
[-CC-:B------:R-:W-:Y:S01]  /*6700*/  FFMA.FTZ R173, R41, R8.reuse, -R10.reuse ;  /* 0x0000000829ad7223 */ /* 0x180fe2000001080a */
[----:B------:R-:W-:Y:S01]  /*6710*/  @!P1 PRMT R35, RZ, 0x654, R35 ;  /* 0x00000654ff239816 */ /* 0x000fe20000000023 */
[-CC-:B------:R-:W-:Y:S01]  /*6720*/  FFMA.FTZ R36, R43, R8.reuse, -R10.reuse ;  /* 0x000000082b247223 */ /* 0x180fe2000001080a */
[-CC-:B------:R-:W-:Y:S01]  /*6730*/  FFMA.FTZ R175, R45, R8.reuse, -R10.reuse ;  /* 0x000000082daf7223 */ /* 0x180fe2000001080a */
[-CC-:B------:R-:W-:Y:S01]  /*6740*/  FFMA.FTZ R38, R47, R8.reuse, -R10.reuse ;  /* 0x000000082f267223 */ /* 0x180fe2000001080a */
[----:B------:R-:W2:Y:S01]  /*6750*/  MUFU.EX2 R30, R30 ;  /* 0x0000001e001e7308 */ /* 0x000ea20000000800 */
[-CC-:B------:R-:W-:Y:S01]  /*6760*/  FFMA.FTZ R29, R49, R8.reuse, -R10.reuse ;  /* 0x00000008311d7223 */ /* 0x180fe2000001080a */
[-CC-:B0-----:R-:W-:Y:S01]  /*6770*/  FFMA.FTZ R161, R48, R8.reuse, -R10.reuse ;  /* 0x0000000830a17223 */ /* 0x181fe2000001080a */
[-CC-:B------:R-:W-:Y:S01]  /*6780*/  FFMA.FTZ R40, R51, R8.reuse, -R10.reuse ;  /* 0x0000000833287223 */ /* 0x180fe2000001080a */
[-CC-:B------:R-:W-:Y:S01]  /*6790*/  FFMA.FTZ R31, R53, R8.reuse, -R10.reuse ;  /* 0x00000008351f7223 */ /* 0x180fe2000001080a */
[-CC-:B------:R-:W-:Y:S01]  /*67a0*/  FFMA.FTZ R42, R55, R8.reuse, -R10.reuse ;  /* 0x00000008372a7223 */ /* 0x180fe2000001080a */
[-CC-:B------:R-:W-:Y:S01]  /*67b0*/  FFMA.FTZ R13, R57, R8.reuse, -R10.reuse ;  /* 0x00000008390d7223 */ /* 0x180fe2000001080a */
[-CC-:B------:R-:W-:Y:S01]  /*67c0*/  FFMA.FTZ R59, R59, R8.reuse, -R10.reuse ;  /* 0x000000083b3b7223 */ /* 0x180fe2000001080a */
[----:B------:R-:W0:Y:S01]  /*67d0*/  MUFU.EX2 R14, R14 ;  /* 0x0000000e000e7308 */ /* 0x000e220000000800 */
[----:B-1----:R-:W-:Y:S01]  /*67e0*/  FFMA.FTZ R11, R6, R3, R15 ;  /* 0x00000003060b7223 */ /* 0x002fe2000001000f */
[-CC-:B------:R-:W-:Y:S01]  /*67f0*/  FFMA.FTZ R61, R61, R8.reuse, -R10.reuse ;  /* 0x000000083d3d7223 */ /* 0x180fe2000001080a */
[-CC-:B------:R-:W-:Y:S01]  /*6800*/  FFMA.FTZ R71, R71, R8.reuse, -R10.reuse ;  /* 0x0000000847477223 */ /* 0x180fe2000001080a */
[-CC-:B------:R-:W-:Y:S01]  /*6810*/  FFMA.FTZ R75, R75, R8.reuse, -R10.reuse ;  /* 0x000000084b4b7223 */ /* 0x180fe2000001080a */
[-CC-:B------:R-:W-:Y:S01]  /*6820*/  FFMA.FTZ R50, R50, R8.reuse, -R10.reuse ;  /* 0x0000000832327223 */ /* 0x180fe2000001080a */
[-CC-:B------:R-:W-:Y:S01]  /*6830*/  FFMA.FTZ R79, R79, R8.reuse, -R10.reuse ;  /* 0x000000084f4f7223 */ /* 0x180fe2000001080a */
[-CC-:B------:R-:W-:Y:S01]  /*6840*/  FFMA.FTZ R52, R52, R8.reuse, -R10.reuse ;  /* 0x0000000834347223 */ /* 0x180fe2000001080a */
[----:B------:R-:W1:Y:S01]  /*6850*/  MUFU.EX2 R25, R25 ;  /* 0x0000001900197308 */ /* 0x000e620000000800 */
[----:B--2---:R-:W-:Y:S01]  /*6860*/  FADD.FTZ R11, R30, R11 ;  /* 0x0000000b1e0b7221 */ /* 0x004fe20000010000 */
[-CC-:B------:R-:W-:Y:S01]  /*6870*/  FFMA.FTZ R83, R83, R8.reuse, -R10.reuse ;  /* 0x0000000853537223 */ /* 0x180fe2000001080a */
[----:B------:R-:W-:Y:S01]  /*6880*/  FFMA.FTZ R54, R54, R8, -R10 ;  /* 0x0000000836367223 */ /* 0x000fe2000001080a */
[----:B------:R-:W-:-:S04]  /*6890*/  F2FP.F16.F32.PACK_AB R162, R77, R24 ;  /* 0x000000184da2723e */ /* 0x000fc800000000ff */
[----:B------:R-:W-:Y:S01]  /*68a0*/  MUFU.EX2 R177, R177 ;  /* 0x000000b100b17308 */ /* 0x000fe20000000800 */
[----:B0-----:R-:W-:Y:S01]  /*68b0*/  FADD.FTZ R46, R14, R11 ;  /* 0x0000000b0e2e7221 */ /* 0x001fe20000010000 */
[----:B------:R-:W-:-:S06]  /*68c0*/  FFMA.FTZ R11, R169, R8, -R10 ;  /* 0x00000008a90b7223 */ /* 0x000fcc000001080a */
[----:B------:R-:W-:Y:S01]  /*68d0*/  MUFU.EX2 R32, R32 ;  /* 0x0000002000207308 */ /* 0x000fe20000000800 */
[----:B-1----:R-:W-:Y:S01]  /*68e0*/  FADD.FTZ R56, R25, R46 ;  /* 0x0000002e19387221 */ /* 0x002fe20000010000 */
[----:B------:R-:W-:-:S06]  /*68f0*/  FFMA.FTZ R46, R67, R8, -R10 ;  /* 0x00000008432e7223 */ /* 0x000fcc000001080a */
[----:B------:R-:W-:Y:S08]  /*6900*/  MUFU.EX2 R179, R179 ;  /* 0x000000b300b37308 */ /* 0x000ff00000000800 */
[----:B------:R-:W-:Y:S08]  /*6910*/  MUFU.EX2 R34, R34 ;  /* 0x0000002200227308 */ /* 0x000ff00000000800 */
[----:B------:R-:W-:Y:S08]  /*6920*/  MUFU.EX2 R173, R173 ;  /* 0x000000ad00ad7308 */ /* 0x000ff00000000800 */
[----:B------:R-:W-:Y:S08]  /*6930*/  MUFU.EX2 R36, R36 ;  /* 0x0000002400247308 */ /* 0x000ff00000000800 */
[----:B------:R-:W-:Y:S08]  /*6940*/  MUFU.EX2 R175, R175 ;  /* 0x000000af00af7308 */ /* 0x000ff00000000800 */
[----:B------:R-:W-:Y:S08]  /*6950*/  MUFU.EX2 R38, R38 ;  /* 0x0000002600267308 */ /* 0x000ff00000000800 */
[----:B------:R-:W-:Y:S08]  /*6960*/  MUFU.EX2 R29, R29 ;  /* 0x0000001d001d7308 */ /* 0x000ff00000000800 */
[----:B------:R-:W0:Y:S08]  /*6970*/  MUFU.EX2 R40, R40 ;  /* 0x0000002800287308 */ /* 0x000e300000000800 */
[----:B------:R-:W-:Y:S08]  /*6980*/  MUFU.EX2 R31, R31 ;  /* 0x0000001f001f7308 */ /* 0x000ff00000000800 */
[----:B------:R-:W-:Y:S01]  /*6990*/  MUFU.EX2 R42, R42 ;  /* 0x0000002a002a7308 */ /* 0x000fe20000000800 */
[----:B0-----:R-:W-:-:S07]  /*69a0*/  F2FP.F16.F32.PACK_AB R169, R40, R29 ;  /* 0x0000001d28a9723e */ /* 0x001fce00000000ff */
[----:B------:R-:W-:Y:S01]  /*69b0*/  MUFU.EX2 R13, R13 ;  /* 0x0000000d000d7308 */ /* 0x000fe20000000800 */
[----:B------:R-:W-:Y:S02]  /*69c0*/  WARPGROUP.DEPBAR.LE gsb0, 0x0 ;  /* 0x00008000000079c5 */ /* 0x000fe40000010000 */
[----:B------:R0:W-:Y:S01]  /*69d0*/  @!P1 SYNCS.ARRIVE.TRANS64.RED.A1T0 RZ, [R33+URZ], RZ ;  /* 0x000000ff21ff99a7 */ /* 0x0001e2000810043f */
[----:B------:R-:W-:-:S04]  /*69e0*/  F2FP.F16.F32.PACK_AB R164, R81, R26 ;  /* 0x0000001a51a4723e */ /* 0x000fc800000000ff */
[----:B------:R-:W-:Y:S01]  /*69f0*/  MUFU.EX2 R4, R59 ;  /* 0x0000003b00047308 */ /* 0x000fe20000000800 */
[----:B------:R-:W-:Y:S01]  /*6a00*/  F2FP.F16.F32.PACK_AB R166, R85, R28 ;  /* 0x0000001c55a6723e */ /* 0x000fe200000000ff */
[----:B0-----:R-:W-:Y:S01]  /*6a10*/  FADD.FTZ R33, R181, R44 ;  /* 0x0000002cb5217221 */ /* 0x001fe20000010000 */
[----:B------:R0:W-:Y:S01]  /*6a20*/  @!P1 SYNCS.ARRIVE.TRANS64.RED.A1T0 RZ, [R35+URZ], RZ ;  /* 0x000000ff23ff99a7 */ /* 0x0001e2000810043f */
[----:B------:R-:W-:-:S04]  /*6a30*/  F2FP.F16.F32.PACK_AB R181, R30, R15 ;  /* 0x0000000f1eb5723e */ /* 0x000fc800000000ff */
[----:B------:R-:W-:Y:S01]  /*6a40*/  MUFU.EX2 R3, R61 ;  /* 0x0000003d00037308 */ /* 0x000fe20000000800 */
[----:B------:R-:W-:Y:S01]  /*6a50*/  FADD.FTZ R44, R182, R33 ;  /* 0x00000021b62c7221 */ /* 0x000fe20000010000 */
[----:B------:R-:W-:-:S03]  /*6a60*/  F2FP.F16.F32.PACK_AB R182, R183, R182 ;  /* 0x000000b6b7b6723e */ /* 0x000fc600000000ff */
[----:B------:R-:W-:Y:S01]  /*6a70*/  FADD.FTZ R33, R183, R44 ;  /* 0x0000002cb7217221 */ /* 0x000fe20000010000 */
[----:B0-----:R-:W-:Y:S01]  /*6a80*/  FADD.FTZ R35, R177, R56 ;  /* 0x00000038b1237221 */ /* 0x001fe20000010000 */
[--C-:B------:R-:W-:Y:S01]  /*6a90*/  FFMA.FTZ R44, R63, R8, -R10.reuse ;  /* 0x000000083f2c7223 */ /* 0x100fe2000001080a */
[----:B------:R-:W-:Y:S01]  /*6aa0*/  F2FP.F16.F32.PACK_AB R183, R25, R14 ;  /* 0x0000000e19b7723e */ /* 0x000fe200000000ff */
[----:B------:R-:W-:Y:S01]  /*6ab0*/  FADD.FTZ R58, R176, R33 ;  /* 0x00000021b03a7221 */ /* 0x000fe20000010000 */
[----:B------:R-:W-:Y:S01]  /*6ac0*/  FADD.FTZ R56, R32, R35 ;  /* 0x0000002320387221 */ /* 0x000fe20000010000 */
[----:B------:R-:W-:Y:S01]  /*6ad0*/  MUFU.EX2 R11, R11 ;  /* 0x0000000b000b7308 */ /* 0x000fe20000000800 */
[-C--:B------:R-:W-:Y:S01]  /*6ae0*/  FFMA.FTZ R33, R171, R8.reuse, -R10 ;  /* 0x00000008ab217223 */ /* 0x080fe2000001080a */
[----:B------:R-:W-:Y:S01]  /*6af0*/  FADD.FTZ R37, R233, R58 ;  /* 0x0000003ae9257221 */ /* 0x000fe20000010000 */
[----:B------:R-:W-:Y:S01]  /*6b00*/  FADD.FTZ R35, R179, R56 ;  /* 0x00000038b3237221 */ /* 0x000fe20000010000 */
[----:B------:R-:W-:Y:S01]  /*6b10*/  FFMA.FTZ R10, R87, R8, -R10 ;  /* 0x00000008570a7223 */ /* 0x000fe2000001080a */
[----:B------:R-:W-:Y:S01]  /*6b20*/  F2FP.F16.F32.PACK_AB R176, R233, R176 ;  /* 0x000000b0e9b0723e */ /* 0x000fe200000000ff */
[----:B------:R-:W-:Y:S01]  /*6b30*/  FADD.FTZ R58, R178, R37 ;  /* 0x00000025b23a7221 */ /* 0x000fe20000010000 */
[----:B------:R-:W-:Y:S01]  /*6b40*/  FADD.FTZ R48, R34, R35 ;  /* 0x0000002322307221 */ /* 0x000fe20000010000 */
[----:B------:R-:W0:Y:S01]  /*6b50*/  MUFU.EX2 R44, R44 ;  /* 0x0000002c002c7308 */ /* 0x000e220000000800 */
[----:B------:R-:W-:Y:S01]  /*6b60*/  F2FP.F16.F32.PACK_AB R177, R32, R177 ;  /* 0x000000b120b1723e */ /* 0x000fe200000000ff */
[----:B------:R-:W-:Y:S01]  /*6b70*/  FADD.FTZ R37, R27, R58 ;  /* 0x0000003a1b257221 */ /* 0x000fe20000010000 */
[----:B------:R-:W-:Y:S01]  /*6b80*/  FADD.FTZ R35, R173, R48 ;  /* 0x00000030ad237221 */ /* 0x000fe20000010000 */
[----:B------:R-:W-:-:S02]  /*6b90*/  F2FP.F16.F32.PACK_AB R178, R27, R178 ;  /* 0x000000b21bb2723e */ /* 0x000fc400000000ff */
[----:B------:R-:W-:Y:S01]  /*6ba0*/  FADD.FTZ R56, R172, R37 ;  /* 0x00000025ac387221 */ /* 0x000fe20000010000 */
[----:B------:R-:W-:Y:S01]  /*6bb0*/  FADD.FTZ R48, R36, R35 ;  /* 0x0000002324307221 */ /* 0x000fe20000010000 */
[----:B------:R-:W1:Y:S01]  /*6bc0*/  MUFU.EX2 R46, R46 ;  /* 0x0000002e002e7308 */ /* 0x000e620000000800 */
[C---:B------:R-:W-:Y:S01]  /*6bd0*/  F2FP.F16.F32.PACK_AB R172, R155.reuse, R172 ;  /* 0x000000ac9bac723e */ /* 0x040fe200000000ff */
[----:B------:R-:W-:Y:S01]  /*6be0*/  FADD.FTZ R37, R155, R56 ;  /* 0x000000389b257221 */ /* 0x000fe20000010000 */
[----:B------:R-:W-:Y:S01]  /*6bf0*/  FADD.FTZ R35, R175, R48 ;  /* 0x00000030af237221 */ /* 0x000fe20000010000 */
[----:B------:R-:W-:Y:S02]  /*6c00*/  F2FP.F16.F32.PACK_AB R179, R34, R179 ;  /* 0x000000b322b3723e */ /* 0x000fe400000000ff */
[----:B------:R-:W-:Y:S01]  /*6c10*/  FADD.FTZ R56, R174, R37 ;  /* 0x00000025ae387221 */ /* 0x000fe20000010000 */
[----:B------:R-:W-:Y:S01]  /*6c20*/  F2FP.F16.F32.PACK_AB R173, R36, R173 ;  /* 0x000000ad24ad723e */ /* 0x000fe200000000ff */
[----:B------:R-:W-:Y:S01]  /*6c30*/  MUFU.EX2 R33, R33 ;  /* 0x0000002100217308 */ /* 0x000fe20000000800 */
[----:B0-----:R-:W-:Y:S01]  /*6c40*/  F2FP.F16.F32.PACK_AB R155, R44, R3 ;  /* 0x000000032c9b723e */ /* 0x001fe200000000ff */
[C---:B------:R-:W-:Y:S01]  /*6c50*/  FADD.FTZ R37, R231.reuse, R56 ;  /* 0x00000038e7257221 */ /* 0x040fe20000010000 */
[----:B------:R-:W-:Y:S01]  /*6c60*/  FADD.FTZ R56, R38, R35 ;  /* 0x0000002326387221 */ /* 0x000fe20000010000 */
[----:B------:R-:W-:-:S02]  /*6c70*/  F2FP.F16.F32.PACK_AB R174, R231, R174 ;  /* 0x000000aee7ae723e */ /* 0x000fc400000000ff */
[----:B------:R-:W-:Y:S01]  /*6c80*/  FADD.FTZ R58, R168, R37 ;  /* 0x00000025a83a7221 */ /* 0x000fe20000010000 */
[----:B------:R-:W-:Y:S01]  /*6c90*/  FADD.FTZ R35, R29, R56 ;  /* 0x000000381d237221 */ /* 0x000fe20000010000 */
[----:B------:R-:W0:Y:S01]  /*6ca0*/  MUFU.EX2 R48, R71 ;  /* 0x0000004700307308 */ /* 0x000e220000000800 */
[C---:B------:R-:W-:Y:S01]  /*6cb0*/  F2FP.F16.F32.PACK_AB R168, R153.reuse, R168 ;  /* 0x000000a899a8723e */ /* 0x040fe200000000ff */
[----:B------:R-:W-:Y:S01]  /*6cc0*/  FADD.FTZ R37, R153, R58 ;  /* 0x0000003a99257221 */ /* 0x000fe20000010000 */
[----:B------:R-:W-:Y:S01]  /*6cd0*/  FADD.FTZ R30, R40, R35 ;  /* 0x00000023281e7221 */ /* 0x000fe20000010000 */
[----:B------:R-:W-:Y:S02]  /*6ce0*/  F2FP.F16.F32.PACK_AB R153, R4, R13 ;  /* 0x0000000d0499723e */ /* 0x000fe400000000ff */
[----:B------:R-:W-:Y:S01]  /*6cf0*/  FADD.FTZ R56, R170, R37 ;  /* 0x00000025aa387221 */ /* 0x000fe20000010000 */
[----:B------:R-:W-:Y:S01]  /*6d00*/  FADD.FTZ R15, R31, R30 ;  /* 0x0000001e1f0f7221 */ /* 0x000fe20000010000 */
[----:B------:R-:W2:Y:S01]  /*6d10*/  MUFU.EX2 R161, R161 ;  /* 0x000000a100a17308 */ /* 0x000ea20000000800 */
[C---:B------:R-:W-:Y:S01]  /*6d20*/  F2FP.F16.F32.PACK_AB R170, R159.reuse, R170 ;  /* 0x000000aa9faa723e */ /* 0x040fe200000000ff */
[----:B------:R-:W-:Y:S01]  /*6d30*/  FADD.FTZ R25, R159, R56 ;  /* 0x000000389f197221 */ /* 0x000fe20000010000 */
[----:B------:R-:W-:Y:S01]  /*6d40*/  FADD.FTZ R14, R42, R15 ;  /* 0x0000000f2a0e7221 */ /* 0x000fe20000010000 */
[----:B------:R-:W-:-:S02]  /*6d50*/  F2FP.F16.F32.PACK_AB R175, R38, R175 ;  /* 0x000000af26af723e */ /* 0x000fc400000000ff */
[----:B------:R-:W-:Y:S01]  /*6d60*/  FADD.FTZ R30, R152, R25 ;  /* 0x00000019981e7221 */ /* 0x000fe20000010000 */
[----:B------:R-:W-:Y:S01]  /*6d70*/  FADD.FTZ R15, R13, R14 ;  /* 0x0000000e0d0f7221 */ /* 0x000fe20000010000 */
[----:B------:R-:W3:Y:S01]  /*6d80*/  MUFU.EX2 R75, R75 ;  /* 0x0000004b004b7308 */ /* 0x000ee20000000800 */
[----:B------:R-:W-:Y:S01]  /*6d90*/  F2FP.F16.F32.PACK_AB R171, R42, R31 ;  /* 0x0000001f2aab723e */ /* 0x000fe200000000ff */
[C---:B------:R-:W-:Y:S01]  /*6da0*/  FADD.FTZ R25, R235.reuse, R30 ;  /* 0x0000001eeb197221 */ /* 0x040fe20000010000 */
[----:B------:R-:W-:Y:S01]  /*6db0*/  FADD.FTZ R14, R4, R15 ;  /* 0x0000000f040e7221 */ /* 0x000fe20000010000 */
[----:B------:R-:W-:Y:S02]  /*6dc0*/  F2FP.F16.F32.PACK_AB R152, R235, R152 ;  /* 0x00000098eb98723e */ /* 0x000fe400000000ff */
[----:B------:R-:W-:Y:S01]  /*6dd0*/  FADD.FTZ R30, R154, R25 ;  /* 0x000000199a1e7221 */ /* 0x000fe20000010000 */
[----:B------:R-:W-:Y:S01]  /*6de0*/  FADD.FTZ R15, R3, R14 ;  /* 0x0000000e030f7221 */ /* 0x000fe20000010000 */
[----:B------:R-:W4:Y:S01]  /*6df0*/  MUFU.EX2 R163, R50 ;  /* 0x0000003200a37308 */ /* 0x000f220000000800 */
[C---:B------:R-:W-:Y:S01]  /*6e00*/  F2FP.F16.F32.PACK_AB R154, R157.reuse, R154 ;  /* 0x0000009a9d9a723e */ /* 0x040fe200000000ff */
[----:B------:R-:W-:Y:S01]  /*6e10*/  FADD.FTZ R25, R157, R30 ;  /* 0x0000001e9d197221 */ /* 0x000fe20000010000 */
[----:B------:R-:W-:Y:S01]  /*6e20*/  FADD.FTZ R14, R44, R15 ;  /* 0x0000000f2c0e7221 */ /* 0x000fe20000010000 */
[----:B-1----:R-:W-:-:S02]  /*6e30*/  F2FP.F16.F32.PACK_AB R157, R46, R11 ;  /* 0x0000000b2e9d723e */ /* 0x002fc400000000ff */
[----:B------:R-:W-:Y:S01]  /*6e40*/  FADD.FTZ R30, R156, R25 ;  /* 0x000000199c1e7221 */ /* 0x000fe20000010000 */
[----:B------:R-:W-:Y:S01]  /*6e50*/  FADD.FTZ R15, R11, R14 ;  /* 0x0000000e0b0f7221 */ /* 0x000fe20000010000 */
[----:B------:R-:W1:Y:S01]  /*6e60*/  MUFU.EX2 R79, R79 ;  /* 0x0000004f004f7308 */ /* 0x000e620000000800 */
[C---:B------:R-:W-:Y:S01]  /*6e70*/  F2FP.F16.F32.PACK_AB R156, R65.reuse, R156 ;  /* 0x0000009c419c723e */ /* 0x040fe200000000ff */
[----:B------:R-:W-:Y:S01]  /*6e80*/  FADD.FTZ R25, R65, R30 ;  /* 0x0000001e41197221 */ /* 0x000fe20000010000 */
[----:B------:R-:W-:Y:S01]  /*6e90*/  FADD.FTZ R14, R46, R15 ;  /* 0x0000000f2e0e7221 */ /* 0x000fe20000010000 */
[----:B0-----:R-:W-:Y:S01]  /*6ea0*/  F2FP.F16.F32.PACK_AB R159, R48, R33 ;  /* 0x00000021309f723e */ /* 0x001fe200000000ff */
[----:B------:R-:W-:Y:S02]  /*6eb0*/  IMAD.MOV.U32 R11, RZ, RZ, R16 ;  /* 0x000000ffff0b7224 */ /* 0x000fe400078e0010 */
[----:B------:R-:W-:Y:S01]  /*6ec0*/  FADD.FTZ R30, R158, R25 ;  /* 0x000000199e1e7221 */ /* 0x000fe20000010000 */
[----:B------:R-:W-:Y:S01]  /*6ed0*/  FADD.FTZ R13, R33, R14 ;  /* 0x0000000e210d7221 */ /* 0x000fe20000010000 */
[----:B------:R-:W0:Y:S01]  /*6ee0*/  MUFU.EX2 R165, R52 ;  /* 0x0000003400a57308 */ /* 0x000e220000000800 */
[C---:B------:R-:W-:Y:S01]  /*6ef0*/  F2FP.F16.F32.PACK_AB R158, R69.reuse, R158 ;  /* 0x0000009e459e723e */ /* 0x040fe200000000ff */
[----:B------:R-:W-:Y:S01]  /*6f00*/  FADD.FTZ R15, R69, R30 ;  /* 0x0000001e450f7221 */ /* 0x000fe20000010000 */
[----:B------:R-:W-:-:S03]  /*6f10*/  FADD.FTZ R4, R48, R13 ;  /* 0x0000000d30047221 */ /* 0x000fc60000010000 */
[----:B------:R-:W-:Y:S01]  /*6f20*/  FADD.FTZ R14, R20, R15 ;  /* 0x0000000f140e7221 */ /* 0x000fe20000010000 */
[----:B--2---:R-:W-:Y:S01]  /*6f30*/  FADD.FTZ R4, R161, R4 ;  /* 0x00000004a1047221 */ /* 0x004fe20000010000 */
[----:B------:R-:W2:Y:S01]  /*6f40*/  MUFU.EX2 R83, R83 ;  /* 0x0000005300537308 */ /* 0x000ea20000000800 */
[----:B---3--:R-:W-:Y:S01]  /*6f50*/  F2FP.F16.F32.PACK_AB R161, R75, R161 ;  /* 0x000000a14ba1723e */ /* 0x008fe200000000ff */
[----:B------:R-:W-:Y:S01]  /*6f60*/  FADD.FTZ R3, R73, R14 ;  /* 0x0000000e49037221 */ /* 0x000fe20000010000 */
[----:B------:R-:W-:-:S03]  /*6f70*/  FADD.FTZ R4, R75, R4 ;  /* 0x000000044b047221 */ /* 0x000fc60000010000 */
[----:B------:R-:W-:Y:S01]  /*6f80*/  FADD.FTZ R14, R24, R3 ;  /* 0x00000003180e7221 */ /* 0x000fe20000010000 */
[----:B----4-:R-:W-:Y:S01]  /*6f90*/  FADD.FTZ R4, R163, R4 ;  /* 0x00000004a3047221 */ /* 0x010fe20000010000 */
[----:B------:R-:W3:Y:S01]  /*6fa0*/  MUFU.EX2 R54, R54 ;  /* 0x0000003600367308 */ /* 0x000ee20000000800 */
[----:B-1----:R-:W-:Y:S01]  /*6fb0*/  F2FP.F16.F32.PACK_AB R163, R79, R163 ;  /* 0x000000a34fa3723e */ /* 0x002fe200000000ff */
[----:B------:R-:W-:Y:S01]  /*6fc0*/  FADD.FTZ R3, R77, R14 ;  /* 0x0000000e4d037221 */ /* 0x000fe20000010000 */
[----:B------:R-:W-:-:S03]  /*6fd0*/  FADD.FTZ R4, R79, R4 ;  /* 0x000000044f047221 */ /* 0x000fc60000010000 */
[----:B------:R-:W-:Y:S01]  /*6fe0*/  FADD.FTZ R14, R26, R3 ;  /* 0x000000031a0e7221 */ /* 0x000fe20000010000 */
[----:B0-----:R-:W-:Y:S01]  /*6ff0*/  FADD.FTZ R4, R165, R4 ;  /* 0x00000004a5047221 */ /* 0x001fe20000010000 */
[----:B------:R-:W0:Y:S01]  /*7000*/  MUFU.EX2 R10, R10 ;  /* 0x0000000a000a7308 */ /* 0x000e220000000800 */
[----:B--2---:R-:W-:Y:S01]  /*7010*/  F2FP.F16.F32.PACK_AB R165, R83, R165 ;  /* 0x000000a553a5723e */ /* 0x004fe200000000ff */
[----:B------:R-:W-:-:S04]  /*7020*/  FADD.FTZ R3, R81, R14 ;  /* 0x0000000e51037221 */ /* 0x000fc80000010000 */
[----:B------:R-:W-:Y:S01]  /*7030*/  FADD.FTZ R14, R28, R3 ;  /* 0x000000031c0e7221 */ /* 0x000fe20000010000 */
[----:B------:R-:W-:-:S03]  /*7040*/  FADD.FTZ R3, R83, R4 ;  /* 0x0000000453037221 */ /* 0x000fc60000010000 */
[----:B------:R-:W-:Y:S01]  /*7050*/  FADD.FTZ R4, R85, R14 ;  /* 0x0000000e55047221 */ /* 0x000fe20000010000 */
[----:B---3--:R-:W-:Y:S01]  /*7060*/  FADD.FTZ R3, R54, R3 ;  /* 0x0000000336037221 */ /* 0x008fe20000010000 */
[----:B------:R-:W-:-:S03]  /*7070*/  IMAD.MOV.U32 R14, RZ, RZ, R9 ;  /* 0x000000ffff0e7224 */ /* 0x000fc600078e0009 */
[C---:B0-----:R-:W-:Y:S01]  /*7080*/  FADD.FTZ R3, R10.reuse, R3 ;  /* 0x000000030a037221 */ /* 0x041fe20000010000 */
[----:B------:R-:W-:Y:S01]  /*7090*/  F2FP.F16.F32.PACK_AB R167, R10, R54 ;  /* 0x000000360aa7723e */ /* 0x000fe200000000ff */
[----:B------:R-:W-:Y:S01]  /*70a0*/  IMAD.MOV.U32 R10, RZ, RZ, R21 ;  /* 0x000000ffff0a7224 */ /* 0x000fe200078e0015 */
[----:B------:R-:W-:Y:S06]  /*70b0*/  @P2 BRA `(.L_x_192) ;  /* 0xffffffd400e02947 */ /* 0x000fec000383ffff */
.L_x_183:
        /* <DEDUP_REMOVED lines=67> */
.L_x_193:
[----:B------:R-:W-:Y:S01]  /*74f0*/  IMAD R12, R2, 0x8, R0 ;  /* 0x00000008020c7824 */ /* 0x000fe200078e0200 */
[----:B------:R-:W-:-:S04]  /*7500*/  SHF.L.U32 R5, R16, 0x1f, RZ ;  /* 0x0000001f10057819 */ /* 0x000fc800000006ff */
[----:B------:R0:W1:Y:S01]  /*7510*/  SYNCS.PHASECHK.TRANS64.TRYWAIT P2, [R12+URZ+0x34850], R5 ;  /* 0x034850050c0075a7 */ /* 0x000062000804017f */
[----:B------:R-:W-:Y:S05]  /*7520*/  @!P0 BRA `(.L_x_194) ;  /* 0x0000000000048947 */ /* 0x000fea0003800000 */
[----:B------:R-:W-:Y:S01]  /*7530*/  BPT.TRAP 0x1 ;  /* 0x000000040000795c */ /* 0x000fe20000300000 */
.L_x_194:
[----:B-1----:R-:W-:Y:S05]  /*7540*/  @P2 BRA `(.L_x_195) ;  /* 0x0000000000082947 */ /* 0x002fea0003800000 */
[----:B------:R-:W1:Y:S02]  /*7550*/  SYNCS.PHASECHK.TRANS64.TRYWAIT P0, [R12+URZ+0x34850], R5 ;  /* 0x034850050c0075a7 */ /* 0x000e64000800017f */
[----:B-1----:R-:W-:Y:S05]  /*7560*/  @!P0 BRA `(.L_x_196) ;  /* 0x0000009c00e48947 */ /* 0x002fea0003800000 */
.L_x_195:
[----:B------:R-:W-:Y:S05]  /*7570*/  WARPSYNC.ALL ;  /* 0x0000000000007948 */ /* 0x000fea0003800000 */
[----:B------:R-:W-:Y:S01]  /*7580*/  VIADD R0, R0, 0x400 ;  /* 0x0000040000007836 */ /* 0x000fe20000000000 */
[----:B------:R-:W-:Y:S01]  /*7590*/  WARPGROUP.ARRIVE ;  /* 0x00000000000079c5 */ /* 0x000fe20000000000 */
[----:B------:R-:W-:Y:S01]  /*75a0*/  IMAD.MOV.U32 R11, RZ, RZ, 0x40000040 ;  /* 0x40000040ff0b7424 */ /* 0x000fe200078e00ff */
[----:B01----:R-:W0:Y:S01]  /*75b0*/  SHFL.BFLY PT, R5, R4, 0x2, 0x1f ;  /* 0x0c401f0004057f89 */ /* 0x003e2200000e0000 */
[----:B------:R-:W-:Y:S01]  /*75c0*/  VIADD R207, R207, 0x1 ;  /* 0x00000001cfcf7836 */ /* 0x000fe20000000000 */
[----:B------:R-:W-:-:S04]  /*75d0*/  SHF.R.U32.HI R0, RZ, 0x4, R0 ;  /* 0x00000004ff007819 */ /* 0x000fc80000011600 */
[----:B------:R-:W-:-:S04]  /*75e0*/  LOP3.LUT R0, R0, 0x3fff, RZ, 0xc0, !PT ;  /* 0x00003fff00007812 */ /* 0x000fc800078ec0ff */
[----:B------:R-:W-:Y:S02]  /*75f0*/  LOP3.LUT R7, R0, 0x4000000, RZ, 0xfc, !PT ;  /* 0x0400000000077812 */ /* 0x000fe400078efcff */
[----:B------:R-:W1:Y:S03]  /*7600*/  SHFL.BFLY PT, R0, R3, 0x2, 0x1f ;  /* 0x0c401f0003007f89 */ /* 0x000e6600000e0000 */
[----:B------:R-:W-:Y:S01]  /*7610*/  IMAD R6, R2, 0x800, R7 ;  /* 0x0000080002067824 */ /* 0x000fe200078e0207 */
[----:B------:R-:W-:-:S03]  /*7620*/  MOV R7, 0x40000040 ;  /* 0x4000004000077802 */ /* 0x000fc60000000f00 */
[C---:B------:R-:W-:Y:S01]  /*7630*/  VIADD R10, R6.reuse, 0x80 ;  /* 0x00000080060a7836 */ /* 0x040fe20000000000 */
[----:B------:R-:W-:Y:S02]  /*7640*/  R2UR UR6, R6 ;  /* 0x00000000060672ca */ /* 0x000fe400000e0000 */
[----:B------:R-:W-:Y:S01]  /*7650*/  R2UR UR7, R7 ;  /* 0x00000000070772ca */ /* 0x000fe200000e0000 */
[----:B------:R-:W-:Y:S02]  /*7660*/  IMAD.MOV.U32 R7, RZ, RZ, 0x40000040 ;  /* 0x40000040ff077424 */ /* 0x000fe400078e00ff */
[----:B0-----:R-:W-:-:S10]  /*7670*/  FADD.FTZ R5, R5, R4 ;  /* 0x0000000405057221 */ /* 0x001fd40000010000 */
[----:B------:R-:W-:Y:S01]  /*7680*/  HGMMA.64x128x16.F32 R24, R180, gdesc[UR4].tnspB, R24, gsb0 ;  /* 0x41e00004b4187df0 */ /* 0x000fe20008000818 */
[----:B------:R-:W-:Y:S01]  /*7690*/  R2UR UR6, R10 ;  /* 0x000000000a0672ca */ /* 0x000fe200000e0000 */
[----:B------:R-:W-:Y:S01]  /*76a0*/  VIADD R10, R6, 0x100 ;  /* 0x00000100060a7836 */ /* 0x000fe20000000000 */
[----:B------:R-:W-:Y:S01]  /*76b0*/  R2UR UR7, R11 ;  /* 0x000000000b0772ca */ /* 0x000fe200000e0000 */
[----:B------:R-:W-:Y:S01]  /*76c0*/  IMAD.MOV.U32 R11, RZ, RZ, 0x40000040 ;  /* 0x40000040ff0b7424 */ /* 0x000fe200078e00ff */
[----:B------:R-:W-:Y:S02]  /*76d0*/  WARPGROUP.DEPBAR.LE gsb0, 0x0 ;  /* 0x00008000000079c5 */ /* 0x000fe40000010000 */
[----:B------:R-:W-:-:S09]  /*76e0*/  WARPGROUP.ARRIVE ;  /* 0x00000000000079c5 */ /* 0x000fd20000000000 */
        /* <DEDUP_REMOVED lines=23> */
[C---:B------:R-:W-:Y:S01]  /*7860*/  VIADD R10, R6.reuse, 0x300 ;  /* 0x00000300060a7836 */ /* 0x040fe20000000000 */
[----:B------:R-:W-:Y:S01]  /*7870*/  R2UR UR7, R11 ;  /* 0x000000000b0772ca */ /* 0x000fe200000e0000 */
[----:B------:R-:W-:Y:S02]  /*7880*/  IMAD.MOV.U32 R11, RZ, RZ, 0x40000040 ;  /* 0x40000040ff0b7424 */ /* 0x000fe400078e00ff */
[----:B------:R-:W-:Y:S01]  /*7890*/  VIADD R6, R6, 0x380 ;  /* 0x0000038006067836 */ /* 0x000fe20000000000 */
[----:B------:R-:W-:Y:S02]  /*78a0*/  WARPGROUP.DEPBAR.LE gsb0, 0x0 ;  /* 0x00008000000079c5 */ /* 0x000fe40000010000 */
[----:B------:R-:W-:-:S07]  /*78b0*/  WARPGROUP.ARRIVE ;  /* 0x00000000000079c5 */ /* 0x000fce0000000000 */
[----:B------:R-:W-:Y:S01]  /*78c0*/  HGMMA.64x128x16.F32 R24, R156, gdesc[UR4].tnspB, R24, gsb0 ;  /* 0x41e000049c187df0 */ /* 0x000fe20008000818 */
[----:B------:R-:W-:Y:S02]  /*78d0*/  R2UR UR6, R10 ;  /* 0x000000000a0672ca */ /* 0x000fe400000e0000 */
[----:B------:R-:W-:Y:S01]  /*78e0*/  R2UR UR7, R11 ;  /* 0x000000000b0772ca */ /* 0x000fe200000e0000 */
[----:B------:R-:W-:Y:S01]  /*78f0*/  VIADD R11, R2, 0x1 ;  /* 0x00000001020b7836 */ /* 0x000fe20000000000 */
[----:B------:R-:W-:-:S04]  /*7900*/  MOV R2, RZ ;  /* 0x000000ff00027202 */ /* 0x000fc80000000f00 */
[----:B------:R-:W-:Y:S01]  /*7910*/  ISETP.NE.AND P2, PT, R11, 0x2, PT ;  /* 0x000000020b00780c */ /* 0x000fe20003f45270 */
[----:B------:R-:W-:Y:S02]  /*7920*/  WARPGROUP.DEPBAR.LE gsb0, 0x0 ;  /* 0x00008000000079c5 */ /* 0x000fe40000010000 */
[----:B------:R-:W-:-:S06]  /*7930*/  WARPGROUP.ARRIVE ;  /* 0x00000000000079c5 */ /* 0x000fcc0000000000 */
[----:B------:R-:W-:Y:S01]  /*7940*/  HGMMA.64x128x16.F32 R24, R160, gdesc[UR4].tnspB, R24, gsb0 ;  /* 0x41e00004a0187df0 */ /* 0x000fe20008000818 */
[----:B------:R-:W-:Y:S01]  /*7950*/  R2UR UR6, R6 ;  /* 0x00000000060672ca */ /* 0x000fe200000e0000 */
[----:B-1----:R-:W-:Y:S01]  /*7960*/  FADD.FTZ R6, R0, R3 ;  /* 0x0000000300067221 */ /* 0x002fe20000010000 */
[----:B------:R-:W-:Y:S01]  /*7970*/  R2UR UR7, R7 ;  /* 0x00000000070772ca */ /* 0x000fe200000e0000 */
[----:B------:R-:W0:Y:S01]  /*7980*/  SHFL.BFLY PT, R0, R5, 0x1, 0x1f ;  /* 0x0c201f0005007f89 */ /* 0x000e2200000e0000 */
[----:B------:R-:W-:-:S03]  /*7990*/  SEL R3, RZ, 0x1, P2 ;  /* 0x00000001ff037807 */ /* 0x000fc60001000000 */
[----:B------:R-:W1:Y:S01]  /*79a0*/  SHFL.BFLY PT, R7, R6, 0x1, 0x1f ;  /* 0x0c201f0006077f89 */ /* 0x000e6200000e0000 */
[----:B------:R-:W-:Y:S01]  /*79b0*/  LOP3.LUT R16, R16, R3, RZ, 0x3c, !PT ;  /* 0x0000000310107212 */ /* 0x000fe200078e3cff */
[----:B------:R-:W-:Y:S02]  /*79c0*/  IMAD.MOV.U32 R3, RZ, RZ, -0x800000 ;  /* 0xff800000ff037424 */ /* 0x000fe400078e00ff */
[----:B0-----:R-:W-:Y:S01]  /*79d0*/  FADD.FTZ R13, R5, R0 ;  /* 0x00000000050d7221 */ /* 0x001fe20000010000 */
[----:B------:R-:W-:Y:S02]  /*79e0*/  IMAD.MOV.U32 R5, RZ, RZ, RZ ;  /* 0x000000ffff057224 */ /* 0x000fe400078e00ff */
[----:B------:R-:W-:Y:S02]  /*79f0*/  IMAD.MOV.U32 R0, RZ, RZ, -0x800000 ;  /* 0xff800000ff007424 */ /* 0x000fe400078e00ff */
[----:B-1----:R-:W-:Y:S01]  /*7a00*/  FADD.FTZ R14, R6, R7 ;  /* 0x00000007060e7221 */ /* 0x002fe20000010000 */
[----:B------:R-:W-:Y:S01]  /*7a10*/  FSETP.NE.FTZ.AND P0, PT, R13, RZ, PT ;  /* 0x000000ff0d00720b */ /* 0x000fe20003f15000 */
[----:B------:R-:W-:-:S03]  /*7a20*/  @!P1 VIADD R6, R12, 0x34860 ;  /* 0x000348600c069836 */ /* 0x000fc60000000000 */
[----:B------:R-:W-:Y:S02]  /*7a30*/  FSETP.NE.FTZ.AND P3, PT, R14, RZ, PT ;  /* 0x000000ff0e00720b */ /* 0x000fe40003f75000 */
[----:B------:R-:W-:-:S07]  /*7a40*/  @!P1 PRMT R6, RZ, 0x654, R6 ;  /* 0x00000654ff069816 */ /* 0x000fce0000000006 */
[----:B------:R-:W0:Y:S01]  /*7a50*/  @P0 MUFU.LG2 R7, R13 ;  /* 0x0000000d00070308 */ /* 0x000e220000000c00 */
[----:B------:R-:W-:-:S03]  /*7a60*/  @P0 FMUL.FTZ R4, R8, 0.69314718246459960938 ;  /* 0x3f31721808040820 */ /* 0x000fc60000410000 */
[----:B------:R-:W-:-:S04]  /*7a70*/  @P3 FMUL.FTZ R15, R8, 0.69314718246459960938 ;  /* 0x3f317218080f3820 */ /* 0x000fc80000410000 */
        /* <DEDUP_REMOVED lines=77> */
[----:B-1----:R-:W-:-:S07]  /*7f50*/  SEL R2, R11, RZ, P2 ;  /* 0x000000ff0b027207 */ /* 0x002fce0001000000 */
.L_x_175:
[----:B------:R-:W0:Y:S01]  /*7f60*/  S2R R4, SR_CgaCtaId ;  /* 0x0000000000047919 */ /* 0x000e220000008800 */
[----:B------:R-:W-:Y:S01]  /*7f70*/  MOV R17, 0x400 ;  /* 0x0000040000117802 */ /* 0x000fe20000000f00 */
[----:B------:R-:W-:Y:S01]  /*7f80*/  BSSY B0, `(.L_x_197) ;  /* 0x00002c4000007945 */ /* 0x000fe20003800000 */
[----:B------:R-:W-:Y:S02]  /*7f90*/  BAR.SYNC.DEFER_BLOCKING 0x5, 0x180 ;  /* 0x0146000000007b1d */ /* 0x000fe40000010000 */
[----:B0-----:R-:W-:-:S05]  /*7fa0*/  LEA R17, R4, R17, 0x18 ;  /* 0x0000001104117211 */ /* 0x001fca00078ec0ff */
[----:B------:R0:W1:Y:S01]  /*7fb0*/  LDS.128 R4, [R17+0x348d0] ;  /* 0x0348d00011047984 */ /* 0x0000620000000c00 */
[----:B------:R-:W-:Y:S06]  /*7fc0*/  BAR.ARV 0x4, 0x180 ;  /* 0x0106000000007b1d */ /* 0x000fec0000002000 */
[----:B------:R-:W-:Y:S05]  /*7fd0*/  @P0 BRA `(.L_x_198) ;  /* 0x00000020001c0947 */ /* 0x000fea0003800000 */
[----:B-1----:R-:W1:Y:S01]  /*7fe0*/  S2R R4, SR_SWINHI ;  /* 0x0000000000047919 */ /* 0x002e620000002f00 */
[----:B------:R-:W-:Y:S01]  /*7ff0*/  F2FP.F16.F32.PACK_AB R36, R73, R72 ;  /* 0x000000484924723e */ /* 0x000fe200000000ff */
[----:B------:R-:W-:Y:S01]  /*8000*/  ULDC.64 UR4, c[0x0][0xc08] ;  /* 0x0003020000047ab9 */ /* 0x000fe20000000a00 */
[----:B------:R-:W-:Y:S02]  /*8010*/  SHF.L.U64.HI R110, R23, 0x2, R204 ;  /* 0x00000002176e7819 */ /* 0x000fe400000102cc */
[----:B------:R-:W-:Y:S02]  /*8020*/  MOV R94, R17 ;  /* 0x00000011005e7202 */ /* 0x000fe40000000f00 */
[----:B-1----:R-:W-:-:S03]  /*8030*/  MOV R95, R4 ;  /* 0x00000004005f7202 */ /* 0x002fc60000000f00 */
[----:B------:R-:W-:-:S03]  /*8040*/  IMAD.WIDE R12, R227, 0x2, R94 ;  /* 0x00000002e30c7825 */ /* 0x000fc600078e025e */
[C---:B------:R-:W-:Y:S02]  /*8050*/  IADD3 R107, P1, R12.reuse, 0x4040, RZ ;  /* 0x000040400c6b7810 */ /* 0x040fe40007f3e0ff */
[C---:B------:R-:W-:Y:S02]  /*8060*/  IADD3 R105, P2, R12.reuse, 0x4020, RZ ;  /* 0x000040200c697810 */ /* 0x040fe40007f5e0ff */
[----:B------:R-:W-:Y:S01]  /*8070*/  IADD3 R15, P3, R12, 0x4000, RZ ;  /* 0x000040000c0f7810 */ /* 0x000fe20007f7e0ff */
[--C-:B------:R-:W-:Y:S01]  /*8080*/  IMAD.X R27, RZ, RZ, R13.reuse, P1 ;  /* 0x000000ffff1b7224 */ /* 0x100fe200008e060d */
[----:B------:R-:W-:Y:S01]  /*8090*/  LOP3.LUT R10, R107, 0x380, RZ, 0xc0, !PT ;  /* 0x000003806b0a7812 */ /* 0x000fe200078ec0ff */
[--C-:B------:R-:W-:Y:S01]  /*80a0*/  IMAD.X R33, RZ, RZ, R13.reuse, P2 ;  /* 0x000000ffff217224 */ /* 0x100fe200010e060d */
[----:B------:R-:W-:Y:S01]  /*80b0*/  LOP3.LUT R8, R105, 0x380, RZ, 0xc0, !PT ;  /* 0x0000038069087812 */ /* 0x000fe200078ec0ff */
[----:B------:R-:W-:Y:S01]  /*80c0*/  IMAD.X R29, RZ, RZ, R13, P3 ;  /* 0x000000ffff1d7224 */ /* 0x000fe200018e060d */
[----:B------:R-:W-:-:S02]  /*80d0*/  LOP3.LUT R4, R15, 0x380, RZ, 0xc0, !PT ;  /* 0x000003800f047812 */ /* 0x000fc400078ec0ff */
[C---:B------:R-:W-:Y:S02]  /*80e0*/  LOP3.LUT R9, R12.reuse, 0x380, RZ, 0xc0, !PT ;  /* 0x000003800c097812 */ /* 0x040fe400078ec0ff */
[----:B------:R-:W-:Y:S02]  /*80f0*/  IADD3 R109, P0, R12, 0x4060, RZ ;  /* 0x000040600c6d7810 */ /* 0x000fe40007f1e0ff */
[----:B------:R-:W-:Y:S02]  /*8100*/  SHF.R.U64 R10, R10, 0x3, RZ ;  /* 0x000000030a0a7819 */ /* 0x000fe400000012ff */
[----:B------:R-:W-:Y:S01]  /*8110*/  SHF.R.U64 R8, R8, 0x3, RZ ;  /* 0x0000000308087819 */ /* 0x000fe200000012ff */
[----:B------:R-:W-:Y:S01]  /*8120*/  IMAD.X R31, RZ, RZ, R13, P0 ;  /* 0x000000ffff1f7224 */ /* 0x000fe200000e060d */
[C---:B------:R-:W-:Y:S02]  /*8130*/  IADD3 R39, P4, R12.reuse, 0x60, RZ ;  /* 0x000000600c277810 */ /* 0x040fe40007f9e0ff */
[----:B------:R-:W-:-:S02]  /*8140*/  IADD3 R37, P5, R12, 0x40, RZ ;  /* 0x000000400c257810 */ /* 0x000fc40007fbe0ff */
[----:B------:R-:W-:Y:S01]  /*8150*/  SHF.R.U64 R4, R4, 0x3, RZ ;  /* 0x0000000304047819 */ /* 0x000fe200000012ff */
[--C-:B------:R-:W-:Y:S01]  /*8160*/  IMAD.X R11, RZ, RZ, R13.reuse, P4 ;  /* 0x000000ffff0b7224 */ /* 0x100fe200020e060d */
[----:B------:R-:W-:Y:S01]  /*8170*/  BAR.SYNC.DEFER_BLOCKING 0x1, 0x100 ;  /* 0x0044000000007b1d */ /* 0x000fe20000010000 */
[----:B------:R-:W-:Y:S02]  /*8180*/  IADD3 R35, P6, R12, 0x20, RZ ;  /* 0x000000200c237810 */ /* 0x000fe40007fde0ff */
[----:B------:R-:W-:Y:S02]  /*8190*/  SHF.R.U64 R9, R9, 0x3, RZ ;  /* 0x0000000309097819 */ /* 0x000fe400000012ff */
[----:B------:R-:W-:Y:S01]  /*81a0*/  LOP3.LUT R14, R109, 0x380, RZ, 0xc0, !PT ;  /* 0x000003806d0e7812 */ /* 0x000fe200078ec0ff */
[----:B------:R-:W-:Y:S01]  /*81b0*/  IMAD.X R25, RZ, RZ, R13, P6 ;  /* 0x000000ffff197224 */ /* 0x000fe200030e060d */
[----:B------:R-:W-:Y:S02]  /*81c0*/  LOP3.LUT R26, R10, R107, RZ, 0x3c, !PT ;  /* 0x0000006b0a1a7212 */ /* 0x000fe400078e3cff */
[----:B------:R-:W-:Y:S01]  /*81d0*/  LOP3.LUT R32, R8, R105, RZ, 0x3c, !PT ;  /* 0x0000006908207212 */ /* 0x000fe200078e3cff */
[----:B------:R-:W1:Y:S01]  /*81e0*/  LDC.64 R106, c[0x0][0xc00] ;  /* 0x00030000ff6a7b82 */ /* 0x000e620000000a00 */
[----:B------:R-:W-:-:S02]  /*81f0*/  LOP3.LUT R28, R4, R15, RZ, 0x3c, !PT ;  /* 0x0000000f041c7212 */ /* 0x000fc400078e3cff */
[----:B------:R-:W-:Y:S02]  /*8200*/  LOP3.LUT R10, R39, 0x380, RZ, 0xc0, !PT ;  /* 0x00000380270a7812 */ /* 0x000fe400078ec0ff */
[----:B------:R-:W-:Y:S02]  /*8210*/  LOP3.LUT R8, R37, 0x380, RZ, 0xc0, !PT ;  /* 0x0000038025087812 */ /* 0x000fe400078ec0ff */
[----:B------:R-:W-:Y:S02]  /*8220*/  LOP3.LUT R4, R35, 0x380, RZ, 0xc0, !PT ;  /* 0x0000038023047812 */ /* 0x000fe400078ec0ff */
[----:B------:R-:W-:Y:S01]  /*8230*/  LOP3.LUT R12, R9, R12, RZ, 0x3c, !PT ;  /* 0x0000000c090c7212 */ /* 0x000fe200078e3cff */
[----:B------:R-:W-:Y:S01]  /*8240*/  IMAD.X R9, RZ, RZ, R13, P5 ;  /* 0x000000ffff097224 */ /* 0x000fe200028e060d */
[----:B------:R-:W-:Y:S02]  /*8250*/  SHF.R.U64 R14, R14, 0x3, RZ ;  /* 0x000000030e0e7819 */ /* 0x000fe400000012ff */
[----:B------:R-:W-:-:S02]  /*8260*/  SHF.R.U64 R10, R10, 0x3, RZ ;  /* 0x000000030a0a7819 */ /* 0x000fc400000012ff */
[----:B------:R-:W-:Y:S02]  /*8270*/  SHF.R.U64 R8, R8, 0x3, RZ ;  /* 0x0000000308087819 */ /* 0x000fe400000012ff */
[----:B------:R-:W-:Y:S02]  /*8280*/  SHF.R.U64 R4, R4, 0x3, RZ ;  /* 0x0000000304047819 */ /* 0x000fe400000012ff */
[----:B------:R-:W-:Y:S01]  /*8290*/  LOP3.LUT R30, R14, R109, RZ, 0x3c, !PT ;  /* 0x0000006d0e1e7212 */ /* 0x000fe200078e3cff */
[----:B------:R-:W-:Y:S01]  /*82a0*/  IMAD.SHL.U32 R109, R23, 0x4, RZ ;  /* 0x00000004176d7824 */ /* 0x000fe200078e00ff */
[----:B------:R-:W-:Y:S02]  /*82b0*/  MOV R34, R12 ;  /* 0x0000000c00227202 */ /* 0x000fe40000000f00 */
[----:B------:R-:W-:Y:S02]  /*82c0*/  F2FP.F16.F32.PACK_AB R12, R21, R20 ;  /* 0x00000014150c723e */ /* 0x000fe400000000ff */
[----:B------:R-:W-:-:S02]  /*82d0*/  F2FP.F16.F32.PACK_AB R13, R97, R96 ;  /* 0x00000060610d723e */ /* 0x000fc400000000ff */
[----:B------:R-:W-:Y:S02]  /*82e0*/  F2FP.F16.F32.PACK_AB R14, R89, R88 ;  /* 0x00000058590e723e */ /* 0x000fe400000000ff */
[----:B------:R-:W-:Y:S02]  /*82f0*/  F2FP.F16.F32.PACK_AB R15, R99, R98 ;  /* 0x00000062630f723e */ /* 0x000fe400000000ff */
[----:B------:R-:W-:Y:S02]  /*8300*/  LOP3.LUT R10, R10, R39, RZ, 0x3c, !PT ;  /* 0x000000270a0a7212 */ /* 0x000fe400078e3cff */
[----:B------:R-:W-:Y:S01]  /*8310*/  LOP3.LUT R8, R8, R37, RZ, 0x3c, !PT ;  /* 0x0000002508087212 */ /* 0x000fe200078e3cff */
[----:B------:R2:W-:Y:S01]  /*8320*/  STSM.16.M88.4 [R34], R12 ;  /* 0x0000000c22007844 */ /* 0x0005e20000000200 */
[----:B------:R-:W-:Y:S02]  /*8330*/  LOP3.LUT R24, R4, R35, RZ, 0x3c, !PT ;  /* 0x0000002304187212 */ /* 0x000fe400078e3cff */
[----:B------:R-:W-:-:S02]  /*8340*/  MOV R38, R10 ;  /* 0x0000000a00267202 */ /* 0x000fc40000000f00 */
[----:B------:R-:W-:Y:S02]  /*8350*/  MOV R37, R8 ;  /* 0x0000000800257202 */ /* 0x000fe40000000f00 */
[----:B------:R-:W-:Y:S02]  /*8360*/  MOV R105, R24 ;  /* 0x0000001800697202 */ /* 0x000fe40000000f00 */
[----:B------:R-:W-:Y:S02]  /*8370*/  F2FP.F16.F32.PACK_AB R8, R91, R90 ;  /* 0x0000005a5b08723e */ /* 0x000fe400000000ff */
[----:B------:R-:W-:Y:S02]  /*8380*/  F2FP.F16.F32.PACK_AB R9, R101, R100 ;  /* 0x000000646509723e */ /* 0x000fe400000000ff */
[----:B------:R-:W-:Y:S02]  /*8390*/  F2FP.F16.F32.PACK_AB R10, R93, R92 ;  /* 0x0000005c5d0a723e */ /* 0x000fe400000000ff */
[----:B------:R-:W-:-:S02]  /*83a0*/  F2FP.F16.F32.PACK_AB R11, R103, R102 ;  /* 0x00000066670b723e */ /* 0x000fc400000000ff */
[----:B------:R-:W-:Y:S02]  /*83b0*/  MOV R104, R26 ;  /* 0x0000001a00687202 */ /* 0x000fe40000000f00 */
[----:B--2---:R-:W-:Y:S01]  /*83c0*/  F2FP.F16.F32.PACK_AB R12, R41, R40 ;  /* 0x00000028290c723e */ /* 0x004fe200000000ff */
[----:B------:R2:W-:Y:S01]  /*83d0*/  STSM.16.M88.4 [R105], R8 ;  /* 0x0000000869007844 */ /* 0x0005e20000000200 */
[----:B------:R-:W-:Y:S02]  /*83e0*/  F2FP.F16.F32.PACK_AB R13, R43, R42 ;  /* 0x0000002a2b0d723e */ /* 0x000fe400000000ff */
[----:B------:R-:W-:Y:S02]  /*83f0*/  F2FP.F16.F32.PACK_AB R14, R45, R44 ;  /* 0x0000002c2d0e723e */ /* 0x000fe400000000ff */
[----:B------:R-:W-:Y:S02]  /*8400*/  F2FP.F16.F32.PACK_AB R15, R47, R46 ;  /* 0x0000002e2f0f723e */ /* 0x000fe400000000ff */
[----:B------:R-:W-:-:S02]  /*8410*/  MOV R4, R30 ;  /* 0x0000001e00047202 */ /* 0x000fc40000000f00 */
[----:B------:R-:W-:Y:S01]  /*8420*/  MOV R39, R28 ;  /* 0x0000001c00277202 */ /* 0x000fe20000000f00 */
[----:B------:R3:W-:Y:S01]  /*8430*/  STSM.16.M88.4 [R37], R12 ;  /* 0x0000000c25007844 */ /* 0x0007e20000000200 */
[----:B------:R-:W-:Y:S02]  /*8440*/  F2FP.F16.F32.PACK_AB R24, R49, R48 ;  /* 0x000000303118723e */ /* 0x000fe400000000ff */
[----:B------:R-:W-:Y:S02]  /*8450*/  F2FP.F16.F32.PACK_AB R25, R51, R50 ;  /* 0x000000323319723e */ /* 0x000fe400000000ff */
[----:B------:R-:W-:Y:S01]  /*8460*/  F2FP.F16.F32.PACK_AB R26, R53, R52 ;  /* 0x00000034351a723e */ /* 0x000fe200000000ff */
[----:B--2---:R-:W-:Y:S01]  /*8470*/  IMAD.MOV.U32 R105, RZ, RZ, RZ ;  /* 0x000000ffff697224 */ /* 0x004fe200078e00ff */
[----:B------:R-:W-:Y:S02]  /*8480*/  F2FP.F16.F32.PACK_AB R27, R55, R54 ;  /* 0x00000036371b723e */ /* 0x000fe400000000ff */
[----:B------:R-:W-:-:S02]  /*8490*/  F2FP.F16.F32.PACK_AB R28, R57, R56 ;  /* 0x00000038391c723e */ /* 0x000fc400000000ff */
[----:B------:R-:W-:Y:S01]  /*84a0*/  F2FP.F16.F32.PACK_AB R29, R59, R58 ;  /* 0x0000003a3b1d723e */ /* 0x000fe200000000ff */
[----:B------:R2:W-:Y:S01]  /*84b0*/  STSM.16.M88.4 [R38], R24 ;  /* 0x0000001826007844 */ /* 0x0005e20000000200 */
[----:B------:R-:W-:Y:S02]  /*84c0*/  F2FP.F16.F32.PACK_AB R30, R61, R60 ;  /* 0x0000003c3d1e723e */ /* 0x000fe400000000ff */
[----:B------:R-:W-:Y:S02]  /*84d0*/  F2FP.F16.F32.PACK_AB R31, R63, R62 ;  /* 0x0000003e3f1f723e */ /* 0x000fe400000000ff */
[----:B------:R-:W-:Y:S02]  /*84e0*/  MOV R108, R32 ;  /* 0x00000020006c7202 */ /* 0x000fe40000000f00 */
[----:B------:R-:W-:Y:S01]  /*84f0*/  F2FP.F16.F32.PACK_AB R32, R65, R64 ;  /* 0x000000404120723e */ /* 0x000fe200000000ff */
[----:B------:R4:W-:Y:S01]  /*8500*/  STSM.16.M88.4 [R39], R28 ;  /* 0x0000001c27007844 */ /* 0x0009e20000000200 */
[----:B------:R-:W-:-:S02]  /*8510*/  F2FP.F16.F32.PACK_AB R33, R67, R66 ;  /* 0x000000424321723e */ /* 0x000fc400000000ff */
[----:B------:R-:W-:Y:S02]  /*8520*/  F2FP.F16.F32.PACK_AB R34, R69, R68 ;  /* 0x000000444522723e */ /* 0x000fe400000000ff */
[----:B------:R-:W-:Y:S02]  /*8530*/  F2FP.F16.F32.PACK_AB R35, R71, R70 ;  /* 0x000000464723723e */ /* 0x000fe400000000ff */
[----:B---3--:R-:W-:Y:S02]  /*8540*/  F2FP.F16.F32.PACK_AB R37, R75, R74 ;  /* 0x0000004a4b25723e */ /* 0x008fe400000000ff */
[----:B--2---:R-:W-:Y:S01]  /*8550*/  F2FP.F16.F32.PACK_AB R38, R77, R76 ;  /* 0x0000004c4d26723e */ /* 0x004fe200000000ff */
[----:B------:R-:W-:Y:S01]  /*8560*/  STSM.16.M88.4 [R108], R32 ;  /* 0x000000206c007844 */ /* 0x000fe20000000200 */
[----:B------:R-:W-:Y:S02]  /*8570*/  F2FP.F16.F32.PACK_AB R8, R81, R80 ;  /* 0x000000505108723e */ /* 0x000fe400000000ff */
[----:B------:R-:W-:-:S02]  /*8580*/  F2FP.F16.F32.PACK_AB R9, R83, R82 ;  /* 0x000000525309723e */ /* 0x000fc400000000ff */
[----:B------:R-:W-:Y:S02]  /*8590*/  F2FP.F16.F32.PACK_AB R10, R85, R84 ;  /* 0x00000054550a723e */ /* 0x000fe400000000ff */
[----:B----4-:R-:W-:Y:S02]  /*85a0*/  F2FP.F16.F32.PACK_AB R39, R79, R78 ;  /* 0x0000004e4f27723e */ /* 0x010fe400000000ff */
[----:B------:R-:W-:Y:S02]  /*85b0*/  F2FP.F16.F32.PACK_AB R11, R87, R86 ;  /* 0x00000056570b723e */ /* 0x000fe400000000ff */
[----:B-1----:R-:W-:Y:S01]  /*85c0*/  ISETP.NE.U32.AND P0, PT, R106, RZ, PT ;  /* 0x000000ff6a00720c */ /* 0x002fe20003f05070 */
[----:B------:R1:W-:Y:S01]  /*85d0*/  STSM.16.M88.4 [R104], R36 ;  /* 0x0000002468007844 */ /* 0x0003e20000000200 */
[----:B------:R-:W-:Y:S02]  /*85e0*/  IADD3 R12, P1, R109, R106, RZ ;  /* 0x0000006a6d0c7210 */ /* 0x000fe40007f3e0ff */
[----:B------:R-:W-:Y:S01]  /*85f0*/  ISETP.NE.AND.EX P0, PT, R107, RZ, PT, P0 ;  /* 0x000000ff6b00720c */ /* 0x000fe20003f05300 */
[----:B------:R2:W-:Y:S02]  /*8600*/  STSM.16.M88.4 [R4], R8 ;  /* 0x0000000804007844 */ /* 0x0005e40000000200 */
[----:B------:R-:W-:Y:S01]  /*8610*/  IMAD.X R13, R110, 0x1, R107, P1 ;  /* 0x000000016e0d7824 */ /* 0x000fe200008e066b */
[----:B------:R-:W-:Y:S08]  /*8620*/  BAR.SYNC.DEFER_BLOCKING 0x1, 0x100 ;  /* 0x0044000000007b1d */ /* 0x000ff00000010000 */
[----:B-1----:R-:W1:Y:S08]  /*8630*/  LDC R104, c[0x0][0xbe8] ;  /* 0x0002fa00ff687b82 */ /* 0x002e700000000800 */
[----:B--2---:R-:W2:Y:S01]  /*8640*/  LDC R9, c[0x0][0xad4] ;  /* 0x0002b500ff097b82 */ /* 0x004ea20000000800 */
[----:B------:R-:W3:Y:S01]  /*8650*/  @P0 LDG.E R105, desc[UR40][R12.64] ;  /* 0x000000280c690981 */ /* 0x000ee2000c1e1900 */
[----:B------:R-:W-:-:S04]  /*8660*/  ISETP.NE.U32.AND P1, PT, RZ, UR4, PT ;  /* 0x00000004ff007c0c */ /* 0x000fc8000bf25070 */
[----:B------:R-:W-:Y:S01]  /*8670*/  ISETP.NE.AND.EX P1, PT, RZ, UR5, PT, P1 ;  /* 0x00000005ff007c0c */ /* 0x000fe2000bf25310 */
[----:B------:R-:W-:-:S12]  /*8680*/  IMAD.MOV.U32 R28, RZ, RZ, 0x9b8 ;  /* 0x000009b8ff1c7424 */ /* 0x000fd800078e00ff */
[----:B------:R-:W-:Y:S01]  /*8690*/  @P1 IADD3 R14, P2, R109, UR4, RZ ;  /* 0x000000046d0e1c10 */ /* 0x000fe2000ff5e0ff */
[----:B------:R-:W-:Y:S01]  /*86a0*/  ULDC UR4, c[0x0][0xa88] ;  /* 0x0002a20000047ab9 */ /* 0x000fe20000000800 */
[----:B-1----:R-:W-:Y:S02]  /*86b0*/  ISETP.NE.AND P4, PT, R104, 0x1, PT ;  /* 0x000000016800780c */ /* 0x002fe40003f85270 */
[----:B------:R-:W-:Y:S02]  /*86c0*/  @P1 IADD3.X R15, R110, UR5, RZ, P2, !PT ;  /* 0x000000056e0f1c10 */ /* 0x000fe400097fe4ff */
[C---:B------:R-:W-:Y:S02]  /*86d0*/  ISETP.NE.AND P2, PT, R186.reuse, RZ, PT ;  /* 0x000000ffba00720c */ /* 0x040fe40003f45270 */
[----:B------:R-:W-:Y:S02]  /*86e0*/  MOV R29, UR4 ;  /* 0x00000004001d7c02 */ /* 0x000fe40008000f00 */
[----:B--2---:R-:W-:-:S04]  /*86f0*/  SEL R9, R186, R9, P2 ;  /* 0x00000009ba097207 */ /* 0x004fc80001000000 */
[----:B------:R-:W-:Y:S01]  /*8700*/  ISETP.GT.AND P3, PT, R9, 0x1, PT ;  /* 0x000000010900780c */ /* 0x000fe20003f64270 */
[----:B------:R-:W1:Y:S01]  /*8710*/  @P4 LDC R30, c[0x0][0xbec] ;  /* 0x0002fb00ff1e4b82 */ /* 0x000e620000000800 */
[----:B------:R2:W5:Y:S01]  /*8720*/  @P1 LDG.E R29, desc[UR40][R14.64] ;  /* 0x000000280e1d1981 */ /* 0x000562000c1e1900 */
[----:B------:R-:W-:Y:S01]  /*8730*/  ISETP.NE.U32.AND P2, PT, R106, RZ, PT ;  /* 0x000000ff6a00720c */ /* 0x000fe20003f45070 */
[----:B------:R-:W-:Y:S01]  /*8740*/  IMAD R39, R187, 0x80, R226 ;  /* 0x00000080bb277824 */ /* 0x000fe200078e02e2 */
[----:B------:R-:W-:Y:S02]  /*8750*/  SEL R28, R28, 0x978, P3 ;  /* 0x000009781c1c7807 */ /* 0x000fe40001800000 */
[----:B------:R-:W-:Y:S02]  /*8760*/  ISETP.NE.AND.EX P2, PT, R107, RZ, PT, P2 ;  /* 0x000000ff6b00720c */ /* 0x000fe40003f45320 */
[----:B------:R-:W4:Y:S01]  /*8770*/  LDC.64 R24, c[0x0][R28+0x220] ;  /* 0x000088001c187b82 */ /* 0x000f220000000a00 */
[----:B------:R-:W-:-:S02]  /*8780*/  SEL R31, R203, RZ, P3 ;  /* 0x000000ffcb1f7207 */ /* 0x000fc40001800000 */
[----:B------:R-:W-:Y:S02]  /*8790*/  SEL R23, R23, RZ, !P2 ;  /* 0x000000ff17177207 */ /* 0x000fe40005000000 */
[----:B------:R-:W-:-:S03]  /*87a0*/  SEL R27, R204, RZ, !P2 ;  /* 0x000000ffcc1b7207 */ /* 0x000fc60005000000 */
[----:B------:R-:W0:Y:S08]  /*87b0*/  LDC.64 R10, c[0x0][R28+0x218] ;  /* 0x000086001c0a7b82 */ /* 0x000e300000000a00 */
[----:B------:R-:W1:Y:S08]  /*87c0*/  @P4 LDC R37, c[0x0][0xbf0] ;  /* 0x0002fc00ff254b82 */ /* 0x000e700000000800 */
[----:B------:R-:W1:Y:S01]  /*87d0*/  LDC.64 R8, c[0x0][0xba8] ;  /* 0x0002ea00ff087b82 */ /* 0x000e620000000a00 */
[----:B----4-:R-:W-:-:S04]  /*87e0*/  IMAD R4, R25, R23, RZ ;  /* 0x0000001719047224 */ /* 0x010fc800078e02ff */
[C---:B------:R-:W-:Y:S02]  /*87f0*/  IMAD R35, R24.reuse, R27, R4 ;  /* 0x0000001b18237224 */ /* 0x040fe400078e0204 */
[----:B------:R-:W-:Y:S01]  /*8800*/  IMAD.WIDE.U32 R24, R24, R23, RZ ;  /* 0x0000001718187225 */ /* 0x000fe200078e00ff */
[----:B--2---:R-:W2:Y:S03]  /*8810*/  LDC.64 R14, c[0x0][R28+0x228] ;  /* 0x00008a001c0e7b82 */ /* 0x004ea60000000a00 */
[-C--:B0-----:R-:W-:Y:S02]  /*8820*/  IMAD R33, R11, R185.reuse, RZ ;  /* 0x000000b90b217224 */ /* 0x081fe400078e02ff */
[----:B------:R-:W-:-:S03]  /*8830*/  IMAD.WIDE.U32 R26, R10, R185, RZ ;  /* 0x000000b90a1a7225 */ /* 0x000fc600078e00ff */
[----:B------:R-:W0:Y:S01]  /*8840*/  LDC.64 R10, c[0x0][R28+0x210] ;  /* 0x000084001c0a7b82 */ /* 0x000e220000000a00 */
[----:B-1----:R-:W-:-:S04]  /*8850*/  @P4 IMAD.HI.U32 R4, R39, R30, RZ ;  /* 0x0000001e27044227 */ /* 0x002fc800078e00ff */
[----:B------:R-:W-:Y:S02]  /*8860*/  IMAD.IADD R35, R25, 0x1, R35 ;  /* 0x0000000119237824 */ /* 0x000fe400078e0223 */
[----:B------:R-:W-:Y:S01]  /*8870*/  IMAD.MOV.U32 R25, RZ, RZ, R39 ;  /* 0x000000ffff197224 */ /* 0x000fe200078e0027 */
[----:B------:R-:W-:Y:S01]  /*8880*/  @P4 SHF.R.U32.HI R25, RZ, R37, R4 ;  /* 0x00000025ff194219 */ /* 0x000fe20000011604 */
[----:B------:R-:W-:Y:S01]  /*8890*/  IMAD.IADD R27, R27, 0x1, R33 ;  /* 0x000000011b1b7824 */ /* 0x000fe200078e0221 */
[----:B------:R-:W1:Y:S02]  /*88a0*/  @!P3 LDC R8, c[0x0][0xb50] ;  /* 0x0002d400ff08bb82 */ /* 0x000e640000000800 */
[----:B------:R-:W-:Y:S01]  /*88b0*/  SHF.R.S32.HI R4, RZ, 0x1f, R25 ;  /* 0x0000001fff047819 */ /* 0x000fe20000011419 */
[-C--:B--2---:R-:W-:Y:S02]  /*88c0*/  IMAD R33, R15, R31.reuse, RZ ;  /* 0x0000001f0f217224 */ /* 0x084fe400078e02ff */
[----:B------:R-:W-:-:S03]  /*88d0*/  IMAD.WIDE.U32 R14, R14, R31, RZ ;  /* 0x0000001f0e0e7225 */ /* 0x000fc600078e00ff */
[----:B------:R-:W2:Y:S01]  /*88e0*/  @!P3 LDC R9, c[0x0][0xb54] ;  /* 0x0002d500ff09bb82 */ /* 0x000ea20000000800 */
[----:B------:R-:W-:Y:S02]  /*88f0*/  IMAD.MOV R31, RZ, RZ, -R25 ;  /* 0x000000ffff1f7224 */ /* 0x000fe400078e0a19 */
[----:B------:R-:W-:Y:S01]  /*8900*/  IMAD.IADD R33, R15, 0x1, R33 ;  /* 0x000000010f217824 */ /* 0x000fe200078e0221 */
[--C-:B---3--:R-:W-:Y:S02]  /*8910*/  IADD3 R24, P2, P5, R24, R26, R105.reuse ;  /* 0x0000001a18187210 */ /* 0x108fe40007d5e069 */
[----:B------:R-:W-:-:S04]  /*8920*/  SHF.R.S32.HI R106, RZ, 0x1f, R105 ;  /* 0x0000001fff6a7819 */ /* 0x000fc80000011469 */
[----:B------:R-:W-:Y:S02]  /*8930*/  IADD3.X R27, R35, R27, R106, P2, P5 ;  /* 0x0000001b231b7210 */ /* 0x000fe400017ea46a */
[----:B------:R-:W-:Y:S01]  /*8940*/  IADD3 R14, P2, P5, R25, R24, R14 ;  /* 0x00000018190e7210 */ /* 0x000fe20007d5e00e */
[----:B------:R-:W-:-:S03]  /*8950*/  IMAD R25, R104, R31, R39 ;  /* 0x0000001f68197224 */ /* 0x000fc600078e0227 */
[----:B------:R-:W-:Y:S01]  /*8960*/  IADD3.X R15, R4, R27, R33, P2, P5 ;  /* 0x0000001b040f7210 */ /* 0x000fe200017ea421 */
[----:B0-----:R-:W-:Y:S01]  /*8970*/  IMAD R4, R11, R25, RZ ;  /* 0x000000190b047224 */ /* 0x001fe200078e02ff */
[----:B------:R-:W-:-:S05]  /*8980*/  SHF.R.S32.HI R27, RZ, 0x1f, R25 ;  /* 0x0000001fff1b7819 */ /* 0x000fca0000011419 */
[C---:B------:R-:W-:Y:S02]  /*8990*/  IMAD R27, R10.reuse, R27, R4 ;  /* 0x0000001b0a1b7224 */ /* 0x040fe400078e0204 */
[----:B------:R-:W-:-:S04]  /*89a0*/  IMAD.WIDE.U32 R10, R10, R25, R14 ;  /* 0x000000190a0a7225 */ /* 0x000fc800078e000e */
[----:B------:R-:W-:Y:S01]  /*89b0*/  IMAD.IADD R4, R11, 0x1, R27 ;  /* 0x000000010b047824 */ /* 0x000fe200078e021b */
[----:B-1----:R-:W-:-:S04]  /*89c0*/  LEA R14, P2, R10, R8, 0x2 ;  /* 0x000000080a0e7211 */ /* 0x002fc800078410ff */
[----:B--2---:R-:W-:Y:S01]  /*89d0*/  LEA.HI.X R15, R10, R9, R4, 0x2, P2 ;  /* 0x000000090a0f7211 */ /* 0x004fe200010f1404 */
[----:B------:R-:W-:Y:S08]  /*89e0*/  @P1 BRA `(.L_x_199) ;  /* 0x0000000000101947 */ /* 0x000ff00003800000 */
[----:B------:R-:W-:Y:S05]  /*89f0*/  @!P0 BRA `(.L_x_199) ;  /* 0x00000000000c8947 */ /* 0x000fea0003800000 */
[----:B------:R-:W2:Y:S04]  /*8a00*/  LDG.E R4, desc[UR40][R12.64] ;  /* 0x000000280c047981 */ /* 0x000ea8000c1e1900 */
[----:B-----5:R-:W2:Y:S02]  /*8a10*/  LDG.E R29, desc[UR40][R12.64+0x4] ;  /* 0x000004280c1d7981 */ /* 0x020ea4000c1e1900 */
[----:B--2---:R-:W-:-:S07]  /*8a20*/  IMAD.IADD R29, R29, 0x1, -R4 ;  /* 0x000000011d1d7824 */ /* 0x004fce00078e0a04 */
.L_x_199:
[----:B------:R-:W-:Y:S01]  /*8a30*/  SHFL.IDX PT, R8, R14, RZ, 0x1c1f ;  /* 0x001c1fff0e087589 */ /* 0x000fe200000e0000 */
[----:B------:R-:W-:Y:S01]  /*8a40*/  IMAD R25, R187, 0x80, R225 ;  /* 0x00000080bb197824 */ /* 0x000fe200078e02e1 */
[----:B------:R-:W-:Y:S01]  /*8a50*/  LOP3.LUT P0, RZ, R208, 0x3, RZ, 0xc0, !PT ;  /* 0x00000003d0ff7812 */ /* 0x000fe2000780c0ff */
[----:B-----5:R-:W-:Y:S01]  /*8a60*/  IMAD R4, R29, R104, RZ ;  /* 0x000000681d047224 */ /* 0x020fe200078e02ff */
[----:B------:R-:W0:Y:S01]  /*8a70*/  SHFL.IDX PT, R9, R15, RZ, 0x1c1f ;  /* 0x001c1fff0f097589 */ /* 0x000e2200000e0000 */
[----:B------:R-:W-:-:S03]  /*8a80*/  VIADD R29, R25, 0x8 ;  /* 0x00000008191d7836 */ /* 0x000fc60000000000 */
[----:B------:R-:W-:Y:S01]  /*8a90*/  SHFL.IDX PT, R10, R14, 0x1, 0x1c1f ;  /* 0x003c1f000e0a7f89 */ /* 0x000fe200000e0000 */
[-C--:B------:R-:W-:Y:S02]  /*8aa0*/  ISETP.GE.OR P1, PT, R25, R4.reuse, P0 ;  /* 0x000000041900720c */ /* 0x080fe40000726670 */
[----:B------:R-:W-:Y:S01]  /*8ab0*/  ISETP.GE.OR P0, PT, R29, R4, P0 ;  /* 0x000000041d00720c */ /* 0x000fe20000706670 */
[----:B------:R-:W1:Y:S10]  /*8ac0*/  SHFL.IDX PT, R11, R15, 0x1, 0x1c1f ;  /* 0x003c1f000f0b7f89 */ /* 0x000e7400000e0000 */
[----:B0-----:R0:W-:Y:S04]  /*8ad0*/  @!P1 ST.E desc[UR40][R8.64], R0 ;  /* 0x0000000008009985 */ /* 0x0011e8000c101928 */
[----:B-1----:R0:W-:Y:S01]  /*8ae0*/  @!P0 ST.E desc[UR40][R10.64], R3 ;  /* 0x000000030a008985 */ /* 0x0021e2000c101928 */
[----:B------:R-:W-:Y:S05]  /*8af0*/  @P3 BRA `(.L_x_200) ;  /* 0x00000008007c3947 */ /* 0x000fea0003800000 */
[----:B0-----:R-:W-:Y:S01]  /*8b00*/  IMAD R3, R206, 0x40, R18 ;  /* 0x00000040ce037824 */ /* 0x001fe200078e0212 */
[----:B------:R-:W0:Y:S01]  /*8b10*/  @P4 LDC R49, c[0x0][0xbec] ;  /* 0x0002fb00ff314b82 */ /* 0x000e220000000800 */
[----:B------:R-:W-:Y:S02]  /*8b20*/  ULDC.64 UR4, c[0x0][0xaa0] ;  /* 0x0002a80000047ab9 */ /* 0x000fe40000000a00 */
[----:B------:R-:W-:-:S03]  /*8b30*/  IMAD.WIDE R94, R3, 0x2, R94 ;  /* 0x00000002035e7825 */ /* 0x000fc600078e025e */
[----:B------:R-:W-:Y:S02]  /*8b40*/  IADD3 R13, P6, R94, 0x1000, RZ ;  /* 0x000010005e0d7810 */ /* 0x000fe40007fde0ff */
[----:B------:R-:W1:Y:S01]  /*8b50*/  @P4 LDC R51, c[0x0][0xbf0] ;  /* 0x0002fc00ff334b82 */ /* 0x000e620000000800 */
[----:B------:R-:W-:Y:S01]  /*8b60*/  IMAD R106, R106, UR4, RZ ;  /* 0x000000046a6a7c24 */ /* 0x000fe2000f8e02ff */
[C---:B------:R-:W-:Y:S02]  /*8b70*/  IADD3 R25, P5, R94.reuse, 0x2000, RZ ;  /* 0x000020005e197810 */ /* 0x040fe40007fbe0ff */
[----:B------:R-:W-:Y:S01]  /*8b80*/  LOP3.LUT R12, R13, 0x380, RZ, 0xc0, !PT ;  /* 0x000003800d0c7812 */ /* 0x000fe200078ec0ff */
[----:B------:R-:W-:Y:S01]  /*8b90*/  IMAD.WIDE.U32 R20, R105, UR4, RZ ;  /* 0x0000000469147c25 */ /* 0x000fe2000f8e00ff */
[----:B------:R-:W-:Y:S02]  /*8ba0*/  IADD3 R29, P3, R94, 0x3000, RZ ;  /* 0x000030005e1d7810 */ /* 0x000fe40007f7e0ff */
[----:B------:R-:W-:-:S02]  /*8bb0*/  SHF.R.U64 R12, R12, 0x3, RZ ;  /* 0x000000030c0c7819 */ /* 0x000fc400000012ff */
[----:B------:R-:W-:Y:S02]  /*8bc0*/  IADD3 R33, P2, R94, 0x4000, RZ ;  /* 0x000040005e217810 */ /* 0x000fe40007f5e0ff */
[----:B------:R-:W-:Y:S01]  /*8bd0*/  LOP3.LUT R12, R12, R13, RZ, 0x3c, !PT ;  /* 0x0000000d0c0c7212 */ /* 0x000fe200078e3cff */
[--C-:B------:R-:W-:Y:S01]  /*8be0*/  IMAD.X R13, RZ, RZ, R95.reuse, P6 ;  /* 0x000000ffff0d7224 */ /* 0x100fe200030e065f */
[C---:B------:R-:W-:Y:S02]  /*8bf0*/  IADD3 R3, P6, R94.reuse, 0x7000, RZ ;  /* 0x000070005e037810 */ /* 0x040fe40007fde0ff */
[C---:B------:R-:W-:Y:S02]  /*8c00*/  IADD3 R37, P1, R94.reuse, 0x5000, RZ ;  /* 0x000050005e257810 */ /* 0x040fe40007f3e0ff */
[----:B------:R-:W-:Y:S01]  /*8c10*/  LOP3.LUT R0, R3, 0x380, RZ, 0xc0, !PT ;  /* 0x0000038003007812 */ /* 0x000fe200078ec0ff */
[----:B------:R-:W-:Y:S01]  /*8c20*/  IMAD.X R45, RZ, RZ, R95, P6 ;  /* 0x000000ffff2d7224 */ /* 0x000fe200030e065f */
[----:B------:R-:W-:Y:S01]  /*8c30*/  IADD3 R41, P0, R94, 0x6000, RZ ;  /* 0x000060005e297810 */ /* 0x000fe20007f1e0ff */
[----:B------:R-:W5:Y:S01]  /*8c40*/  LD.E.128 R12, desc[UR40][R12.64] ;  /* 0x000000280c0c7980 */ /* 0x000f62000c101d00 */
[----:B------:R-:W-:-:S02]  /*8c50*/  SHF.R.U64 R0, R0, 0x3, RZ ;  /* 0x0000000300007819 */ /* 0x000fc400000012ff */
[----:B------:R-:W-:Y:S02]  /*8c60*/  SHF.R.S32.HI R48, RZ, 0x1f, R23 ;  /* 0x0000001fff307819 */ /* 0x000fe40000011417 */
[----:B------:R-:W-:Y:S01]  /*8c70*/  LOP3.LUT R44, R0, R3, RZ, 0x3c, !PT ;  /* 0x00000003002c7212 */ /* 0x000fe200078e3cff */
[----:B------:R-:W-:Y:S01]  /*8c80*/  IMAD R3, R105, UR5, R106 ;  /* 0x0000000569037c24 */ /* 0x000fe2000f8e026a */
[----:B------:R-:W-:Y:S01]  /*8c90*/  ULDC.64 UR4, c[0x0][0xae8] ;  /* 0x0002ba0000047ab9 */ /* 0x000fe20000000a00 */
[----:B------:R-:W-:Y:S01]  /*8ca0*/  IMAD R0, R184, 0x20, R206 ;  /* 0x00000020b8007824 */ /* 0x000fe200078e02ce */
[----:B------:R-:W-:Y:S01]  /*8cb0*/  LOP3.LUT R24, R25, 0x380, RZ, 0xc0, !PT ;  /* 0x0000038019187812 */ /* 0x000fe200078ec0ff */
[----:B------:R-:W-:Y:S01]  /*8cc0*/  IMAD.IADD R21, R21, 0x1, R3 ;  /* 0x0000000115157824 */ /* 0x000fe200078e0203 */
[----:B------:R-:W-:Y:S01]  /*8cd0*/  LOP3.LUT R28, R29, 0x380, RZ, 0xc0, !PT ;  /* 0x000003801d1c7812 */ /* 0x000fe200078ec0ff */
[----:B------:R-:W-:Y:S01]  /*8ce0*/  IMAD R50, R187, 0x80, R0 ;  /* 0x00000080bb327824 */ /* 0x000fe200078e0200 */
[----:B------:R-:W-:Y:S01]  /*8cf0*/  LOP3.LUT R32, R33, 0x380, RZ, 0xc0, !PT ;  /* 0x0000038021207812 */ /* 0x000fe200078ec0ff */
[----:B------:R-:W-:Y:S01]  /*8d00*/  IMAD.WIDE.U32 R20, R185, UR4, R20 ;  /* 0x00000004b9147c25 */ /* 0x000fe2000f8e0014 */
[----:B------:R-:W-:Y:S01]  /*8d10*/  LOP3.LUT R36, R37, 0x380, RZ, 0xc0, !PT ;  /* 0x0000038025247812 */ /* 0x000fe200078ec0ff */
[----:B------:R-:W5:Y:S01]  /*8d20*/  LD.E.128 R44, desc[UR40][R44.64] ;  /* 0x000000282c2c7980 */ /* 0x000f62000c101d00 */
[----:B------:R-:W-:Y:S01]  /*8d30*/  LOP3.LUT R40, R41, 0x380, RZ, 0xc0, !PT ;  /* 0x0000038029287812 */ /* 0x000fe200078ec0ff */
[----:B0-----:R-:W-:Y:S01]  /*8d40*/  @P4 IMAD.HI.U32 R0, R50, R49, RZ ;  /* 0x0000003132004227 */ /* 0x001fe200078e00ff */
[----:B------:R-:W-:-:S02]  /*8d50*/  LOP3.LUT R9, R94, 0x380, RZ, 0xc0, !PT ;  /* 0x000003805e097812 */ /* 0x000fc400078ec0ff */
[----:B------:R-:W-:Y:S01]  /*8d60*/  SHF.R.U64 R24, R24, 0x3, RZ ;  /* 0x0000000318187819 */ /* 0x000fe200000012ff */
[----:B------:R-:W-:Y:S01]  /*8d70*/  IMAD R21, R185, UR5, R21 ;  /* 0x00000005b9157c24 */ /* 0x000fe2000f8e0215 */
[----:B------:R-:W-:Y:S01]  /*8d80*/  ULDC.64 UR4, c[0x0][0xaf0] ;  /* 0x0002bc0000047ab9 */ /* 0x000fe20000000a00 */
[----:B------:R-:W-:Y:S01]  /*8d90*/  IMAD.MOV.U32 R3, RZ, RZ, R50 ;  /* 0x000000ffff037224 */ /* 0x000fe200078e0032 */
[----:B-1----:R-:W-:Y:S01]  /*8da0*/  @P4 SHF.R.U32.HI R3, RZ, R51, R0 ;  /* 0x00000033ff034219 */ /* 0x002fe20000011600 */
[----:B------:R-:W-:Y:S01]  /*8db0*/  IMAD R48, R48, UR4, RZ ;  /* 0x0000000430307c24 */ /* 0x000fe2000f8e02ff */
[----:B------:R-:W-:Y:S02]  /*8dc0*/  SHF.R.U64 R28, R28, 0x3, RZ ;  /* 0x000000031c1c7819 */ /* 0x000fe400000012ff */
[----:B------:R-:W-:Y:S02]  /*8dd0*/  SHF.R.U64 R32, R32, 0x3, RZ ;  /* 0x0000000320207819 */ /* 0x000fe400000012ff */
[----:B------:R-:W-:-:S02]  /*8de0*/  SHF.R.U64 R36, R36, 0x3, RZ ;  /* 0x0000000324247819 */ /* 0x000fc400000012ff */
[----:B------:R-:W-:Y:S01]  /*8df0*/  SHF.R.U64 R40, R40, 0x3, RZ ;  /* 0x0000000328287819 */ /* 0x000fe200000012ff */
[----:B------:R-:W-:Y:S01]  /*8e00*/  IMAD R49, R23, UR5, R48 ;  /* 0x0000000517317c24 */ /* 0x000fe2000f8e0230 */
[----:B------:R-:W-:Y:S01]  /*8e10*/  SHF.R.U64 R9, R9, 0x3, RZ ;  /* 0x0000000309097819 */ /* 0x000fe200000012ff */
[----:B------:R-:W-:Y:S01]  /*8e20*/  IMAD.WIDE.U32 R20, R23, UR4, R20 ;  /* 0x0000000417147c25 */ /* 0x000fe2000f8e0014 */
[--C-:B------:R-:W-:Y:S01]  /*8e30*/  SHF.R.S32.HI R0, RZ, 0x1f, R3.reuse ;  /* 0x0000001fff007819 */ /* 0x100fe20000011403 */
[----:B------:R-:W-:Y:S01]  /*8e40*/  ULDC.64 UR4, c[0x0][0xae0] ;  /* 0x0002b80000047ab9 */ /* 0x000fe20000000a00 */
[----:B------:R-:W-:Y:S01]  /*8e50*/  LOP3.LUT R24, R24, R25, RZ, 0x3c, !PT ;  /* 0x0000001918187212 */ /* 0x000fe200078e3cff */
[----:B------:R-:W-:Y:S01]  /*8e60*/  IMAD.MOV R23, RZ, RZ, -R3 ;  /* 0x000000ffff177224 */ /* 0x000fe200078e0a03 */
[----:B------:R-:W-:Y:S01]  /*8e70*/  LOP3.LUT R28, R28, R29, RZ, 0x3c, !PT ;  /* 0x0000001d1c1c7212 */ /* 0x000fe200078e3cff */
[--C-:B------:R-:W-:Y:S01]  /*8e80*/  IMAD.X R25, RZ, RZ, R95.reuse, P5 ;  /* 0x000000ffff197224 */ /* 0x100fe200028e065f */
[----:B------:R-:W-:Y:S01]  /*8e90*/  LOP3.LUT R32, R32, R33, RZ, 0x3c, !PT ;  /* 0x0000002120207212 */ /* 0x000fe200078e3cff */
[--C-:B------:R-:W-:Y:S01]  /*8ea0*/  IMAD.X R29, RZ, RZ, R95.reuse, P3 ;  /* 0x000000ffff1d7224 */ /* 0x100fe200018e065f */
[----:B------:R-:W-:Y:S01]  /*8eb0*/  LOP3.LUT R36, R36, R37, RZ, 0x3c, !PT ;  /* 0x0000002524247212 */ /* 0x000fe200078e3cff */
[--C-:B------:R-:W-:Y:S01]  /*8ec0*/  IMAD.X R37, RZ, RZ, R95.reuse, P1 ;  /* 0x000000ffff257224 */ /* 0x100fe200008e065f */
[----:B------:R-:W-:Y:S01]  /*8ed0*/  LOP3.LUT R40, R40, R41, RZ, 0x3c, !PT ;  /* 0x0000002928287212 */ /* 0x000fe200078e3cff */
[----:B------:R-:W-:Y:S01]  /*8ee0*/  IMAD.X R41, RZ, RZ, R95, P0 ;  /* 0x000000ffff297224 */ /* 0x000fe200000e065f */
[----:B------:R-:W-:-:S02]  /*8ef0*/  IADD3.X R33, RZ, R95, RZ, P2, !PT ;  /* 0x0000005fff217210 */ /* 0x000fc400017fe4ff */
[----:B------:R-:W-:Y:S01]  /*8f00*/  LOP3.LUT R94, R9, R94, RZ, 0x3c, !PT ;  /* 0x0000005e095e7212 */ /* 0x000fe200078e3cff */
[----:B------:R-:W-:Y:S01]  /*8f10*/  IMAD R0, R0, UR4, RZ ;  /* 0x0000000400007c24 */ /* 0x000fe2000f8e02ff */
[----:B------:R-:W5:Y:S01]  /*8f20*/  LD.E.128 R24, desc[UR40][R24.64] ;  /* 0x0000002818187980 */ /* 0x000f62000c101d00 */
[----:B------:R-:W-:Y:S02]  /*8f30*/  IMAD R23, R104, R23, R50 ;  /* 0x0000001768177224 */ /* 0x000fe400078e0232 */
[----:B------:R-:W-:Y:S01]  /*8f40*/  IMAD.IADD R21, R21, 0x1, R49 ;  /* 0x0000000115157824 */ /* 0x000fe200078e0231 */
[----:B------:R0:W5:Y:S01]  /*8f50*/  LD.E.128 R8, desc[UR40][R94.64] ;  /* 0x000000285e087980 */ /* 0x000162000c101d00 */
[C---:B------:R-:W-:Y:S01]  /*8f60*/  IMAD R49, R3.reuse, UR5, R0 ;  /* 0x0000000503317c24 */ /* 0x040fe2000f8e0200 */
[----:B------:R-:W-:Y:S02]  /*8f70*/  SHF.R.S32.HI R0, RZ, 0x1f, R23 ;  /* 0x0000001fff007819 */ /* 0x000fe40000011417 */
[----:B------:R-:W5:Y:S01]  /*8f80*/  LD.E.128 R28, desc[UR40][R28.64] ;  /* 0x000000281c1c7980 */ /* 0x000f62000c101d00 */
[----:B------:R-:W-:Y:S01]  /*8f90*/  IMAD.WIDE.U32 R20, R3, UR4, R20 ;  /* 0x0000000403147c25 */ /* 0x000fe2000f8e0014 */
[----:B------:R-:W-:-:S02]  /*8fa0*/  ULDC.64 UR4, c[0x0][0xad8] ;  /* 0x0002b60000047ab9 */ /* 0x000fc40000000a00 */
[----:B------:R-:W5:Y:S04]  /*8fb0*/  LD.E.128 R32, desc[UR40][R32.64] ;  /* 0x0000002820207980 */ /* 0x000f68000c101d00 */
[----:B------:R-:W5:Y:S04]  /*8fc0*/  LD.E.128 R36, desc[UR40][R36.64] ;  /* 0x0000002824247980 */ /* 0x000f68000c101d00 */
[----:B------:R-:W5:Y:S01]  /*8fd0*/  LD.E.128 R40, desc[UR40][R40.64] ;  /* 0x0000002828287980 */ /* 0x000f62000c101d00 */
[----:B------:R-:W-:Y:S01]  /*8fe0*/  @!PT LDS RZ, [RZ] ;  /* 0x00000000fffff984 */ /* 0x000fe20000000800 */
[----:B------:R-:W-:Y:S01]  /*8ff0*/  @!PT LDS RZ, [RZ] ;  /* 0x00000000fffff984 */ /* 0x000fe20000000800 */
[----:B------:R-:W-:Y:S01]  /*9000*/  @!PT LDS RZ, [RZ] ;  /* 0x00000000fffff984 */ /* 0x000fe20000000800 */
[----:B------:R-:W-:Y:S01]  /*9010*/  @!PT LDS RZ, [RZ] ;  /* 0x00000000fffff984 */ /* 0x000fe20000000800 */
[----:B------:R1:W-:Y:S06]  /*9020*/  MEMBAR.ALL.CTA ;  /* 0x0000000000007992 */ /* 0x0003ec0000008000 */
[----:B-1----:R-:W1:Y:S01]  /*9030*/  FENCE.VIEW.ASYNC.S ;  /* 0x00000000000073c6 */ /* 0x002e620000000000 */
[----:B------:R-:W-:-:S02]  /*9040*/  IMAD.IADD R21, R21, 0x1, R49 ;  /* 0x0000000115157824 */ /* 0x000fc400078e0231 */
[----:B------:R-:W-:Y:S02]  /*9050*/  IMAD R0, R0, UR4, RZ ;  /* 0x0000000400007c24 */ /* 0x000fe4000f8e02ff */
[----:B------:R-:W-:Y:S02]  /*9060*/  IMAD R51, R187, 0x80, R206 ;  /* 0x00000080bb337824 */ /* 0x000fe400078e02ce */
[C---:B------:R-:W-:Y:S02]  /*9070*/  IMAD R49, R23.reuse, UR5, R0 ;  /* 0x0000000517317c24 */ /* 0x040fe4000f8e0200 */
[----:B------:R-:W-:Y:S01]  /*9080*/  IMAD.WIDE.U32 R20, R23, UR4, R20 ;  /* 0x0000000417147c25 */ /* 0x000fe2000f8e0014 */
[C---:B------:R-:W-:Y:S01]  /*9090*/  ISETP.GE.AND P2, PT, R51.reuse, R4, PT ;  /* 0x000000043300720c */ /* 0x040fe20003f46270 */
[----:B------:R-:W-:Y:S02]  /*90a0*/  ULDC.64 UR4, c[0x0][0xa80] ;  /* 0x0002a00000047ab9 */ /* 0x000fe40000000a00 */
[----:B------:R-:W-:Y:S01]  /*90b0*/  VIADD R3, R51, 0x20 ;  /* 0x0000002033037836 */ /* 0x000fe20000000000 */
[----:B------:R-:W-:Y:S01]  /*90c0*/  LEA R0, P3, R20, UR4, 0x1 ;  /* 0x0000000414007c11 */ /* 0x000fe2000f8608ff */
[----:B------:R-:W-:-:S02]  /*90d0*/  IMAD.IADD R21, R21, 0x1, R49 ;  /* 0x0000000115157824 */ /* 0x000fc400078e0231 */
[----:B------:R-:W-:Y:S01]  /*90e0*/  VIADD R17, R17, 0x34820 ;  /* 0x0003482011117836 */ /* 0x000fe20000000000 */
[-C--:B------:R-:W-:Y:S01]  /*90f0*/  ISETP.GE.AND P0, PT, R3, R4.reuse, PT ;  /* 0x000000040300720c */ /* 0x080fe20003f06270 */
[----:B------:R-:W-:Y:S01]  /*9100*/  VIADD R3, R51, 0x40 ;  /* 0x0000004033037836 */ /* 0x000fe20000000000 */
[----:B------:R-:W-:Y:S02]  /*9110*/  LEA.HI.X R23, R20, UR5, R21, 0x1, P3 ;  /* 0x0000000514177c11 */ /* 0x000fe400098f0c15 */
[----:B------:R-:W-:Y:S01]  /*9120*/  PRMT R17, RZ, 0x654, R17 ;  /* 0x00000654ff117816 */ /* 0x000fe20000000011 */
[----:B-1----:R0:W1:Y:S01]  /*9130*/  SHFL.IDX PT, R49, R0, RZ, 0x181f ;  /* 0x00181fff00317589 */ /* 0x00206200000e0000 */
[----:B------:R-:W-:Y:S01]  /*9140*/  ISETP.GE.AND P1, PT, R3, R4, PT ;  /* 0x000000040300720c */ /* 0x000fe20003f26270 */
[----:B------:R-:W-:Y:S01]  /*9150*/  BSSY B1, `(.L_x_201) ;  /* 0x000000d000017945 */ /* 0x000fe20003800000 */
[----:B------:R0:W-:Y:S01]  /*9160*/  SYNCS.ARRIVE.TRANS64.RED.A1T0 RZ, [R17+URZ], RZ ;  /* 0x000000ff11ff79a7 */ /* 0x0001e2000810043f */
[----:B------:R0:W2:Y:S02]  /*9170*/  SHFL.IDX PT, R3, R23, RZ, 0x181f ;  /* 0x00181fff17037589 */ /* 0x0000a400000e0000 */
[----:B------:R-:W-:Y:S08]  /*9180*/  @P2 BRA `(.L_x_202) ;  /* 0x0000000000242947 */ /* 0x000ff00003800000 */
[----:B------:R-:W-:Y:S02]  /*9190*/  ULDC UR4, c[0x0][0xac8] ;  /* 0x0002b20000047ab9 */ /* 0x000fe40000000800 */
[----:B------:R-:W-:Y:S02]  /*91a0*/  ISETP.GE.AND P2, PT, R18, UR4, PT ;  /* 0x0000000412007c0c */ /* 0x000fe4000bf46270 */
[----:B------:R-:W-:-:S11]  /*91b0*/  ISETP.GE.AND P3, PT, R22, UR4, PT ;  /* 0x0000000416007c0c */ /* 0x000fd6000bf66270 */
[-C--:B-1----:R-:W-:Y:S02]  /*91c0*/  @!P2 LEA R20, P4, R18, R49.reuse, 0x1 ;  /* 0x000000311214a211 */ /* 0x082fe400078808ff */
[----:B------:R-:W-:Y:S02]  /*91d0*/  @!P3 LEA R48, P5, R22, R49, 0x1 ;  /* 0x000000311630b211 */ /* 0x000fe400078a08ff */
[-C--:B--2---:R-:W-:Y:S02]  /*91e0*/  @!P2 LEA.HI.X R21, R18, R3.reuse, R229, 0x1, P4 ;  /* 0x000000031215a211 */ /* 0x084fe400020f0ce5 */
[----:B------:R-:W-:-:S03]  /*91f0*/  @!P3 LEA.HI.X R49, R22, R3, R228, 0x1, P5 ;  /* 0x000000031631b211 */ /* 0x000fc600028f0ce4 */
[----:B-----5:R3:W-:Y:S04]  /*9200*/  @!P2 ST.E.128 desc[UR40][R20.64], R8 ;  /* 0x000000081400a985 */ /* 0x0207e8000c101d28 */
[----:B------:R3:W-:Y:S02]  /*9210*/  @!P3 ST.E.128 desc[UR40][R48.64], R32 ;  /* 0x000000203000b985 */ /* 0x0007e4000c101d28 */
.L_x_202:
[----:B------:R-:W-:Y:S05]  /*9220*/  BSYNC B1 ;  /* 0x0000000000017941 */ /* 0x000fea0003800000 */
.L_x_201:
[----:B--2---:R2:W4:Y:S01]  /*9230*/  SHFL.IDX PT, R3, R23, 0x1, 0x181f ;  /* 0x00381f0017037f89 */ /* 0x00452200000e0000 */
[----:B------:R-:W-:Y:S03]  /*9240*/  BSSY B1, `(.L_x_203) ;  /* 0x000000c000017945 */ /* 0x000fe60003800000 */
[----:B---3-5:R2:W3:Y:S01]  /*9250*/  SHFL.IDX PT, R11, R0, 0x1, 0x181f ;  /* 0x00381f00000b7f89 */ /* 0x0284e200000e0000 */
[----:B------:R-:W-:Y:S05]  /*9260*/  @P0 BRA `(.L_x_204) ;  /* 0x0000000000240947 */ /* 0x000fea0003800000 */
[----:B------:R-:W-:Y:S02]  /*9270*/  ULDC UR4, c[0x0][0xac8] ;  /* 0x0002b20000047ab9 */ /* 0x000fe40000000800 */
[----:B------:R-:W-:Y:S02]  /*9280*/  ISETP.GE.AND P3, PT, R18, UR4, PT ;  /* 0x0000000412007c0c */ /* 0x000fe4000bf66270 */
[----:B------:R-:W-:-:S11]  /*9290*/  ISETP.GE.AND P4, PT, R22, UR4, PT ;  /* 0x0000000416007c0c */ /* 0x000fd6000bf86270 */
[-C--:B---3--:R-:W-:Y:S02]  /*92a0*/  @!P3 LEA R8, P0, R18, R11.reuse, 0x1 ;  /* 0x0000000b1208b211 */ /* 0x088fe400078008ff */
[----:B------:R-:W-:Y:S02]  /*92b0*/  @!P4 LEA R10, P2, R22, R11, 0x1 ;  /* 0x0000000b160ac211 */ /* 0x000fe400078408ff */
[-C--:B----4-:R-:W-:Y:S02]  /*92c0*/  @!P3 LEA.HI.X R9, R18, R3.reuse, R229, 0x1, P0 ;  /* 0x000000031209b211 */ /* 0x090fe400000f0ce5 */
[----:B------:R-:W-:-:S03]  /*92d0*/  @!P4 LEA.HI.X R11, R22, R3, R228, 0x1, P2 ;  /* 0x00000003160bc211 */ /* 0x000fc600010f0ce4 */
[----:B------:R3:W-:Y:S04]  /*92e0*/  @!P3 ST.E.128 desc[UR40][R8.64], R12 ;  /* 0x0000000c0800b985 */ /* 0x0007e8000c101d28 */
[----:B------:R3:W-:Y:S02]  /*92f0*/  @!P4 ST.E.128 desc[UR40][R10.64], R36 ;  /* 0x000000240a00c985 */ /* 0x0007e4000c101d28 */
.L_x_204:
[----:B------:R-:W-:Y:S05]  /*9300*/  BSYNC B1 ;  /* 0x0000000000017941 */ /* 0x000fea0003800000 */
.L_x_203:
[----:B----4-:R4:W0:Y:S01]  /*9310*/  SHFL.IDX PT, R3, R23, 0x2, 0x181f ;  /* 0x00581f0017037f89 */ /* 0x01082200000e0000 */
[----:B------:R-:W-:Y:S03]  /*9320*/  BSSY B1, `(.L_x_205) ;  /* 0x000000c000017945 */ /* 0x000fe60003800000 */
[----:B---3--:R4:W3:Y:S01]  /*9330*/  SHFL.IDX PT, R11, R0, 0x2, 0x181f ;  /* 0x00581f00000b7f89 */ /* 0x0088e200000e0000 */
[----:B------:R-:W-:Y:S05]  /*9340*/  @P1 BRA `(.L_x_206) ;  /* 0x0000000000241947 */ /* 0x000fea0003800000 */
[----:B------:R-:W-:Y:S02]  /*9350*/  ULDC UR4, c[0x0][0xac8] ;  /* 0x0002b20000047ab9 */ /* 0x000fe40000000800 */
[----:B------:R-:W-:Y:S02]  /*9360*/  ISETP.GE.AND P2, PT, R18, UR4, PT ;  /* 0x0000000412007c0c */ /* 0x000fe4000bf46270 */
[----:B------:R-:W-:-:S11]  /*9370*/  ISETP.GE.AND P3, PT, R22, UR4, PT ;  /* 0x0000000416007c0c */ /* 0x000fd6000bf66270 */
[-C--:B---3--:R-:W-:Y:S02]  /*9380*/  @!P2 LEA R8, P0, R18, R11.reuse, 0x1 ;  /* 0x0000000b1208a211 */ /* 0x088fe400078008ff */
[----:B------:R-:W-:Y:S02]  /*9390*/  @!P3 LEA R10, P1, R22, R11, 0x1 ;  /* 0x0000000b160ab211 */ /* 0x000fe400078208ff */
[-C--:B0-----:R-:W-:Y:S02]  /*93a0*/  @!P2 LEA.HI.X R9, R18, R3.reuse, R229, 0x1, P0 ;  /* 0x000000031209a211 */ /* 0x081fe400000f0ce5 */
[----:B------:R-:W-:-:S03]  /*93b0*/  @!P3 LEA.HI.X R11, R22, R3, R228, 0x1, P1 ;  /* 0x00000003160bb211 */ /* 0x000fc600008f0ce4 */
[----:B------:R0:W-:Y:S04]  /*93c0*/  @!P2 ST.E.128 desc[UR40][R8.64], R24 ;  /* 0x000000180800a985 */ /* 0x0001e8000c101d28 */
[----:B------:R0:W-:Y:S02]  /*93d0*/  @!P3 ST.E.128 desc[UR40][R10.64], R40 ;  /* 0x000000280a00b985 */ /* 0x0001e4000c101d28 */
.L_x_206:
[----:B------:R-:W-:Y:S05]  /*93e0*/  BSYNC B1 ;  /* 0x0000000000017941 */ /* 0x000fea0003800000 */
.L_x_205:
[----:B0-----:R-:W-:Y:S01]  /*93f0*/  IADD3 R3, R51, 0x60, RZ ;  /* 0x0000006033037810 */ /* 0x001fe20007ffe0ff */
[----:B--2-4-:R-:W0:Y:S03]  /*9400*/  SHFL.IDX PT, R23, R23, 0x3, 0x181f ;  /* 0x00781f0017177f89 */ /* 0x014e2600000e0000 */
[----:B------:R-:W-:Y:S01]  /*9410*/  ISETP.GE.AND P0, PT, R3, R4, PT ;  /* 0x000000040300720c */ /* 0x000fe20003f06270 */
[----:B---3--:R2:W3:-:S12]  /*9420*/  SHFL.IDX PT, R11, R0, 0x3, 0x181f ;  /* 0x00781f00000b7f89 */ /* 0x0084d800000e0000 */
[----:B--2---:R-:W-:Y:S05]  /*9430*/  @P0 BRA `(.L_x_207) ;  /* 0x0000001400e00947 */ /* 0x004fea0003800000 */
[----:B------:R-:W-:Y:S02]  /*9440*/  ULDC UR4, c[0x0][0xac8] ;  /* 0x0002b20000047ab9 */ /* 0x000fe40000000800 */
[----:B------:R-:W-:-:S13]  /*9450*/  ISETP.GE.AND P1, PT, R18, UR4, PT ;  /* 0x0000000412007c0c */ /* 0x000fda000bf26270 */
[----:B---3--:R-:W-:-:S04]  /*9460*/  @!P1 LEA R8, P0, R18, R11, 0x1 ;  /* 0x0000000b12089211 */ /* 0x008fc800078008ff */
[----:B0-----:R-:W-:Y:S02]  /*9470*/  @!P1 LEA.HI.X R9, R18, R23, R229, 0x1, P0 ;  /* 0x0000001712099211 */ /* 0x001fe400000f0ce5 */
[----:B------:R-:W-:-:S03]  /*9480*/  ISETP.GE.AND P0, PT, R22, UR4, PT ;  /* 0x0000000416007c0c */ /* 0x000fc6000bf06270 */
[----:B------:R0:W-:Y:S10]  /*9490*/  @!P1 ST.E.128 desc[UR40][R8.64], R28 ;  /* 0x0000001c08009985 */ /* 0x0001f4000c101d28 */
[----:B------:R-:W-:Y:S05]  /*94a0*/  @P0 BRA `(.L_x_207) ;  /* 0x0000001400c40947 */ /* 0x000fea0003800000 */
[----:B0-----:R-:W-:-:S04]  /*94b0*/  LEA R8, P0, R22, R11, 0x1 ;  /* 0x0000000b16087211 */ /* 0x001fc800078008ff */
[----:B------:R-:W-:-:S05]  /*94c0*/  LEA.HI.X R9, R22, R23, R228, 0x1, P0 ;  /* 0x0000001716097211 */ /* 0x000fca00000f0ce4 */
[----:B------:R0:W-:Y:S01]  /*94d0*/  ST.E.128 desc[UR40][R8.64], R44 ;  /* 0x0000002c08007985 */ /* 0x0001e2000c101d28 */
[----:B------:R-:W-:Y:S05]  /*94e0*/  BRA `(.L_x_207) ;  /* 0x0000001400b47947 */ /* 0x000fea0003800000 */
.L_x_200:
[----:B0-----:R-:W0:Y:S01]  /*94f0*/  @P4 LDC R10, c[0x0][0xbec] ;  /* 0x0002fb00ff0a4b82 */ /* 0x001e220000000800 */
[----:B------:R-:W-:Y:S01]  /*9500*/  ULDC.64 UR4, c[0x0][0xb08] ;  /* 0x0002c20000047ab9 */ /* 0x000fe20000000a00 */
[----:B------:R-:W-:Y:S01]  /*9510*/  SHF.R.S32.HI R0, RZ, 0x1f, R23 ;  /* 0x0000001fff007819 */ /* 0x000fe20000011417 */
[----:B------:R-:W-:Y:S01]  /*9520*/  IMAD R106, R106, UR4, RZ ;  /* 0x000000046a6a7c24 */ /* 0x000fe2000f8e02ff */
[----:B------:R-:W-:Y:S01]  /*9530*/  ULDC.64 UR6, c[0x0][0xb30] ;  /* 0x0002cc0000067ab9 */ /* 0x000fe20000000a00 */
[----:B------:R-:W-:Y:S01]  /*9540*/  IMAD.WIDE.U32 R8, R105, UR4, RZ ;  /* 0x0000000469087c25 */ /* 0x000fe2000f8e00ff */
[----:B------:R-:W-:Y:S01]  /*9550*/  ISETP.GE.AND P0, PT, R25, R4, PT ;  /* 0x000000041900720c */ /* 0x000fe20003f06270 */
[----:B------:R-:W-:Y:S01]  /*9560*/  BSSY B1, `(.L_x_208) ;  /* 0x0000068000017945 */ /* 0x000fe20003800000 */
[----:B------:R-:W1:Y:S01]  /*9570*/  @P4 LDC R13, c[0x0][0xbf0] ;  /* 0x0002fc00ff0d4b82 */ /* 0x000e620000000800 */
[----:B------:R-:W-:Y:S01]  /*9580*/  IMAD R105, R105, UR5, R106 ;  /* 0x0000000569697c24 */ /* 0x000fe2000f8e026a */
[----:B------:R-:W-:Y:S01]  /*9590*/  ULDC.64 UR4, c[0x0][0xb38] ;  /* 0x0002ce0000047ab9 */ /* 0x000fe20000000a00 */
[----:B------:R-:W-:-:S02]  /*95a0*/  IMAD.MOV.U32 R3, RZ, RZ, R39 ;  /* 0x000000ffff037224 */ /* 0x000fc400078e0027 */
[----:B------:R-:W-:Y:S02]  /*95b0*/  IMAD.IADD R9, R9, 0x1, R105 ;  /* 0x0000000109097824 */ /* 0x000fe400078e0269 */
[----:B------:R-:W-:Y:S02]  /*95c0*/  VIADD R17, R17, 0x34820 ;  /* 0x0003482011117836 */ /* 0x000fe40000000000 */
[----:B------:R-:W-:-:S03]  /*95d0*/  IMAD.WIDE.U32 R8, R185, UR4, R8 ;  /* 0x00000004b9087c25 */ /* 0x000fc6000f8e0008 */
[----:B------:R-:W-:Y:S01]  /*95e0*/  PRMT R17, RZ, 0x654, R17 ;  /* 0x00000654ff117816 */ /* 0x000fe20000000011 */
[----:B------:R-:W-:Y:S01]  /*95f0*/  IMAD R9, R185, UR5, R9 ;  /* 0x00000005b9097c24 */ /* 0x000fe2000f8e0209 */
[----:B------:R-:W-:Y:S02]  /*9600*/  ULDC.64 UR4, c[0x0][0xb40] ;  /* 0x0002d00000047ab9 */ /* 0x000fe40000000a00 */
[----:B------:R-:W-:Y:S01]  /*9610*/  IMAD R0, R0, UR4, RZ ;  /* 0x0000000400007c24 */ /* 0x000fe2000f8e02ff */
[----:B------:R2:W-:Y:S01]  /*9620*/  SYNCS.ARRIVE.TRANS64.RED.A1T0 RZ, [R17+URZ], RZ ;  /* 0x000000ff11ff79a7 */ /* 0x0005e2000810043f */
[----:B0-----:R-:W-:-:S04]  /*9630*/  @P4 IMAD.HI.U32 R10, R39, R10, RZ ;  /* 0x0000000a270a4227 */ /* 0x001fc800078e00ff */
[C---:B------:R-:W-:Y:S02]  /*9640*/  IMAD R11, R23.reuse, UR5, R0 ;  /* 0x00000005170b7c24 */ /* 0x040fe4000f8e0200 */
[----:B------:R-:W-:Y:S01]  /*9650*/  IMAD.WIDE.U32 R8, R23, UR4, R8 ;  /* 0x0000000417087c25 */ /* 0x000fe2000f8e0008 */
[----:B-1----:R-:W-:Y:S01]  /*9660*/  @P4 SHF.R.U32.HI R3, RZ, R13, R10 ;  /* 0x0000000dff034219 */ /* 0x002fe2000001160a */
[----:B------:R-:W-:Y:S02]  /*9670*/  ULDC.64 UR4, c[0x0][0xb48] ;  /* 0x0002d20000047ab9 */ /* 0x000fe40000000a00 */
[----:B------:R-:W-:Y:S01]  /*9680*/  IMAD.IADD R9, R9, 0x1, R11 ;  /* 0x0000000109097824 */ /* 0x000fe200078e020b */
[--C-:B------:R-:W-:Y:S01]  /*9690*/  SHF.R.S32.HI R0, RZ, 0x1f, R3.reuse ;  /* 0x0000001fff007819 */ /* 0x100fe20000011403 */
[----:B------:R-:W-:Y:S02]  /*96a0*/  IMAD.MOV R11, RZ, RZ, -R3 ;  /* 0x000000ffff0b7224 */ /* 0x000fe400078e0a03 */
[----:B------:R-:W-:-:S04]  /*96b0*/  IMAD.WIDE.U32 R8, R203, UR4, R8 ;  /* 0x00000004cb087c25 */ /* 0x000fc8000f8e0008 */
[----:B------:R-:W-:Y:S02]  /*96c0*/  IMAD R11, R104, R11, R39 ;  /* 0x0000000b680b7224 */ /* 0x000fe400078e0227 */
[----:B------:R-:W-:Y:S02]  /*96d0*/  IMAD R0, R0, UR6, RZ ;  /* 0x0000000600007c24 */ /* 0x000fe4000f8e02ff */
[----:B------:R-:W-:Y:S01]  /*96e0*/  IMAD R9, R203, UR5, R9 ;  /* 0x00000005cb097c24 */ /* 0x000fe2000f8e0209 */
[----:B------:R-:W-:Y:S01]  /*96f0*/  ULDC.64 UR4, c[0x0][0xb28] ;  /* 0x0002ca0000047ab9 */ /* 0x000fe20000000a00 */
[C---:B------:R-:W-:Y:S01]  /*9700*/  IMAD R13, R3.reuse, UR7, R0 ;  /* 0x00000007030d7c24 */ /* 0x040fe2000f8e0200 */
[----:B------:R-:W-:Y:S01]  /*9710*/  SHF.R.S32.HI R0, RZ, 0x1f, R11 ;  /* 0x0000001fff007819 */ /* 0x000fe2000001140b */
[----:B------:R-:W-:-:S04]  /*9720*/  IMAD.WIDE.U32 R8, R3, UR6, R8 ;  /* 0x0000000603087c25 */ /* 0x000fc8000f8e0008 */
[----:B------:R-:W-:Y:S02]  /*9730*/  IMAD R0, R0, UR4, RZ ;  /* 0x0000000400007c24 */ /* 0x000fe4000f8e02ff */
[----:B------:R-:W-:Y:S02]  /*9740*/  IMAD.IADD R9, R9, 0x1, R13 ;  /* 0x0000000109097824 */ /* 0x000fe400078e020d */
[C---:B------:R-:W-:Y:S02]  /*9750*/  IMAD R3, R11.reuse, UR5, R0 ;  /* 0x000000050b037c24 */ /* 0x040fe4000f8e0200 */
[----:B------:R-:W-:Y:S01]  /*9760*/  IMAD.WIDE.U32 R8, R11, UR4, R8 ;  /* 0x000000040b087c25 */ /* 0x000fe2000f8e0008 */
[----:B------:R-:W-:-:S03]  /*9770*/  ULDC.64 UR4, c[0x0][0xb00] ;  /* 0x0002c00000047ab9 */ /* 0x000fc60000000a00 */
[----:B------:R-:W-:Y:S01]  /*9780*/  IMAD.IADD R3, R9, 0x1, R3 ;  /* 0x0000000109037824 */ /* 0x000fe200078e0203 */
[----:B------:R-:W-:-:S04]  /*9790*/  LEA R0, P1, R8, UR4, 0x2 ;  /* 0x0000000408007c11 */ /* 0x000fc8000f8210ff */
[----:B------:R-:W-:Y:S01]  /*97a0*/  LEA.HI.X R3, R8, UR5, R3, 0x2, P1 ;  /* 0x0000000508037c11 */ /* 0x000fe200088f1403 */
[----:B------:R2:W0:Y:S04]  /*97b0*/  SHFL.IDX PT, R10, R0, RZ, 0x1c1f ;  /* 0x001c1fff000a7589 */ /* 0x00042800000e0000 */
[----:B------:R2:W1:Y:S01]  /*97c0*/  SHFL.IDX PT, R11, R3, RZ, 0x1c1f ;  /* 0x001c1fff030b7589 */ /* 0x00046200000e0000 */
[----:B------:R-:W-:Y:S05]  /*97d0*/  @P0 BRA `(.L_x_209) ;  /* 0x0000000400000947 */ /* 0x000fea0003800000 */
[----:B------:R-:W-:Y:S02]  /*97e0*/  ULDC UR4, c[0x0][0xac8] ;  /* 0x0002b20000047ab9 */ /* 0x000fe40000000800 */
[----:B------:R-:W-:Y:S02]  /*97f0*/  ISETP.GE.AND P3, PT, R205, UR4, PT ;  /* 0x00000004cd007c0c */ /* 0x000fe4000bf66270 */
[----:B------:R-:W-:Y:S02]  /*9800*/  ISETP.GE.AND P2, PT, R202, UR4, PT ;  /* 0x00000004ca007c0c */ /* 0x000fe4000bf46270 */
[----:B------:R-:W-:Y:S02]  /*9810*/  ISETP.GE.AND P1, PT, R201, UR4, PT ;  /* 0x00000004c9007c0c */ /* 0x000fe4000bf26270 */
[----:B------:R-:W-:Y:S02]  /*9820*/  ISETP.GE.AND P0, PT, R200, UR4, PT ;  /* 0x00000004c8007c0c */ /* 0x000fe4000bf06270 */
[----:B------:R-:W-:-:S05]  /*9830*/  ISETP.GE.AND P4, PT, R198, UR4, PT ;  /* 0x00000004c6007c0c */ /* 0x000fca000bf86270 */
[----:B01----:R-:W-:Y:S02]  /*9840*/  @!P3 IMAD.WIDE R8, R205, 0x4, R10 ;  /* 0x00000004cd08b825 */ /* 0x003fe400078e020a */
[CC--:B------:R-:W-:Y:S02]  /*9850*/  @!P2 LEA R12, P6, R202.reuse, R10.reuse, 0x2 ;  /* 0x0000000aca0ca211 */ /* 0x0c0fe400078c10ff */
[-C--:B------:R-:W-:Y:S01]  /*9860*/  @!P1 LEA R14, P5, R201, R10.reuse, 0x2 ;  /* 0x0000000ac90e9211 */ /* 0x080fe200078a10ff */
[----:B------:R0:W-:Y:S01]  /*9870*/  @!P3 ST.E.64 desc[UR40][R8.64], R20 ;  /* 0x000000140800b985 */ /* 0x0001e2000c101b28 */
[----:B------:R-:W-:Y:S02]  /*9880*/  ISETP.GE.AND P3, PT, R199, UR4, PT ;  /* 0x00000004c7007c0c */ /* 0x000fe4000bf66270 */
[----:B------:R-:W-:Y:S02]  /*9890*/  @!P2 LEA.HI.X R13, R202, R11, R223, 0x2, P6 ;  /* 0x0000000bca0da211 */ /* 0x000fe400030f14df */
[----:B------:R-:W-:-:S02]  /*98a0*/  @!P0 LEA R24, P6, R200, R10, 0x2 ;  /* 0x0000000ac8188211 */ /* 0x000fc400078c10ff */
[-C--:B------:R-:W-:Y:S01]  /*98b0*/  @!P1 LEA.HI.X R15, R201, R11.reuse, R222, 0x2, P5 ;  /* 0x0000000bc90f9211 */ /* 0x080fe200028f14de */
[----:B------:R1:W-:Y:S01]  /*98c0*/  @!P2 ST.E.64 desc[UR40][R12.64], R88 ;  /* 0x000000580c00a985 */ /* 0x0003e2000c101b28 */
[----:B------:R-:W-:Y:S02]  /*98d0*/  ISETP.GE.AND P5, PT, R197, UR4, PT ;  /* 0x00000004c5007c0c */ /* 0x000fe4000bfa6270 */
[----:B------:R-:W-:Y:S01]  /*98e0*/  @!P0 LEA.HI.X R25, R200, R11, R221, 0x2, P6 ;  /* 0x0000000bc8198211 */ /* 0x000fe200030f14dd */
[----:B------:R3:W-:Y:S01]  /*98f0*/  @!P1 ST.E.64 desc[UR40][R14.64], R90 ;  /* 0x0000005a0e009985 */ /* 0x0007e2000c101b28 */
[----:B------:R-:W-:Y:S02]  /*9900*/  ISETP.GE.AND P2, PT, R196, UR4, PT ;  /* 0x00000004c4007c0c */ /* 0x000fe4000bf46270 */
[-C--:B0-----:R-:W-:Y:S01]  /*9910*/  @!P3 LEA R8, P6, R199, R10.reuse, 0x2 ;  /* 0x0000000ac708b211 */ /* 0x081fe200078c10ff */
[----:B------:R0:W-:Y:S01]  /*9920*/  @!P0 ST.E.64 desc[UR40][R24.64], R92 ;  /* 0x0000005c18008985 */ /* 0x0001e2000c101b28 */
[----:B------:R-:W-:-:S02]  /*9930*/  @!P4 LEA R20, P0, R198, R10, 0x2 ;  /* 0x0000000ac614c211 */ /* 0x000fc400078010ff */
[----:B------:R-:W-:Y:S02]  /*9940*/  ISETP.GE.AND P1, PT, R195, UR4, PT ;  /* 0x00000004c3007c0c */ /* 0x000fe4000bf26270 */
[-C--:B------:R-:W-:Y:S02]  /*9950*/  @!P4 LEA.HI.X R21, R198, R11.reuse, R219, 0x2, P0 ;  /* 0x0000000bc615c211 */ /* 0x080fe400000f14db */
[----:B------:R-:W-:Y:S02]  /*9960*/  @!P3 LEA.HI.X R9, R199, R11, R220, 0x2, P6 ;  /* 0x0000000bc709b211 */ /* 0x000fe400030f14dc */
[----:B------:R-:W-:Y:S02]  /*9970*/  ISETP.GE.AND P0, PT, R194, UR4, PT ;  /* 0x00000004c2007c0c */ /* 0x000fe4000bf06270 */
[----:B------:R-:W-:Y:S01]  /*9980*/  @!P5 LEA R26, P6, R197, R10, 0x2 ;  /* 0x0000000ac51ad211 */ /* 0x000fe200078c10ff */
[----:B------:R4:W-:Y:S01]  /*9990*/  @!P3 ST.E.64 desc[UR40][R8.64], R40 ;  /* 0x000000280800b985 */ /* 0x0009e2000c101b28 */
[----:B------:R-:W-:-:S02]  /*99a0*/  ISETP.GE.AND P3, PT, R193, UR4, PT ;  /* 0x00000004c1007c0c */ /* 0x000fc4000bf66270 */
[----:B------:R-:W-:Y:S01]  /*99b0*/  @!P5 LEA.HI.X R27, R197, R11, R218, 0x2, P6 ;  /* 0x0000000bc51bd211 */ /* 0x000fe200030f14da */
[----:B------:R5:W-:Y:S01]  /*99c0*/  @!P4 ST.E.64 desc[UR40][R20.64], R44 ;  /* 0x0000002c1400c985 */ /* 0x000be2000c101b28 */
[----:B-1----:R-:W-:-:S03]  /*99d0*/  @!P2 LEA R12, P4, R196, R10, 0x2 ;  /* 0x0000000ac40ca211 */ /* 0x002fc600078810ff */
[----:B------:R-:W-:Y:S01]  /*99e0*/  @!P5 ST.E.64 desc[UR40][R26.64], R48 ;  /* 0x000000301a00d985 */ /* 0x000fe2000c101b28 */
[CC--:B---3--:R-:W-:Y:S02]  /*99f0*/  @!P1 LEA R14, P5, R195.reuse, R10.reuse, 0x2 ;  /* 0x0000000ac30e9211 */ /* 0x0c8fe400078a10ff */
[-C--:B------:R-:W-:Y:S02]  /*9a00*/  @!P2 LEA.HI.X R13, R196, R11.reuse, R217, 0x2, P4 ;  /* 0x0000000bc40da211 */ /* 0x080fe400020f14d9 */
[----:B0-----:R-:W-:Y:S02]  /*9a10*/  @!P0 LEA R24, P6, R194, R10, 0x2 ;  /* 0x0000000ac2188211 */ /* 0x001fe400078c10ff */
[----:B------:R-:W-:Y:S01]  /*9a20*/  ISETP.GE.AND P4, PT, R192, UR4, PT ;  /* 0x00000004c0007c0c */ /* 0x000fe2000bf86270 */
[----:B------:R0:W-:Y:S01]  /*9a30*/  @!P2 ST.E.64 desc[UR40][R12.64], R52 ;  /* 0x000000340c00a985 */ /* 0x0001e2000c101b28 */
[-C--:B------:R-:W-:Y:S02]  /*9a40*/  @!P1 LEA.HI.X R15, R195, R11.reuse, R216, 0x2, P5 ;  /* 0x0000000bc30f9211 */ /* 0x080fe400028f14d8 */
[----:B------:R-:W-:-:S02]  /*9a50*/  @!P0 LEA.HI.X R25, R194, R11, R215, 0x2, P6 ;  /* 0x0000000bc2198211 */ /* 0x000fc400030f14d7 */
[----:B------:R-:W-:Y:S01]  /*9a60*/  ISETP.GE.AND P2, PT, R191, UR4, PT ;  /* 0x00000004bf007c0c */ /* 0x000fe2000bf46270 */
[----:B------:R1:W-:Y:S01]  /*9a70*/  @!P1 ST.E.64 desc[UR40][R14.64], R56 ;  /* 0x000000380e009985 */ /* 0x0003e2000c101b28 */
[----:B----4-:R-:W-:Y:S02]  /*9a80*/  @!P3 LEA R8, P5, R193, R10, 0x2 ;  /* 0x0000000ac108b211 */ /* 0x010fe400078a10ff */
[----:B------:R-:W-:Y:S01]  /*9a90*/  ISETP.GE.AND P1, PT, R190, UR4, PT ;  /* 0x00000004be007c0c */ /* 0x000fe2000bf26270 */
[----:B------:R3:W-:Y:S01]  /*9aa0*/  @!P0 ST.E.64 desc[UR40][R24.64], R60 ;  /* 0x0000003c18008985 */ /* 0x0007e2000c101b28 */
[----:B------:R-:W-:Y:S02]  /*9ab0*/  ISETP.GE.AND P0, PT, R189, UR4, PT ;  /* 0x00000004bd007c0c */ /* 0x000fe4000bf06270 */
[----:B------:R-:W-:Y:S02]  /*9ac0*/  @!P3 LEA.HI.X R9, R193, R11, R214, 0x2, P5 ;  /* 0x0000000bc109b211 */ /* 0x000fe400028f14d6 */
[----:B------:R-:W-:-:S02]  /*9ad0*/  ISETP.GE.AND P5, PT, R188, UR4, PT ;  /* 0x00000004bc007c0c */ /* 0x000fc4000bfa6270 */
[CC--:B-----5:R-:W-:Y:S01]  /*9ae0*/  @!P4 LEA R20, P6, R192.reuse, R10.reuse, 0x2 ;  /* 0x0000000ac014c211 */ /* 0x0e0fe200078c10ff */
[----:B------:R4:W-:Y:S01]  /*9af0*/  @!P3 ST.E.64 desc[UR40][R8.64], R64 ;  /* 0x000000400800b985 */ /* 0x0009e2000c101b28 */
[CC--:B0-----:R-:W-:Y:S02]  /*9b00*/  @!P2 LEA R12, P3, R191.reuse, R10.reuse, 0x2 ;  /* 0x0000000abf0ca211 */ /* 0x0c1fe400078610ff */
[-C--:B------:R-:W-:Y:S02]  /*9b10*/  @!P4 LEA.HI.X R21, R192, R11.reuse, R213, 0x2, P6 ;  /* 0x0000000bc015c211 */ /* 0x080fe400030f14d5 */
[-C--:B-1----:R-:W-:Y:S02]  /*9b20*/  @!P1 LEA R14, P6, R190, R10.reuse, 0x2 ;  /* 0x0000000abe0e9211 */ /* 0x082fe400078c10ff */
[----:B------:R-:W-:Y:S01]  /*9b30*/  @!P2 LEA.HI.X R13, R191, R11, R212, 0x2, P3 ;  /* 0x0000000bbf0da211 */ /* 0x000fe200018f14d4 */
[----:B------:R4:W-:Y:S01]  /*9b40*/  @!P4 ST.E.64 desc[UR40][R20.64], R68 ;  /* 0x000000441400c985 */ /* 0x0009e2000c101b28 */
[----:B---3--:R-:W-:-:S02]  /*9b50*/  @!P0 LEA R24, P4, R189, R10, 0x2 ;  /* 0x0000000abd188211 */ /* 0x008fc400078810ff */
[----:B------:R-:W-:Y:S01]  /*9b60*/  @!P5 LEA R10, P3, R188, R10, 0x2 ;  /* 0x0000000abc0ad211 */ /* 0x000fe200078610ff */
[----:B------:R4:W-:Y:S01]  /*9b70*/  @!P2 ST.E.64 desc[UR40][R12.64], R72 ;  /* 0x000000480c00a985 */ /* 0x0009e2000c101b28 */
[-C--:B------:R-:W-:Y:S02]  /*9b80*/  @!P1 LEA.HI.X R15, R190, R11.reuse, R211, 0x2, P6 ;  /* 0x0000000bbe0f9211 */ /* 0x080fe400030f14d3 */
[-C--:B------:R-:W-:Y:S02]  /*9b90*/  @!P0 LEA.HI.X R25, R189, R11.reuse, R210, 0x2, P4 ;  /* 0x0000000bbd198211 */ /* 0x080fe400020f14d2 */
[----:B------:R-:W-:Y:S01]  /*9ba0*/  @!P5 LEA.HI.X R11, R188, R11, R209, 0x2, P3 ;  /* 0x0000000bbc0bd211 */ /* 0x000fe200018f14d1 */
[----:B------:R4:W-:Y:S04]  /*9bb0*/  @!P1 ST.E.64 desc[UR40][R14.64], R76 ;  /* 0x0000004c0e009985 */ /* 0x0009e8000c101b28 */
[----:B------:R4:W-:Y:S04]  /*9bc0*/  @!P0 ST.E.64 desc[UR40][R24.64], R80 ;  /* 0x0000005018008985 */ /* 0x0009e8000c101b28 */
[----:B------:R4:W-:Y:S02]  /*9bd0*/  @!P5 ST.E.64 desc[UR40][R10.64], R84 ;  /* 0x000000540a00d985 */ /* 0x0009e4000c101b28 */
.L_x_209:
[----:B------:R-:W-:Y:S05]  /*9be0*/  BSYNC B1 ;  /* 0x0000000000017941 */ /* 0x000fea0003800000 */
.L_x_208:
[----:B------:R-:W-:Y:S01]  /*9bf0*/  ISETP.GE.AND P0, PT, R29, R4, PT ;  /* 0x000000041d00720c */ /* 0x000fe20003f06270 */
[----:B-1--4-:R1:W3:Y:S04]  /*9c00*/  SHFL.IDX PT, R11, R3, 0x1, 0x1c1f ;  /* 0x003c1f00030b7f89 */ /* 0x0122e800000e0000 */
[----:B0-----:R1:W0:Y:S08]  /*9c10*/  SHFL.IDX PT, R10, R0, 0x1, 0x1c1f ;  /* 0x003c1f00000a7f89 */ /* 0x00123000000e0000 */
[----:B-1----:R-:W-:Y:S05]  /*9c20*/  @P0 BRA `(.L_x_207) ;  /* 0x0000000c00e40947 */ /* 0x002fea0003800000 */
[----:B------:R-:W-:Y:S02]  /*9c30*/  ULDC UR4, c[0x0][0xac8] ;  /* 0x0002b20000047ab9 */ /* 0x000fe40000000800 */
[----:B------:R-:W-:Y:S02]  /*9c40*/  ISETP.GE.AND P1, PT, R202, UR4, PT ;  /* 0x00000004ca007c0c */ /* 0x000fe4000bf26270 */
[----:B------:R-:W-:Y:S02]  /*9c50*/  ISETP.GE.AND P0, PT, R201, UR4, PT ;  /* 0x00000004c9007c0c */ /* 0x000fe4000bf06270 */
[----:B------:R-:W-:Y:S02]  /*9c60*/  ISETP.GE.AND P2, PT, R205, UR4, PT ;  /* 0x00000004cd007c0c */ /* 0x000fe4000bf46270 */
[----:B------:R-:W-:Y:S02]  /*9c70*/  ISETP.GE.AND P4, PT, R199, UR4, PT ;  /* 0x00000004c7007c0c */ /* 0x000fe4000bf86270 */
[----:B------:R-:W-:-:S05]  /*9c80*/  ISETP.GE.AND P3, PT, R200, UR4, PT ;  /* 0x00000004c8007c0c */ /* 0x000fca000bf66270 */
[CC--:B0-----:R-:W-:Y:S02]  /*9c90*/  @!P1 LEA R12, P5, R202.reuse, R10.reuse, 0x2 ;  /* 0x0000000aca0c9211 */ /* 0x0c1fe400078a10ff */
[-C--:B------:R-:W-:Y:S02]  /*9ca0*/  @!P0 LEA R14, P6, R201, R10.reuse, 0x2 ;  /* 0x0000000ac90e8211 */ /* 0x080fe400078c10ff */
[-C--:B---3--:R-:W-:Y:S01]  /*9cb0*/  @!P1 LEA.HI.X R13, R202, R11.reuse, R223, 0x2, P5 ;  /* 0x0000000bca0d9211 */ /* 0x088fe200028f14df */
[----:B------:R-:W-:Y:S01]  /*9cc0*/  @!P2 IMAD.WIDE R8, R205, 0x4, R10 ;  /* 0x00000004cd08a825 */ /* 0x000fe200078e020a */
[----:B------:R-:W-:Y:S02]  /*9cd0*/  ISETP.GE.AND P5, PT, R198, UR4, PT ;  /* 0x00000004c6007c0c */ /* 0x000fe4000bfa6270 */
[----:B------:R-:W-:Y:S02]  /*9ce0*/  @!P0 LEA.HI.X R15, R201, R11, R222, 0x2, P6 ;  /* 0x0000000bc90f8211 */ /* 0x000fe400030f14de */
[----:B------:R0:W-:Y:S01]  /*9cf0*/  @!P2 ST.E.64 desc[UR40][R8.64], R96 ;  /* 0x000000600800a985 */ /* 0x0001e2000c101b28 */
[----:B------:R-:W-:-:S02]  /*9d00*/  @!P4 LEA R24, P2, R199, R10, 0x2 ;  /* 0x0000000ac718c211 */ /* 0x000fc400078410ff */
[----:B------:R-:W-:Y:S01]  /*9d10*/  @!P3 LEA R20, P6, R200, R10, 0x2 ;  /* 0x0000000ac814b211 */ /* 0x000fe200078c10ff */
[----:B------:R-:W-:Y:S01]  /*9d20*/  @!P1 ST.E.64 desc[UR40][R12.64], R98 ;  /* 0x000000620c009985 */ /* 0x000fe2000c101b28 */
[----:B------:R-:W-:Y:S02]  /*9d30*/  ISETP.GE.AND P1, PT, R196, UR4, PT ;  /* 0x00000004c4007c0c */ /* 0x000fe4000bf26270 */
[-C--:B------:R-:W-:Y:S01]  /*9d40*/  @!P4 LEA.HI.X R25, R199, R11.reuse, R220, 0x2, P2 ;  /* 0x0000000bc719c211 */ /* 0x080fe200010f14dc */
[----:B------:R1:W-:Y:S01]  /*9d50*/  @!P0 ST.E.64 desc[UR40][R14.64], R100 ;  /* 0x000000640e008985 */ /* 0x0003e2000c101b28 */
[----:B------:R-:W-:Y:S02]  /*9d60*/  ISETP.GE.AND P0, PT, R197, UR4, PT ;  /* 0x00000004c5007c0c */ /* 0x000fe4000bf06270 */
[----:B------:R-:W-:Y:S02]  /*9d70*/  ISETP.GE.AND P2, PT, R195, UR4, PT ;  /* 0x00000004c3007c0c */ /* 0x000fe4000bf46270 */
[----:B------:R-:W-:-:S02]  /*9d80*/  @!P3 LEA.HI.X R21, R200, R11, R221, 0x2, P6 ;  /* 0x0000000bc815b211 */ /* 0x000fc400030f14dd */
[----:B------:R-:W-:-:S03]  /*9d90*/  @!P5 LEA R26, P6, R198, R10, 0x2 ;  /* 0x0000000ac61ad211 */ /* 0x000fc600078c10ff */
[----:B------:R3:W-:Y:S01]  /*9da0*/  @!P3 ST.E.64 desc[UR40][R20.64], R102 ;  /* 0x000000661400b985 */ /* 0x0007e2000c101b28 */
[-C--:B------:R-:W-:Y:S02]  /*9db0*/  @!P5 LEA.HI.X R27, R198, R11.reuse, R219, 0x2, P6 ;  /* 0x0000000bc61bd211 */ /* 0x080fe400030f14db */
[----:B------:R-:W-:Y:S01]  /*9dc0*/  ISETP.GE.AND P3, PT, R194, UR4, PT ;  /* 0x00000004c2007c0c */ /* 0x000fe2000bf66270 */
[----:B------:R4:W-:Y:S01]  /*9dd0*/  @!P4 ST.E.64 desc[UR40][R24.64], R42 ;  /* 0x0000002a1800c985 */ /* 0x0009e2000c101b28 */
[-C--:B0-----:R-:W-:Y:S02]  /*9de0*/  @!P0 LEA R8, P4, R197, R10.reuse, 0x2 ;  /* 0x0000000ac5088211 */ /* 0x081fe400078810ff */
[-C--:B-1----:R-:W-:Y:S01]  /*9df0*/  @!P2 LEA R14, P6, R195, R10.reuse, 0x2 ;  /* 0x0000000ac30ea211 */ /* 0x082fe200078c10ff */
[----:B------:R-:W-:Y:S01]  /*9e00*/  @!P5 ST.E.64 desc[UR40][R26.64], R46 ;  /* 0x0000002e1a00d985 */ /* 0x000fe2000c101b28 */
[----:B------:R-:W-:Y:S02]  /*9e10*/  @!P1 LEA R12, P5, R196, R10, 0x2 ;  /* 0x0000000ac40c9211 */ /* 0x000fe400078a10ff */
[----:B------:R-:W-:-:S02]  /*9e20*/  @!P0 LEA.HI.X R9, R197, R11, R218, 0x2, P4 ;  /* 0x0000000bc5098211 */ /* 0x000fc400020f14da */
[-C--:B------:R-:W-:Y:S02]  /*9e30*/  @!P1 LEA.HI.X R13, R196, R11.reuse, R217, 0x2, P5 ;  /* 0x0000000bc40d9211 */ /* 0x080fe400028f14d9 */
[----:B------:R-:W-:Y:S01]  /*9e40*/  ISETP.GE.AND P4, PT, R193, UR4, PT ;  /* 0x00000004c1007c0c */ /* 0x000fe2000bf86270 */
[----:B------:R-:W-:Y:S01]  /*9e50*/  @!P0 ST.E.64 desc[UR40][R8.64], R50 ;  /* 0x0000003208008985 */ /* 0x000fe2000c101b28 */
[----:B------:R-:W-:Y:S02]  /*9e60*/  @!P2 LEA.HI.X R15, R195, R11, R216, 0x2, P6 ;  /* 0x0000000bc30fa211 */ /* 0x000fe400030f14d8 */
[----:B---3--:R-:W-:Y:S01]  /*9e70*/  @!P3 LEA R20, P5, R194, R10, 0x2 ;  /* 0x0000000ac214b211 */ /* 0x008fe200078a10ff */
[----:B------:R0:W-:Y:S01]  /*9e80*/  @!P1 ST.E.64 desc[UR40][R12.64], R54 ;  /* 0x000000360c009985 */ /* 0x0001e2000c101b28 */
[----:B------:R-:W-:Y:S02]  /*9e90*/  ISETP.GE.AND P1, PT, R191, UR4, PT ;  /* 0x00000004bf007c0c */ /* 0x000fe4000bf26270 */
[----:B------:R-:W-:Y:S01]  /*9ea0*/  ISETP.GE.AND P0, PT, R190, UR4, PT ;  /* 0x00000004be007c0c */ /* 0x000fe2000bf06270 */
[----:B------:R1:W-:Y:S01]  /*9eb0*/  @!P2 ST.E.64 desc[UR40][R14.64], R58 ;  /* 0x0000003a0e00a985 */ /* 0x0003e2000c101b28 */
[----:B------:R-:W-:-:S02]  /*9ec0*/  ISETP.GE.AND P2, PT, R192, UR4, PT ;  /* 0x00000004c0007c0c */ /* 0x000fc4000bf46270 */
[-C--:B------:R-:W-:Y:S02]  /*9ed0*/  @!P3 LEA.HI.X R21, R194, R11.reuse, R215, 0x2, P5 ;  /* 0x0000000bc215b211 */ /* 0x080fe400028f14d7 */
[----:B------:R-:W-:Y:S02]  /*9ee0*/  ISETP.GE.AND P5, PT, R189, UR4, PT ;  /* 0x00000004bd007c0c */ /* 0x000fe4000bfa6270 */
[CC--:B----4-:R-:W-:Y:S01]  /*9ef0*/  @!P4 LEA R24, P6, R193.reuse, R10.reuse, 0x2 ;  /* 0x0000000ac118c211 */ /* 0x0d0fe200078c10ff */
[----:B------:R4:W-:Y:S03]  /*9f00*/  @!P3 ST.E.64 desc[UR40][R20.64], R62 ;  /* 0x0000003e1400b985 */ /* 0x0009e6000c101b28 */
[----:B------:R-:W-:Y:S02]  /*9f10*/  @!P4 LEA.HI.X R25, R193, R11, R214, 0x2, P6 ;  /* 0x0000000bc119c211 */ /* 0x000fe400030f14d6 */
[----:B0-----:R-:W-:-:S02]  /*9f20*/  @!P1 LEA R12, P6, R191, R10, 0x2 ;  /* 0x0000000abf0c9211 */ /* 0x001fc400078c10ff */
[-C--:B------:R-:W-:Y:S01]  /*9f30*/  @!P2 LEA R8, P3, R192, R10.reuse, 0x2 ;  /* 0x0000000ac008a211 */ /* 0x080fe200078610ff */
[----:B------:R4:W-:Y:S01]  /*9f40*/  @!P4 ST.E.64 desc[UR40][R24.64], R66 ;  /* 0x000000421800c985 */ /* 0x0009e2000c101b28 */
[-C--:B-1----:R-:W-:Y:S02]  /*9f50*/  @!P0 LEA R14, P4, R190, R10.reuse, 0x2 ;  /* 0x0000000abe0e8211 */ /* 0x082fe400078810ff */
[-C--:B------:R-:W-:Y:S02]  /*9f60*/  @!P2 LEA.HI.X R9, R192, R11.reuse, R213, 0x2, P3 ;  /* 0x0000000bc009a211 */ /* 0x080fe400018f14d5 */
[----:B------:R-:W-:Y:S02]  /*9f70*/  @!P5 LEA R26, P3, R189, R10, 0x2 ;  /* 0x0000000abd1ad211 */ /* 0x000fe400078610ff */
[-C--:B------:R-:W-:Y:S01]  /*9f80*/  @!P1 LEA.HI.X R13, R191, R11.reuse, R212, 0x2, P6 ;  /* 0x0000000bbf0d9211 */ /* 0x080fe200030f14d4 */
[----:B------:R4:W-:Y:S01]  /*9f90*/  @!P2 ST.E.64 desc[UR40][R8.64], R70 ;  /* 0x000000460800a985 */ /* 0x0009e2000c101b28 */
[----:B------:R-:W-:-:S02]  /*9fa0*/  @!P0 LEA.HI.X R15, R190, R11, R211, 0x2, P4 ;  /* 0x0000000bbe0f8211 */ /* 0x000fc400020f14d3 */
[----:B------:R-:W-:Y:S01]  /*9fb0*/  @!P5 LEA.HI.X R27, R189, R11, R210, 0x2, P3 ;  /* 0x0000000bbd1bd211 */ /* 0x000fe200018f14d2 */
[----:B------:R4:W-:Y:S04]  /*9fc0*/  @!P1 ST.E.64 desc[UR40][R12.64], R74 ;  /* 0x0000004a0c009985 */ /* 0x0009e8000c101b28 */
[----:B------:R4:W-:Y:S01]  /*9fd0*/  @!P0 ST.E.64 desc[UR40][R14.64], R78 ;  /* 0x0000004e0e008985 */ /* 0x0009e2000c101b28 */
[----:B------:R-:W-:-:S03]  /*9fe0*/  ISETP.GE.AND P0, PT, R188, UR4, PT ;  /* 0x00000004bc007c0c */ /* 0x000fc6000bf06270 */
[----:B------:R4:W-:Y:S10]  /*9ff0*/  @!P5 ST.E.64 desc[UR40][R26.64], R82 ;  /* 0x000000521a00d985 */ /* 0x0009f4000c101b28 */
[----:B------:R-:W-:Y:S05]  /*a000*/  @P0 BRA `(.L_x_207) ;  /* 0x0000000800ec0947 */ /* 0x000fea0003800000 */
[----:B----4-:R-:W-:-:S04]  /*a010*/  LEA R8, P0, R188, R10, 0x2 ;  /* 0x0000000abc087211 */ /* 0x010fc800078010ff */
[----:B------:R-:W-:-:S05]  /*a020*/  LEA.HI.X R9, R188, R11, R209, 0x2, P0 ;  /* 0x0000000bbc097211 */ /* 0x000fca00000f14d1 */
[----:B------:R1:W-:Y:S01]  /*a030*/  ST.E.64 desc[UR40][R8.64], R86 ;  /* 0x0000005608007985 */ /* 0x0003e2000c101b28 */
[----:B------:R-:W-:Y:S05]  /*a040*/  BRA `(.L_x_207) ;  /* 0x0000000800dc7947 */ /* 0x000fea0003800000 */
.L_x_198:
[----:B------:R-:W2:Y:S01]  /*a050*/  LDC.64 R10, c[0x0][0xc00] ;  /* 0x00030000ff0a7b82 */ /* 0x000ea20000000a00 */
[----:B------:R-:W-:Y:S01]  /*a060*/  ULDC.64 UR4, c[0x0][0xc08] ;  /* 0x0003020000047ab9 */ /* 0x000fe20000000a00 */
[----:B------:R-:W-:Y:S01]  /*a070*/  IMAD.MOV.U32 R3, RZ, RZ, RZ ;  /* 0x000000ffff037224 */ /* 0x000fe200078e00ff */
[----:B------:R-:W-:-:S04]  /*a080*/  ISETP.NE.U32.AND P0, PT, RZ, UR4, PT ;  /* 0x00000004ff007c0c */ /* 0x000fc8000bf05070 */
[----:B------:R-:W-:Y:S01]  /*a090*/  ISETP.NE.AND.EX P1, PT, RZ, UR5, PT, P0 ;  /* 0x00000005ff007c0c */ /* 0x000fe2000bf25300 */
[----:B------:R-:W3:Y:S01]  /*a0a0*/  LDC.64 R8, c[0x0][0xc00] ;  /* 0x00030000ff087b82 */ /* 0x000ee20000000a00 */
[----:B--2---:R-:W-:-:S04]  /*a0b0*/  ISETP.NE.U32.AND P0, PT, R10, RZ, PT ;  /* 0x000000ff0a00720c */ /* 0x004fc80003f05070 */
[----:B------:R-:W-:-:S07]  /*a0c0*/  ISETP.NE.AND.EX P0, PT, R11, RZ, PT, P0 ;  /* 0x000000ff0b00720c */ /* 0x000fce0003f05300 */
[----:B------:R-:W2:Y:S01]  /*a0d0*/  @P1 LDC.64 R10, c[0x0][0xc08] ;  /* 0x00030200ff0a1b82 */ /* 0x000ea20000000a00 */
[----:B------:R-:W-:Y:S01]  /*a0e0*/  ULDC UR4, c[0x0][0xa88] ;  /* 0x0002a20000047ab9 */ /* 0x000fe20000000800 */
[----:B---3--:R-:W-:-:S04]  /*a0f0*/  IMAD.WIDE R12, R23, 0x4, R8 ;  /* 0x00000004170c7825 */ /* 0x008fc800078e0208 */
[----:B------:R-:W-:Y:S01]  /*a100*/  IMAD.U32 R0, RZ, RZ, UR4 ;  /* 0x00000004ff007e24 */ /* 0x000fe2000f8e00ff */
[----:B------:R3:W5:Y:S01]  /*a110*/  @P0 LDG.E R3, desc[UR40][R12.64] ;  /* 0x000000280c030981 */ /* 0x000762000c1e1900 */
[----:B--2---:R-:W-:-:S05]  /*a120*/  @P1 IMAD.WIDE R8, R23, 0x4, R10 ;  /* 0x0000000417081825 */ /* 0x004fca00078e020a */
[----:B------:R3:W5:Y:S01]  /*a130*/  @P1 LDG.E R0, desc[UR40][R8.64] ;  /* 0x0000002808001981 */ /* 0x000762000c1e1900 */
[----:B------:R-:W-:Y:S02]  /*a140*/  ISETP.NE.AND P2, PT, R186, RZ, PT ;  /* 0x000000ffba00720c */ /* 0x000fe40003f45270 */
[----:B------:R-:W-:-:S11]  /*a150*/  ISETP.GT.AND P3, PT, R230, 0x7f, PT ;  /* 0x0000007fe600780c */ /* 0x000fd60003f64270 */
[----:B------:R-:W2:Y:S02]  /*a160*/  @!P2 LDC R186, c[0x0][0xad4] ;  /* 0x0002b500ffbaab82 */ /* 0x000ea40000000800 */
[----:B--2---:R-:W-:Y:S01]  /*a170*/  ISETP.GT.AND P2, PT, R186, 0x1, PT ;  /* 0x00000001ba00780c */ /* 0x004fe20003f44270 */
[----:B---3--:R-:W-:-:S12]  /*a180*/  @P1 BRA `(.L_x_210) ;  /* 0x0000000000101947 */ /* 0x008fd80003800000 */
[----:B------:R-:W-:Y:S05]  /*a190*/  @!P0 BRA `(.L_x_210) ;  /* 0x00000000000c8947 */ /* 0x000fea0003800000 */
[----:B------:R-:W2:Y:S04]  /*a1a0*/  LDG.E R9, desc[UR40][R12.64] ;  /* 0x000000280c097981 */ /* 0x000ea8000c1e1900 */
[----:B-----5:R-:W2:Y:S02]  /*a1b0*/  LDG.E R0, desc[UR40][R12.64+0x4] ;  /* 0x000004280c007981 */ /* 0x020ea4000c1e1900 */
[----:B--2---:R-:W-:-:S07]  /*a1c0*/  IMAD.IADD R0, R0, 0x1, -R9 ;  /* 0x0000000100007824 */ /* 0x004fce00078e0a09 */
.L_x_210:
[----:B------:R-:W-:Y:S01]  /*a1d0*/  BSSY B1, `(.L_x_211) ;  /* 0x0000037000017945 */ /* 0x000fe20003800000 */
[----:B------:R-:W-:Y:S02]  /*a1e0*/  SEL R27, R23, RZ, !P0 ;  /* 0x000000ff171b7207 */ /* 0x000fe40004000000 */
[----:B------:R-:W-:Y:S02]  /*a1f0*/  SEL R204, R204, RZ, !P0 ;  /* 0x000000ffcccc7207 */ /* 0x000fe40004000000 */
[----:B-----5:R-:W-:Y:S01]  /*a200*/  SHF.R.S32.HI R24, RZ, 0x1f, R3 ;  /* 0x0000001fff187819 */ /* 0x020fe20000011403 */
[----:B------:R-:W-:Y:S06]  /*a210*/  @P3 BRA `(.L_x_212) ;  /* 0x0000000000c83947 */ /* 0x000fec0003800000 */
[----:B-1----:R-:W1:Y:S01]  /*a220*/  S2R R4, SR_TID.X ;  /* 0x0000000000047919 */ /* 0x002e620000002100 */
[----:B------:R-:W2:Y:S02]  /*a230*/  LDC R33, c[0x0][0xbe8] ;  /* 0x0002fa00ff217b82 */ /* 0x000ea40000000800 */
[----:B--2---:R-:W-:Y:S02]  /*a240*/  IMAD R8, R0, R33, RZ ;  /* 0x0000002100087224 */ /* 0x004fe400078e02ff */
[----:B-1----:R-:W-:-:S04]  /*a250*/  IMAD R4, R187, 0x80, R4 ;  /* 0x00000080bb047824 */ /* 0x002fc800078e0204 */
[----:B------:R-:W-:-:S05]  /*a260*/  VIADD R29, R4, 0xffffff80 ;  /* 0xffffff80041d7836 */ /* 0x000fca0000000000 */
[----:B------:R-:W-:-:S13]  /*a270*/  ISETP.GE.AND P0, PT, R29, R8, PT ;  /* 0x000000081d00720c */ /* 0x000fda0003f06270 */
[----:B------:R-:W-:Y:S05]  /*a280*/  @P0 BRA `(.L_x_212) ;  /* 0x0000000000ac0947 */ /* 0x000fea0003800000 */
[----:B------:R-:W-:Y:S01]  /*a290*/  ISETP.NE.AND P1, PT, R33, 0x1, PT ;  /* 0x000000012100780c */ /* 0x000fe20003f25270 */
[----:B------:R-:W-:Y:S01]  /*a2a0*/  IMAD.MOV.U32 R23, RZ, RZ, 0x9b8 ;  /* 0x000009b8ff177424 */ /* 0x000fe200078e00ff */
[----:B------:R-:W-:Y:S01]  /*a2b0*/  ISETP.GT.AND P0, PT, R186, 0x1, PT ;  /* 0x00000001ba00780c */ /* 0x000fe20003f04270 */
[----:B------:R-:W1:Y:S01]  /*a2c0*/  LDC.64 R30, c[0x0][0xba8] ;  /* 0x0002ea00ff1e7b82 */ /* 0x000e620000000a00 */
[----:B0-----:R-:W-:Y:S02]  /*a2d0*/  IMAD.MOV.U32 R17, RZ, RZ, R29 ;  /* 0x000000ffff117224 */ /* 0x001fe400078e001d */
[----:B------:R-:W-:Y:S02]  /*a2e0*/  SEL R23, R23, 0x978, P0 ;  /* 0x0000097817177807 */ /* 0x000fe40000000000 */
[----:B------:R-:W-:-:S03]  /*a2f0*/  SEL R203, R203, RZ, P0 ;  /* 0x000000ffcbcb7207 */ /* 0x000fc60000000000 */
[----:B------:R-:W0:Y:S08]  /*a300*/  LDC.64 R10, c[0x0][R23+0x220] ;  /* 0x00008800170a7b82 */ /* 0x000e300000000a00 */
[----:B------:R-:W2:Y:S08]  /*a310*/  @P1 LDC R4, c[0x0][0xbec] ;  /* 0x0002fb00ff041b82 */ /* 0x000eb00000000800 */
[----:B------:R-:W3:Y:S08]  /*a320*/  LDC.64 R8, c[0x0][R23+0x218] ;  /* 0x0000860017087b82 */ /* 0x000ef00000000a00 */
[----:B------:R-:W4:Y:S01]  /*a330*/  @P1 LDC R35, c[0x0][0xbf0] ;  /* 0x0002fc00ff231b82 */ /* 0x000f220000000800 */
[----:B0-----:R-:W-:-:S02]  /*a340*/  IMAD R11, R11, R27, RZ ;  /* 0x0000001b0b0b7224 */ /* 0x001fc400078e02ff */
[----:B------:R-:W-:-:S04]  /*a350*/  IMAD.WIDE.U32 R20, R10, R27, RZ ;  /* 0x0000001b0a147225 */ /* 0x000fc800078e00ff */
[----:B------:R-:W-:Y:S01]  /*a360*/  IMAD R11, R10, R204, R11 ;  /* 0x000000cc0a0b7224 */ /* 0x000fe200078e020b */
[----:B------:R-:W0:Y:S01]  /*a370*/  LDC.64 R12, c[0x0][R23+0x228] ;  /* 0x00008a00170c7b82 */ /* 0x000e220000000a00 */
[----:B--2---:R-:W-:-:S07]  /*a380*/  @P1 IMAD.HI.U32 R4, R29, R4, RZ ;  /* 0x000000041d041227 */ /* 0x004fce00078e00ff */
[----:B------:R-:W2:Y:S01]  /*a390*/  LDC.64 R14, c[0x0][R23+0x210] ;  /* 0x00008400170e7b82 */ /* 0x000ea20000000a00 */
[-C--:B---3--:R-:W-:Y:S02]  /*a3a0*/  IMAD R25, R9, R185.reuse, RZ ;  /* 0x000000b909197224 */ /* 0x088fe400078e02ff */
[----:B------:R-:W-:-:S04]  /*a3b0*/  IMAD.WIDE.U32 R8, R8, R185, RZ ;  /* 0x000000b908087225 */ /* 0x000fc800078e00ff */
[----:B------:R-:W-:Y:S01]  /*a3c0*/  IMAD.IADD R25, R9, 0x1, R25 ;  /* 0x0000000109197824 */ /* 0x000fe200078e0219 */
[----:B----4-:R-:W-:Y:S01]  /*a3d0*/  @P1 SHF.R.U32.HI R17, RZ, R35, R4 ;  /* 0x00000023ff111219 */ /* 0x010fe20000011604 */
[----:B-1----:R-:W1:Y:S01]  /*a3e0*/  @!P0 LDC R30, c[0x0][0xb50] ;  /* 0x0002d400ff1e8b82 */ /* 0x002e620000000800 */
[----:B------:R-:W-:Y:S01]  /*a3f0*/  IADD3 R4, P1, P3, R20, R8, R3 ;  /* 0x0000000814047210 */ /* 0x000fe20007b3e003 */
[----:B------:R-:W-:Y:S01]  /*a400*/  IMAD.IADD R20, R21, 0x1, R11 ;  /* 0x0000000115147824 */ /* 0x000fe200078e020b */
[----:B------:R-:W-:Y:S01]  /*a410*/  IADD3 R10, -R17, RZ, RZ ;  /* 0x000000ff110a7210 */ /* 0x000fe20007ffe1ff */
[----:B0-----:R-:W-:-:S04]  /*a420*/  IMAD.WIDE.U32 R8, R12, R203, RZ ;  /* 0x000000cb0c087225 */ /* 0x001fc800078e00ff */
[----:B------:R-:W0:Y:S01]  /*a430*/  @!P0 LDC R31, c[0x0][0xb54] ;  /* 0x0002d500ff1f8b82 */ /* 0x000e220000000800 */
[----:B------:R-:W-:Y:S02]  /*a440*/  IMAD R13, R13, R203, RZ ;  /* 0x000000cb0d0d7224 */ /* 0x000fe400078e02ff */
[----:B------:R-:W-:Y:S01]  /*a450*/  IMAD R11, R33, R10, R29 ;  /* 0x0000000a210b7224 */ /* 0x000fe200078e021d */
[----:B------:R-:W-:Y:S01]  /*a460*/  IADD3.X R10, R20, R25, R24, P1, P3 ;  /* 0x00000019140a7210 */ /* 0x000fe20000fe6418 */
[----:B------:R-:W-:Y:S01]  /*a470*/  IMAD.IADD R13, R9, 0x1, R13 ;  /* 0x00000001090d7824 */ /* 0x000fe200078e020d */
[----:B------:R-:W-:Y:S01]  /*a480*/  IADD3 R8, P0, P1, R17, R4, R8 ;  /* 0x0000000411087210 */ /* 0x000fe2000791e008 */
[----:B--2---:R-:W-:Y:S01]  /*a490*/  IMAD R4, R15, R11, RZ ;  /* 0x0000000b0f047224 */ /* 0x004fe200078e02ff */
[----:B------:R-:W-:-:S04]  /*a4a0*/  SHF.R.S32.HI R17, RZ, 0x1f, R17 ;  /* 0x0000001fff117819 */ /* 0x000fc80000011411 */
[----:B------:R-:W-:Y:S02]  /*a4b0*/  IADD3.X R9, R17, R10, R13, P0, P1 ;  /* 0x0000000a11097210 */ /* 0x000fe400007e240d */
[----:B------:R-:W-:Y:S01]  /*a4c0*/  SHF.R.S32.HI R13, RZ, 0x1f, R11 ;  /* 0x0000001fff0d7819 */ /* 0x000fe2000001140b */
[----:B------:R-:W-:-:S04]  /*a4d0*/  IMAD.WIDE.U32 R8, R14, R11, R8 ;  /* 0x0000000b0e087225 */ /* 0x000fc800078e0008 */
[----:B------:R-:W-:Y:S01]  /*a4e0*/  IMAD R13, R14, R13, R4 ;  /* 0x0000000d0e0d7224 */ /* 0x000fe200078e0204 */
[----:B-1----:R-:W-:-:S03]  /*a4f0*/  LEA R10, P0, R8, R30, 0x2 ;  /* 0x0000001e080a7211 */ /* 0x002fc600078010ff */
[----:B------:R-:W-:Y:S02]  /*a500*/  IMAD.IADD R4, R9, 0x1, R13 ;  /* 0x0000000109047824 */ /* 0x000fe400078e020d */
[----:B------:R-:W-:-:S03]  /*a510*/  IMAD.MOV.U32 R9, RZ, RZ, -0x800000 ;  /* 0xff800000ff097424 */ /* 0x000fc600078e00ff */
[----:B0-----:R-:W-:-:S05]  /*a520*/  LEA.HI.X R11, R8, R31, R4, 0x2, P0 ;  /* 0x0000001f080b7211 */ /* 0x001fca00000f1404 */
[----:B------:R2:W-:Y:S02]  /*a530*/  STG.E desc[UR40][R10.64], R9 ;  /* 0x000000090a007986 */ /* 0x0005e4000c101928 */
.L_x_212:
[----:B------:R-:W-:Y:S05]  /*a540*/  BSYNC B1 ;  /* 0x0000000000017941 */ /* 0x000fea0003800000 */
.L_x_211:
[----:B------:R-:W-:Y:S05]  /*a550*/  @P2 BRA `(.L_x_207) ;  /* 0x0000000400982947 */ /* 0x000fea0003800000 */
[----:B------:R-:W3:Y:S01]  /*a560*/  LDC R15, c[0x0][0xbe8] ;  /* 0x0002fa00ff0f7b82 */ /* 0x000ee20000000800 */
[----:B------:R-:W-:Y:S01]  /*a570*/  ULDC.64 UR4, c[0x0][0xaa0] ;  /* 0x0002a80000047ab9 */ /* 0x000fe20000000a00 */
[----:B------:R-:W-:Y:S01]  /*a580*/  ULDC.64 UR6, c[0x0][0xaf0] ;  /* 0x0002bc0000067ab9 */ /* 0x000fe20000000a00 */
[----:B-1----:R-:W-:Y:S01]  /*a590*/  IMAD R4, R24, UR4, RZ ;  /* 0x0000000418047c24 */ /* 0x002fe2000f8e02ff */
[----:B------:R-:W-:Y:S01]  /*a5a0*/  BSSY B1, `(.L_x_213) ;  /* 0x0000037000017945 */ /* 0x000fe20003800000 */
[----:B--2---:R-:W-:-:S04]  /*a5b0*/  IMAD.WIDE.U32 R8, R3, UR4, RZ ;  /* 0x0000000403087c25 */ /* 0x004fc8000f8e00ff */
[----:B------:R-:W-:Y:S01]  /*a5c0*/  IMAD R11, R3, UR5, R4 ;  /* 0x00000005030b7c24 */ /* 0x000fe2000f8e0204 */
[----:B------:R-:W-:Y:S01]  /*a5d0*/  ULDC.64 UR4, c[0x0][0xae8] ;  /* 0x0002ba0000047ab9 */ /* 0x000fe20000000a00 */
[----:B------:R-:W-:Y:S02]  /*a5e0*/  IMAD R4, R184, 0x20, R206 ;  /* 0x00000020b8047824 */ /* 0x000fe400078e02ce */
[----:B------:R-:W-:Y:S02]  /*a5f0*/  IMAD.IADD R9, R9, 0x1, R11 ;  /* 0x0000000109097824 */ /* 0x000fe400078e020b */
[----:B------:R-:W-:Y:S02]  /*a600*/  IMAD R13, R187, 0x80, R4 ;  /* 0x00000080bb0d7824 */ /* 0x000fe400078e0204 */
[----:B------:R-:W-:-:S04]  /*a610*/  IMAD.WIDE.U32 R8, R185, UR4, R8 ;  /* 0x00000004b9087c25 */ /* 0x000fc8000f8e0008 */
[----:B------:R-:W-:Y:S02]  /*a620*/  IMAD.MOV.U32 R3, RZ, RZ, R13 ;  /* 0x000000ffff037224 */ /* 0x000fe400078e000d */
[----:B------:R-:W-:Y:S01]  /*a630*/  IMAD R9, R185, UR5, R9 ;  /* 0x00000005b9097c24 */ /* 0x000fe2000f8e0209 */
[----:B---3--:R-:W-:Y:S01]  /*a640*/  ISETP.NE.AND P0, PT, R15, 0x1, PT ;  /* 0x000000010f00780c */ /* 0x008fe20003f05270 */
[----:B------:R-:W-:Y:S01]  /*a650*/  ULDC.64 UR4, c[0x0][0xae0] ;  /* 0x0002b80000047ab9 */ /* 0x000fe20000000a00 */
[----:B------:R-:W-:-:S11]  /*a660*/  IMAD.WIDE.U32 R8, R27, UR6, R8 ;  /* 0x000000061b087c25 */ /* 0x000fd6000f8e0008 */
[----:B------:R-:W1:Y:S08]  /*a670*/  @P0 LDC R10, c[0x0][0xbec] ;  /* 0x0002fb00ff0a0b82 */ /* 0x000e700000000800 */
[----:B0-----:R-:W0:Y:S01]  /*a680*/  @P0 LDC R17, c[0x0][0xbf0] ;  /* 0x0002fc00ff110b82 */ /* 0x001e220000000800 */
[----:B-1----:R-:W-:-:S04]  /*a690*/  @P0 IMAD.HI.U32 R4, R13, R10, RZ ;  /* 0x0000000a0d040227 */ /* 0x002fc800078e00ff */
[----:B------:R-:W-:Y:S01]  /*a6a0*/  IMAD R10, R204, UR6, RZ ;  /* 0x00000006cc0a7c24 */ /* 0x000fe2000f8e02ff */
[----:B0-----:R-:W-:-:S03]  /*a6b0*/  @P0 SHF.R.U32.HI R3, RZ, R17, R4 ;  /* 0x00000011ff030219 */ /* 0x001fc60000011604 */
[----:B------:R-:W-:Y:S01]  /*a6c0*/  IMAD R11, R27, UR7, R10 ;  /* 0x000000071b0b7c24 */ /* 0x000fe2000f8e020a */
[--C-:B------:R-:W-:Y:S01]  /*a6d0*/  SHF.R.S32.HI R4, RZ, 0x1f, R3.reuse ;  /* 0x0000001fff047819 */ /* 0x100fe20000011403 */
[----:B------:R-:W-:Y:S02]  /*a6e0*/  IMAD.MOV R10, RZ, RZ, -R3 ;  /* 0x000000ffff0a7224 */ /* 0x000fe400078e0a03 */
[----:B------:R-:W-:Y:S02]  /*a6f0*/  IMAD.IADD R9, R9, 0x1, R11 ;  /* 0x0000000109097824 */ /* 0x000fe400078e020b */
[----:B------:R-:W-:Y:S02]  /*a700*/  IMAD R4, R4, UR4, RZ ;  /* 0x0000000404047c24 */ /* 0x000fe4000f8e02ff */
[----:B------:R-:W-:Y:S02]  /*a710*/  IMAD R11, R15, R10, R13 ;  /* 0x0000000a0f0b7224 */ /* 0x000fe400078e020d */
[----:B------:R-:W-:-:S02]  /*a720*/  IMAD R13, R3, UR5, R4 ;  /* 0x00000005030d7c24 */ /* 0x000fc4000f8e0204 */
[----:B------:R-:W-:Y:S01]  /*a730*/  IMAD.WIDE.U32 R8, R3, UR4, R8 ;  /* 0x0000000403087c25 */ /* 0x000fe2000f8e0008 */
[----:B------:R-:W-:Y:S01]  /*a740*/  SHF.R.S32.HI R3, RZ, 0x1f, R11 ;  /* 0x0000001fff037819 */ /* 0x000fe2000001140b */
[----:B------:R-:W-:Y:S02]  /*a750*/  ULDC.64 UR4, c[0x0][0xad8] ;  /* 0x0002b60000047ab9 */ /* 0x000fe40000000a00 */
[----:B------:R-:W-:Y:S02]  /*a760*/  IMAD.IADD R9, R9, 0x1, R13 ;  /* 0x0000000109097824 */ /* 0x000fe400078e020d */
[----:B------:R-:W-:Y:S02]  /*a770*/  IMAD R4, R3, UR4, RZ ;  /* 0x0000000403047c24 */ /* 0x000fe4000f8e02ff */
[----:B------:R-:W-:Y:S02]  /*a780*/  IMAD R10, R187, 0x80, R206 ;  /* 0x00000080bb0a7824 */ /* 0x000fe400078e02ce */
[----:B------:R-:W-:-:S02]  /*a790*/  IMAD R15, R0, R15, RZ ;  /* 0x0000000f000f7224 */ /* 0x000fc400078e02ff */
[C---:B------:R-:W-:Y:S02]  /*a7a0*/  IMAD R3, R11.reuse, UR5, R4 ;  /* 0x000000050b037c24 */ /* 0x040fe4000f8e0204 */
[----:B------:R-:W-:Y:S01]  /*a7b0*/  IMAD.WIDE.U32 R8, R11, UR4, R8 ;  /* 0x000000040b087c25 */ /* 0x000fe2000f8e0008 */
[----:B------:R-:W-:Y:S01]  /*a7c0*/  ISETP.GE.AND P2, PT, R10, R15, PT ;  /* 0x0000000f0a00720c */ /* 0x000fe20003f46270 */
[----:B------:R-:W-:Y:S02]  /*a7d0*/  ULDC.64 UR4, c[0x0][0xa80] ;  /* 0x0002a00000047ab9 */ /* 0x000fe40000000a00 */
[----:B------:R-:W-:Y:S01]  /*a7e0*/  IMAD.IADD R3, R9, 0x1, R3 ;  /* 0x0000000109037824 */ /* 0x000fe200078e0203 */
[----:B------:R-:W-:Y:S01]  /*a7f0*/  LEA R4, P3, R8, UR4, 0x1 ;  /* 0x0000000408047c11 */ /* 0x000fe2000f8608ff */
[----:B------:R-:W-:-:S03]  /*a800*/  VIADD R0, R10, 0x20 ;  /* 0x000000200a007836 */ /* 0x000fc60000000000 */
[----:B------:R-:W-:Y:S01]  /*a810*/  LEA.HI.X R3, R8, UR5, R3, 0x1, P3 ;  /* 0x0000000508037c11 */ /* 0x000fe200098f0c03 */
[----:B------:R0:W1:Y:S01]  /*a820*/  SHFL.IDX PT, R11, R4, RZ, 0x181f ;  /* 0x00181fff040b7589 */ /* 0x00006200000e0000 */
[-C--:B------:R-:W-:Y:S01]  /*a830*/  ISETP.GE.AND P1, PT, R0, R15.reuse, PT ;  /* 0x0000000f0000720c */ /* 0x080fe20003f26270 */
[----:B------:R-:W-:Y:S02]  /*a840*/  VIADD R0, R10, 0x40 ;  /* 0x000000400a007836 */ /* 0x000fe40000000000 */
[----:B------:R0:W2:Y:S03]  /*a850*/  SHFL.IDX PT, R9, R3, RZ, 0x181f ;  /* 0x00181fff03097589 */ /* 0x0000a600000e0000 */
[----:B------:R-:W-:Y:S01]  /*a860*/  ISETP.GE.AND P0, PT, R0, R15, PT ;  /* 0x0000000f0000720c */ /* 0x000fe20003f06270 */
[----:B------:R-:W-:-:S12]  /*a870*/  @P2 BRA `(.L_x_214) ;  /* 0x0000000000242947 */ /* 0x000fd80003800000 */
[----:B------:R-:W-:Y:S02]  /*a880*/  ULDC UR4, c[0x0][0xac8] ;  /* 0x0002b20000047ab9 */ /* 0x000fe40000000800 */
[----:B------:R-:W-:Y:S02]  /*a890*/  ISETP.GE.AND P4, PT, R18, UR4, PT ;  /* 0x0000000412007c0c */ /* 0x000fe4000bf86270 */
[----:B------:R-:W-:-:S11]  /*a8a0*/  ISETP.GE.AND P5, PT, R22, UR4, PT ;  /* 0x0000000416007c0c */ /* 0x000fd6000bfa6270 */
[-C--:B-1----:R-:W-:Y:S02]  /*a8b0*/  @!P4 LEA R12, P2, R18, R11.reuse, 0x1 ;  /* 0x0000000b120cc211 */ /* 0x082fe400078408ff */
[----:B------:R-:W-:Y:S02]  /*a8c0*/  @!P5 LEA R8, P3, R22, R11, 0x1 ;  /* 0x0000000b1608d211 */ /* 0x000fe400078608ff */
[-C--:B--2---:R-:W-:Y:S02]  /*a8d0*/  @!P4 LEA.HI.X R13, R18, R9.reuse, R229, 0x1, P2 ;  /* 0x00000009120dc211 */ /* 0x084fe400010f0ce5 */
[----:B------:R-:W-:-:S03]  /*a8e0*/  @!P5 LEA.HI.X R9, R22, R9, R228, 0x1, P3 ;  /* 0x000000091609d211 */ /* 0x000fc600018f0ce4 */
[----:B------:R3:W-:Y:S04]  /*a8f0*/  @!P4 ST.E.128 desc[UR40][R12.64], RZ ;  /* 0x000000ff0c00c985 */ /* 0x0007e8000c101d28 */
[----:B------:R3:W-:Y:S02]  /*a900*/  @!P5 ST.E.128 desc[UR40][R8.64], RZ ;  /* 0x000000ff0800d985 */ /* 0x0007e4000c101d28 */
.L_x_214:
[----:B------:R-:W-:Y:S05]  /*a910*/  BSYNC B1 ;  /* 0x0000000000017941 */ /* 0x000fea0003800000 */
.L_x_213:
[----:B--23--:R2:W3:Y:S01]  /*a920*/  SHFL.IDX PT, R9, R3, 0x1, 0x181f ;  /* 0x00381f0003097f89 */ /* 0x00c4e200000e0000 */
[----:B------:R-:W-:Y:S03]  /*a930*/  BSSY B1, `(.L_x_215) ;  /* 0x000000c000017945 */ /* 0x000fe60003800000 */
[----:B-1----:R2:W1:Y:S01]  /*a940*/  SHFL.IDX PT, R11, R4, 0x1, 0x181f ;  /* 0x00381f00040b7f89 */ /* 0x00246200000e0000 */
[----:B------:R-:W-:Y:S05]  /*a950*/  @P1 BRA `(.L_x_216) ;  /* 0x0000000000241947 */ /* 0x000fea0003800000 */
[----:B------:R-:W-:Y:S02]  /*a960*/  ULDC UR4, c[0x0][0xac8] ;  /* 0x0002b20000047ab9 */ /* 0x000fe40000000800 */
[----:B------:R-:W-:Y:S02]  /*a970*/  ISETP.GE.AND P3, PT, R18, UR4, PT ;  /* 0x0000000412007c0c */ /* 0x000fe4000bf66270 */
[----:B------:R-:W-:-:S11]  /*a980*/  ISETP.GE.AND P4, PT, R22, UR4, PT ;  /* 0x0000000416007c0c */ /* 0x000fd6000bf86270 */
[-C--:B-1----:R-:W-:Y:S02]  /*a990*/  @!P3 LEA R12, P1, R18, R11.reuse, 0x1 ;  /* 0x0000000b120cb211 */ /* 0x082fe400078208ff */
[----:B------:R-:W-:Y:S02]  /*a9a0*/  @!P4 LEA R8, P2, R22, R11, 0x1 ;  /* 0x0000000b1608c211 */ /* 0x000fe400078408ff */
[-C--:B---3--:R-:W-:Y:S02]  /*a9b0*/  @!P3 LEA.HI.X R13, R18, R9.reuse, R229, 0x1, P1 ;  /* 0x00000009120db211 */ /* 0x088fe400008f0ce5 */
[----:B------:R-:W-:-:S03]  /*a9c0*/  @!P4 LEA.HI.X R9, R22, R9, R228, 0x1, P2 ;  /* 0x000000091609c211 */ /* 0x000fc600010f0ce4 */
[----:B------:R4:W-:Y:S04]  /*a9d0*/  @!P3 ST.E.128 desc[UR40][R12.64], RZ ;  /* 0x000000ff0c00b985 */ /* 0x0009e8000c101d28 */
[----:B------:R4:W-:Y:S02]  /*a9e0*/  @!P4 ST.E.128 desc[UR40][R8.64], RZ ;  /* 0x000000ff0800c985 */ /* 0x0009e4000c101d28 */
.L_x_216:
[----:B------:R-:W-:Y:S05]  /*a9f0*/  BSYNC B1 ;  /* 0x0000000000017941 */ /* 0x000fea0003800000 */
.L_x_215:
[----:B---34-:R3:W4:Y:S01]  /*aa00*/  SHFL.IDX PT, R9, R3, 0x2, 0x181f ;  /* 0x00581f0003097f89 */ /* 0x01872200000e0000 */
        /* <DEDUP_REMOVED lines=8> */
[-C--:B----4-:R-:W-:Y:S02]  /*aa90*/  @!P2 LEA.HI.X R13, R18, R9.reuse, R229, 0x1, P0 ;  /* 0x00000009120da211 */ /* 0x090fe400000f0ce5 */
[----:B------:R-:W-:-:S03]  /*aaa0*/  @!P3 LEA.HI.X R9, R22, R9, R228, 0x1, P1 ;  /* 0x000000091609b211 */ /* 0x000fc600008f0ce4 */
[----:B------:R1:W-:Y:S04]  /*aab0*/  @!P2 ST.E.128 desc[UR40][R12.64], RZ ;  /* 0x000000ff0c00a985 */ /* 0x0003e8000c101d28 */
[----:B------:R1:W-:Y:S02]  /*aac0*/  @!P3 ST.E.128 desc[UR40][R8.64], RZ ;  /* 0x000000ff0800b985 */ /* 0x0003e4000c101d28 */
.L_x_218:
[----:B------:R-:W-:Y:S05]  /*aad0*/  BSYNC B1 ;  /* 0x0000000000017941 */ /* 0x000fea0003800000 */
.L_x_217:
[----:B------:R-:W-:Y:S01]  /*aae0*/  IADD3 R0, R10, 0x60, RZ ;  /* 0x000000600a007810 */ /* 0x000fe20007ffe0ff */
[----:B0-23--:R-:W0:Y:S03]  /*aaf0*/  SHFL.IDX PT, R3, R3, 0x3, 0x181f ;  /* 0x00781f0003037f89 */ /* 0x00de2600000e0000 */
[----:B------:R-:W-:Y:S01]  /*ab00*/  ISETP.GE.AND P0, PT, R0, R15, PT ;  /* 0x0000000f0000720c */ /* 0x000fe20003f06270 */
[----:B-1--4-:R1:W2:-:S12]  /*ab10*/  SHFL.IDX PT, R9, R4, 0x3, 0x181f ;  /* 0x00781f0004097f89 */ /* 0x01229800000e0000 */
[----:B-1----:R-:W-:Y:S05]  /*ab20*/  @P0 BRA `(.L_x_207) ;  /* 0x0000000000240947 */ /* 0x002fea0003800000 */
[----:B------:R-:W-:Y:S02]  /*ab30*/  ULDC UR4, c[0x0][0xac8] ;  /* 0x0002b20000047ab9 */ /* 0x000fe40000000800 */
[----:B------:R-:W-:Y:S02]  /*ab40*/  ISETP.GE.AND P2, PT, R18, UR4, PT ;  /* 0x0000000412007c0c */ /* 0x000fe4000bf46270 */
[----:B------:R-:W-:-:S11]  /*ab50*/  ISETP.GE.AND P3, PT, R22, UR4, PT ;  /* 0x0000000416007c0c */ /* 0x000fd6000bf66270 */
[-C--:B--2---:R-:W-:Y:S02]  /*ab60*/  @!P2 LEA R10, P0, R18, R9.reuse, 0x1 ;  /* 0x00000009120aa211 */ /* 0x084fe400078008ff */
[----:B------:R-:W-:Y:S02]  /*ab70*/  @!P3 LEA R8, P1, R22, R9, 0x1 ;  /* 0x000000091608b211 */ /* 0x000fe400078208ff */
[-C--:B0-----:R-:W-:Y:S02]  /*ab80*/  @!P2 LEA.HI.X R11, R18, R3.reuse, R229, 0x1, P0 ;  /* 0x00000003120ba211 */ /* 0x081fe400000f0ce5 */
[----:B------:R-:W-:-:S03]  /*ab90*/  @!P3 LEA.HI.X R9, R22, R3, R228, 0x1, P1 ;  /* 0x000000031609b211 */ /* 0x000fc600008f0ce4 */
[----:B------:R0:W-:Y:S04]  /*aba0*/  @!P2 ST.E.128 desc[UR40][R10.64], RZ ;  /* 0x000000ff0a00a985 */ /* 0x0001e8000c101d28 */
[----:B------:R0:W-:Y:S02]  /*abb0*/  @!P3 ST.E.128 desc[UR40][R8.64], RZ ;  /* 0x000000ff0800b985 */ /* 0x0001e4000c101d28 */
.L_x_207:
[----:B------:R-:W-:Y:S05]  /*abc0*/  BSYNC B0 ;  /* 0x0000000000007941 */ /* 0x000fea0003800000 */
.L_x_197:
[----:B------:R-:W-:Y:S02]  /*abd0*/  ULDC UR4, c[0x0][0xc3c] ;  /* 0x00030f0000047ab9 */ /* 0x000fe40000000800 */
[----:B-1----:R-:W-:-:S13]  /*abe0*/  ISETP.GE.AND P0, PT, R7, UR4, PT ;  /* 0x0000000407007c0c */ /* 0x002fda000bf06270 */
[----:B------:R-:W-:Y:S05]  /*abf0*/  @!P0 BRA `(.L_x_219) ;  /* 0xffffff6000f48947 */ /* 0x000fea000383ffff */
[----:B------:R-:W-:Y:S05]  /*ac00*/  EXIT ;  /* 0x000000000000794d */ /* 0x000fea0003800000 */
.L_x_171:
[----:B------:R-:W-:-:S08]  /*ac10*/  NOP ;  /* 0x0000000000007918 */ /* 0x000fd00000000000 */
[----:B0-----:R-:W0:-:S00]  /*ac20*/  USETMAXREG.DEALLOC.CTAPOOL 0x18 ;  /* 0x00000018000079c8 */ /* 0x001e0000080e0500 */
[----:B0-----:R-:W-:Y:S01]  /*ac30*/  LOP3.LUT R0, R0, 0x3, RZ, 0xc0, !PT ;  /* 0x0000000300007812 */ /* 0x001fe200078ec0ff */
[----:B------:R-:W-:-:S05]  /*ac40*/  IMAD.MOV.U32 R6, RZ, RZ, RZ ;  /* 0x000000ffff067224 */ /* 0x000fca00078e00ff */
[----:B------:R-:W0:Y:S02]  /*ac50*/  SHFL.IDX PT, R0, R0, RZ, 0x1f ;  /* 0x00001fff00007589 */ /* 0x000e2400000e0000 */
[----:B0-----:R-:W-:-:S04]  /*ac60*/  ISETP.NE.AND P0, PT, R0, RZ, PT ;  /* 0x000000ff0000720c */ /* 0x001fc80003f05270 */
[----:B------:R-:W-:-:S05]  /*ac70*/  P2R R0, PR, RZ, 0x1 ;  /* 0x00000001ff007803 */ /* 0x000fca0000000000 */
[----:B------:R0:W-:Y:S04]  /*ac80*/  STL [R1+0x5c], R0 ;  /* 0x00005c0001007387 */ /* 0x0001e80000100800 */
[----:B------:R-:W-:Y:S05]  /*ac90*/  @!P0 BRA `(.L_x_220) ;  /* 0x0000000000248947 */ /* 0x000fea0003800000 */
[----:B------:R-:W1:Y:S08]  /*aca0*/  S2UR UR5, SR_CgaCtaId ;  /* 0x00000000000579c3 */ /* 0x000e700000008800 */
[----:B------:R-:W-:Y:S06]  /*acb0*/  BAR.SYNC.DEFER_BLOCKING 0x5, 0x180 ;  /* 0x0146000000007b1d */ /* 0x000fec0000010000 */
[----:B------:R-:W-:-:S02]  /*acc0*/  UMOV UR4, 0x400 ;  /* 0x0000040000047882 */ /* 0x000fc40000000000 */
[----:B-1----:R-:W-:-:S09]  /*acd0*/  ULEA UR4, UR5, UR4, 0x18 ;  /* 0x0000000405047291 */ /* 0x002fd2000f8ec03f */
[----:B------:R-:W1:Y:S04]  /*ace0*/  LDS.128 R4, [UR4+0x348d0] ;  /* 0x0348d004ff047984 */ /* 0x000e680008000c00 */
[----:B-1----:R2:W-:Y:S04]  /*acf0*/  STL.64 [R1], R4 ;  /* 0x0000000401007387 */ /* 0x0025e80000100a00 */
[----:B------:R2:W-:Y:S01]  /*ad00*/  STL.64 [R1+0x8], R6 ;  /* 0x0000080601007387 */ /* 0x0005e20000100a00 */
[----:B------:R-:W-:Y:S06]  /*ad10*/  BAR.ARV 0x4, 0x180 ;  /* 0x0106000000007b1d */ /* 0x000fec0000002000 */
[----:B------:R-:W-:Y:S05]  /*ad20*/  BRA `(.L_x_221) ;  /* 0x0000000800a87947 */ /* 0x000fea0003800000 */
.L_x_220:
[----:B0-----:R-:W0:Y:S01]  /*ad30*/  S2R R0, SR_TID.X ;  /* 0x0000000000007919 */ /* 0x001e220000002100 */
[----:B------:R-:W-:Y:S01]  /*ad40*/  ULDC UR4, c[0x0][0xc3c] ;  /* 0x00030f0000047ab9 */ /* 0x000fe20000000800 */
[----:B------:R-:W-:Y:S01]  /*ad50*/  IMAD.MOV.U32 R9, RZ, RZ, RZ ;  /* 0x000000ffff097224 */ /* 0x000fe200078e00ff */
[----:B------:R-:W1:Y:S01]  /*ad60*/  S2UR UR6, SR_CTAID.X ;  /* 0x00000000000679c3 */ /* 0x000e620000002500 */
[----:B------:R-:W-:Y:S01]  /*ad70*/  ULDC UR5, c[0x0][0xc38] ;  /* 0x00030e0000057ab9 */ /* 0x000fe20000000800 */
[----:B0-----:R-:W-:-:S04]  /*ad80*/  LOP3.LUT R0, R0, 0x1f, RZ, 0xc0, !PT ;  /* 0x0000001f00007812 */ /* 0x001fc800078ec0ff */
[----:B------:R-:W-:-:S04]  /*ad90*/  ISETP.NE.AND P0, PT, R0, 0x1f, PT ;  /* 0x0000001f0000780c */ /* 0x000fc80003f05270 */
[----:B------:R-:W-:-:S13]  /*ada0*/  ISETP.GE.OR P1, PT, R0, UR4, !P0 ;  /* 0x0000000400007c0c */ /* 0x000fda000c726670 */
[----:B------:R-:W0:Y:S08]  /*adb0*/  @!P1 LDC.64 R2, c[0x0][0xc80] ;  /* 0x00032000ff029b82 */ /* 0x000e300000000a00 */
[----:B------:R-:W2:Y:S01]  /*adc0*/  @!P1 LDC.64 R4, c[0x0][0xc78] ;  /* 0x00031e00ff049b82 */ /* 0x000ea20000000a00 */
[----:B0-----:R-:W-:-:S05]  /*add0*/  @!P1 IMAD.WIDE.U32 R2, R0, 0x4, R2 ;  /* 0x0000000400029825 */ /* 0x001fca00078e0002 */
[----:B------:R2:W3:Y:S02]  /*ade0*/  @!P1 LDG.E R6, desc[UR40][R2.64] ;  /* 0x0000002802069981 */ /* 0x0004e4000c1e1900 */
[----:B--2---:R-:W-:-:S05]  /*adf0*/  @!P1 IMAD.WIDE.U32 R2, R0, 0x4, R4 ;  /* 0x0000000400029825 */ /* 0x004fca00078e0004 */
[----:B------:R-:W3:Y:S01]  /*ae00*/  @!P1 LDG.E R9, desc[UR40][R2.64] ;  /* 0x0000002802099981 */ /* 0x000ee2000c1e1900 */
[C---:B------:R-:W-:Y:S01]  /*ae10*/  ISETP.NE.AND P1, PT, R0.reuse, RZ, PT ;  /* 0x000000ff0000720c */ /* 0x040fe20003f25270 */
[----:B------:R-:W-:Y:S01]  /*ae20*/  UMOV UR4, URZ ;  /* 0x0000003f00047c82 */ /* 0x000fe20008000000 */
[C---:B------:R-:W-:Y:S02]  /*ae30*/  ISETP.GE.U32.AND P2, PT, R0.reuse, 0x2, PT ;  /* 0x000000020000780c */ /* 0x040fe40003f46070 */
[C---:B------:R-:W-:Y:S02]  /*ae40*/  ISETP.GE.U32.AND P3, PT, R0.reuse, 0x4, PT ;  /* 0x000000040000780c */ /* 0x040fe40003f66070 */
[C---:B------:R-:W-:Y:S02]  /*ae50*/  ISETP.GE.U32.AND P4, PT, R0.reuse, 0x8, PT ;  /* 0x000000080000780c */ /* 0x040fe40003f86070 */
[----:B------:R-:W-:Y:S01]  /*ae60*/  ISETP.GE.U32.AND P5, PT, R0, 0x10, PT ;  /* 0x000000100000780c */ /* 0x000fe20003fa6070 */
[----:B---3--:R-:W-:-:S05]  /*ae70*/  IMAD R4, R6, R9, RZ ;  /* 0x0000000906047224 */ /* 0x008fca00078e02ff */
[----:B------:R-:W0:Y:S02]  /*ae80*/  SHFL.UP PT, R5, R4, 0x1, RZ ;  /* 0x0420000004057989 */ /* 0x000e2400000e00ff */
[----:B0-----:R-:W-:-:S05]  /*ae90*/  SEL R5, R5, RZ, P1 ;  /* 0x000000ff05057207 */ /* 0x001fca0000800000 */
[----:B------:R-:W-:-:S05]  /*aea0*/  IMAD.IADD R5, R4, 0x1, R5 ;  /* 0x0000000104057824 */ /* 0x000fca00078e0205 */
        /* <DEDUP_REMOVED lines=12> */
[----:B------:R-:W0:Y:S02]  /*af70*/  SHFL.IDX PT, R4, R2, 0x1f, 0x1f ;  /* 0x03e01f0002047f89 */ /* 0x000e2400000e0000 */
[----:B0-----:R-:W-:-:S04]  /*af80*/  IMAD R7, R4, UR5, RZ ;  /* 0x0000000504077c24 */ /* 0x001fc8000f8e02ff */
[----:B------:R-:W-:Y:S01]  /*af90*/  IMAD.MOV.U32 R4, RZ, RZ, R7 ;  /* 0x000000ffff047224 */ /* 0x000fe200078e0007 */
[----:B-1----:R-:W-:-:S13]  /*afa0*/  ISETP.GT.AND P6, PT, R7, UR6, PT ;  /* 0x0000000607007c0c */ /* 0x002fda000bfc4270 */
[----:B------:R-:W-:Y:S05]  /*afb0*/  @P6 BRA `(.L_x_222) ;  /* 0x0000000000a46947 */ /* 0x000fea0003800000 */
[----:B------:R-:W-:Y:S01]  /*afc0*/  IMAD.MOV.U32 R7, RZ, RZ, R4 ;  /* 0x000000ffff077224 */ /* 0x000fe200078e0004 */
[----:B------:R-:W-:Y:S01]  /*afd0*/  UMOV UR4, URZ ;  /* 0x0000003f00047c82 */ /* 0x000fe20008000000 */
[----:B------:R-:W-:-:S05]  /*afe0*/  ULDC UR5, c[0x0][0xc38] ;  /* 0x00030e0000057ab9 */ /* 0x000fca0000000800 */
.L_x_224:
[----:B------:R-:W0:Y:S01]  /*aff0*/  LDC R2, c[0x0][0xc3c] ;  /* 0x00030f00ff027b82 */ /* 0x000e220000000800 */
[----:B------:R-:W-:Y:S01]  /*b000*/  ULDC UR7, c[0x0][0xc3c] ;  /* 0x00030f0000077ab9 */ /* 0x000fe20000000800 */
[----:B------:R-:W-:Y:S01]  /*b010*/  UIADD3 UR4, UR4, 0x1f, URZ ;  /* 0x0000001f04047890 */ /* 0x000fe2000fffe03f */
[----:B------:R-:W-:-:S05]  /*b020*/  IMAD.U32 R3, RZ, RZ, UR7 ;  /* 0x00000007ff037e24 */ /* 0x000fca000f8e00ff */
[----:B------:R1:W-:Y:S01]  /*b030*/  STL [R1+0xc], R3 ;  /* 0x00000c0301007387 */ /* 0x0003e20000100800 */
[----:B0-----:R-:W-:-:S13]  /*b040*/  ISETP.LE.AND P6, PT, R2, UR4, PT ;  /* 0x0000000402007c0c */ /* 0x001fda000bfc3270 */
[----:B-1----:R-:W-:Y:S05]  /*b050*/  @P6 BRA `(.L_x_223) ;  /* 0x0000000400a46947 */ /* 0x002fea0003800000 */
[----:B------:R-:W-:Y:S02]  /*b060*/  VIADD R9, R0, UR4 ;  /* 0x0000000400097c36 */ /* 0x000fe40008000000 */
[----:B------:R-:W-:-:S03]  /*b070*/  IMAD.MOV.U32 R6, RZ, RZ, RZ ;  /* 0x000000ffff067224 */ /* 0x000fc600078e00ff */
[----:B------:R-:W-:-:S13]  /*b080*/  ISETP.GE.OR P6, PT, R9, R2, !P0 ;  /* 0x000000020900720c */ /* 0x000fda00047c6670 */
[----:B------:R-:W0:Y:S08]  /*b090*/  @!P6 LDC.64 R2, c[0x0][0xc80] ;  /* 0x00032000ff02eb82 */ /* 0x000e300000000a00 */
[----:B------:R-:W1:Y:S01]  /*b0a0*/  @!P6 LDC.64 R4, c[0x0][0xc78] ;  /* 0x00031e00ff04eb82 */ /* 0x000e620000000a00 */
[----:B0-----:R-:W-:-:S05]  /*b0b0*/  @!P6 IMAD.WIDE R2, R9, 0x4, R2 ;  /* 0x000000040902e825 */ /* 0x001fca00078e0202 */
[----:B------:R1:W2:Y:S02]  /*b0c0*/  @!P6 LDG.E R6, desc[UR40][R2.64] ;  /* 0x000000280206e981 */ /* 0x0002a4000c1e1900 */
[----:B-1----:R-:W-:-:S04]  /*b0d0*/  @!P6 IMAD.WIDE R2, R9, 0x4, R4 ;  /* 0x000000040902e825 */ /* 0x002fc800078e0204 */
[----:B------:R-:W-:-:S06]  /*b0e0*/  IMAD.MOV.U32 R9, RZ, RZ, RZ ;  /* 0x000000ffff097224 */ /* 0x000fcc00078e00ff */
[----:B------:R-:W2:Y:S02]  /*b0f0*/  @!P6 LDG.E R9, desc[UR40][R2.64] ;  /* 0x000000280209e981 */ /* 0x000ea4000c1e1900 */
[----:B--2---:R-:W-:-:S05]  /*b100*/  IMAD R11, R6, R9, RZ ;  /* 0x00000009060b7224 */ /* 0x004fca00078e02ff */
[----:B------:R-:W0:Y:S02]  /*b110*/  SHFL.UP PT, R4, R11, 0x1, RZ ;  /* 0x042000000b047989 */ /* 0x000e2400000e00ff */
[----:B0-----:R-:W-:-:S05]  /*b120*/  SEL R4, R4, RZ, P1 ;  /* 0x000000ff04047207 */ /* 0x001fca0000800000 */
[----:B------:R-:W-:-:S05]  /*b130*/  IMAD.IADD R4, R11, 0x1, R4 ;  /* 0x000000010b047824 */ /* 0x000fca00078e0204 */
[----:B------:R-:W0:Y:S02]  /*b140*/  SHFL.UP PT, R5, R4, 0x2, RZ ;  /* 0x0440000004057989 */ /* 0x000e2400000e00ff */
[----:B0-----:R-:W-:-:S05]  /*b150*/  SEL R5, R5, RZ, P2 ;  /* 0x000000ff05057207 */ /* 0x001fca0001000000 */
[----:B------:R-:W-:-:S05]  /*b160*/  IMAD.IADD R5, R4, 0x1, R5 ;  /* 0x0000000104057824 */ /* 0x000fca00078e0205 */
[----:B------:R-:W0:Y:S02]  /*b170*/  SHFL.UP PT, R8, R5, 0x4, RZ ;  /* 0x0480000005087989 */ /* 0x000e2400000e00ff */
[----:B0-----:R-:W-:-:S04]  /*b180*/  SEL R8, R8, RZ, P3 ;  /* 0x000000ff08087207 */ /* 0x001fc80001800000 */
[----:B------:R-:W-:-:S05]  /*b190*/  IADD3 R8, R5, R8, RZ ;  /* 0x0000000805087210 */ /* 0x000fca0007ffe0ff */
        /* <DEDUP_REMOVED lines=8> */
[----:B------:R-:W-:-:S05]  /*b220*/  IMAD.IADD R7, R4, 0x1, R7 ;  /* 0x0000000104077824 */ /* 0x000fca00078e0207 */
[----:B------:R-:W-:-:S13]  /*b230*/  ISETP.GT.AND P6, PT, R7, UR6, PT ;  /* 0x0000000607007c0c */ /* 0x000fda000bfc4270 */
[----:B------:R-:W-:Y:S05]  /*b240*/  @!P6 BRA `(.L_x_224) ;  /* 0xfffffffc0068e947 */ /* 0x000fea000383ffff */
.L_x_222:
[----:B------:R-:W-:Y:S02]  /*b250*/  IMAD.IADD R11, R7, 0x1, -R4 ;  /* 0x00000001070b7824 */ /* 0x000fe400078e0a04 */
[----:B------:R-:W-:Y:S02]  /*b260*/  IMAD.MOV.U32 R12, RZ, RZ, RZ ;  /* 0x000000ffff0c7224 */ /* 0x000fe400078e00ff */
[----:B------:R-:W-:-:S05]  /*b270*/  IMAD R3, R2, UR5, R11 ;  /* 0x0000000502037c24 */ /* 0x000fca000f8e020b */
[----:B------:R-:W-:-:S13]  /*b280*/  ISETP.GT.AND P0, PT, R3, UR6, PT ;  /* 0x0000000603007c0c */ /* 0x000fda000bf04270 */
[----:B------:R-:W-:-:S04]  /*b290*/  VOTE.ANY R10, PT, !P0 ;  /* 0x00000000000a7806 */ /* 0x000fc800040e0100 */
[----:B------:R-:W0:Y:S01]  /*b2a0*/  POPC R5, R10 ;  /* 0x0000000a00057309 */ /* 0x000e220000000000 */
[----:B------:R-:W-:Y:S01]  /*b2b0*/  ISETP.NE.AND P0, PT, R10, RZ, PT ;  /* 0x000000ff0a00720c */ /* 0x000fe20003f05270 */
[----:B0-----:R-:W0:Y:S04]  /*b2c0*/  SHFL.IDX PT, R6, R6, R5, 0x1f ;  /* 0x00001f0506067589 */ /* 0x001e2800000e0000 */
[----:B------:R-:W1:Y:S01]  /*b2d0*/  SHFL.IDX PT, R8, R9, R5, 0x1f ;  /* 0x00001f0509087589 */ /* 0x000e6200000e0000 */
[----:B0-----:R-:W-:-:S04]  /*b2e0*/  IABS R4, R6 ;  /* 0x0000000600047213 */ /* 0x001fc80000000000 */
[----:B------:R-:W0:Y:S01]  /*b2f0*/  I2F.RP R13, R4 ;  /* 0x00000004000d7306 */ /* 0x000e220000209400 */
[----:B-1----:R-:W-:-:S07]  /*b300*/  IABS R7, R8 ;  /* 0x0000000800077213 */ /* 0x002fce0000000000 */
[----:B------:R-:W-:Y:S08]  /*b310*/  I2F.RP R10, R7 ;  /* 0x00000007000a7306 */ /* 0x000ff00000209400 */
[----:B0-----:R-:W0:Y:S02]  /*b320*/  MUFU.RCP R13, R13 ;  /* 0x0000000d000d7308 */ /* 0x001e240000001000 */
[----:B0-----:R-:W-:-:S06]  /*b330*/  VIADD R3, R13, 0xffffffe ;  /* 0x0ffffffe0d037836 */ /* 0x001fcc0000000000 */
[----:B------:R-:W0:Y:S02]  /*b340*/  F2I.FTZ.U32.TRUNC.NTZ R3, R3 ;  /* 0x0000000300037305 */ /* 0x000e24000021f000 */
[----:B0-----:R-:W-:Y:S01]  /*b350*/  IMAD.MOV R15, RZ, RZ, -R3 ;  /* 0x000000ffff0f7224 */ /* 0x001fe200078e0a03 */
[----:B------:R-:W-:Y:S06]  /*b360*/  @!P0 BRA `(.L_x_225) ;  /* 0x0000000000088947 */ /* 0x000fec0003800000 */
[----:B------:R-:W-:-:S05]  /*b370*/  VIADD R9, R5, 0xffffffff ;  /* 0xffffffff05097836 */ /* 0x000fca0000000000 */
[----:B------:R0:W1:Y:S02]  /*b380*/  SHFL.IDX PT, R12, R2, R9, 0x1f ;  /* 0x00001f09020c7589 */ /* 0x00006400000e0000 */
.L_x_225:
[----:B-1----:R-:W-:Y:S01]  /*b390*/  IMAD R11, R12, UR5, R11 ;  /* 0x000000050c0b7c24 */ /* 0x002fe2000f8e020b */
[----:B------:R-:W1:Y:S01]  /*b3a0*/  MUFU.RCP R10, R10 ;  /* 0x0000000a000a7308 */ /* 0x000e620000001000 */
[----:B0-----:R-:W-:Y:S02]  /*b3b0*/  IMAD R9, R15, R4, RZ ;  /* 0x000000040f097224 */ /* 0x001fe400078e02ff */
[----:B------:R-:W-:Y:S01]  /*b3c0*/  IMAD.MOV.U32 R2, RZ, RZ, RZ ;  /* 0x000000ffff027224 */ /* 0x000fe200078e00ff */
[----:B------:R0:W-:Y:S03]  /*b3d0*/  STL [R1], R11 ;  /* 0x0000000b01007387 */ /* 0x0001e60000100800 */
[----:B------:R-:W-:Y:S01]  /*b3e0*/  IMAD.HI.U32 R2, R3, R9, R2 ;  /* 0x0000000903027227 */ /* 0x000fe200078e0002 */
[----:B------:R-:W-:Y:S02]  /*b3f0*/  IADD3 R9, -R11, UR6, RZ ;  /* 0x000000060b097c10 */ /* 0x000fe4000fffe1ff */
[----:B------:R-:W-:-:S02]  /*b400*/  IABS R3, R6 ;  /* 0x0000000600037213 */ /* 0x000fc40000000000 */
[----:B------:R-:W-:-:S03]  /*b410*/  IABS R13, R9 ;  /* 0x00000009000d7213 */ /* 0x000fc60000000000 */
[----:B------:R-:W-:Y:S02]  /*b420*/  IMAD.MOV R12, RZ, RZ, -R3 ;  /* 0x000000ffff0c7224 */ /* 0x000fe400078e0a03 */
[----:B0-----:R-:W-:-:S04]  /*b430*/  IMAD.HI.U32 R11, R2, R13, RZ ;  /* 0x0000000d020b7227 */ /* 0x001fc800078e00ff */
[----:B-1----:R-:W-:Y:S02]  /*b440*/  VIADD R3, R10, 0xffffffe ;  /* 0x0ffffffe0a037836 */ /* 0x002fe40000000000 */
[----:B------:R-:W-:-:S04]  /*b450*/  IMAD R13, R11, R12, R13 ;  /* 0x0000000c0b0d7224 */ /* 0x000fc800078e020d */
[----:B------:R-:W0:Y:S01]  /*b460*/  F2I.FTZ.U32.TRUNC.NTZ R3, R3 ;  /* 0x0000000300037305 */ /* 0x000e22000021f000 */
[----:B------:R-:W-:-:S13]  /*b470*/  ISETP.GT.U32.AND P1, PT, R4, R13, PT ;  /* 0x0000000d0400720c */ /* 0x000fda0003f24070 */
[----:B------:R-:W-:Y:S02]  /*b480*/  @!P1 IMAD.IADD R13, R13, 0x1, -R4 ;  /* 0x000000010d0d9824 */ /* 0x000fe400078e0a04 */
[----:B0-----:R-:W-:Y:S02]  /*b490*/  IMAD.MOV R2, RZ, RZ, -R3 ;  /* 0x000000ffff027224 */ /* 0x001fe400078e0a03 */
[----:B------:R-:W-:Y:S01]  /*b4a0*/  @!P1 VIADD R11, R11, 0x1 ;  /* 0x000000010b0b9836 */ /* 0x000fe20000000000 */
[----:B------:R-:W-:Y:S01]  /*b4b0*/  ISETP.GE.U32.AND P0, PT, R13, R4, PT ;  /* 0x000000040d00720c */ /* 0x000fe20003f06070 */
[----:B------:R-:W-:Y:S01]  /*b4c0*/  IMAD R13, R2, R7, RZ ;  /* 0x00000007020d7224 */ /* 0x000fe200078e02ff */
[----:B------:R-:W-:Y:S01]  /*b4d0*/  ISETP.NE.AND P1, PT, R6, RZ, PT ;  /* 0x000000ff0600720c */ /* 0x000fe20003f25270 */
[----:B------:R-:W-:-:S04]  /*b4e0*/  IMAD.MOV.U32 R2, RZ, RZ, RZ ;  /* 0x000000ffff027224 */ /* 0x000fc800078e00ff */
[----:B------:R-:W-:Y:S01]  /*b4f0*/  IMAD.HI.U32 R4, R3, R13, R2 ;  /* 0x0000000d03047227 */ /* 0x000fe200078e0002 */
[----:B------:R-:W-:-:S04]  /*b500*/  LOP3.LUT R2, R9, R6, RZ, 0x3c, !PT ;  /* 0x0000000609027212 */ /* 0x000fc800078e3cff */
[----:B------:R-:W-:Y:S02]  /*b510*/  ISETP.GE.AND P2, PT, R2, RZ, PT ;  /* 0x000000ff0200720c */ /* 0x000fe40003f46270 */
[----:B------:R-:W-:Y:S02]  /*b520*/  @P0 IADD3 R11, R11, 0x1, RZ ;  /* 0x000000010b0b0810 */ /* 0x000fe40007ffe0ff */
[----:B------:R-:W-:-:S05]  /*b530*/  IABS R2, R8 ;  /* 0x0000000800027213 */ /* 0x000fca0000000000 */
[----:B------:R-:W-:-:S04]  /*b540*/  IMAD.MOV R2, RZ, RZ, -R2 ;  /* 0x000000ffff027224 */ /* 0x000fc800078e0a02 */
[----:B------:R-:W-:Y:S01]  /*b550*/  @!P2 IMAD.MOV R11, RZ, RZ, -R11 ;  /* 0x000000ffff0ba224 */ /* 0x000fe200078e0a0b */
[----:B------:R-:W-:-:S04]  /*b560*/  @!P1 LOP3.LUT R11, RZ, R6, RZ, 0x33, !PT ;  /* 0x00000006ff0b9212 */ /* 0x000fc800078e33ff */
[-C--:B------:R-:W-:Y:S01]  /*b570*/  IABS R3, R11.reuse ;  /* 0x0000000b00037213 */ /* 0x080fe20000000000 */
[----:B------:R-:W-:-:S04]  /*b580*/  IMAD R6, R6, R11, RZ ;  /* 0x0000000b06067224 */ /* 0x000fc800078e02ff */
[----:B------:R-:W-:-:S04]  /*b590*/  IMAD.HI.U32 R4, R4, R3, RZ ;  /* 0x0000000304047227 */ /* 0x000fc800078e00ff */
[----:B------:R-:W-:Y:S02]  /*b5a0*/  IMAD R2, R4, R2, R3 ;  /* 0x0000000204027224 */ /* 0x000fe400078e0203 */
[----:B------:R-:W-:-:S03]  /*b5b0*/  IMAD.IADD R6, R9, 0x1, -R6 ;  /* 0x0000000109067824 */ /* 0x000fc600078e0a06 */
[----:B------:R-:W-:Y:S02]  /*b5c0*/  ISETP.GT.U32.AND P1, PT, R7, R2, PT ;  /* 0x000000020700720c */ /* 0x000fe40003f24070 */
[----:B------:R1:W-:Y:S11]  /*b5d0*/  STL [R1+0x4], R6 ;  /* 0x0000040601007387 */ /* 0x0003f60000100800 */
[----:B------:R-:W-:-:S02]  /*b5e0*/  @!P1 IMAD.IADD R2, R2, 0x1, -R7 ;  /* 0x0000000102029824 */ /* 0x000fc400078e0a07 */
[----:B------:R-:W-:Y:S01]  /*b5f0*/  @!P1 VIADD R4, R4, 0x1 ;  /* 0x0000000104049836 */ /* 0x000fe20000000000 */
[----:B------:R-:W-:Y:S02]  /*b600*/  ISETP.NE.AND P1, PT, R8, RZ, PT ;  /* 0x000000ff0800720c */ /* 0x000fe40003f25270 */
[----:B------:R-:W-:Y:S02]  /*b610*/  ISETP.GE.U32.AND P0, PT, R2, R7, PT ;  /* 0x000000070200720c */ /* 0x000fe40003f06070 */
[----:B------:R-:W-:-:S04]  /*b620*/  LOP3.LUT R2, R11, R8, RZ, 0x3c, !PT ;  /* 0x000000080b027212 */ /* 0x000fc800078e3cff */
[----:B------:R-:W-:-:S07]  /*b630*/  ISETP.GE.AND P2, PT, R2, RZ, PT ;  /* 0x000000ff0200720c */ /* 0x000fce0003f46270 */
[----:B------:R-:W-:-:S06]  /*b640*/  @P0 VIADD R4, R4, 0x1 ;  /* 0x0000000104040836 */ /* 0x000fcc0000000000 */
[----:B------:R-:W-:Y:S01]  /*b650*/  @!P2 IMAD.MOV R4, RZ, RZ, -R4 ;  /* 0x000000ffff04a224 */ /* 0x000fe200078e0a04 */
[----:B------:R-:W-:-:S05]  /*b660*/  @!P1 LOP3.LUT R4, RZ, R8, RZ, 0x33, !PT ;  /* 0x00000008ff049212 */ /* 0x000fca00078e33ff */
[--C-:B------:R-:W-:Y:S02]  /*b670*/  IMAD.MOV R2, RZ, RZ, -R4.reuse ;  /* 0x000000ffff027224 */ /* 0x100fe400078e0a04 */
[C---:B------:R-:W-:Y:S02]  /*b680*/  IMAD R4, R8.reuse, 0x1000000, R4 ;  /* 0x0100000008047824 */ /* 0x040fe400078e0204 */
[----:B------:R-:W-:Y:S02]  /*b690*/  IMAD R11, R8, R2, R11 ;  /* 0x00000002080b7224 */ /* 0x000fe400078e020b */
[----:B------:R-:W-:Y:S02]  /*b6a0*/  VIADD R2, R5, UR4 ;  /* 0x0000000405027c36 */ /* 0x000fe40008000000 */
[----:B------:R-:W-:-:S03]  /*b6b0*/  IMAD R3, R11, 0x10000, R4 ;  /* 0x000100000b037824 */ /* 0x000fc600078e0204 */
[----:B------:R1:W-:Y:S04]  /*b6c0*/  STL [R1+0xc], R2 ;  /* 0x00000c0201007387 */ /* 0x0003e80000100800 */
[----:B------:R1:W-:Y:S01]  /*b6d0*/  STL [R1+0x8], R3 ;  /* 0x0000080301007387 */ /* 0x0003e20000100800 */
[----:B------:R-:W-:Y:S05]  /*b6e0*/  BRA `(.L_x_226) ;  /* 0x0000000000107947 */ /* 0x000fea0003800000 */
.L_x_223:
[----:B------:R-:W-:Y:S01]  /*b6f0*/  IMAD.U32 R2, RZ, RZ, UR6 ;  /* 0x00000006ff027e24 */ /* 0x000fe2000f8e00ff */
[----:B------:R0:W-:Y:S04]  /*b700*/  STL [R1+0x4], RZ ;  /* 0x000004ff01007387 */ /* 0x0001e80000100800 */
[----:B------:R0:W-:Y:S04]  /*b710*/  STL [R1+0x8], RZ ;  /* 0x000008ff01007387 */ /* 0x0001e80000100800 */
[----:B------:R0:W-:Y:S02]  /*b720*/  STL [R1], R2 ;  /* 0x0000000201007387 */ /* 0x0001e40000100800 */
.L_x_226:
[----:B------:R-:W2:Y:S04]  /*b730*/  LDL R4, [R1] ;  /* 0x0000000001047983 */ /* 0x000ea80000100800 */
[----:B------:R-:W2:Y:S04]  /*b740*/  LDL R5, [R1+0x4] ;  /* 0x0000040001057983 */ /* 0x000ea80000100800 */
[----:B-1----:R-:W2:Y:S04]  /*b750*/  LDL R6, [R1+0x8] ;  /* 0x0000080001067983 */ /* 0x002ea80000100800 */
[----:B------:R-:W2:Y:S01]  /*b760*/  LDL R7, [R1+0xc] ;  /* 0x00000c0001077983 */ /* 0x000ea20000100800 */
[----:B------:R-:W-:-:S13]  /*b770*/  ISETP.NE.AND P0, PT, R0, RZ, PT ;  /* 0x000000ff0000720c */ /* 0x000fda0003f05270 */
[----:B------:R-:W1:Y:S01]  /*b780*/  @!P0 S2R R3, SR_CgaCtaId ;  /* 0x0000000000038919 */ /* 0x000e620000008800 */
[----:B------:R-:W-:-:S04]  /*b790*/  @!P0 MOV R0, 0x400 ;  /* 0x0000040000008802 */ /* 0x000fc80000000f00 */
[----:B-1----:R-:W-:-:S05]  /*b7a0*/  @!P0 LEA R0, R3, R0, 0x18 ;  /* 0x0000000003008211 */ /* 0x002fca00078ec0ff */
[----:B--2---:R1:W-:Y:S01]  /*b7b0*/  @!P0 STS.128 [R0+0x348d0], R4 ;  /* 0x0348d00400008388 */ /* 0x0043e20000000c00 */
[----:B------:R-:W-:Y:S06]  /*b7c0*/  BAR.ARV 0x5, 0x180 ;  /* 0x0146000000007b1d */ /* 0x000fec0000002000 */
.L_x_221:
[----:B01----:R-:W3:Y:S01]  /*b7d0*/  LDL R0, [R1+0xc] ;  /* 0x00000c0001007983 */ /* 0x003ee20000100800 */
[----:B------:R-:W-:Y:S01]  /*b7e0*/  ULDC UR4, c[0x0][0xc3c] ;  /* 0x00030f0000047ab9 */ /* 0x000fe20000000800 */
[----:B------:R-:W-:Y:S02]  /*b7f0*/  IMAD.MOV.U32 R19, RZ, RZ, RZ ;  /* 0x000000ffff137224 */ /* 0x000fe400078e00ff */
[----:B------:R0:W-:Y:S01]  /*b800*/  STL [R1+0x48], RZ ;  /* 0x000048ff01007387 */ /* 0x0001e20000100800 */
[----:B---3--:R-:W-:Y:S01]  /*b810*/  ISETP.GE.AND P0, PT, R0, UR4, PT ;  /* 0x0000000400007c0c */ /* 0x008fe2000bf06270 */
[----:B------:R-:W-:-:S05]  /*b820*/  IMAD.MOV.U32 R0, RZ, RZ, 0x1 ;  /* 0x00000001ff007424 */ /* 0x000fca00078e00ff */
[----:B------:R0:W-:Y:S07]  /*b830*/  STL [R1+0x14], R0 ;  /* 0x0000140001007387 */ /* 0x0001ee0000100800 */
[----:B------:R-:W-:Y:S05]  /*b840*/  @P0 BRA `(.L_x_227) ;  /* 0x0000005400f00947 */ /* 0x000fea0003800000 */
[----:B--2---:R-:W1:Y:S01]  /*b850*/  S2R R5, SR_TID.X ;  /* 0x0000000000057919 */ /* 0x004e620000002100 */
[----:B------:R-:W2:Y:S01]  /*b860*/  S2UR UR5, SR_CgaCtaId ;  /* 0x00000000000579c3 */ /* 0x000ea20000008800 */
[----:B------:R-:W-:Y:S01]  /*b870*/  UMOV UR4, 0x400 ;  /* 0x0000040000047882 */ /* 0x000fe20000000000 */
[----:B------:R-:W-:Y:S01]  /*b880*/  BSSY B8, `(.L_x_227) ;  /* 0x0000578000087945 */ /* 0x000fe20003800000 */
[----:B------:R-:W-:Y:S01]  /*b890*/  IMAD.MOV.U32 R19, RZ, RZ, RZ ;  /* 0x000000ffff137224 */ /* 0x000fe200078e00ff */
[----:B------:R-:W-:Y:S01]  /*b8a0*/  ULDC UR36, c[0x0][0xc] ;  /* 0x0000030000247ab9 */ /* 0x000fe20000000800 */
[----:B------:R-:W-:Y:S01]  /*b8b0*/  ULDC.64 UR38, c[0x0][0x198] ;  /* 0x0000660000267ab9 */ /* 0x000fe20000000a00 */
[----:B--2---:R-:W-:-:S06]  /*b8c0*/  ULEA UR4, UR5, UR4, 0x18 ;  /* 0x0000000405047291 */ /* 0x004fcc000f8ec03f */
[----:B------:R-:W-:Y:S01]  /*b8d0*/  IMAD.U32 R18, RZ, RZ, UR4 ;  /* 0x00000004ff127e24 */ /* 0x000fe2000f8e00ff */
[C---:B-1----:R-:W-:Y:S01]  /*b8e0*/  LOP3.LUT R4, R5.reuse, 0x7f, RZ, 0xc0, !PT ;  /* 0x0000007f05047812 */ /* 0x042fe200078ec0ff */
[----:B0-----:R-:W-:-:S05]  /*b8f0*/  IMAD.SHL.U32 R0, R5, 0x8, RZ ;  /* 0x0000000805007824 */ /* 0x001fca00078e00ff */
[C---:B------:R-:W-:Y:S02]  /*b900*/  LOP3.LUT R2, R0.reuse, 0x1f8, RZ, 0xc0, !PT ;  /* 0x000001f800027812 */ /* 0x040fe400078ec0ff */
[----:B------:R-:W-:Y:S02]  /*b910*/  LOP3.LUT R0, R0, 0x38, RZ, 0xc0, !PT ;  /* 0x0000003800007812 */ /* 0x000fe400078ec0ff */
[----:B------:R-:W-:Y:S02]  /*b920*/  LOP3.LUT R3, R2, 0x38, R5, 0x78, !PT ;  /* 0x0000003802037812 */ /* 0x000fe400078e7805 */
[----:B------:R-:W-:Y:S02]  /*b930*/  SHF.L.U32 R2, R4, 0x3, RZ ;  /* 0x0000000304027819 */ /* 0x000fe400000006ff */
[----:B------:R-:W-:Y:S02]  /*b940*/  SHF.R.U32.HI R4, RZ, 0x3, R4 ;  /* 0x00000003ff047819 */ /* 0x000fe40000011604 */
[----:B------:R-:W-:Y:S01]  /*b950*/  LOP3.LUT R3, R3, 0x200, R2, 0xf8, !PT ;  /* 0x0000020003037812 */ /* 0x000fe200078ef802 */
[----:B------:R-:W-:-:S04]  /*b960*/  IMAD.SHL.U32 R2, R5, 0x10, RZ ;  /* 0x0000001005027824 */ /* 0x000fc800078e00ff */
[----:B------:R-:W-:Y:S01]  /*b970*/  IMAD R3, R3, 0x2, R18 ;  /* 0x0000000203037824 */ /* 0x000fe200078e0212 */
[----:B------:R-:W-:Y:S01]  /*b980*/  LOP3.LUT R4, R4, 0x70, R2, 0xf8, !PT ;  /* 0x0000007004047812 */ /* 0x000fe200078ef802 */
[----:B------:R-:W-:-:S03]  /*b990*/  IMAD.MOV.U32 R2, RZ, RZ, 0x1 ;  /* 0x00000001ff027424 */ /* 0x000fc600078e00ff */
[----:B------:R-:W-:Y:S04]  /*b9a0*/  STL [R1+0x24], R3 ;  /* 0x0000240301007387 */ /* 0x000fe80000100800 */
[----:B------:R0:W-:Y:S04]  /*b9b0*/  STL [R1+0x14], R2 ;  /* 0x0000140201007387 */ /* 0x0001e80000100800 */
[----:B------:R1:W-:Y:S01]  /*b9c0*/  STL [R1+0x48], RZ ;  /* 0x000048ff01007387 */ /* 0x0003e20000100800 */
[C---:B0-----:R-:W-:Y:S02]  /*b9d0*/  LOP3.LUT R2, R0.reuse, 0x40, RZ, 0xfc, !PT ;  /* 0x0000004000027812 */ /* 0x041fe400078efcff */
[----:B-1----:R-:W-:-:S07]  /*b9e0*/  LOP3.LUT R0, R0, 0x80, RZ, 0xfc, !PT ;  /* 0x0000008000007812 */ /* 0x002fce00078efcff */
.L_x_329:
[----:B--2---:R-:W2:Y:S01]  /*b9f0*/  LDL R0, [R1+0xc] ;  /* 0x00000c0001007983 */ /* 0x004ea20000100800 */
[----:B------:R-:W2:Y:S01]  /*ba00*/  LDC.64 R2, c[0x0][0xc88] ;  /* 0x00032200ff027b82 */ /* 0x000ea20000000a00 */
[----:B------:R-:W-:Y:S05]  /*ba10*/  YIELD ;  /* 0x0000000000007946 */ /* 0x000fea0003800000 */
[----:B------:R-:W-:Y:S01]  /*ba20*/  ULDC.64 UR4, c[0x0][0xa28] ;  /* 0x00028a0000047ab9 */ /* 0x000fe20000000a00 */
[----:B-1----:R-:W-:Y:S01]  /*ba30*/  IMAD.MOV.U32 R6, RZ, RZ, RZ ;  /* 0x000000ffff067224 */ /* 0x002fe200078e00ff */
[----:B------:R-:W-:Y:S01]  /*ba40*/  ISETP.NE.U32.AND P0, PT, RZ, UR4, PT ;  /* 0x00000004ff007c0c */ /* 0x000fe2000bf05070 */
[----:B------:R-:W-:Y:S01]  /*ba50*/  ULDC.64 UR6, c[0x0][0xa18] ;  /* 0x0002860000067ab9 */ /* 0x000fe20000000a00 */
[----:B------:R-:W-:Y:S01]  /*ba60*/  ULDC.64 UR8, c[0x0][0xa08] ;  /* 0x0002820000087ab9 */ /* 0x000fe20000000a00 */
[----:B--2---:R-:W-:-:S05]  /*ba70*/  IMAD.WIDE R2, R0, 0x4, R2 ;  /* 0x0000000400027825 */ /* 0x004fca00078e0202 */
[----:B------:R-:W2:Y:S01]  /*ba80*/  LDG.E R10, desc[UR40][R2.64] ;  /* 0x00000028020a7981 */ /* 0x000ea2000c1e1900 */
[----:B------:R-:W-:Y:S01]  /*ba90*/  ISETP.NE.AND.EX P0, PT, RZ, UR5, PT, P0 ;  /* 0x00000005ff007c0c */ /* 0x000fe2000bf05300 */
[----:B------:R-:W-:Y:S01]  /*baa0*/  IMAD.MOV.U32 R0, RZ, RZ, RZ ;  /* 0x000000ffff007224 */ /* 0x000fe200078e00ff */
[----:B--2---:R-:W-:Y:S01]  /*bab0*/  SHF.R.S32.HI R4, RZ, 0x1f, R10 ;  /* 0x0000001fff047819 */ /* 0x004fe2000001140a */
[----:B------:R-:W-:-:S10]  /*bac0*/  IMAD.SHL.U32 R17, R10, 0x4, RZ ;  /* 0x000000040a117824 */ /* 0x000fd400078e00ff */
[C---:B------:R-:W-:Y:S01]  /*bad0*/  @P0 LEA R2, P1, R10.reuse, UR4, 0x2 ;  /* 0x000000040a020c11 */ /* 0x040fe2000f8210ff */
[----:B------:R-:W-:Y:S03]  /*bae0*/  STL [R1+0x2c], R10 ;  /* 0x00002c0a01007387 */ /* 0x000fe60000100800 */
[C-C-:B------:R-:W-:Y:S01]  /*baf0*/  @P0 LEA.HI.X R3, R10.reuse, UR5, R4.reuse, 0x2, P1 ;  /* 0x000000050a030c11 */ /* 0x140fe200088f1404 */
[----:B------:R-:W-:Y:S01]  /*bb00*/  ULDC.64 UR4, c[0x0][0xa00] ;  /* 0x0002800000047ab9 */ /* 0x000fe20000000a00 */
[----:B------:R-:W-:Y:S01]  /*bb10*/  SHF.L.U64.HI R9, R10, 0x2, R4 ;  /* 0x000000020a097819 */ /* 0x000fe20000010204 */
[----:B0-----:R0:W-:Y:S01]  /*bb20*/  STL [R1+0x3c], R4 ;  /* 0x00003c0401007387 */ /* 0x0011e20000100800 */
[----:B------:R-:W-:-:S03]  /*bb30*/  ISETP.NE.U32.AND P1, PT, RZ, UR4, PT ;  /* 0x00000004ff007c0c */ /* 0x000fc6000bf25070 */
[----:B------:R1:W5:Y:S01]  /*bb40*/  @P0 LDG.E R0, desc[UR40][R2.64] ;  /* 0x0000002802000981 */ /* 0x000362000c1e1900 */
[----:B------:R-:W-:Y:S01]  /*bb50*/  ISETP.NE.AND.EX P1, PT, RZ, UR5, PT, P1 ;  /* 0x00000005ff007c0c */ /* 0x000fe2000bf25310 */
[----:B------:R-:W-:Y:S01]  /*bb60*/  IMAD.MOV.U32 R8, RZ, RZ, RZ ;  /* 0x000000ffff087224 */ /* 0x000fe200078e00ff */
[----:B------:R-:W-:Y:S01]  /*bb70*/  ISETP.NE.U32.AND P2, PT, RZ, UR6, PT ;  /* 0x00000006ff007c0c */ /* 0x000fe2000bf45070 */
[----:B------:R-:W-:Y:S01]  /*bb80*/  STL [R1+0x1c], R9 ;  /* 0x00001c0901007387 */ /* 0x000fe20000100800 */
[----:B------:R-:W-:Y:S02]  /*bb90*/  ISETP.NE.U32.AND P0, PT, RZ, UR8, PT ;  /* 0x00000008ff007c0c */ /* 0x000fe4000bf05070 */
[C---:B0-----:R-:W-:Y:S02]  /*bba0*/  IADD3 R4, P4, R17.reuse, UR8, RZ ;  /* 0x0000000811047c10 */ /* 0x041fe4000ff9e0ff */
[----:B-1----:R-:W-:Y:S02]  /*bbb0*/  IADD3 R2, P3, R17, UR4, RZ ;  /* 0x0000000411027c10 */ /* 0x002fe4000ff7e0ff */
[----:B------:R-:W-:-:S02]  /*bbc0*/  ISETP.NE.AND.EX P2, PT, RZ, UR7, PT, P2 ;  /* 0x00000007ff007c0c */ /* 0x000fc4000bf45320 */
[C---:B------:R-:W-:Y:S02]  /*bbd0*/  IADD3.X R3, R9.reuse, UR5, RZ, P3, !PT ;  /* 0x0000000509037c10 */ /* 0x040fe40009ffe4ff */
[----:B------:R-:W-:Y:S02]  /*bbe0*/  ISETP.NE.AND.EX P0, PT, RZ, UR9, PT, P0 ;  /* 0x00000009ff007c0c */ /* 0x000fe4000bf05300 */
[----:B------:R-:W-:Y:S01]  /*bbf0*/  IADD3.X R5, R9, UR9, RZ, P4, !PT ;  /* 0x0000000909057c10 */ /* 0x000fe2000a7fe4ff */
[----:B------:R-:W2:Y:S01]  /*bc00*/  @P1 LDG.E R6, desc[UR40][R2.64] ;  /* 0x0000002802061981 */ /* 0x000ea2000c1e1900 */
[----:B------:R-:W-:Y:S02]  /*bc10*/  ULDC UR4, c[0x0][0x288] ;  /* 0x0000a20000047ab9 */ /* 0x000fe40000000800 */
[----:B------:R-:W-:Y:S01]  /*bc20*/  IMAD.U32 R11, RZ, RZ, UR4 ;  /* 0x00000004ff0b7e24 */ /* 0x000fe2000f8e00ff */
[----:B------:R-:W-:-:S06]  /*bc30*/  ULDC.64 UR4, c[0x0][0x418] ;  /* 0x0001060000047ab9 */ /* 0x000fcc0000000a00 */
[----:B------:R-:W5:Y:S04]  /*bc40*/  @P0 LDG.E R8, desc[UR40][R4.64] ;  /* 0x0000002804080981 */ /* 0x000f68000c1e1900 */
[----:B--2---:R0:W-:Y:S02]  /*bc50*/  STL [R1+0x30], R6 ;  /* 0x0000300601007387 */ /* 0x0041e40000100800 */
[----:B0-----:R-:W-:-:S04]  /*bc60*/  @P2 IADD3 R6, P3, R17, UR6, RZ ;  /* 0x0000000611062c10 */ /* 0x001fc8000ff7e0ff */
[----:B------:R-:W-:-:S05]  /*bc70*/  @P2 IADD3.X R7, R9, UR7, RZ, P3, !PT ;  /* 0x0000000709072c10 */ /* 0x000fca0009ffe4ff */
[----:B------:R0:W2:Y:S01]  /*bc80*/  @P2 LDG.E R11, desc[UR40][R6.64] ;  /* 0x00000028060b2981 */ /* 0x0000a2000c1e1900 */
[----:B------:R-:W-:-:S03]  /*bc90*/  UISETP.NE.U32.AND UP0, UPT, UR4, URZ, UPT ;  /* 0x0000003f0400728c */ /* 0x000fc6000bf05070 */
[----:B------:R-:W-:Y:S01]  /*bca0*/  ULDC UR4, c[0x0][0x424] ;  /* 0x0001090000047ab9 */ /* 0x000fe20000000800 */
[----:B------:R-:W-:-:S03]  /*bcb0*/  UISETP.NE.AND.EX UP0, UPT, UR5, URZ, UPT, UP0 ;  /* 0x0000003f0500728c */ /* 0x000fc6000bf05300 */
[----:B------:R-:W-:Y:S01]  /*bcc0*/  ULDC UR5, c[0x0][0x2f0] ;  /* 0x0000bc0000057ab9 */ /* 0x000fe20000000800 */
[----:B------:R-:W-:-:S04]  /*bcd0*/  USEL UR4, UR4, 0x1, UP0 ;  /* 0x0000000104047887 */ /* 0x000fc80008000000 */
[----:B------:R-:W-:-:S06]  /*bce0*/  UIMAD UR4, UR4, UR5, URZ ;  /* 0x00000005040472a4 */ /* 0x000fcc000f8e023f */
[----:B0-----:R-:W-:Y:S01]  /*bcf0*/  IMAD.U32 R6, RZ, RZ, UR4 ;  /* 0x00000004ff067e24 */ /* 0x001fe2000f8e00ff */
[----:B--2---:R0:W-:Y:S01]  /*bd00*/  STL [R1+0x44], R11 ;  /* 0x0000440b01007387 */ /* 0x0041e20000100800 */
[----:B------:R-:W-:Y:S05]  /*bd10*/  @P2 BRA `(.L_x_228) ;  /* 0x0000000000142947 */ /* 0x000fea0003800000 */
[----:B------:R-:W-:Y:S05]  /*bd20*/  @!P1 BRA `(.L_x_228) ;  /* 0x0000000000109947 */ /* 0x000fea0003800000 */
[----:B------:R-:W2:Y:S04]  /*bd30*/  LDG.E R7, desc[UR40][R2.64] ;  /* 0x0000002802077981 */ /* 0x000ea8000c1e1900 */
[----:B------:R-:W2:Y:S02]  /*bd40*/  LDG.E R2, desc[UR40][R2.64+0x4] ;  /* 0x0000042802027981 */ /* 0x000ea4000c1e1900 */
[----:B--2---:R-:W-:-:S05]  /*bd50*/  IMAD.IADD R2, R2, 0x1, -R7 ;  /* 0x0000000102027824 */ /* 0x004fca00078e0a07 */
[----:B------:R1:W-:Y:S02]  /*bd60*/  STL [R1+0x44], R2 ;  /* 0x0000440201007387 */ /* 0x0003e40000100800 */
.L_x_228:
[----:B------:R-:W1:Y:S01]  /*bd70*/  LDL.LU R7, [R1+0x8] ;  /* 0x0000080001077983 */ /* 0x000e620000300800 */
[----:B------:R-:W-:Y:S02]  /*bd80*/  ULDC.64 UR4, c[0x0][0xa20] ;  /* 0x0002880000047ab9 */ /* 0x000fe40000000a00 */
[----:B------:R-:W-:-:S04]  /*bd90*/  ISETP.NE.U32.AND P1, PT, RZ, UR4, PT ;  /* 0x00000004ff007c0c */ /* 0x000fc8000bf25070 */
[----:B------:R-:W-:Y:S02]  /*bda0*/  ISETP.NE.AND.EX P1, PT, RZ, UR5, PT, P1 ;  /* 0x00000005ff007c0c */ /* 0x000fe4000bf25310 */
[C---:B-1----:R-:W-:Y:S02]  /*bdb0*/  LOP3.LUT R2, R7.reuse, 0xff000000, RZ, 0xc0, !PT ;  /* 0xff00000007027812 */ /* 0x042fe400078ec0ff */
[C---:B------:R-:W-:Y:S02]  /*bdc0*/  LOP3.LUT R3, R7.reuse, 0xff0000, RZ, 0xc0, !PT ;  /* 0x00ff000007037812 */ /* 0x040fe400078ec0ff */
[----:B------:R-:W-:Y:S02]  /*bdd0*/  SHF.R.U32.HI R2, RZ, 0x8, R2 ;  /* 0x00000008ff027819 */ /* 0x000fe40000011602 */
[----:B------:R-:W-:Y:S01]  /*bde0*/  LOP3.LUT R16, R7, 0xffff, RZ, 0xc0, !PT ;  /* 0x0000ffff07107812 */ /* 0x000fe200078ec0ff */
[----:B-----5:R-:W-:Y:S01]  /*bdf0*/  IMAD.IADD R7, R8, 0x1, R0 ;  /* 0x0000000108077824 */ /* 0x020fe200078e0200 */
[----:B------:R-:W-:Y:S01]  /*be00*/  LEA.HI R2, R3, R2, RZ, 0x10 ;  /* 0x0000000203027211 */ /* 0x000fe200078f80ff */
[----:B------:R-:W-:-:S05]  /*be10*/  IMAD.MOV.U32 R3, RZ, RZ, R10 ;  /* 0x000000ffff037224 */ /* 0x000fca00078e000a */
[----:B------:R1:W-:Y:S04]  /*be20*/  STL [R1+0x10], R3 ;  /* 0x0000100301007387 */ /* 0x0003e80000100800 */
[----:B------:R1:W-:Y:S01]  /*be30*/  STL [R1+0x18], R7 ;  /* 0x0000180701007387 */ /* 0x0003e20000100800 */
[----:B------:R-:W-:Y:S05]  /*be40*/  @!P1 BRA `(.L_x_229) ;  /* 0x0000000000109947 */ /* 0x000fea0003800000 */
[----:B------:R-:W-:-:S04]  /*be50*/  IADD3 R6, P0, R17, UR4, RZ ;  /* 0x0000000411067c10 */ /* 0x000fc8000ff1e0ff */
[----:B-1----:R-:W-:-:S05]  /*be60*/  IADD3.X R7, R9, UR5, RZ, P0, !PT ;  /* 0x0000000509077c10 */ /* 0x002fca00087fe4ff */
[----:B------:R2:W5:Y:S01]  /*be70*/  LDG.E R6, desc[UR40][R6.64] ;  /* 0x0000002806067981 */ /* 0x000562000c1e1900 */
[----:B------:R-:W-:Y:S05]  /*be80*/  BRA `(.L_x_230) ;  /* 0x0000000000107947 */ /* 0x000fea0003800000 */
.L_x_229:
[----:B------:R-:W-:Y:S05]  /*be90*/  @!P0 BRA `(.L_x_230) ;  /* 0x00000000000c8947 */ /* 0x000fea0003800000 */
[----:B------:R-:W2:Y:S04]  /*bea0*/  LDG.E R6, desc[UR40][R4.64] ;  /* 0x0000002804067981 */ /* 0x000ea8000c1e1900 */
[----:B------:R-:W2:Y:S02]  /*beb0*/  LDG.E R4, desc[UR40][R4.64+0x4] ;  /* 0x0000042804047981 */ /* 0x000ea4000c1e1900 */
[----:B--2---:R-:W-:-:S07]  /*bec0*/  IMAD.IADD R6, R4, 0x1, -R6 ;  /* 0x0000000104067824 */ /* 0x004fce00078e0a06 */
.L_x_230:
[----:B-----5:R-:W-:Y:S01]  /*bed0*/  IADD3 R6, -R0, R6, RZ ;  /* 0x0000000600067210 */ /* 0x020fe20007ffe1ff */
[----:B------:R-:W-:Y:S01]  /*bee0*/  IMAD.MOV.U32 R4, RZ, RZ, RZ ;  /* 0x000000ffff047224 */ /* 0x000fe200078e00ff */
[----:B------:R-:W-:Y:S01]  /*bef0*/  LOP3.LUT R9, R2, 0xff, RZ, 0xc0, !PT ;  /* 0x000000ff02097812 */ /* 0x000fe200078ec0ff */
[----:B------:R-:W-:Y:S01]  /*bf00*/  BSSY B0, `(.L_x_231) ;  /* 0x000002a000007945 */ /* 0x000fe20003800000 */
[C---:B------:R-:W-:Y:S01]  /*bf10*/  ISETP.GE.AND P0, PT, R6.reuse, 0x1, PT ;  /* 0x000000010600780c */ /* 0x040fe20003f06270 */
[----:B------:R-:W-:Y:S01]  /*bf20*/  VIADD R0, R6, 0x7f ;  /* 0x0000007f06007836 */ /* 0x000fe20000000000 */
[----:B------:R3:W-:Y:S01]  /*bf30*/  STL [R1+0x34], R4 ;  /* 0x0000340401007387 */ /* 0x0007e20000100800 */
[----:B------:R-:W-:-:S03]  /*bf40*/  IMAD.MOV.U32 R10, RZ, RZ, R4 ;  /* 0x000000ffff0a7224 */ /* 0x000fc600078e0004 */
[----:B-1----:R-:W-:-:S04]  /*bf50*/  SHF.R.S32.HI R3, RZ, 0x1f, R0 ;  /* 0x0000001fff037819 */ /* 0x002fc80000011400 */
[----:B------:R-:W-:-:S04]  /*bf60*/  LEA.HI R3, R3, R0, RZ, 0x7 ;  /* 0x0000000003037211 */ /* 0x000fc800078f38ff */
[----:B------:R-:W-:-:S05]  /*bf70*/  SHF.R.S32.HI R8, RZ, 0x7, R3 ;  /* 0x00000007ff087819 */ /* 0x000fca0000011403 */
[----:B------:R3:W-:Y:S04]  /*bf80*/  STL [R1+0x40], R8 ;  /* 0x0000400801007387 */ /* 0x0007e80000100800 */
[----:B------:R3:W-:Y:S01]  /*bf90*/  STL [R1+0x58], R9 ;  /* 0x0000580901007387 */ /* 0x0007e20000100800 */
[----:B------:R-:W-:Y:S05]  /*bfa0*/  @!P0 BRA `(.L_x_232) ;  /* 0x00000000007c8947 */ /* 0x000fea0003800000 */
[----:B------:R-:W-:-:S04]  /*bfb0*/  SHF.R.U32.HI R0, RZ, 0x10, R2 ;  /* 0x00000010ff007819 */ /* 0x000fc80000011602 */
[----:B------:R-:W-:-:S13]  /*bfc0*/  ISETP.NE.AND P0, PT, R0, RZ, PT ;  /* 0x000000ff0000720c */ /* 0x000fda0003f05270 */
[----:B------:R-:W3:Y:S02]  /*bfd0*/  @!P0 LDC R0, c[0x0][0x9f0] ;  /* 0x00027c00ff008b82 */ /* 0x000ee40000000800 */
[----:B---3--:R-:W-:-:S04]  /*bfe0*/  IABS R4, R0 ;  /* 0x0000000000047213 */ /* 0x008fc80000000000 */
[----:B------:R-:W1:Y:S08]  /*bff0*/  I2F.RP R2, R4 ;  /* 0x0000000400027306 */ /* 0x000e700000209400 */
[----:B-1----:R-:W1:Y:S02]  /*c000*/  MUFU.RCP R2, R2 ;  /* 0x0000000200027308 */ /* 0x002e640000001000 */
[----:B-1----:R-:W-:-:S06]  /*c010*/  VIADD R2, R2, 0xffffffe ;  /* 0x0ffffffe02027836 */ /* 0x002fcc0000000000 */
[----:B------:R-:W1:Y:S02]  /*c020*/  F2I.FTZ.U32.TRUNC.NTZ R3, R2 ;  /* 0x0000000200037305 */ /* 0x000e64000021f000 */
[----:B-1----:R-:W-:-:S04]  /*c030*/  IMAD.MOV R2, RZ, RZ, -R3 ;  /* 0x000000ffff027224 */ /* 0x002fc800078e0a03 */
[----:B------:R-:W-:Y:S02]  /*c040*/  IMAD R5, R2, R4, RZ ;  /* 0x0000000402057224 */ /* 0x000fe400078e02ff */
[----:B------:R-:W-:-:S04]  /*c050*/  IMAD.MOV.U32 R2, RZ, RZ, RZ ;  /* 0x000000ffff027224 */ /* 0x000fc800078e00ff */
[----:B--2---:R-:W-:Y:S01]  /*c060*/  IMAD.HI.U32 R7, R3, R5, R2 ;  /* 0x0000000503077227 */ /* 0x004fe200078e0002 */
[----:B------:R-:W-:Y:S02]  /*c070*/  IABS R2, R0 ;  /* 0x0000000000027213 */ /* 0x000fe40000000000 */
[----:B------:R-:W-:-:S03]  /*c080*/  IADD3 R3, R0, -0x1, R8 ;  /* 0xffffffff00037810 */ /* 0x000fc60007ffe008 */
[----:B------:R-:W-:Y:S01]  /*c090*/  IMAD.MOV R2, RZ, RZ, -R2 ;  /* 0x000000ffff027224 */ /* 0x000fe200078e0a02 */
[----:B------:R-:W-:Y:S02]  /*c0a0*/  IABS R5, R3 ;  /* 0x0000000300057213 */ /* 0x000fe40000000000 */
[----:B------:R-:W-:Y:S01]  /*c0b0*/  LOP3.LUT R3, R3, R0, RZ, 0x3c, !PT ;  /* 0x0000000003037212 */ /* 0x000fe200078e3cff */
[----:B------:R-:W-:Y:S02]  /*c0c0*/  IMAD.MOV.U32 R6, RZ, RZ, R2 ;  /* 0x000000ffff067224 */ /* 0x000fe400078e0002 */
[----:B------:R-:W-:Y:S01]  /*c0d0*/  IMAD.HI.U32 R2, R7, R5, RZ ;  /* 0x0000000507027227 */ /* 0x000fe200078e00ff */
[----:B------:R-:W-:-:S03]  /*c0e0*/  ISETP.GE.AND P2, PT, R3, RZ, PT ;  /* 0x000000ff0300720c */ /* 0x000fc60003f46270 */
        /* <DEDUP_REMOVED lines=9> */
[----:B------:R-:W-:-:S05]  /*c180*/  IMAD.MOV.U32 R10, RZ, RZ, R2 ;  /* 0x000000ffff0a7224 */ /* 0x000fca00078e0002 */
[----:B------:R1:W-:Y:S02]  /*c190*/  STL [R1+0x34], R10 ;  /* 0x0000340a01007387 */ /* 0x0003e40000100800 */
.L_x_232:
[----:B------:R-:W-:Y:S05]  /*c1a0*/  BSYNC B0 ;  /* 0x0000000000007941 */ /* 0x000fea0003800000 */
.L_x_231:
[----:B------:R-:W-:Y:S01]  /*c1b0*/  IMAD.MOV.U32 R0, RZ, RZ, R10 ;  /* 0x000000ffff007224 */ /* 0x000fe200078e000a */
[----:B------:R-:W-:Y:S03]  /*c1c0*/  BSSY B7, `(.L_x_233) ;  /* 0x0000409000077945 */ /* 0x000fe60003800000 */
[----:B------:R-:W-:-:S05]  /*c1d0*/  IMAD R2, R9, R0, RZ ;  /* 0x0000000009027224 */ /* 0x000fca00078e02ff */
[----:B------:R-:W-:Y:S01]  /*c1e0*/  VIADDMNMX R0, R2, R0, R8, PT ;  /* 0x0000000002007246 */ /* 0x000fe20003800108 */
[----:B------:R4:W-:Y:S03]  /*c1f0*/  STL [R1+0x28], R2 ;  /* 0x0000280201007387 */ /* 0x0009e60000100800 */
[----:B------:R-:W-:Y:S01]  /*c200*/  ISETP.GT.AND P0, PT, R0, R2, PT ;  /* 0x000000020000720c */ /* 0x000fe20003f04270 */
[----:B------:R4:W-:-:S12]  /*c210*/  STL [R1+0x38], R0 ;  /* 0x0000380001007387 */ /* 0x0009d80000100800 */
[----:B----4-:R-:W-:Y:S05]  /*c220*/  @P0 BRA `(.L_x_234) ;  /* 0x0000000000480947 */ /* 0x010fea0003800000 */
[----:B------:R-:W4:Y:S02]  /*c230*/  S2R R0, SR_TID.X ;  /* 0x0000000000007919 */ /* 0x000f240000002100 */
[----:B----4-:R-:W-:-:S04]  /*c240*/  LOP3.LUT R0, R0, 0x7f, RZ, 0xc0, !PT ;  /* 0x0000007f00007812 */ /* 0x010fc800078ec0ff */
[----:B------:R-:W-:-:S13]  /*c250*/  ISETP.NE.AND P0, PT, R0, RZ, PT ;  /* 0x000000ff0000720c */ /* 0x000fda0003f05270 */
[----:B------:R-:W-:Y:S05]  /*c260*/  @P0 BRA `(.L_x_235) ;  /* 0x0000003c00f80947 */ /* 0x000fea0003800000 */
[----:B------:R-:W4:Y:S01]  /*c270*/  S2R R3, SR_LANEID ;  /* 0x0000000000037919 */ /* 0x000f220000000000 */
[----:B------:R-:W-:Y:S02]  /*c280*/  VOTEU.ANY UR4, UPT, PT ;  /* 0x0000000000047886 */ /* 0x000fe400038e0100 */
[----:B------:R-:W4:Y:S08]  /*c290*/  FLO.U32 R0, UR4 ;  /* 0x0000000400007d00 */ /* 0x000f3000080e0000 */
[----:B------:R-:W5:Y:S01]  /*c2a0*/  POPC R5, UR4 ;  /* 0x0000000400057d09 */ /* 0x000f620008000000 */
[----:B----4-:R-:W-:-:S02]  /*c2b0*/  ISETP.EQ.U32.AND P0, PT, R0, R3, PT ;  /* 0x000000030000720c */ /* 0x010fc40003f02070 */
[----:B------:R-:W5:Y:S11]  /*c2c0*/  LDC.64 R2, c[0x0][0xc60] ;  /* 0x00031800ff027b82 */ /* 0x000f760000000a00 */
[----:B-----5:R-:W4:Y:S01]  /*c2d0*/  @P0 ATOMG.E.ADD.STRONG.GPU PT, R3, desc[UR40][R2.64], R5 ;  /* 0x00000005020309a8 */ /* 0x020f2200081ee1e8 */
[----:B---3--:R-:W3:Y:S02]  /*c2e0*/  S2R R4, SR_LTMASK ;  /* 0x0000000000047919 */ /* 0x008ee40000003900 */
[----:B---3--:R-:W-:-:S04]  /*c2f0*/  LOP3.LUT R4, R4, UR4, RZ, 0xc0, !PT ;  /* 0x0000000404047c12 */ /* 0x008fc8000f8ec0ff */
[----:B--2---:R-:W2:Y:S01]  /*c300*/  POPC R7, R4 ;  /* 0x0000000400077309 */ /* 0x004ea20000000000 */
[----:B----4-:R-:W2:Y:S02]  /*c310*/  SHFL.IDX PT, R0, R3, R0, 0x1f ;  /* 0x00001f0003007589 */ /* 0x010ea400000e0000 */
[----:B--2---:R-:W-:-:S05]  /*c320*/  IADD3 R0, R0, UR36, R7 ;  /* 0x0000002400007c10 */ /* 0x004fca000fffe007 */
[----:B------:R4:W-:Y:S01]  /*c330*/  STL [R1], R0 ;  /* 0x0000000001007387 */ /* 0x0009e20000100800 */
[----:B------:R-:W-:Y:S05]  /*c340*/  BRA `(.L_x_235) ;  /* 0x0000003c00c07947 */ /* 0x000fea0003800000 */
.L_x_234:
[----:B------:R-:W-:Y:S01]  /*c350*/  VIADD R0, R18, 0x1c400 ;  /* 0x0001c40012007836 */ /* 0x000fe20000000000 */
[----:B------:R-:W-:Y:S04]  /*c360*/  BSSY B6, `(.L_x_236) ;  /* 0x0000013000067945 */ /* 0x000fe80003800000 */
[----:B------:R-:W-:-:S13]  /*c370*/  LOP3.LUT P0, RZ, R0, 0x3ff, RZ, 0xc0, !PT ;  /* 0x000003ff00ff7812 */ /* 0x000fda000780c0ff */
[----:B------:R-:W-:Y:S05]  /*c380*/  @!P0 BRA `(.L_x_237) ;  /* 0x0000000000408947 */ /* 0x000fea0003800000 */
[----:B------:R-:W-:Y:S01]  /*c390*/  MOV R2, 0x0 ;  /* 0x0000000000027802 */ /* 0x000fe20000000f00 */
[----:B------:R-:W-:Y:S01]  /*c3a0*/  ULDC.64 UR6, c[0x4][0xb8] ;  /* 0x01002e0000067ab9 */ /* 0x000fe20000000a00 */
[----:B------:R-:W-:Y:S01]  /*c3b0*/  ULDC.64 UR8, c[0x4][0xc0] ;  /* 0x0100300000087ab9 */ /* 0x000fe20000000a00 */
[----:B------:R-:W-:Y:S01]  /*c3c0*/  ULDC.64 UR4, c[0x4][0x8] ;  /* 0x0100020000047ab9 */ /* 0x000fe20000000a00 */
[----:B---3--:R-:W-:Y:S01]  /*c3d0*/  MOV R4, UR6 ;  /* 0x0000000600047c02 */ /* 0x008fe20008000f00 */
[----:B------:R-:W-:Y:S01]  /*c3e0*/  IMAD.U32 R5, RZ, RZ, UR7 ;  /* 0x00000007ff057e24 */ /* 0x000fe2000f8e00ff */
[----:B------:R-:W3:Y:S01]  /*c3f0*/  LDC.64 R2, c[0x4][R2] ;  /* 0x0100000002027b82 */ /* 0x000ee20000000a00 */
[----:B------:R-:W-:Y:S02]  /*c400*/  IMAD.U32 R6, RZ, RZ, UR8 ;  /* 0x00000008ff067e24 */ /* 0x000fe4000f8e00ff */
[----:B--2---:R-:W-:Y:S02]  /*c410*/  IMAD.U32 R7, RZ, RZ, UR9 ;  /* 0x00000009ff077e24 */ /* 0x004fe4000f8e00ff */
[----:B-1----:R-:W-:-:S02]  /*c420*/  IMAD.U32 R10, RZ, RZ, UR4 ;  /* 0x00000004ff0a7e24 */ /* 0x002fc4000f8e00ff */
[----:B0-----:R-:W-:Y:S02]  /*c430*/  IMAD.U32 R11, RZ, RZ, UR5 ;  /* 0x00000005ff0b7e24 */ /* 0x001fe4000f8e00ff */
[----:B------:R-:W-:Y:S02]  /*c440*/  IMAD.MOV.U32 R8, RZ, RZ, 0x70 ;  /* 0x00000070ff087424 */ /* 0x000fe400078e00ff */
[----:B------:R-:W-:Y:S02]  /*c450*/  IMAD.MOV.U32 R12, RZ, RZ, 0x1 ;  /* 0x00000001ff0c7424 */ /* 0x000fe400078e00ff */
[----:B------:R-:W-:-:S07]  /*c460*/  IMAD.MOV.U32 R13, RZ, RZ, RZ ;  /* 0x000000ffff0d7224 */ /* 0x000fce00078e00ff */
[----:B------:R-:W-:-:S07]  /*c470*/  LEPC R20, `(.L_x_237) ;  /* 0x000000001014794e */ /* 0x000fce0000000000 */
[----:B---3--:R-:W-:Y:S05]  /*c480*/  CALL.ABS.NOINC R2 ;  /* 0x0000000002007343 */ /* 0x008fea0003c00000 */
.L_x_237:
[----:B------:R-:W-:Y:S05]  /*c490*/  BSYNC B6 ;  /* 0x0000000000067941 */ /* 0x000fea0003800000 */
.L_x_236:
        /* <DEDUP_REMOVED lines=8> */
[----:B------:R4:W4:Y:S01]  /*c520*/  LDC.64 R2, c[0x4][R0] ;  /* 0x0100000000027b82 */ /* 0x0009220000000a00 */
[----:B---3--:R-:W-:Y:S01]  /*c530*/  IMAD.U32 R4, RZ, RZ, UR6 ;  /* 0x00000006ff047e24 */ /* 0x008fe2000f8e00ff */
[----:B------:R-:W-:Y:S01]  /*c540*/  MOV R8, 0x70 ;  /* 0x0000007000087802 */ /* 0x000fe20000000f00 */
[----:B------:R-:W-:Y:S02]  /*c550*/  IMAD.U32 R5, RZ, RZ, UR7 ;  /* 0x00000007ff057e24 */ /* 0x000fe4000f8e00ff */
[----:B------:R-:W-:Y:S02]  /*c560*/  IMAD.U32 R6, RZ, RZ, UR8 ;  /* 0x00000008ff067e24 */ /* 0x000fe4000f8e00ff */
[----:B--2---:R-:W-:-:S02]  /*c570*/  IMAD.U32 R7, RZ, RZ, UR9 ;  /* 0x00000009ff077e24 */ /* 0x004fc4000f8e00ff */
[----:B-1----:R-:W-:Y:S02]  /*c580*/  IMAD.U32 R10, RZ, RZ, UR4 ;  /* 0x00000004ff0a7e24 */ /* 0x002fe4000f8e00ff */
[----:B0-----:R-:W-:Y:S02]  /*c590*/  IMAD.U32 R11, RZ, RZ, UR5 ;  /* 0x00000005ff0b7e24 */ /* 0x001fe4000f8e00ff */
[----:B------:R-:W-:Y:S02]  /*c5a0*/  IMAD.MOV.U32 R12, RZ, RZ, 0x1 ;  /* 0x00000001ff0c7424 */ /* 0x000fe400078e00ff */
[----:B------:R-:W-:-:S07]  /*c5b0*/  IMAD.MOV.U32 R13, RZ, RZ, RZ ;  /* 0x000000ffff0d7224 */ /* 0x000fce00078e00ff */
[----:B------:R-:W-:-:S07]  /*c5c0*/  LEPC R20, `(.L_x_240) ;  /* 0x000000001014794e */ /* 0x000fce0000000000 */
[----:B----4-:R-:W-:Y:S05]  /*c5d0*/  CALL.ABS.NOINC R2 ;  /* 0x0000000002007343 */ /* 0x010fea0003c00000 */
.L_x_240:
[----:B------:R-:W-:Y:S01]  /*c5e0*/  MOV R2, 0x0 ;  /* 0x0000000000027802 */ /* 0x000fe20000000f00 */
[----:B------:R-:W-:Y:S01]  /*c5f0*/  ULDC.64 UR6, c[0x4][0xb8] ;  /* 0x01002e0000067ab9 */ /* 0x000fe20000000a00 */
[----:B------:R-:W-:Y:S01]  /*c600*/  ULDC.64 UR8, c[0x4][0xc0] ;  /* 0x0100300000087ab9 */ /* 0x000fe20000000a00 */
[----:B------:R-:W-:Y:S01]  /*c610*/  ULDC.64 UR4, c[0x4][0x18] ;  /* 0x0100060000047ab9 */ /* 0x000fe20000000a00 */
[----:B------:R-:W-:Y:S02]  /*c620*/  IMAD.U32 R4, RZ, RZ, UR6 ;  /* 0x00000006ff047e24 */ /* 0x000fe4000f8e00ff */
[----:B------:R-:W0:Y:S01]  /*c630*/  LDC.64 R2, c[0x4][R2] ;  /* 0x0100000002027b82 */ /* 0x000e220000000a00 */
[----:B------:R-:W-:Y:S02]  /*c640*/  IMAD.U32 R5, RZ, RZ, UR7 ;  /* 0x00000007ff057e24 */ /* 0x000fe4000f8e00ff */
[----:B------:R-:W-:Y:S02]  /*c650*/  IMAD.U32 R6, RZ, RZ, UR8 ;  /* 0x00000008ff067e24 */ /* 0x000fe4000f8e00ff */
[----:B------:R-:W-:-:S02]  /*c660*/  IMAD.U32 R7, RZ, RZ, UR9 ;  /* 0x00000009ff077e24 */ /* 0x000fc4000f8e00ff */
[----:B------:R-:W-:Y:S02]  /*c670*/  IMAD.U32 R10, RZ, RZ, UR4 ;  /* 0x00000004ff0a7e24 */ /* 0x000fe4000f8e00ff */
[----:B------:R-:W-:Y:S02]  /*c680*/  IMAD.U32 R11, RZ, RZ, UR5 ;  /* 0x00000005ff0b7e24 */ /* 0x000fe4000f8e00ff */
[----:B------:R-:W-:Y:S02]  /*c690*/  IMAD.MOV.U32 R8, RZ, RZ, 0x70 ;  /* 0x00000070ff087424 */ /* 0x000fe400078e00ff */
[----:B------:R-:W-:Y:S02]  /*c6a0*/  IMAD.MOV.U32 R12, RZ, RZ, 0x1 ;  /* 0x00000001ff0c7424 */ /* 0x000fe400078e00ff */
[----:B------:R-:W-:-:S07]  /*c6b0*/  IMAD.MOV.U32 R13, RZ, RZ, RZ ;  /* 0x000000ffff0d7224 */ /* 0x000fce00078e00ff */
[----:B------:R-:W-:-:S07]  /*c6c0*/  LEPC R20, `(.L_x_239) ;  /* 0x000000001014794e */ /* 0x000fce0000000000 */
[----:B0-----:R-:W-:Y:S05]  /*c6d0*/  CALL.ABS.NOINC R2 ;  /* 0x0000000002007343 */ /* 0x001fea0003c00000 */
.L_x_239:
[----:B------:R-:W-:Y:S05]  /*c6e0*/  BSYNC B6 ;  /* 0x0000000000067941 */ /* 0x000fea0003800000 */
.L_x_238:
[----:B---3--:R-:W3:Y:S01]  /*c6f0*/  LDL.LU R4, [R1+0x1c] ;  /* 0x00001c0001047983 */ /* 0x008ee20000300800 */
[----:B------:R-:W-:-:S03]  /*c700*/  ULDC.64 UR4, c[0x0][0x9f8] ;  /* 0x00027e0000047ab9 */ /* 0x000fc60000000a00 */
[----:B--2---:R-:W2:Y:S01]  /*c710*/  LDL R7, [R1+0x10] ;  /* 0x0000100001077983 */ /* 0x004ea20000100800 */
[----:B------:R-:W-:-:S03]  /*c720*/  ISETP.NE.U32.AND P0, PT, RZ, UR4, PT ;  /* 0x00000004ff007c0c */ /* 0x000fc6000bf05070 */
[----:B------:R-:W4:Y:S01]  /*c730*/  LDL R0, [R1+0x38] ;  /* 0x0000380001007983 */ /* 0x000f220000100800 */
[----:B------:R-:W-:-:S13]  /*c740*/  ISETP.NE.AND.EX P0, PT, RZ, UR5, PT, P0 ;  /* 0x00000005ff007c0c */ /* 0x000fda000bf05300 */
[----:B------:R-:W-:-:S04]  /*c750*/  @P0 IADD3 R2, P1, R17, UR4, RZ ;  /* 0x0000000411020c10 */ /* 0x000fc8000ff3e0ff */
[----:B---3--:R-:W-:Y:S01]  /*c760*/  @P0 IADD3.X R3, R4, UR5, RZ, P1, !PT ;  /* 0x0000000504030c10 */ /* 0x008fe20008ffe4ff */
[----:B------:R-:W-:-:S04]  /*c770*/  ULDC.64 UR4, c[0x0][0xa08] ;  /* 0x0002820000047ab9 */ /* 0x000fc80000000a00 */
[----:B--2---:R2:W3:Y:S02]  /*c780*/  @P0 LDG.E R7, desc[UR40][R2.64] ;  /* 0x0000002802070981 */ /* 0x0044e4000c1e1900 */
[----:B--2---:R-:W2:Y:S01]  /*c790*/  LDC.64 R2, c[0x0][0x418] ;  /* 0x00010600ff027b82 */ /* 0x004ea20000000a00 */
[----:B----4-:R-:W-:Y:S01]  /*c7a0*/  VIADD R0, R0, 0xffffffff ;  /* 0xffffffff00007836 */ /* 0x010fe20000000000 */
[----:B---3--:R-:W-:Y:S01]  /*c7b0*/  SHF.R.S32.HI R8, RZ, 0x1f, R7 ;  /* 0x0000001fff087819 */ /* 0x008fe20000011407 */
[----:B------:R3:W-:Y:S04]  /*c7c0*/  @P0 STL [R1+0x10], R7 ;  /* 0x0000100701000387 */ /* 0x0007e80000100800 */
[----:B------:R3:W-:Y:S01]  /*c7d0*/  STL [R1+0x1c], R8 ;  /* 0x00001c0801007387 */ /* 0x0007e20000100800 */
[----:B--2---:R-:W-:Y:S01]  /*c7e0*/  LOP3.LUT P0, RZ, R2, UR4, RZ, 0xfc, !PT ;  /* 0x0000000402ff7c12 */ /* 0x004fe2000f80fcff */
[----:B------:R-:W-:-:S03]  /*c7f0*/  UMOV UR4, 0xffffffff ;  /* 0xffffffff00047882 */ /* 0x000fc60000000000 */
[----:B------:R-:W-:-:S04]  /*c800*/  LOP3.LUT P0, RZ, R3, UR5, RZ, 0xfc, P0 ;  /* 0x0000000503ff7c12 */ /* 0x000fc8000800fcff */
[----:B------:R-:W-:Y:S01]  /*c810*/  SEL R17, R7, RZ, !P0 ;  /* 0x000000ff07117207 */ /* 0x000fe20004000000 */
[----:B---3--:R-:W-:Y:S08]  /*c820*/  BRA.DIV UR4, `(.L_x_241) ;  /* 0x0000004e04487947 */ /* 0x008ff0000b800000 */
[----:B------:R-:W2:Y:S02]  /*c830*/  S2R R4, SR_TID.X ;  /* 0x0000000000047919 */ /* 0x000ea40000002100 */
[----:B--2---:R-:W-:-:S04]  /*c840*/  SHF.R.U32.HI R4, RZ, 0x5, R4 ;  /* 0x00000005ff047819 */ /* 0x004fc80000011604 */
[----:B------:R-:W-:-:S05]  /*c850*/  LOP3.LUT R4, R4, 0x3, RZ, 0xc0, !PT ;  /* 0x0000000304047812 */ /* 0x000fca00078ec0ff */
[----:B------:R2:W3:Y:S02]  /*c860*/  SHFL.IDX PT, R14, R4, RZ, 0x1f ;  /* 0x00001fff040e7589 */ /* 0x0004e400000e0000 */
.L_x_345:
[----:B------:R-:W-:Y:S01]  /*c870*/  PLOP3.LUT P1, PT, PT, PT, PT, 0x8, 0x0 ;  /* 0x000000000000781c */ /* 0x000fe20003f2e170 */
[----:B------:R4:W-:Y:S01]  /*c880*/  STL [R1+0x8], R0 ;  /* 0x0000080001007387 */ /* 0x0009e20000100800 */
[----:B---3--:R-:W-:Y:S02]  /*c890*/  ISETP.NE.AND P0, PT, R14, RZ, PT ;  /* 0x000000ff0e00720c */ /* 0x008fe40003f05270 */
[----:B--2---:R-:W-:-:S05]  /*c8a0*/  P2R R4, PR, RZ, 0x2 ;  /* 0x00000002ff047803 */ /* 0x004fca0000000000 */
[----:B------:R4:W-:Y:S06]  /*c8b0*/  STL [R1+0x20], R4 ;  /* 0x0000200401007387 */ /* 0x0009ec0000100800 */
[----:B------:R-:W-:Y:S05]  /*c8c0*/  @P0 BRA `(.L_x_242) ;  /* 0x0000000400300947 */ /* 0x000fea0003800000 */
[----:B------:R-:W-:-:S03]  /*c8d0*/  UMOV UR4, 0xffffffff ;  /* 0xffffffff00047882 */ /* 0x000fc60000000000 */
[----:B------:R-:W-:Y:S05]  /*c8e0*/  BRA.DIV UR4, `(.L_x_243) ;  /* 0x0000004e044c7947 */ /* 0x000fea000b800000 */
[----:B------:R-:W-:-:S13]  /*c8f0*/  ELECT P6, URZ, PT ;  /* 0x00000000003f782f */ /* 0x000fda00038c0000 */
.L_x_348:
[----:B------:R-:W-:Y:S05]  /*c900*/  @!P6 BRA `(.L_x_242) ;  /* 0x000000040020e947 */ /* 0x000fea0003800000 */
[----:B------:R-:W-:-:S04]  /*c910*/  ISETP.NE.U32.AND P0, PT, R2, RZ, PT ;  /* 0x000000ff0200720c */ /* 0x000fc80003f05070 */
[----:B------:R-:W-:-:S13]  /*c920*/  ISETP.NE.AND.EX P0, PT, R3, RZ, PT, P0 ;  /* 0x000000ff0300720c */ /* 0x000fda0003f05300 */
[----:B------:R-:W-:Y:S05]  /*c930*/  @!P0 BRA `(.L_x_244) ;  /* 0x0000000000508947 */ /* 0x000fea0003800000 */
[----:B------:R-:W2:Y:S01]  /*c940*/  LDC R6, c[0x0][0x43c] ;  /* 0x00010f00ff067b82 */ /* 0x000ea20000000800 */
[----:B------:R-:W-:Y:S01]  /*c950*/  IMAD.MOV.U32 R9, RZ, RZ, R0 ;  /* 0x000000ffff097224 */ /* 0x000fe200078e0000 */
[----:B------:R-:W-:-:S03]  /*c960*/  ULDC.64 UR4, c[0x0][0x428] ;  /* 0x00010a0000047ab9 */ /* 0x000fc60000000a00 */
[----:B----4-:R-:W-:Y:S01]  /*c970*/  IMAD.MOV.U32 R0, RZ, RZ, R9 ;  /* 0x000000ffff007224 */ /* 0x010fe200078e0009 */
[----:B--2---:R-:W-:-:S13]  /*c980*/  ISETP.NE.AND P0, PT, R6, 0x1, PT ;  /* 0x000000010600780c */ /* 0x004fda0003f05270 */
[----:B------:R-:W2:Y:S02]  /*c990*/  @P0 LDC.64 R4, c[0x0][0x440] ;  /* 0x00011000ff040b82 */ /* 0x000ea40000000a00 */
[----:B--2---:R-:W-:-:S05]  /*c9a0*/  @P0 IMAD.HI.U32 R4, R9, R4, RZ ;  /* 0x0000000409040227 */ /* 0x004fca00078e00ff */
[----:B------:R-:W-:-:S04]  /*c9b0*/  @P0 SHF.R.U32.HI R0, RZ, R5, R4 ;  /* 0x00000005ff000219 */ /* 0x000fc80000011604 */
[--C-:B------:R-:W-:Y:S01]  /*c9c0*/  SHF.R.S32.HI R5, RZ, 0x1f, R0.reuse ;  /* 0x0000001fff057819 */ /* 0x100fe20000011400 */
[----:B------:R-:W-:-:S04]  /*c9d0*/  IMAD.MOV R4, RZ, RZ, -R0 ;  /* 0x000000ffff047224 */ /* 0x000fc800078e0a00 */
[----:B------:R-:W-:Y:S01]  /*c9e0*/  IMAD R9, R6, R4, R9 ;  /* 0x0000000406097224 */ /* 0x000fe200078e0209 */
[----:B------:R-:W-:Y:S01]  /*c9f0*/  MOV R4, R0 ;  /* 0x0000000000047202 */ /* 0x000fe20000000f00 */
[----:B------:R-:W-:-:S03]  /*ca00*/  IMAD R6, R8, UR4, RZ ;  /* 0x0000000408067c24 */ /* 0x000fc6000f8e02ff */
[----:B------:R2:W-:Y:S01]  /*ca10*/  STL [R1+0x8], R9 ;  /* 0x0000080901007387 */ /* 0x0005e20000100800 */
[----:B------:R-:W-:-:S04]  /*ca20*/  IMAD.WIDE.U32 R4, R7, UR4, R4 ;  /* 0x0000000407047c25 */ /* 0x000fc8000f8e0004 */
[----:B------:R-:W-:Y:S01]  /*ca30*/  IMAD R0, R7, UR5, R6 ;  /* 0x0000000507007c24 */ /* 0x000fe2000f8e0206 */
[----:B------:R-:W-:-:S03]  /*ca40*/  LEA R2, P0, R4, R2, 0x2 ;  /* 0x0000000204027211 */ /* 0x000fc600078010ff */
[----:B------:R-:W-:-:S05]  /*ca50*/  IMAD.IADD R0, R5, 0x1, R0 ;  /* 0x0000000105007824 */ /* 0x000fca00078e0200 */
[----:B------:R-:W-:-:S05]  /*ca60*/  LEA.HI.X R3, R4, R3, R0, 0x2, P0 ;  /* 0x0000000304037211 */ /* 0x000fca00000f1400 */
[----:B------:R2:W5:Y:S02]  /*ca70*/  LDG.E R17, desc[UR40][R2.64] ;  /* 0x0000002802117981 */ /* 0x000564000c1e1900 */
.L_x_244:
[----:B--2---:R-:W2:Y:S01]  /*ca80*/  LDL R2, [R1+0x14] ;  /* 0x0000140001027983 */ /* 0x004ea20000100800 */
[----:B----4-:R-:W-:Y:S01]  /*ca90*/  IMAD R0, R19, 0x8, R18 ;  /* 0x0000000813007824 */ /* 0x010fe200078e0212 */
[----:B--2---:R-:W-:-:S04]  /*caa0*/  SHF.L.U32 R2, R2, 0x1f, RZ ;  /* 0x0000001f02027819 */ /* 0x004fc800000006ff */
[----:B------:R-:W2:Y:S02]  /*cab0*/  SYNCS.PHASECHK.TRANS64.TRYWAIT P0, [R0+URZ+0x34840], R2 ;  /* 0x03484002000075a7 */ /* 0x000ea4000800017f */
[----:B--2---:R-:W-:Y:S05]  /*cac0*/  @!P0 BRA `(.L_x_245) ;  /* 0x0000004800f48947 */ /* 0x004fea0003800000 */
.L_x_349:
[----:B------:R-:W3:Y:S02]  /*cad0*/  S2R R3, SR_TID.X ;  /* 0x0000000000037919 */ /* 0x000ee40000002100 */
[----:B---3--:R-:W-:-:S04]  /*cae0*/  LOP3.LUT R3, R3, 0x7f, RZ, 0xc0, !PT ;  /* 0x0000007f03037812 */ /* 0x008fc800078ec0ff */
[----:B------:R-:W-:-:S13]  /*caf0*/  ISETP.NE.AND P0, PT, R3, RZ, PT ;  /* 0x000000ff0300720c */ /* 0x000fda0003f05270 */
[----:B------:R-:W-:Y:S05]  /*cb00*/  @P0 BRA `(.L_x_246) ;  /* 0x00000000001c0947 */ /* 0x000fea0003800000 */
[----:B------:R-:W3:Y:S01]  /*cb10*/  S2R R3, SR_TID.X ;  /* 0x0000000000037919 */ /* 0x000ee20000002100 */
[----:B--2---:R-:W-:-:S04]  /*cb20*/  IMAD.MOV.U32 R2, RZ, RZ, 0xc000 ;  /* 0x0000c000ff027424 */ /* 0x004fc800078e00ff */
[----:B------:R4:W-:Y:S01]  /*cb30*/  SYNCS.ARRIVE.TRANS64 RZ, [R0+URZ+0x34830], R2 ;  /* 0x0348300200ff79a7 */ /* 0x0009e2000800003f */
[----:B---3--:R-:W-:-:S04]  /*cb40*/  LOP3.LUT R3, R3, 0x1f, RZ, 0xc0, !PT ;  /* 0x0000001f03037812 */ /* 0x008fc800078ec0ff */
[----:B------:R-:W-:-:S13]  /*cb50*/  ISETP.NE.AND P0, PT, R3, RZ, PT ;  /* 0x000000ff0300720c */ /* 0x000fda0003f05270 */
[----:B----4-:R-:W-:Y:S05]  /*cb60*/  @!P0 BRA `(.L_x_246) ;  /* 0x0000000000048947 */ /* 0x010fea0003800000 */
[----:B------:R-:W-:Y:S01]  /*cb70*/  BPT.TRAP 0x1 ;  /* 0x000000040000795c */ /* 0x000fe20000300000 */
.L_x_246:
[----:B------:R-:W3:Y:S04]  /*cb80*/  LDL R3, [R1+0x8] ;  /* 0x0000080001037983 */ /* 0x000ee80000100800 */
[----:B--2---:R-:W2:Y:S01]  /*cb90*/  LDL R2, [R1+0x18] ;  /* 0x0000180001027983 */ /* 0x004ea20000100800 */
[----:B------:R-:W-:Y:S01]  /*cba0*/  R2UR UR9, R0 ;  /* 0x00000000000972ca */ /* 0x000fe200000e0000 */
[----:B------:R-:W-:Y:S01]  /*cbb0*/  IMAD R0, R19, 0xc000, R18 ;  /* 0x0000c00013007824 */ /* 0x000fe200078e0212 */
[----:B------:R-:W-:Y:S01]  /*cbc0*/  UIADD3 UR4, UP0, UR38, 0x370, URZ ;  /* 0x0000037026047890 */ /* 0x000fe2000ff1e03f */
[----:B------:R-:W-:Y:S01]  /*cbd0*/  R2UR UR12, R16 ;  /* 0x00000000100c72ca */ /* 0x000fe200000e0000 */
[----:B------:R-:W-:Y:S01]  /*cbe0*/  UMOV UR10, URZ ;  /* 0x0000003f000a7c82 */ /* 0x000fe20008000000 */
[----:B-----5:R-:W-:Y:S01]  /*cbf0*/  R2UR UR13, R17 ;  /* 0x00000000110d72ca */ /* 0x020fe200000e0000 */
[----:B------:R-:W-:Y:S01]  /*cc00*/  UMOV UR6, 0x0 ;  /* 0x0000000000067882 */ /* 0x000fe20000000000 */
[----:B------:R-:W-:Y:S01]  /*cc10*/  R2UR UR8, R0 ;  /* 0x00000000000872ca */ /* 0x000fe200000e0000 */
[----:B------:R-:W-:Y:S01]  /*cc20*/  UMOV UR7, 0x14f00000 ;  /* 0x14f0000000077882 */ /* 0x000fe20000000000 */
[----:B------:R-:W-:Y:S01]  /*cc30*/  PLOP3.LUT P0, PT, PT, PT, PT, 0x80, 0x0 ;  /* 0x000000000000781c */ /* 0x000fe20003f0f070 */
[----:B------:R-:W-:-:S03]  /*cc40*/  UMOV UR16, 0x40 ;  /* 0x0000004000107882 */ /* 0x000fc60000000000 */
[----:B------:R-:W-:Y:S01]  /*cc50*/  UIADD3 UR9, UR9, 0x34830, URZ ;  /* 0x0003483009097890 */ /* 0x000fe2000fffe03f */
[----:B------:R-:W-:-:S05]  /*cc60*/  P2R R0, PR, RZ, 0x1 ;  /* 0x00000001ff007803 */ /* 0x000fca0000000000 */
[----:B------:R4:W-:Y:S01]  /*cc70*/  STL [R1+0x20], R0 ;  /* 0x0000200001007387 */ /* 0x0009e20000100800 */
[----:B------:R-:W-:Y:S02]  /*cc80*/  UIADD3 UR14, UR8, 0x1c400, URZ ;  /* 0x0001c400080e7890 */ /* 0x000fe4000fffe03f */
[----:B------:R-:W-:Y:S02]  /*cc90*/  UIADD3 UR15, UR8, 0x20400, URZ ;  /* 0x00020400080f7890 */ /* 0x000fe4000fffe03f */
[----:B------:R-:W-:-:S03]  /*cca0*/  UIADD3 UR17, UR8, 0x24400, URZ ;  /* 0x0002440008117890 */ /* 0x000fc6000fffe03f */
[----:B------:R-:W-:Y:S01]  /*ccb0*/  UMOV UR8, UR14 ;  /* 0x0000000e00087c82 */ /* 0x000fe20008000000 */
[----:B------:R-:W-:Y:S01]  /*ccc0*/  UMOV UR14, 0x80 ;  /* 0x00000080000e7882 */ /* 0x000fe20000000000 */
[----:B---3--:R-:W-:Y:S02]  /*ccd0*/  R2UR UR11, R3 ;  /* 0x00000000030b72ca */ /* 0x008fe400000e0000 */
[----:B--2---:R-:W-:-:S13]  /*cce0*/  R2UR UR5, R2 ;  /* 0x00000000020572ca */ /* 0x004fda00000e0000 */
[----:B------:R-:W-:Y:S02]  /*ccf0*/  ULEA UR11, UR11, UR5, 0x7 ;  /* 0x000000050b0b7291 */ /* 0x000fe4000f8e383f */
[----:B------:R-:W-:-:S09]  /*cd00*/  UIADD3.X UR5, URZ, UR39, URZ, UP0, !UPT ;  /* 0x000000273f057290 */ /* 0x000fd200087fe43f */
[----:B------:R2:W-:Y:S02]  /*cd10*/  UTMALDG.4D [UR8], [UR4], desc[UR6] ;  /* 0x00000608040075b4 */ /* 0x0005e40008019000 */
[----:B--2---:R-:W-:Y:S01]  /*cd20*/  UMOV UR8, UR15 ;  /* 0x0000000f00087c82 */ /* 0x004fe20008000000 */
[----:B------:R-:W-:Y:S02]  /*cd30*/  UMOV UR10, UR16 ;  /* 0x00000010000a7c82 */ /* 0x000fe40008000000 */
[----:B------:R2:W-:Y:S02]  /*cd40*/  UTMALDG.4D [UR8], [UR4], desc[UR6] ;  /* 0x00000608040075b4 */ /* 0x0005e40008019000 */
[----:B--2---:R-:W-:Y:S01]  /*cd50*/  UMOV UR8, UR17 ;  /* 0x0000001100087c82 */ /* 0x004fe20008000000 */
[----:B------:R-:W-:Y:S02]  /*cd60*/  UMOV UR10, UR14 ;  /* 0x0000000e000a7c82 */ /* 0x000fe40008000000 */
[----:B------:R4:W-:Y:S02]  /*cd70*/  UTMALDG.4D [UR8], [UR4], desc[UR6] ;  /* 0x00000608040075b4 */ /* 0x0009e40008019000 */
[----:B----4-:R-:W-:Y:S01]  /*cd80*/  NOP ;  /* 0x0000000000007918 */ /* 0x010fe20000000000 */
.L_x_242:
[----:B------:R-:W2:Y:S04]  /*cd90*/  LDL.LU R3, [R1+0x30] ;  /* 0x0000300001037983 */ /* 0x000ea80000300800 */
[----:B------:R-:W3:Y:S04]  /*cda0*/  LDL.LU R5, [R1+0x2c] ;  /* 0x00002c0001057983 */ /* 0x000ee80000300800 */
[----:B----4-:R-:W4:Y:S01]  /*cdb0*/  LDL.LU R4, [R1+0x3c] ;  /* 0x00003c0001047983 */ /* 0x010f220000300800 */
[----:B------:R-:W-:Y:S05]  /*cdc0*/  WARPSYNC.ALL ;  /* 0x0000000000007948 */ /* 0x000fea0003800000 */
[----:B------:R-:W-:Y:S01]  /*cdd0*/  ULDC.64 UR6, c[0x0][0xa00] ;  /* 0x0002800000067ab9 */ /* 0x000fe20000000a00 */
[----:B------:R-:W-:Y:S01]  /*cde0*/  ULDC.64 UR4, c[0x0][0x298] ;  /* 0x0000a60000047ab9 */ /* 0x000fe20000000a00 */
[----:B------:R-:W-:Y:S01]  /*cdf0*/  BAR.SYNC.DEFER_BLOCKING 0x8, 0x180 ;  /* 0x0206000000007b1d */ /* 0x000fe20000010000 */
[----:B------:R-:W-:Y:S01]  /*ce00*/  ISETP.NE.U32.AND P0, PT, RZ, UR6, PT ;  /* 0x00000006ff007c0c */ /* 0x000fe2000bf05070 */
[----:B------:R-:W-:-:S03]  /*ce10*/  VIADD R2, R18, 0x10400 ;  /* 0x0001040012027836 */ /* 0x000fc60000000000 */
[----:B------:R-:W-:Y:S01]  /*ce20*/  ISETP.NE.AND.EX P0, PT, RZ, UR7, PT, P0 ;  /* 0x00000007ff007c0c */ /* 0x000fe2000bf05300 */
[----:B------:R-:W-:Y:S01]  /*ce30*/  BSSY B6, `(.L_x_247) ;  /* 0x000001e000067945 */ /* 0x000fe20003800000 */
[----:B------:R-:W-:Y:S02]  /*ce40*/  LOP3.LUT P1, RZ, R2, 0x3ff, RZ, 0xc0, !PT ;  /* 0x000003ff02ff7812 */ /* 0x000fe4000782c0ff */
[----:B--2---:R-:W-:Y:S02]  /*ce50*/  SHF.R.S32.HI R0, RZ, 0x1f, R3 ;  /* 0x0000001fff007819 */ /* 0x004fe40000011403 */
[----:B---3--:R-:W-:-:S03]  /*ce60*/  SEL R5, R5, RZ, !P0 ;  /* 0x000000ff05057207 */ /* 0x008fc60004000000 */
[----:B------:R-:W-:Y:S01]  /*ce70*/  IMAD R0, R0, UR4, RZ ;  /* 0x0000000400007c24 */ /* 0x000fe2000f8e02ff */
[----:B----4-:R-:W-:-:S03]  /*ce80*/  SEL R4, R4, RZ, !P0 ;  /* 0x000000ff04047207 */ /* 0x010fc60004000000 */
[C---:B------:R-:W-:Y:S02]  /*ce90*/  IMAD R0, R3.reuse, UR5, R0 ;  /* 0x0000000503007c24 */ /* 0x040fe4000f8e0200 */
[----:B------:R-:W-:-:S04]  /*cea0*/  IMAD.WIDE.U32 R2, R3, UR4, RZ ;  /* 0x0000000403027c25 */ /* 0x000fc8000f8e00ff */
[----:B------:R-:W-:Y:S01]  /*ceb0*/  IMAD.IADD R0, R3, 0x1, R0 ;  /* 0x0000000103007824 */ /* 0x000fe200078e0200 */
[----:B------:R2:W-:Y:S04]  /*cec0*/  STL.64 [R1+0x50], R2 ;  /* 0x0000500201007387 */ /* 0x0005e80000100a00 */
[----:B------:R2:W-:Y:S04]  /*ced0*/  STL [R1+0x2c], R5 ;  /* 0x00002c0501007387 */ /* 0x0005e80000100800 */
[----:B------:R2:W-:Y:S04]  /*cee0*/  STL [R1+0x3c], R4 ;  /* 0x00003c0401007387 */ /* 0x0005e80000100800 */
[----:B------:R2:W-:Y:S01]  /*cef0*/  STL [R1+0x30], R0 ;  /* 0x0000300001007387 */ /* 0x0005e20000100800 */
[----:B------:R-:W-:Y:S05]  /*cf00*/  @!P1 BRA `(.L_x_248) ;  /* 0x0000000000409947 */ /* 0x000fea0003800000 */
[----:B--2---:R-:W-:Y:S01]  /*cf10*/  MOV R2, 0x0 ;  /* 0x0000000000027802 */ /* 0x004fe20000000f00 */
[----:B------:R-:W-:Y:S01]  /*cf20*/  ULDC.64 UR6, c[0x4][0xb8] ;  /* 0x01002e0000067ab9 */ /* 0x000fe20000000a00 */
[----:B------:R-:W-:Y:S01]  /*cf30*/  ULDC.64 UR8, c[0x4][0xc0] ;  /* 0x0100300000087ab9 */ /* 0x000fe20000000a00 */
[----:B------:R-:W-:Y:S01]  /*cf40*/  ULDC.64 UR4, c[0x4][0x20] ;  /* 0x0100080000047ab9 */ /* 0x000fe20000000a00 */
[----:B------:R-:W-:Y:S02]  /*cf50*/  IMAD.U32 R4, RZ, RZ, UR6 ;  /* 0x00000006ff047e24 */ /* 0x000fe4000f8e00ff */
[----:B------:R-:W2:Y:S01]  /*cf60*/  LDC.64 R2, c[0x4][R2] ;  /* 0x0100000002027b82 */ /* 0x000ea20000000a00 */
[----:B------:R-:W-:Y:S02]  /*cf70*/  IMAD.U32 R5, RZ, RZ, UR7 ;  /* 0x00000007ff057e24 */ /* 0x000fe4000f8e00ff */
[----:B------:R-:W-:Y:S02]  /*cf80*/  IMAD.U32 R6, RZ, RZ, UR8 ;  /* 0x00000008ff067e24 */ /* 0x000fe4000f8e00ff */
[----:B------:R-:W-:-:S02]  /*cf90*/  IMAD.U32 R7, RZ, RZ, UR9 ;  /* 0x00000009ff077e24 */ /* 0x000fc4000f8e00ff */
[----:B-1----:R-:W-:Y:S02]  /*cfa0*/  IMAD.U32 R10, RZ, RZ, UR4 ;  /* 0x00000004ff0a7e24 */ /* 0x002fe4000f8e00ff */
[----:B0-----:R-:W-:Y:S02]  /*cfb0*/  IMAD.U32 R11, RZ, RZ, UR5 ;  /* 0x00000005ff0b7e24 */ /* 0x001fe4000f8e00ff */
[----:B------:R-:W-:Y:S02]  /*cfc0*/  IMAD.MOV.U32 R8, RZ, RZ, 0x70 ;  /* 0x00000070ff087424 */ /* 0x000fe400078e00ff */
[----:B------:R-:W-:Y:S02]  /*cfd0*/  IMAD.MOV.U32 R12, RZ, RZ, 0x1 ;  /* 0x00000001ff0c7424 */ /* 0x000fe400078e00ff */
[----:B------:R-:W-:-:S07]  /*cfe0*/  IMAD.MOV.U32 R13, RZ, RZ, RZ ;  /* 0x000000ffff0d7224 */ /* 0x000fce00078e00ff */
[----:B------:R-:W-:-:S07]  /*cff0*/  LEPC R20, `(.L_x_248) ;  /* 0x000000001014794e */ /* 0x000fce0000000000 */
[----:B--2---:R-:W-:Y:S05]  /*d000*/  CALL.ABS.NOINC R2 ;  /* 0x0000000002007343 */ /* 0x004fea0003c00000 */
.L_x_248:
[----:B------:R-:W-:Y:S05]  /*d010*/  BSYNC B6 ;  /* 0x0000000000067941 */ /* 0x000fea0003800000 */
.L_x_247:
[----:B--2---:R-:W2:Y:S01]  /*d020*/  LDL.LU R0, [R1+0x3c] ;  /* 0x00003c0001007983 */ /* 0x004ea20000300800 */
[----:B------:R-:W3:Y:S01]  /*d030*/  LDC R8, c[0x0][0x448] ;  /* 0x00011200ff087b82 */ /* 0x000ee20000000800 */
[----:B------:R-:W-:Y:S01]  /*d040*/  ULDC.64 UR4, c[0x0][0x2d8] ;  /* 0x0000b60000047ab9 */ /* 0x000fe20000000a00 */
[----:B------:R-:W-:Y:S01]  /*d050*/  ULDC.64 UR6, c[0x0][0x280] ;  /* 0x0000a00000067ab9 */ /* 0x000fe20000000a00 */
[----:B------:R-:W4:Y:S04]  /*d060*/  LDL.LU R4, [R1+0x30] ;  /* 0x0000300001047983 */ /* 0x000f280000300800 */
[----:B------:R-:W4:Y:S04]  /*d070*/  LDL.LU.64 R2, [R1+0x50] ;  /* 0x0000500001027983 */ /* 0x000f280000300a00 */
[----:B------:R-:W2:Y:S04]  /*d080*/  LDL.LU R6, [R1+0x2c] ;  /* 0x00002c0001067983 */ /* 0x000ea80000300800 */
[----:B------:R-:W2:Y:S01]  /*d090*/  LDL.LU R5, [R1+0x4] ;  /* 0x0000040001057983 */ /* 0x000ea20000300800 */
[----:B---3--:R-:W-:Y:S01]  /*d0a0*/  ISETP.NE.AND P0, PT, R8, 0x1, PT ;  /* 0x000000010800780c */ /* 0x008fe20003f05270 */
[----:B------:R-:W0:-:S12]  /*d0b0*/  S2R R9, SR_TID.X ;  /* 0x0000000000097919 */ /* 0x000e180000002100 */
[----:B------:R-:W3:Y:S01]  /*d0c0*/  @P0 LDC R7, c[0x0][0x450] ;  /* 0x00011400ff070b82 */ /* 0x000ee20000000800 */
[----:B0-----:R-:W-:-:S05]  /*d0d0*/  IMAD.SHL.U32 R11, R9, 0x8, RZ ;  /* 0x00000008090b7824 */ /* 0x001fca00078e00ff */
[----:B------:R-:W-:-:S04]  /*d0e0*/  LOP3.LUT R11, R11, 0x38, RZ, 0xc0, !PT ;  /* 0x000000380b0b7812 */ /* 0x000fc800078ec0ff */
[----:B-1----:R-:W-:Y:S01]  /*d0f0*/  LOP3.LUT R10, R11, 0x40, RZ, 0xfc, !PT ;  /* 0x000000400b0a7812 */ /* 0x002fe200078efcff */
[----:B----4-:R-:W-:Y:S02]  /*d100*/  IMAD.MOV.U32 R3, RZ, RZ, R4 ;  /* 0x000000ffff037224 */ /* 0x010fe400078e0004 */
[----:B------:R-:W0:Y:S01]  /*d110*/  S2R R4, SR_TID.X ;  /* 0x0000000000047919 */ /* 0x000e220000002100 */
[----:B------:R-:W-:-:S04]  /*d120*/  IMAD.WIDE.U32 R2, R16, UR4, R2 ;  /* 0x0000000410027c25 */ /* 0x000fc8000f8e0002 */
[----:B------:R-:W-:Y:S01]  /*d130*/  IMAD R3, R16, UR5, R3 ;  /* 0x0000000510037c24 */ /* 0x000fe2000f8e0203 */
[----:B------:R-:W-:Y:S02]  /*d140*/  ULDC.64 UR4, c[0x0][0x2e0] ;  /* 0x0000b80000047ab9 */ /* 0x000fe40000000a00 */
[----:B--2---:R-:W-:Y:S02]  /*d150*/  IMAD R0, R0, UR4, RZ ;  /* 0x0000000400007c24 */ /* 0x004fe4000f8e02ff */
[----:B------:R-:W-:-:S04]  /*d160*/  IMAD.WIDE.U32 R2, R6, UR4, R2 ;  /* 0x0000000406027c25 */ /* 0x000fc8000f8e0002 */
[----:B------:R-:W-:Y:S01]  /*d170*/  IMAD R0, R6, UR5, R0 ;  /* 0x0000000506007c24 */ /* 0x000fe2000f8e0200 */
[----:B------:R-:W-:Y:S01]  /*d180*/  ULDC.64 UR4, c[0x0][0x2d0] ;  /* 0x0000b40000047ab9 */ /* 0x000fe20000000a00 */
[C---:B0-----:R-:W-:Y:S01]  /*d190*/  LOP3.LUT R6, R4.reuse, 0x7f, RZ, 0xc0, !PT ;  /* 0x0000007f04067812 */ /* 0x041fe200078ec0ff */
[----:B------:R-:W-:-:S03]  /*d1a0*/  IMAD.SHL.U32 R4, R4, 0x10, RZ ;  /* 0x0000001004047824 */ /* 0x000fc600078e00ff */
[----:B------:R-:W-:-:S04]  /*d1b0*/  SHF.R.U32.HI R6, RZ, 0x3, R6 ;  /* 0x00000003ff067819 */ /* 0x000fc80000011606 */
[----:B------:R-:W-:Y:S02]  /*d1c0*/  LOP3.LUT R4, R6, 0x70, R4, 0xf8, !PT ;  /* 0x0000007006047812 */ /* 0x000fe400078ef804 */
[----:B------:R-:W0:Y:S01]  /*d1d0*/  @P0 LDC R6, c[0x0][0x44c] ;  /* 0x00011300ff060b82 */ /* 0x000e220000000800 */
[----:B------:R-:W-:Y:S01]  /*d1e0*/  IMAD.SHL.U32 R5, R5, 0x80, RZ ;  /* 0x0000008005057824 */ /* 0x000fe200078e00ff */
[----:B------:R-:W-:-:S04]  /*d1f0*/  IADD3 R3, R3, R0, RZ ;  /* 0x0000000003037210 */ /* 0x000fc80007ffe0ff */
[----:B------:R-:W-:-:S05]  /*d200*/  LOP3.LUT R0, R4, R5, RZ, 0xfc, !PT ;  /* 0x0000000504007212 */ /* 0x000fca00078efcff */
[----:B------:R-:W-:Y:S02]  /*d210*/  IMAD.MOV.U32 R4, RZ, RZ, R0 ;  /* 0x000000ffff047224 */ /* 0x000fe400078e0000 */
[----:B0-----:R-:W-:-:S05]  /*d220*/  @P0 IMAD.HI.U32 R6, R0, R6, RZ ;  /* 0x0000000600060227 */ /* 0x001fca00078e00ff */
[----:B---3--:R-:W-:-:S05]  /*d230*/  @P0 SHF.R.U32.HI R4, RZ, R7, R6 ;  /* 0x00000007ff040219 */ /* 0x008fca0000011606 */
[----:B------:R-:W-:-:S04]  /*d240*/  IMAD.MOV R6, RZ, RZ, -R4 ;  /* 0x000000ffff067224 */ /* 0x000fc800078e0a04 */
[----:B------:R-:W-:Y:S01]  /*d250*/  IMAD R0, R8, R6, R0 ;  /* 0x0000000608007224 */ /* 0x000fe200078e0200 */
[----:B------:R-:W-:Y:S01]  /*d260*/  SHF.R.S32.HI R6, RZ, 0x1f, R4 ;  /* 0x0000001fff067819 */ /* 0x000fe20000011404 */
[----:B------:R-:W-:-:S04]  /*d270*/  IMAD.WIDE.U32 R2, R4, UR4, R2 ;  /* 0x0000000404027c25 */ /* 0x000fc8000f8e0002 */
[----:B------:R-:W-:-:S04]  /*d280*/  IMAD R6, R6, UR4, RZ ;  /* 0x0000000406067c24 */ /* 0x000fc8000f8e02ff */
[----:B------:R-:W-:Y:S01]  /*d290*/  IMAD R4, R4, UR5, R6 ;  /* 0x0000000504047c24 */ /* 0x000fe2000f8e0206 */
[----:B------:R-:W-:-:S03]  /*d2a0*/  ULDC.64 UR4, c[0x0][0x2c8] ;  /* 0x0000b20000047ab9 */ /* 0x000fc60000000a00 */
[----:B------:R-:W-:Y:S01]  /*d2b0*/  IMAD.IADD R3, R3, 0x1, R4 ;  /* 0x0000000103037824 */ /* 0x000fe200078e0204 */
[----:B------:R-:W-:Y:S01]  /*d2c0*/  SHF.R.S32.HI R4, RZ, 0x1f, R0 ;  /* 0x0000001fff047819 */ /* 0x000fe20000011400 */
[----:B------:R-:W-:-:S04]  /*d2d0*/  IMAD.WIDE.U32 R2, R0, UR4, R2 ;  /* 0x0000000400027c25 */ /* 0x000fc8000f8e0002 */
[----:B------:R-:W-:Y:S01]  /*d2e0*/  IMAD R4, R4, UR4, RZ ;  /* 0x0000000404047c24 */ /* 0x000fe2000f8e02ff */
[----:B------:R-:W-:Y:S02]  /*d2f0*/  ULDC UR4, c[0x0][0x2b8] ;  /* 0x0000ae0000047ab9 */ /* 0x000fe40000000800 */
[----:B------:R-:W-:Y:S02]  /*d300*/  ISETP.GE.AND P1, PT, R10, UR4, PT ;  /* 0x000000040a007c0c */ /* 0x000fe4000bf26270 */
[----:B------:R0:W5:Y:S01]  /*d310*/  LDL R10, [R1+0x24] ;  /* 0x00002400010a7983 */ /* 0x0001620000100800 */
[----:B------:R-:W-:Y:S01]  /*d320*/  IMAD R0, R0, UR5, R4 ;  /* 0x0000000500007c24 */ /* 0x000fe2000f8e0204 */
[----:B------:R-:W-:Y:S02]  /*d330*/  LOP3.LUT R9, R11, 0x80, RZ, 0xfc, !PT ;  /* 0x000000800b097812 */ /* 0x000fe400078efcff */
[----:B------:R-:W-:Y:S01]  /*d340*/  LEA R4, P3, R2, UR6, 0x1 ;  /* 0x0000000602047c11 */ /* 0x000fe2000f8608ff */
[----:B------:R-:W-:Y:S01]  /*d350*/  IMAD.IADD R0, R3, 0x1, R0 ;  /* 0x0000000103007824 */ /* 0x000fe200078e0200 */
[----:B------:R-:W-:-:S02]  /*d360*/  ISETP.GE.AND P2, PT, R11, UR4, PT ;  /* 0x000000040b007c0c */ /* 0x000fc4000bf46270 */
[----:B------:R-:W-:Y:S01]  /*d370*/  ISETP.GE.AND P0, PT, R9, UR4, PT ;  /* 0x0000000409007c0c */ /* 0x000fe2000bf06270 */
[----:B------:R-:W-:Y:S01]  /*d380*/  UMOV UR4, 0xffffffff ;  /* 0xffffffff00047882 */ /* 0x000fe20000000000 */
[----:B------:R-:W-:Y:S02]  /*d390*/  LEA.HI.X R3, R2, UR7, R0, 0x1, P3 ;  /* 0x0000000702037c11 */ /* 0x000fe400098f0c00 */
[----:B0-----:R-:W-:Y:S09]  /*d3a0*/  BRA.DIV UR4, `(.L_x_249) ;  /* 0x0000004204d07947 */ /* 0x001ff2000b800000 */
[----:B------:R-:W2:Y:S01]  /*d3b0*/  LDL.LU R7, [R1+0x44] ;  /* 0x0000440001077983 */ /* 0x000ea20000300800 */
[----:B------:R-:W0:Y:S02]  /*d3c0*/  S2R R6, SR_TID.X ;  /* 0x0000000000067919 */ /* 0x000e240000002100 */
[----:B0-----:R-:W-:-:S04]  /*d3d0*/  LOP3.LUT R6, R6, 0x7f, RZ, 0xc0, !PT ;  /* 0x0000007f06067812 */ /* 0x001fc800078ec0ff */
[----:B------:R-:W-:-:S05]  /*d3e0*/  SHF.R.U32.HI R6, RZ, 0x3, R6 ;  /* 0x00000003ff067819 */ /* 0x000fca0000011606 */
[----:B------:R-:W-:Y:S02]  /*d3f0*/  IMAD.IADD R0, R6, 0x1, R5 ;  /* 0x0000000106007824 */ /* 0x000fe400078e0205 */
[----:B------:R-:W0:Y:S02]  /*d400*/  S2R R6, SR_TID.X ;  /* 0x0000000000067919 */ /* 0x000e240000002100 */
[----:B------:R-:W-:Y:S01]  /*d410*/  VIADD R5, R0, 0x10 ;  /* 0x0000001000057836 */ /* 0x000fe20000000000 */
[----:B------:R-:W-:Y:S01]  /*d420*/  SHFL.IDX PT, R9, R3, 0x1, 0x181f ;  /* 0x00381f0003097f89 */ /* 0x000fe200000e0000 */
[----:B0-----:R-:W-:-:S03]  /*d430*/  IMAD.SHL.U32 R11, R6, 0x8, RZ ;  /* 0x00000008060b7824 */ /* 0x001fc600078e00ff */
[----:B------:R-:W-:Y:S02]  /*d440*/  SHFL.IDX PT, R6, R3, RZ, 0x181f ;  /* 0x00181fff03067589 */ /* 0x000fe400000e0000 */
[----:B------:R-:W-:Y:S01]  /*d450*/  LOP3.LUT R11, R11, 0x38, RZ, 0xc0, !PT ;  /* 0x000000380b0b7812 */ /* 0x000fe200078ec0ff */
[----:B--2---:R-:W-:Y:S02]  /*d460*/  IMAD R2, R7, R8, RZ ;  /* 0x0000000807027224 */ /* 0x004fe400078e02ff */
[----:B------:R-:W0:Y:S03]  /*d470*/  SHFL.IDX PT, R7, R4, RZ, 0x181f ;  /* 0x00181fff04077589 */ /* 0x000e2600000e0000 */
[-C--:B------:R-:W-:Y:S02]  /*d480*/  ISETP.GE.AND P4, PT, R0, R2.reuse, PT ;  /* 0x000000020000720c */ /* 0x080fe40003f86270 */
[----:B------:R-:W-:-:S02]  /*d490*/  ISETP.GE.AND P3, PT, R5, R2, PT ;  /* 0x000000020500720c */ /* 0x000fc40003f66270 */
[----:B------:R-:W1:Y:S09]  /*d4a0*/  SHFL.IDX PT, R5, R4, 0x1, 0x181f ;  /* 0x00381f0004057f89 */ /* 0x000e7200000e0000 */
[----:B0-----:R-:W-:-:S05]  /*d4b0*/  @!P4 LEA R7, P5, R11, R7, 0x1 ;  /* 0x000000070b07c211 */ /* 0x001fca00078a08ff */
[----:B------:R-:W-:-:S05]  /*d4c0*/  @!P4 IMAD.X R6, RZ, RZ, R6, P5 ;  /* 0x000000ffff06c224 */ /* 0x000fca00028e0606 */
[----:B------:R-:W-:-:S04]  /*d4d0*/  @!P4 LOP3.LUT R7, R7, R6, RZ, 0x3c, !PT ;  /* 0x000000060707c212 */ /* 0x000fc800078e3cff */
[----:B------:R-:W-:Y:S02]  /*d4e0*/  @!P4 LOP3.LUT R6, R7, R6, RZ, 0x3c, !PT ;  /* 0x000000060706c212 */ /* 0x000fe400078e3cff */
[----:B-1----:R-:W-:Y:S02]  /*d4f0*/  @!P3 LEA R8, P5, R11, R5, 0x1 ;  /* 0x000000050b08b211 */ /* 0x002fe400078a08ff */
[----:B------:R-:W-:-:S03]  /*d500*/  @!P4 LOP3.LUT R7, R7, R6, RZ, 0x3c, !PT ;  /* 0x000000060707c212 */ /* 0x000fc600078e3cff */
[----:B------:R-:W-:Y:S02]  /*d510*/  @!P3 IMAD.X R5, RZ, RZ, R9, P5 ;  /* 0x000000ffff05b224 */ /* 0x000fe400028e0609 */
[----:B-----5:R-:W-:Y:S04]  /*d520*/  @!P4 LDGSTS.E.BYPASS.LTC128B.128 [R10+0x10400], desc[UR40][R6.64], !P2 ;  /* 0x10400000060acfae */ /* 0x020fe8000d101d68 */
[----:B------:R-:W-:Y:S04]  /*d530*/  @!P4 LDGSTS.E.BYPASS.LTC128B.128 [R10+0x14400], desc[UR40][R6.64+0x80], !P1 ;  /* 0x14400080060acfae */ /* 0x000fe8000c901d68 */
[----:B------:R0:W-:Y:S02]  /*d540*/  @!P4 LDGSTS.E.BYPASS.LTC128B.128 [R10+0x18400], desc[UR40][R6.64+0x100], !P0 ;  /* 0x18400100060acfae */ /* 0x0001e4000c101d68 */
[----:B0-----:R-:W-:-:S02]  /*d550*/  @!P3 IMAD.MOV.U32 R6, RZ, RZ, R8 ;  /* 0x000000ffff06b224 */ /* 0x001fc400078e0008 */
[----:B------:R-:W-:Y:S02]  /*d560*/  @!P3 IMAD.MOV.U32 R7, RZ, RZ, R5 ;  /* 0x000000ffff07b224 */ /* 0x000fe400078e0005 */
[----:B------:R-:W-:-:S03]  /*d570*/  VIADD R5, R0, 0x20 ;  /* 0x0000002000057836 */ /* 0x000fc60000000000 */
[----:B------:R-:W-:Y:S04]  /*d580*/  @!P3 LDGSTS.E.BYPASS.LTC128B.128 [R10+0x10c00], desc[UR40][R6.64], !P2 ;  /* 0x10c00000060abfae */ /* 0x000fe8000d101d68 */
[----:B------:R-:W-:Y:S04]  /*d590*/  @!P3 LDGSTS.E.BYPASS.LTC128B.128 [R10+0x14c00], desc[UR40][R6.64+0x80], !P1 ;  /* 0x14c00080060abfae */ /* 0x000fe8000c901d68 */
[----:B------:R0:W-:Y:S01]  /*d5a0*/  @!P3 LDGSTS.E.BYPASS.LTC128B.128 [R10+0x18c00], desc[UR40][R6.64+0x100], !P0 ;  /* 0x18c00100060abfae */ /* 0x0001e2000c101d68 */
[----:B------:R-:W-:-:S03]  /*d5b0*/  ISETP.GE.AND P3, PT, R5, R2, PT ;  /* 0x000000020500720c */ /* 0x000fc60003f66270 */
[----:B------:R-:W1:Y:S04]  /*d5c0*/  SHFL.IDX PT, R5, R4, 0x2, 0x181f ;  /* 0x00581f0004057f89 */ /* 0x000e6800000e0000 */
[----:B------:R-:W0:Y:S06]  /*d5d0*/  SHFL.IDX PT, R8, R3, 0x2, 0x181f ;  /* 0x00581f0003087f89 */ /* 0x000e2c00000e0000 */
[----:B-1----:R-:W-:-:S04]  /*d5e0*/  @!P3 LEA R5, P4, R11, R5, 0x1 ;  /* 0x000000050b05b211 */ /* 0x002fc800078808ff */
[----:B0-----:R-:W-:-:S05]  /*d5f0*/  @!P3 IADD3.X R6, RZ, R8, RZ, P4, !PT ;  /* 0x00000008ff06b210 */ /* 0x001fca00027fe4ff */
[----:B------:R-:W-:Y:S02]  /*d600*/  @!P3 IMAD.MOV.U32 R7, RZ, RZ, R6 ;  /* 0x000000ffff07b224 */ /* 0x000fe400078e0006 */
[----:B------:R-:W-:Y:S02]  /*d610*/  @!P3 IMAD.MOV.U32 R6, RZ, RZ, R5 ;  /* 0x000000ffff06b224 */ /* 0x000fe400078e0005 */
[----:B------:R-:W-:-:S03]  /*d620*/  VIADD R5, R0, 0x30 ;  /* 0x0000003000057836 */ /* 0x000fc60000000000 */
[----:B------:R-:W-:Y:S04]  /*d630*/  @!P3 LDGSTS.E.BYPASS.LTC128B.128 [R10+0x11400], desc[UR40][R6.64], !P2 ;  /* 0x11400000060abfae */ /* 0x000fe8000d101d68 */
[----:B------:R-:W-:Y:S04]  /*d640*/  @!P3 LDGSTS.E.BYPASS.LTC128B.128 [R10+0x15400], desc[UR40][R6.64+0x80], !P1 ;  /* 0x15400080060abfae */ /* 0x000fe8000c901d68 */
[----:B------:R0:W-:Y:S01]  /*d650*/  @!P3 LDGSTS.E.BYPASS.LTC128B.128 [R10+0x19400], desc[UR40][R6.64+0x100], !P0 ;  /* 0x19400100060abfae */ /* 0x0001e2000c101d68 */
[----:B------:R-:W-:-:S03]  /*d660*/  ISETP.GE.AND P3, PT, R5, R2, PT ;  /* 0x000000020500720c */ /* 0x000fc60003f66270 */
[----:B------:R-:W1:Y:S04]  /*d670*/  SHFL.IDX PT, R5, R4, 0x3, 0x181f ;  /* 0x00781f0004057f89 */ /* 0x000e6800000e0000 */
[----:B0-----:R-:W0:Y:S06]  /*d680*/  SHFL.IDX PT, R6, R3, 0x3, 0x181f ;  /* 0x00781f0003067f89 */ /* 0x001e2c00000e0000 */
[----:B-1----:R-:W-:-:S05]  /*d690*/  @!P3 LEA R5, P4, R11, R5, 0x1 ;  /* 0x000000050b05b211 */ /* 0x002fca00078808ff */
[----:B0-----:R-:W-:-:S04]  /*d6a0*/  @!P3 IMAD.X R6, RZ, RZ, R6, P4 ;  /* 0x000000ffff06b224 */ /* 0x001fc800020e0606 */
        /* <DEDUP_REMOVED lines=25> */
[----:B------:R-:W-:Y:S02]  /*d840*/  @!P3 LDGSTS.E.BYPASS.LTC128B.128 [R10+0x12c00], desc[UR40][R6.64], !P2 ;  /* 0x12c00000060abfae */ /* 0x000fe4000d101d68 */
[----:B------:R-:W-:Y:S02]  /*d850*/  ISETP.GE.AND P4, PT, R5, R2, PT ;  /* 0x000000020500720c */ /* 0x000fe40003f86270 */
[----:B------:R-:W0:Y:S04]  /*d860*/  SHFL.IDX PT, R5, R4, 0x6, 0x181f ;  /* 0x00d81f0004057f89 */ /* 0x000e2800000e0000 */
[----:B------:R-:W-:Y:S04]  /*d870*/  @!P3 LDGSTS.E.BYPASS.LTC128B.128 [R10+0x16c00], desc[UR40][R6.64+0x80], !P1 ;  /* 0x16c00080060abfae */ /* 0x000fe8000c901d68 */
[----:B------:R1:W-:Y:S04]  /*d880*/  @!P3 LDGSTS.E.BYPASS.LTC128B.128 [R10+0x1ac00], desc[UR40][R6.64+0x100], !P0 ;  /* 0x1ac00100060abfae */ /* 0x0003e8000c101d68 */
[----:B-1----:R-:W1:Y:S01]  /*d890*/  SHFL.IDX PT, R6, R3, 0x6, 0x181f ;  /* 0x00d81f0003067f89 */ /* 0x002e6200000e0000 */
[----:B0-----:R-:W-:-:S04]  /*d8a0*/  @!P4 LEA R5, P3, R11, R5, 0x1 ;  /* 0x000000050b05c211 */ /* 0x001fc800078608ff */
[----:B-1----:R-:W-:-:S05]  /*d8b0*/  @!P4 IADD3.X R6, RZ, R6, RZ, P3, !PT ;  /* 0x00000006ff06c210 */ /* 0x002fca0001ffe4ff */
[----:B------:R-:W-:Y:S02]  /*d8c0*/  @!P4 IMAD.MOV.U32 R7, RZ, RZ, R6 ;  /* 0x000000ffff07c224 */ /* 0x000fe400078e0006 */
[----:B------:R-:W-:Y:S02]  /*d8d0*/  @!P4 IMAD.MOV.U32 R6, RZ, RZ, R5 ;  /* 0x000000ffff06c224 */ /* 0x000fe400078e0005 */
[----:B------:R1:W2:Y:S04]  /*d8e0*/  SHFL.IDX PT, R5, R3, 0x7, 0x181f ;  /* 0x00f81f0003057f89 */ /* 0x0002a800000e0000 */
[----:B------:R1:W-:Y:S04]  /*d8f0*/  @!P4 LDGSTS.E.BYPASS.LTC128B.128 [R10+0x13400], desc[UR40][R6.64], !P2 ;  /* 0x13400000060acfae */ /* 0x0003e8000d101d68 */
[----:B------:R1:W-:Y:S04]  /*d900*/  @!P4 LDGSTS.E.BYPASS.LTC128B.128 [R10+0x17400], desc[UR40][R6.64+0x80], !P1 ;  /* 0x17400080060acfae */ /* 0x0003e8000c901d68 */
[----:B------:R1:W-:Y:S04]  /*d910*/  @!P4 LDGSTS.E.BYPASS.LTC128B.128 [R10+0x1b400], desc[UR40][R6.64+0x100], !P0 ;  /* 0x1b400100060acfae */ /* 0x0003e8000c101d68 */
[----:B------:R1:W3:Y:S02]  /*d920*/  SHFL.IDX PT, R3, R4, 0x7, 0x181f ;  /* 0x00f81f0004037f89 */ /* 0x0002e400000e0000 */
.L_x_366:
[----:B------:R-:W-:Y:S01]  /*d930*/  VIADD R0, R0, 0x70 ;  /* 0x0000007000007836 */ /* 0x000fe20000000000 */
[----:B------:R-:W-:Y:S04]  /*d940*/  BSSY B0, `(.L_x_250) ;  /* 0x000000e000007945 */ /* 0x000fe80003800000 */
[----:B------:R-:W-:-:S13]  /*d950*/  ISETP.GE.AND P3, PT, R0, R2, PT ;  /* 0x000000020000720c */ /* 0x000fda0003f66270 */
[----:B------:R-:W-:Y:S05]  /*d960*/  @P3 BRA `(.L_x_251) ;  /* 0x00000000002c3947 */ /* 0x000fea0003800000 */
[----:B-1----:R-:W1:Y:S02]  /*d970*/  S2R R4, SR_TID.X ;  /* 0x0000000000047919 */ /* 0x002e640000002100 */
[----:B-1----:R-:W-:-:S05]  /*d980*/  IMAD.SHL.U32 R4, R4, 0x8, RZ ;  /* 0x0000000804047824 */ /* 0x002fca00078e00ff */
[----:B------:R-:W-:-:S04]  /*d990*/  LOP3.LUT R4, R4, 0x38, RZ, 0xc0, !PT ;  /* 0x0000003804047812 */ /* 0x000fc800078ec0ff */
[----:B---3--:R-:W-:-:S05]  /*d9a0*/  LEA R2, P3, R4, R3, 0x1 ;  /* 0x0000000304027211 */ /* 0x008fca00078608ff */
[----:B--2---:R-:W-:-:S05]  /*d9b0*/  IMAD.X R3, RZ, RZ, R5, P3 ;  /* 0x000000ffff037224 */ /* 0x004fca00018e0605 */
[----:B------:R-:W-:Y:S01]  /*d9c0*/  @!PT LDS RZ, [RZ] ;  /* 0x00000000fffff984 */ /* 0x000fe20000000800 */
[----:B------:R-:W-:Y:S01]  /*d9d0*/  @!PT LDS RZ, [RZ] ;  /* 0x00000000fffff984 */ /* 0x000fe20000000800 */
[----:B------:R-:W-:Y:S01]  /*d9e0*/  @!PT LDS RZ, [RZ] ;  /* 0x00000000fffff984 */ /* 0x000fe20000000800 */
[----:B------:R4:W-:Y:S04]  /*d9f0*/  LDGSTS.E.BYPASS.LTC128B.128 [R10+0x13c00], desc[UR40][R2.64], !P2 ;  /* 0x13c00000020a7fae */ /* 0x0009e8000d101d68 */
[----:B------:R4:W-:Y:S04]  /*da00*/  LDGSTS.E.BYPASS.LTC128B.128 [R10+0x17c00], desc[UR40][R2.64+0x80], !P1 ;  /* 0x17c00080020a7fae */ /* 0x0009e8000c901d68 */
[----:B------:R4:W-:Y:S02]  /*da10*/  LDGSTS.E.BYPASS.LTC128B.128 [R10+0x1bc00], desc[UR40][R2.64+0x100], !P0 ;  /* 0x1bc00100020a7fae */ /* 0x0009e4000c101d68 */
.L_x_251:
[----:B------:R-:W-:Y:S05]  /*da20*/  BSYNC B0 ;  /* 0x0000000000007941 */ /* 0x000fea0003800000 */
.L_x_250:
[----:B------:R-:W-:Y:S01]  /*da30*/  NOP ;  /* 0x0000000000007918 */ /* 0x000fe20000000000 */
[----:B------:R-:W-:Y:S01]  /*da40*/  PLOP3.LUT P0, PT, PT, PT, PT, 0x80, 0x0 ;  /* 0x000000000000781c */ /* 0x000fe20003f0f070 */
[----:B01----:R-:W-:-:S12]  /*da50*/  VIADD R6, R18, 0x34800 ;  /* 0x0003480012067836 */ /* 0x003fd80000000000 */
.L_x_252:
[----:B------:R-:W-:Y:S02]  /*da60*/  PLOP3.LUT P1, PT, P1, P0, PT, 0xa2, 0x0 ;  /* 0x000000000000781c */ /* 0x000fe40000f21472 */
[----:B------:R-:W-:-:S08]  /*da70*/  @P0 R2UR P1, UR4, R18 ;  /* 0x00000000120402ca */ /* 0x000fd00000020000 */
[----:B------:R-:W-:-:S05]  /*da80*/  @P0 PLOP3.LUT P0, PT, P1, PT, PT, 0x80, 0x0 ;  /* 0x000000000000081c */ /* 0x000fca0000f0f070 */
[----:B------:R-:W-:Y:S01]  /*da90*/  @!P1 SYNCS.ARRIVE.TRANS64.RED.A0T1 RZ, [UR4+0x34800], RZ ;  /* 0x034800ffffff99a7 */ /* 0x000fe20008200404 */
[----:B------:R-:W-:Y:S07]  /*daa0*/  @!P1 ARRIVES.LDGSTSBAR.64.TRANSCNT [UR4+0x34800] ;  /* 0x03480000ff0099b0 */ /* 0x000fee0008000a84 */
[----:B------:R-:W-:Y:S05]  /*dab0*/  @P0 BRA.U.ANY `(.L_x_252) ;  /* 0xfffffffd00e80947 */ /* 0x000fea000393ffff */
[----:B----4-:R-:W4:Y:S02]  /*dac0*/  LDL.LU R2, [R1+0x48] ;  /* 0x0000480001027983 */ /* 0x010f240000300800 */
[----:B----4-:R-:W-:-:S05]  /*dad0*/  VIADD R2, R2, 0x1 ;  /* 0x0000000102027836 */ /* 0x010fca0000000000 */
[----:B------:R0:W-:Y:S01]  /*dae0*/  STL [R1+0x48], R2 ;  /* 0x0000480201007387 */ /* 0x0001e20000100800 */
[----:B------:R-:W-:-:S04]  /*daf0*/  LEA.HI R0, R2, R2, RZ, 0x1 ;  /* 0x0000000202007211 */ /* 0x000fc800078f08ff */
[----:B------:R-:W-:-:S05]  /*db00*/  LOP3.LUT R0, R0, 0xfffffffe, RZ, 0xc0, !PT ;  /* 0xfffffffe00007812 */ /* 0x000fca00078ec0ff */
[----:B------:R-:W-:-:S05]  /*db10*/  IMAD.IADD R0, R2, 0x1, -R0 ;  /* 0x0000000102007824 */ /* 0x000fca00078e0a00 */
[----:B------:R-:W-:Y:S01]  /*db20*/  SHF.L.U32 R0, R0, 0x1f, RZ ;  /* 0x0000001f00007819 */ /* 0x000fe200000006ff */
[----:B------:R-:W-:Y:S01]  /*db30*/  NOP ;  /* 0x0000000000007918 */ /* 0x000fe20000000000 */
[----:B------:R0:W-:Y:S01]  /*db40*/  SYNCS.ARRIVE.TRANS64.A1T0 RZ, [R18+URZ+0x34800], RZ ;  /* 0x034800ff12ff79a7 */ /* 0x0001e2000810003f */
[----:B------:R-:W-:Y:S01]  /*db50*/  BSSY B0, `(.L_x_253) ;  /* 0x0000003000007945 */ /* 0x000fe20003800000 */
[----:B------:R-:W1:Y:S03]  /*db60*/  SYNCS.PHASECHK.TRANS64.TRYWAIT P0, [R18+URZ+0x34820], R0 ;  /* 0x03482000120075a7 */ /* 0x000e66000800017f */
[----:B01----:R-:W-:Y:S05]  /*db70*/  @!P0 BRA `(.L_x_254) ;  /* 0x0000004400e08947 */ /* 0x003fea0003800000 */
.L_x_367:
[----:B------:R-:W-:Y:S05]  /*db80*/  BSYNC B0 ;  /* 0x0000000000007941 */ /* 0x000fea0003800000 */
.L_x_253:
[----:B------:R-:W0:Y:S04]  /*db90*/  LDL R2, [R1+0x38] ;  /* 0x0000380001027983 */ /* 0x000e280000100800 */
[----:B---3--:R-:W3:Y:S01]  /*dba0*/  LDL R3, [R1+0x28] ;  /* 0x0000280001037983 */ /* 0x008ee20000100800 */
[----:B------:R-:W-:Y:S01]  /*dbb0*/  BSSY B0, `(.L_x_255) ;  /* 0x0000213000007945 */ /* 0x000fe20003800000 */
[----:B0-----:R-:W-:-:S05]  /*dbc0*/  VIADD R0, R2, 0xfffffffe ;  /* 0xfffffffe02007836 */ /* 0x001fca0000000000 */
[----:B---3--:R-:W-:-:S13]  /*dbd0*/  ISETP.GE.AND P0, PT, R0, R3, PT ;  /* 0x000000030000720c */ /* 0x008fda0003f06270 */
[----:B------:R-:W-:Y:S05]  /*dbe0*/  @!P0 BRA `(.L_x_256) ;  /* 0x00000020003c8947 */ /* 0x000fea0003800000 */
[----:B------:R-:W3:Y:S04]  /*dbf0*/  LDL.LU R2, [R1+0x58] ;  /* 0x0000580001027983 */ /* 0x000ee80000300800 */
[----:B--2---:R-:W2:Y:S04]  /*dc00*/  LDL.LU R5, [R1+0x34] ;  /* 0x0000340001057983 */ /* 0x004ea80000300800 */
[----:B------:R-:W4:Y:S01]  /*dc10*/  LDL.LU R4, [R1+0x40] ;  /* 0x0000400001047983 */ /* 0x000f220000300800 */
[----:B------:R-:W-:Y:S01]  /*dc20*/  LOP3.LUT R12, RZ, R3, RZ, 0x33, !PT ;  /* 0x00000003ff0c7212 */ /* 0x000fe200078e33ff */
[----:B------:R-:W-:Y:S01]  /*dc30*/  BSSY B2, `(.L_x_257) ;  /* 0x00000b5000027945 */ /* 0x000fe20003800000 */
[----:B---3--:R-:W-:-:S04]  /*dc40*/  VIADD R2, R2, 0x1 ;  /* 0x0000000102027836 */ /* 0x008fc80000000000 */
[----:B--2---:R-:W-:-:S05]  /*dc50*/  IMAD R2, R2, R5, RZ ;  /* 0x0000000502027224 */ /* 0x004fca00078e02ff */
[----:B----4-:R-:W-:-:S05]  /*dc60*/  VIMNMX R4, R4, R2, PT ;  /* 0x0000000204047248 */ /* 0x010fca0003fe0100 */
[----:B------:R-:W-:-:S05]  /*dc70*/  IMAD.MOV R2, RZ, RZ, -R4 ;  /* 0x000000ffff027224 */ /* 0x000fca00078e0a04 */
[----:B------:R-:W-:-:S05]  /*dc80*/  VIADDMNMX R12, R2, 0x1, R12, !PT ;  /* 0x00000001020c7846 */ /* 0x000fca000780010c */
[----:B------:R-:W-:-:S05]  /*dc90*/  IMAD.IADD R2, R4, 0x1, R12 ;  /* 0x0000000104027824 */ /* 0x000fca00078e020c */
[----:B------:R-:W-:-:S04]  /*dca0*/  LOP3.LUT R2, R2, 0x1, RZ, 0xc0, !PT ;  /* 0x0000000102027812 */ /* 0x000fc800078ec0ff */
[----:B------:R-:W-:-:S13]  /*dcb0*/  ISETP.NE.U32.AND P0, PT, R2, 0x1, PT ;  /* 0x000000010200780c */ /* 0x000fda0003f05070 */
[----:B------:R-:W-:Y:S05]  /*dcc0*/  @P0 BRA `(.L_x_258) ;  /* 0x0000000800ac0947 */ /* 0x000fea0003800000 */
[----:B------:R-:W2:Y:S04]  /*dcd0*/  LDL R5, [R1+0x20] ;  /* 0x0000200001057983 */ /* 0x000ea80000100800 */
[----:B------:R-:W3:Y:S01]  /*dce0*/  LDL R3, [R1+0x14] ;  /* 0x0000140001037983 */ /* 0x000ee20000100800 */
[----:B------:R-:W-:Y:S01]  /*dcf0*/  VIADD R9, R19, 0x1 ;  /* 0x0000000113097836 */ /* 0x000fe20000000000 */
[----:B------:R-:W-:Y:S04]  /*dd00*/  BSSY B1, `(.L_x_259) ;  /* 0x00000a3000017945 */ /* 0x000fe80003800000 */
[----:B------:R-:W-:-:S04]  /*dd10*/  ISETP.NE.AND P0, PT, R9, 0x2, PT ;  /* 0x000000020900780c */ /* 0x000fc80003f05270 */
[----:B------:R-:W-:Y:S02]  /*dd20*/  SEL R13, RZ, 0x1, P0 ;  /* 0x00000001ff0d7807 */ /* 0x000fe40000000000 */
[----:B------:R-:W-:Y:S02]  /*dd30*/  SEL R9, R9, RZ, P0 ;  /* 0x000000ff09097207 */ /* 0x000fe40000000000 */
[----:B--2---:R-:W-:Y:S02]  /*dd40*/  ISETP.NE.AND P1, PT, R5, RZ, PT ;  /* 0x000000ff0500720c */ /* 0x004fe40003f25270 */
[----:B---3--:R-:W-:-:S11]  /*dd50*/  LOP3.LUT R13, R3, R13, RZ, 0x3c, !PT ;  /* 0x0000000d030d7212 */ /* 0x008fd600078e3cff */
[----:B------:R-:W-:Y:S05]  /*dd60*/  @!P1 BRA `(.L_x_260) ;  /* 0x0000000800709947 */ /* 0x000fea0003800000 */
[----:B------:R-:W-:Y:S01]  /*dd70*/  ULDC.64 UR4, c[0x0][0x418] ;  /* 0x0001060000047ab9 */ /* 0x000fe20000000a00 */
[----:B------:R-:W-:Y:S01]  /*dd80*/  IMAD.MOV.U32 R5, RZ, RZ, R17 ;  /* 0x000000ffff057224 */ /* 0x000fe200078e0011 */
[----:B------:R-:W-:-:S04]  /*dd90*/  ISETP.NE.U32.AND P0, PT, RZ, UR4, PT ;  /* 0x00000004ff007c0c */ /* 0x000fc8000bf05070 */
[----:B------:R-:W-:-:S13]  /*dda0*/  ISETP.NE.AND.EX P0, PT, RZ, UR5, PT, P0 ;  /* 0x00000005ff007c0c */ /* 0x000fda000bf05300 */
[----:B------:R-:W-:Y:S05]  /*ddb0*/  @!P0 BRA `(.L_x_261) ;  /* 0x00000000004c8947 */ /* 0x000fea0003800000 */
[----:B------:R-:W2:Y:S01]  /*ddc0*/  LDL R10, [R1+0x1c] ;  /* 0x00001c00010a7983 */ /* 0x000ea20000100800 */
[----:B------:R-:W0:Y:S01]  /*ddd0*/  LDC R7, c[0x0][0x43c] ;  /* 0x00010f00ff077b82 */ /* 0x000e220000000800 */
[----:B------:R-:W-:Y:S02]  /*dde0*/  ULDC.64 UR6, c[0x0][0x428] ;  /* 0x00010a0000067ab9 */ /* 0x000fe40000000a00 */
[----:B------:R-:W3:Y:S01]  /*ddf0*/  LDL R8, [R1+0x10] ;  /* 0x0000100001087983 */ /* 0x000ee20000100800 */
[----:B0-----:R-:W-:-:S13]  /*de00*/  ISETP.NE.AND P0, PT, R7, 0x1, PT ;  /* 0x000000010700780c */ /* 0x001fda0003f05270 */
[----:B------:R-:W0:Y:S02]  /*de10*/  @P0 LDC.64 R2, c[0x0][0x440] ;  /* 0x00011000ff020b82 */ /* 0x000e240000000a00 */
[----:B0-----:R-:W-:-:S04]  /*de20*/  @P0 IMAD.HI.U32 R5, R0, R2, RZ ;  /* 0x0000000200050227 */ /* 0x001fc800078e00ff */
[----:B------:R-:W-:Y:S01]  /*de30*/  IMAD.MOV.U32 R2, RZ, RZ, R0 ;  /* 0x000000ffff027224 */ /* 0x000fe200078e0000 */
[----:B------:R-:W-:-:S04]  /*de40*/  @P0 SHF.R.U32.HI R2, RZ, R3, R5 ;  /* 0x00000003ff020219 */ /* 0x000fc80000011605 */
[----:B------:R-:W-:-:S05]  /*de50*/  IADD3 R3, -R2, RZ, RZ ;  /* 0x000000ff02037210 */ /* 0x000fca0007ffe1ff */
[----:B------:R-:W-:Y:S01]  /*de60*/  IMAD R0, R7, R3, R0 ;  /* 0x0000000307007224 */ /* 0x000fe200078e0200 */
[----:B------:R-:W-:Y:S01]  /*de70*/  SHF.R.S32.HI R3, RZ, 0x1f, R2 ;  /* 0x0000001fff037819 */ /* 0x000fe20000011402 */
[----:B--2---:R-:W-:-:S04]  /*de80*/  IMAD R5, R10, UR6, RZ ;  /* 0x000000060a057c24 */ /* 0x004fc8000f8e02ff */
[C---:B---3--:R-:W-:Y:S02]  /*de90*/  IMAD R5, R8.reuse, UR7, R5 ;  /* 0x0000000708057c24 */ /* 0x048fe4000f8e0205 */
[----:B------:R-:W-:-:S04]  /*dea0*/  IMAD.WIDE.U32 R2, R8, UR6, R2 ;  /* 0x0000000608027c25 */ /* 0x000fc8000f8e0002 */
[----:B------:R-:W-:Y:S01]  /*deb0*/  IMAD.IADD R3, R5, 0x1, R3 ;  /* 0x0000000105037824 */ /* 0x000fe200078e0203 */
[----:B------:R-:W-:-:S04]  /*dec0*/  LEA R10, P0, R2, UR4, 0x2 ;  /* 0x00000004020a7c11 */ /* 0x000fc8000f8010ff */
[----:B------:R-:W-:-:S05]  /*ded0*/  LEA.HI.X R11, R2, UR5, R3, 0x2, P0 ;  /* 0x00000005020b7c11 */ /* 0x000fca00080f1403 */
[----:B------:R0:W5:Y:S04]  /*dee0*/  LDG.E R5, desc[UR40][R10.64] ;  /* 0x000000280a057981 */ /* 0x000168000c1e1900 */
.L_x_261:
[----:B------:R-:W-:Y:S01]  /*def0*/  IMAD R3, R9, 0x8, R18 ;  /* 0x0000000809037824 */ /* 0x000fe200078e0212 */
[----:B------:R-:W-:Y:S01]  /*df00*/  SHF.L.U32 R2, R13, 0x1f, RZ ;  /* 0x0000001f0d027819 */ /* 0x000fe200000006ff */
[----:B------:R-:W-:Y:S03]  /*df10*/  BSSY B3, `(.L_x_262) ;  /* 0x0000003000037945 */ /* 0x000fe60003800000 */
[----:B------:R-:W1:Y:S02]  /*df20*/  SYNCS.PHASECHK.TRANS64.TRYWAIT P0, [R3+URZ+0x34840], R2 ;  /* 0x03484002030075a7 */ /* 0x000e64000800017f */
[----:B-1----:R-:W-:Y:S05]  /*df30*/  @!P0 BRA `(.L_x_263) ;  /* 0x0000004400048947 */ /* 0x002fea0003800000 */
.L_x_368:
[----:B------:R-:W-:Y:S05]  /*df40*/  BSYNC B3 ;  /* 0x0000000000037941 */ /* 0x000fea0003800000 */
.L_x_262:
[----:B------:R-:W2:Y:S01]  /*df50*/  S2R R7, SR_TID.X ;  /* 0x0000000000077919 */ /* 0x000ea20000002100 */
[----:B------:R-:W-:Y:S01]  /*df60*/  BSSY B3, `(.L_x_264) ;  /* 0x000000b000037945 */ /* 0x000fe20003800000 */
[----:B--2---:R-:W-:-:S04]  /*df70*/  LOP3.LUT R7, R7, 0x7f, RZ, 0xc0, !PT ;  /* 0x0000007f07077812 */ /* 0x004fc800078ec0ff */
[----:B------:R-:W-:-:S13]  /*df80*/  ISETP.NE.AND P1, PT, R7, RZ, PT ;  /* 0x000000ff0700720c */ /* 0x000fda0003f25270 */
[----:B------:R-:W-:Y:S05]  /*df90*/  @P1 BRA `(.L_x_265) ;  /* 0x00000000001c1947 */ /* 0x000fea0003800000 */
[----:B------:R-:W2:Y:S01]  /*dfa0*/  S2R R7, SR_TID.X ;  /* 0x0000000000077919 */ /* 0x000ea20000002100 */
[----:B-1----:R-:W-:-:S04]  /*dfb0*/  IMAD.MOV.U32 R2, RZ, RZ, 0xc000 ;  /* 0x0000c000ff027424 */ /* 0x002fc800078e00ff */
[----:B------:R3:W-:Y:S01]  /*dfc0*/  SYNCS.ARRIVE.TRANS64 RZ, [R3+URZ+0x34830], R2 ;  /* 0x0348300203ff79a7 */ /* 0x0007e2000800003f */
[----:B--2---:R-:W-:-:S04]  /*dfd0*/  LOP3.LUT R7, R7, 0x1f, RZ, 0xc0, !PT ;  /* 0x0000001f07077812 */ /* 0x004fc800078ec0ff */
[----:B------:R-:W-:-:S13]  /*dfe0*/  ISETP.NE.AND P0, PT, R7, RZ, PT ;  /* 0x000000ff0700720c */ /* 0x000fda0003f05270 */
[----:B---3--:R-:W-:Y:S05]  /*dff0*/  @!P0 BRA `(.L_x_265) ;  /* 0x0000000000048947 */ /* 0x008fea0003800000 */
[----:B------:R-:W-:Y:S01]  /*e000*/  BPT.TRAP 0x1 ;  /* 0x000000040000795c */ /* 0x000fe20000300000 */
.L_x_265:
[----:B------:R-:W-:Y:S05]  /*e010*/  BSYNC B3 ;  /* 0x0000000000037941 */ /* 0x000fea0003800000 */
.L_x_264:
[----:B-1----:R-:W2:Y:S01]  /*e020*/  LDL R2, [R1+0x18] ;  /* 0x0000180001027983 */ /* 0x002ea20000100800 */
[----:B------:R-:W-:Y:S01]  /*e030*/  IMAD.MOV.U32 R14, RZ, RZ, RZ ;  /* 0x000000ffff0e7224 */ /* 0x000fe200078e00ff */
[----:B------:R-:W-:Y:S01]  /*e040*/  UIADD3 UR4, UP0, UR38, 0x370, URZ ;  /* 0x0000037026047890 */ /* 0x000fe2000ff1e03f */
[----:B------:R-:W-:Y:S01]  /*e050*/  IMAD R8, R9, 0xc000, R18 ;  /* 0x0000c00009087824 */ /* 0x000fe200078e0212 */
[----:B------:R-:W-:Y:S01]  /*e060*/  PLOP3.LUT P0, PT, PT, PT, PT, 0x80, 0x0 ;  /* 0x000000000000781c */ /* 0x000fe20003f0f070 */
[----:B------:R-:W-:Y:S01]  /*e070*/  VIADD R3, R3, 0x34830 ;  /* 0x0003483003037836 */ /* 0x000fe20000000000 */
[----:B------:R-:W-:Y:S01]  /*e080*/  R2UR UR10, R14 ;  /* 0x000000000e0a72ca */ /* 0x000fe200000e0000 */
[----:B------:R-:W-:Y:S01]  /*e090*/  VIADD R7, R8, 0x1c400 ;  /* 0x0001c40008077836 */ /* 0x000fe20000000000 */
[----:B------:R-:W-:Y:S01]  /*e0a0*/  UIADD3.X UR5, URZ, UR39, URZ, UP0, !UPT ;  /* 0x000000273f057290 */ /* 0x000fe200087fe43f */
[----:B------:R-:W-:Y:S01]  /*e0b0*/  UMOV UR6, 0x0 ;  /* 0x0000000000067882 */ /* 0x000fe20000000000 */
[----:B------:R-:W-:Y:S01]  /*e0c0*/  UMOV UR7, 0x14f00000 ;  /* 0x14f0000000077882 */ /* 0x000fe20000000000 */
[----:B--2---:R-:W-:-:S10]  /*e0d0*/  IMAD R2, R0, 0x80, R2 ;  /* 0x0000008000027824 */ /* 0x004fd400078e0202 */
.L_x_266:
[----:B------:R-:W-:-:S13]  /*e0e0*/  @P0 ELECT P2, URZ, PT ;  /* 0x00000000003f082f */ /* 0x000fda0003840000 */
[----:B-----5:R-:W-:Y:S02]  /*e0f0*/  @P2 R2UR UR13, R5 ;  /* 0x00000000050d22ca */ /* 0x020fe400000e0000 */
[----:B------:R-:W-:Y:S02]  /*e100*/  @P2 R2UR UR12, R16 ;  /* 0x00000000100c22ca */ /* 0x000fe400000e0000 */
[----:B------:R-:W-:Y:S02]  /*e110*/  @P2 R2UR UR11, R2 ;  /* 0x00000000020b22ca */ /* 0x000fe400000e0000 */
[----:B------:R-:W-:Y:S02]  /*e120*/  @P2 R2UR UR9, R3 ;  /* 0x00000000030922ca */ /* 0x000fe400000e0000 */
[----:B------:R-:W-:Y:S02]  /*e130*/  @P2 R2UR UR8, R7 ;  /* 0x00000000070822ca */ /* 0x000fe400000e0000 */
[----:B------:R-:W-:-:S02]  /*e140*/  @P2 PLOP3.LUT P0, PT, P2, PT, PT, 0x8, 0x0 ;  /* 0x000000000000281c */ /* 0x000fc4000170e170 */
[----:B------:R-:W-:-:S09]  /*e150*/  PLOP3.LUT P2, PT, PT, PT, PT, 0x8, 0x0 ;  /* 0x000000000000781c */ /* 0x000fd20003f4e170 */
[----:B------:R1:W-:Y:S02]  /*e160*/  UTMALDG.4D [UR8], [UR4], desc[UR6] ;  /* 0x00000608040075b4 */ /* 0x0003e40008019000 */
[----:B-1----:R-:W-:Y:S05]  /*e170*/  @P0 BRA.U.ANY `(.L_x_266) ;  /* 0xfffffffd00d80947 */ /* 0x002fea000393ffff */
[----:B------:R-:W-:Y:S01]  /*e180*/  IMAD.MOV.U32 R15, RZ, RZ, 0x40 ;  /* 0x00000040ff0f7424 */ /* 0x000fe200078e00ff */
[----:B------:R-:W-:Y:S01]  /*e190*/  PLOP3.LUT P0, PT, PT, PT, PT, 0x80, 0x0 ;  /* 0x000000000000781c */ /* 0x000fe20003f0f070 */
[----:B------:R-:W-:Y:S01]  /*e1a0*/  VIADD R7, R8, 0x20400 ;  /* 0x0002040008077836 */ /* 0x000fe20000000000 */
[----:B------:R-:W-:Y:S01]  /*e1b0*/  UMOV UR6, 0x0 ;  /* 0x0000000000067882 */ /* 0x000fe20000000000 */
[----:B------:R-:W-:Y:S01]  /*e1c0*/  UMOV UR7, 0x14f00000 ;  /* 0x14f0000000077882 */ /* 0x000fe20000000000 */
[----:B------:R-:W-:-:S15]  /*e1d0*/  R2UR UR10, R15 ;  /* 0x000000000f0a72ca */ /* 0x000fde00000e0000 */
.L_x_267:
[----:B------:R-:W-:-:S13]  /*e1e0*/  @P0 ELECT P2, URZ, PT ;  /* 0x00000000003f082f */ /* 0x000fda0003840000 */
[----:B------:R-:W-:Y:S02]  /*e1f0*/  @P2 R2UR UR13, R5 ;  /* 0x00000000050d22ca */ /* 0x000fe400000e0000 */
        /* <DEDUP_REMOVED lines=8> */
[----:B------:R-:W-:Y:S01]  /*e280*/  PLOP3.LUT P0, PT, PT, PT, PT, 0x80, 0x0 ;  /* 0x000000000000781c */ /* 0x000fe20003f0f070 */
[----:B------:R-:W-:Y:S01]  /*e290*/  VIADD R8, R8, 0x24400 ;  /* 0x0002440008087836 */ /* 0x000fe20000000000 */
[----:B------:R-:W-:Y:S01]  /*e2a0*/  UMOV UR6, 0x0 ;  /* 0x0000000000067882 */ /* 0x000fe20000000000 */
[----:B------:R-:W-:Y:S01]  /*e2b0*/  UMOV UR7, 0x14f00000 ;  /* 0x14f0000000077882 */ /* 0x000fe20000000000 */
[----:B------:R-:W-:-:S09]  /*e2c0*/  UMOV UR10, 0x80 ;  /* 0x00000080000a7882 */ /* 0x000fd20000000000 */
.L_x_268:
        /* <DEDUP_REMOVED lines=10> */
[----:B------:R-:W2:Y:S01]  /*e370*/  LDL.LU R7, [R1+0x14] ;  /* 0x0000140001077983 */ /* 0x000ea20000300800 */
[----:B------:R-:W-:Y:S01]  /*e380*/  IMAD R3, R19, 0x8, R6 ;  /* 0x0000000813037824 */ /* 0x000fe200078e0206 */
[----:B------:R-:W-:Y:S01]  /*e390*/  BSSY B3, `(.L_x_269) ;  /* 0x0000004000037945 */ /* 0x000fe20003800000 */
[----:B--2---:R-:W-:-:S04]  /*e3a0*/  SHF.L.U32 R2, R7, 0x1f, RZ ;  /* 0x0000001f07027819 */ /* 0x004fc800000006ff */
[----:B------:R-:W1:Y:S02]  /*e3b0*/  SYNCS.PHASECHK.TRANS64.TRYWAIT P0, [R3+URZ+0x60], R2 ;  /* 0x00006002030075a7 */ /* 0x000e64000800017f */
[----:B-1----:R-:W-:Y:S05]  /*e3c0*/  @!P0 BRA `(.L_x_270) ;  /* 0x0000003c00f48947 */ /* 0x002fea0003800000 */
.L_x_369:
[----:B------:R-:W-:Y:S05]  /*e3d0*/  BSYNC B3 ;  /* 0x0000000000037941 */ /* 0x000fea0003800000 */
.L_x_269:
[----:B------:R-:W-:Y:S01]  /*e3e0*/  BSSY B3, `(.L_x_271) ;  /* 0x000000c000037945 */ /* 0x000fe20003800000 */
[----:B0-----:R-:W-:Y:S02]  /*e3f0*/  IMAD.MOV.U32 R10, RZ, RZ, 0x0 ;  /* 0x00000000ff0a7424 */ /* 0x001fe400078e00ff */
[----:B------:R-:W-:Y:S01]  /*e400*/  IMAD.MOV.U32 R11, RZ, RZ, 0x14f00000 ;  /* 0x14f00000ff0b7424 */ /* 0x000fe200078e00ff */
[----:B------:R-:W-:Y:S06]  /*e410*/  @P1 BRA `(.L_x_272) ;  /* 0x0000000000201947 */ /* 0x000fec0003800000 */
[----:B------:R-:W0:Y:S01]  /*e420*/  S2R R7, SR_TID.X ;  /* 0x0000000000077919 */ /* 0x000e220000002100 */
[----:B-1----:R-:W-:Y:S02]  /*e430*/  IMAD R2, R19, 0x8, R18 ;  /* 0x0000000813027824 */ /* 0x002fe400078e0212 */
[----:B------:R-:W-:-:S04]  /*e440*/  IMAD.MOV.U32 R3, RZ, RZ, 0x8000 ;  /* 0x00008000ff037424 */ /* 0x000fc800078e00ff */
[----:B------:R2:W-:Y:S01]  /*e450*/  SYNCS.ARRIVE.TRANS64 RZ, [R2+URZ+0x34850], R3 ;  /* 0x0348500302ff79a7 */ /* 0x0005e2000800003f */
[----:B0-----:R-:W-:-:S04]  /*e460*/  LOP3.LUT R7, R7, 0x1f, RZ, 0xc0, !PT ;  /* 0x0000001f07077812 */ /* 0x001fc800078ec0ff */
[----:B------:R-:W-:-:S13]  /*e470*/  ISETP.NE.AND P0, PT, R7, RZ, PT ;  /* 0x000000ff0700720c */ /* 0x000fda0003f05270 */
[----:B--2---:R-:W-:Y:S05]  /*e480*/  @!P0 BRA `(.L_x_272) ;  /* 0x0000000000048947 */ /* 0x004fea0003800000 */
[----:B------:R-:W-:Y:S01]  /*e490*/  BPT.TRAP 0x1 ;  /* 0x000000040000795c */ /* 0x000fe20000300000 */
.L_x_272:
[----:B------:R-:W-:Y:S05]  /*e4a0*/  BSYNC B3 ;  /* 0x0000000000037941 */ /* 0x000fea0003800000 */
.L_x_271:
[----:B------:R-:W2:Y:S04]  /*e4b0*/  LDL R7, [R1+0x18] ;  /* 0x0000180001077983 */ /* 0x000ea80000100800 */
[----:B-1----:R-:W2:Y:S01]  /*e4c0*/  LDL.LU R2, [R1+0x8] ;  /* 0x0000080001027983 */ /* 0x002ea20000300800 */
[----:B------:R-:W-:Y:S01]  /*e4d0*/  R2UR UR10, R14 ;  /* 0x000000000e0a72ca */ /* 0x000fe200000e0000 */
[----:B------:R-:W-:Y:S01]  /*e4e0*/  IMAD R8, R19, 0x8000, R18 ;  /* 0x0000800013087824 */ /* 0x000fe200078e0212 */
[----:B------:R-:W-:Y:S01]  /*e4f0*/  R2UR UR6, R10 ;  /* 0x000000000a0672ca */ /* 0x000fe200000e0000 */
[----:B------:R-:W-:Y:S01]  /*e500*/  UIADD3 UR4, UP0, UR38, 0x470, URZ ;  /* 0x0000047026047890 */ /* 0x000fe2000ff1e03f */
[----:B------:R-:W-:Y:S02]  /*e510*/  R2UR UR7, R11 ;  /* 0x000000000b0772ca */ /* 0x000fe400000e0000 */
[----:B------:R-:W-:Y:S01]  /*e520*/  LEA R3, R19, R18, 0x3 ;  /* 0x0000001213037211 */ /* 0x000fe200078e18ff */
[----:B------:R-:W-:Y:S01]  /*e530*/  UIADD3.X UR5, URZ, UR39, URZ, UP0, !UPT ;  /* 0x000000273f057290 */ /* 0x000fe200087fe43f */
[----:B------:R-:W-:-:S03]  /*e540*/  PLOP3.LUT P0, PT, PT, PT, PT, 0x80, 0x0 ;  /* 0x000000000000781c */ /* 0x000fc60003f0f070 */
[----:B------:R-:W-:Y:S02]  /*e550*/  VIADD R3, R3, 0x34850 ;  /* 0x0003485003037836 */ /* 0x000fe40000000000 */
[----:B--2---:R-:W-:Y:S02]  /*e560*/  IMAD R2, R2, 0x80, R7 ;  /* 0x0000008002027824 */ /* 0x004fe400078e0207 */
[----:B------:R-:W-:-:S07]  /*e570*/  VIADD R7, R8, 0x400 ;  /* 0x0000040008077836 */ /* 0x000fce0000000000 */
.L_x_273:
        /* <DEDUP_REMOVED lines=9> */
[----:B0-----:R-:W-:Y:S05]  /*e610*/  @P0 BRA.U.ANY `(.L_x_273) ;  /* 0xfffffffd00d80947 */ /* 0x001fea000393ffff */
[----:B------:R-:W-:Y:S01]  /*e620*/  R2UR UR10, R15 ;  /* 0x000000000f0a72ca */ /* 0x000fe200000e0000 */
[----:B------:R-:W-:Y:S01]  /*e630*/  VIADD R8, R8, 0x4400 ;  /* 0x0000440008087836 */ /* 0x000fe20000000000 */
[----:B------:R-:W-:Y:S02]  /*e640*/  R2UR UR6, R10 ;  /* 0x000000000a0672ca */ /* 0x000fe400000e0000 */
[----:B------:R-:W-:Y:S02]  /*e650*/  R2UR UR7, R11 ;  /* 0x000000000b0772ca */ /* 0x000fe400000e0000 */
[----:B------:R-:W-:-:S13]  /*e660*/  PLOP3.LUT P0, PT, PT, PT, PT, 0x80, 0x0 ;  /* 0x000000000000781c */ /* 0x000fda0003f0f070 */
.L_x_274:
        /* <DEDUP_REMOVED lines=10> */
[----:B------:R0:W-:Y:S01]  /*e710*/  STL [R1+0x8], R0 ;  /* 0x0000080001007387 */ /* 0x0001e20000100800 */
[----:B------:R-:W-:-:S07]  /*e720*/  IMAD.MOV.U32 R17, RZ, RZ, R5 ;  /* 0x000000ffff117224 */ /* 0x000fce00078e0005 */
.L_x_260:
[----:B------:R-:W-:Y:S05]  /*e730*/  BSYNC B1 ;  /* 0x0000000000017941 */ /* 0x000fea0003800000 */
.L_x_259:
[----:B0-----:R-:W2:Y:S01]  /*e740*/  LDL.LU R0, [R1+0x38] ;  /* 0x0000380001007983 */ /* 0x001ea20000300800 */
[----:B------:R-:W-:-:S03]  /*e750*/  IMAD.MOV.U32 R19, RZ, RZ, R9 ;  /* 0x000000ffff137224 */ /* 0x000fc600078e0009 */
[----:B------:R0:W-:Y:S02]  /*e760*/  STL [R1+0x14], R13 ;  /* 0x0000140d01007387 */ /* 0x0001e40000100800 */
[----:B0-2---:R-:W-:-:S07]  /*e770*/  VIADD R0, R0, 0xfffffffd ;  /* 0xfffffffd00007836 */ /* 0x005fce0000000000 */
.L_x_258:
[----:B------:R-:W-:Y:S05]  /*e780*/  BSYNC B2 ;  /* 0x0000000000027941 */ /* 0x000fea0003800000 */
.L_x_257:
[----:B------:R-:W-:Y:S01]  /*e790*/  VIADD R12, R12, 0xfffffffe ;  /* 0xfffffffe0c0c7836 */ /* 0x000fe20000000000 */
[----:B------:R-:W-:-:S04]  /*e7a0*/  LOP3.LUT R4, RZ, R4, RZ, 0x33, !PT ;  /* 0x00000004ff047212 */ /* 0x000fc800078e33ff */
[----:B------:R-:W-:-:S13]  /*e7b0*/  ISETP.NE.AND P0, PT, R12, R4, PT ;  /* 0x000000040c00720c */ /* 0x000fda0003f05270 */
[----:B------:R-:W-:Y:S05]  /*e7c0*/  @!P0 BRA `(.L_x_256) ;  /* 0x0000001400448947 */ /* 0x000fea0003800000 */
[----:B------:R-:W-:-:S07]  /*e7d0*/  IMAD.MOV.U32 R9, RZ, RZ, R17 ;  /* 0x000000ffff097224 */ /* 0x000fce00078e0011 */
.L_x_307:
[----:B------:R-:W2:Y:S04]  /*e7e0*/  LDL R3, [R1+0x20] ;  /* 0x0000200001037983 */ /* 0x000ea80000100800 */
[----:B------:R-:W3:Y:S01]  /*e7f0*/  LDL R2, [R1+0x14] ;  /* 0x0000140001027983 */ /* 0x000ee20000100800 */
[----:B------:R-:W-:Y:S01]  /*e800*/  VIADD R4, R19, 0x1 ;  /* 0x0000000113047836 */ /* 0x000fe20000000000 */
[----:B------:R-:W-:Y:S05]  /*e810*/  YIELD ;  /* 0x0000000000007946 */ /* 0x000fea0003800000 */
[----:B------:R-:W-:Y:S01]  /*e820*/  ISETP.NE.AND P0, PT, R4, 0x2, PT ;  /* 0x000000020400780c */ /* 0x000fe20003f05270 */
[----:B------:R-:W-:Y:S03]  /*e830*/  BSSY B1, `(.L_x_275) ;  /* 0x00000a0000017945 */ /* 0x000fe60003800000 */
[----:B------:R-:W-:-:S02]  /*e840*/  SEL R5, RZ, 0x1, P0 ;  /* 0x00000001ff057807 */ /* 0x000fc40000000000 */
[----:B------:R-:W-:Y:S02]  /*e850*/  SEL R4, R4, RZ, P0 ;  /* 0x000000ff04047207 */ /* 0x000fe40000000000 */
[----:B--2---:R-:W-:Y:S02]  /*e860*/  ISETP.NE.AND P1, PT, R3, RZ, PT ;  /* 0x000000ff0300720c */ /* 0x004fe40003f25270 */
[----:B---3--:R-:W-:-:S11]  /*e870*/  LOP3.LUT R5, R2, R5, RZ, 0x3c, !PT ;  /* 0x0000000502057212 */ /* 0x008fd600078e3cff */
[----:B01----:R-:W-:Y:S05]  /*e880*/  @!P1 BRA `(.L_x_276) ;  /* 0x0000000800689947 */ /* 0x003fea0003800000 */
        /* <DEDUP_REMOVED lines=14> */
[--C-:B------:R-:W-:Y:S01]  /*e970*/  SHF.R.S32.HI R3, RZ, 0x1f, R2.reuse ;  /* 0x0000001fff037819 */ /* 0x100fe20000011402 */
[----:B------:R-:W-:-:S04]  /*e980*/  IMAD.MOV R7, RZ, RZ, -R2 ;  /* 0x000000ffff077224 */ /* 0x000fc800078e0a02 */
[----:B------:R-:W-:Y:S02]  /*e990*/  IMAD R7, R8, R7, R0 ;  /* 0x0000000708077224 */ /* 0x000fe400078e0200 */
[----:B--2---:R-:W-:-:S04]  /*e9a0*/  IMAD R8, R11, UR6, RZ ;  /* 0x000000060b087c24 */ /* 0x004fc8000f8e02ff */
[C---:B---3--:R-:W-:Y:S02]  /*e9b0*/  IMAD R8, R10.reuse, UR7, R8 ;  /* 0x000000070a087c24 */ /* 0x048fe4000f8e0208 */
[----:B------:R-:W-:-:S04]  /*e9c0*/  IMAD.WIDE.U32 R2, R10, UR6, R2 ;  /* 0x000000060a027c25 */ /* 0x000fc8000f8e0002 */
[----:B------:R-:W-:Y:S01]  /*e9d0*/  IMAD.IADD R3, R8, 0x1, R3 ;  /* 0x0000000108037824 */ /* 0x000fe200078e0203 */
[----:B------:R-:W-:-:S04]  /*e9e0*/  LEA R8, P0, R2, UR4, 0x2 ;  /* 0x0000000402087c11 */ /* 0x000fc8000f8010ff */
[----:B------:R-:W-:-:S06]  /*e9f0*/  LEA.HI.X R9, R2, UR5, R3, 0x2, P0 ;  /* 0x0000000502097c11 */ /* 0x000fcc00080f1403 */
[----:B------:R0:W5:Y:S03]  /*ea00*/  LDG.E R9, desc[UR40][R8.64] ;  /* 0x0000002808097981 */ /* 0x000166000c1e1900 */
.L_x_277:
[----:B------:R-:W-:Y:S01]  /*ea10*/  LEA R3, R4, R18, 0x3 ;  /* 0x0000001204037211 */ /* 0x000fe200078e18ff */
[----:B------:R-:W-:Y:S01]  /*ea20*/  BSSY B2, `(.L_x_278) ;  /* 0x0000004000027945 */ /* 0x000fe20003800000 */
[----:B------:R-:W-:-:S04]  /*ea30*/  SHF.L.U32 R2, R5, 0x1f, RZ ;  /* 0x0000001f05027819 */ /* 0x000fc800000006ff */
[----:B------:R-:W1:Y:S02]  /*ea40*/  SYNCS.PHASECHK.TRANS64.TRYWAIT P0, [R3+URZ+0x34840], R2 ;  /* 0x03484002030075a7 */ /* 0x000e64000800017f */
[----:B-1----:R-:W-:Y:S05]  /*ea50*/  @!P0 BRA `(.L_x_279) ;  /* 0x0000003800648947 */ /* 0x002fea0003800000 */
.L_x_370:
[----:B------:R-:W-:Y:S05]  /*ea60*/  BSYNC B2 ;  /* 0x0000000000027941 */ /* 0x000fea0003800000 */
.L_x_278:
[----:B0-----:R-:W0:Y:S01]  /*ea70*/  S2R R8, SR_TID.X ;  /* 0x0000000000087919 */ /* 0x001e220000002100 */
[----:B------:R-:W-:Y:S01]  /*ea80*/  BSSY B2, `(.L_x_280) ;  /* 0x000000b000027945 */ /* 0x000fe20003800000 */
[----:B0-----:R-:W-:-:S04]  /*ea90*/  LOP3.LUT R8, R8, 0x7f, RZ, 0xc0, !PT ;  /* 0x0000007f08087812 */ /* 0x001fc800078ec0ff */
[----:B------:R-:W-:-:S13]  /*eaa0*/  ISETP.NE.AND P1, PT, R8, RZ, PT ;  /* 0x000000ff0800720c */ /* 0x000fda0003f25270 */
[----:B------:R-:W-:Y:S05]  /*eab0*/  @P1 BRA `(.L_x_281) ;  /* 0x00000000001c1947 */ /* 0x000fea0003800000 */
[----:B------:R-:W0:Y:S01]  /*eac0*/  S2R R8, SR_TID.X ;  /* 0x0000000000087919 */ /* 0x000e220000002100 */
[----:B-1----:R-:W-:-:S04]  /*ead0*/  IMAD.MOV.U32 R2, RZ, RZ, 0xc000 ;  /* 0x0000c000ff027424 */ /* 0x002fc800078e00ff */
[----:B------:R2:W-:Y:S01]  /*eae0*/  SYNCS.ARRIVE.TRANS64 RZ, [R3+URZ+0x34830], R2 ;  /* 0x0348300203ff79a7 */ /* 0x0005e2000800003f */
[----:B0-----:R-:W-:-:S04]  /*eaf0*/  LOP3.LUT R8, R8, 0x1f, RZ, 0xc0, !PT ;  /* 0x0000001f08087812 */ /* 0x001fc800078ec0ff */
[----:B------:R-:W-:-:S13]  /*eb00*/  ISETP.NE.AND P0, PT, R8, RZ, PT ;  /* 0x000000ff0800720c */ /* 0x000fda0003f05270 */
[----:B--2---:R-:W-:Y:S05]  /*eb10*/  @!P0 BRA `(.L_x_281) ;  /* 0x0000000000048947 */ /* 0x004fea0003800000 */
[----:B------:R-:W-:Y:S01]  /*eb20*/  BPT.TRAP 0x1 ;  /* 0x000000040000795c */ /* 0x000fe20000300000 */
.L_x_281:
[----:B------:R-:W-:Y:S05]  /*eb30*/  BSYNC B2 ;  /* 0x0000000000027941 */ /* 0x000fea0003800000 */
.L_x_280:
        /* <DEDUP_REMOVED lines=12> */
.L_x_282:
        /* <DEDUP_REMOVED lines=10> */
[----:B------:R-:W-:Y:S01]  /*eca0*/  IMAD.MOV.U32 R13, RZ, RZ, 0x40 ;  /* 0x00000040ff0d7424 */ /* 0x000fe200078e00ff */
[----:B------:R-:W-:Y:S01]  /*ecb0*/  PLOP3.LUT P0, PT, PT, PT, PT, 0x80, 0x0 ;  /* 0x000000000000781c */ /* 0x000fe20003f0f070 */
[----:B------:R-:W-:Y:S01]  /*ecc0*/  VIADD R10, R8, 0x20400 ;  /* 0x00020400080a7836 */ /* 0x000fe20000000000 */
[----:B------:R-:W-:Y:S01]  /*ecd0*/  UMOV UR6, 0x0 ;  /* 0x0000000000067882 */ /* 0x000fe20000000000 */
[----:B------:R-:W-:Y:S01]  /*ece0*/  UMOV UR7, 0x14f00000 ;  /* 0x14f0000000077882 */ /* 0x000fe20000000000 */
[----:B------:R-:W-:-:S15]  /*ecf0*/  R2UR UR10, R13 ;  /* 0x000000000d0a72ca */ /* 0x000fde00000e0000 */
.L_x_283:
        /* <DEDUP_REMOVED lines=10> */
[----:B------:R-:W-:Y:S01]  /*eda0*/  PLOP3.LUT P0, PT, PT, PT, PT, 0x80, 0x0 ;  /* 0x000000000000781c */ /* 0x000fe20003f0f070 */
[----:B------:R-:W-:Y:S01]  /*edb0*/  VIADD R8, R8, 0x24400 ;  /* 0x0002440008087836 */ /* 0x000fe20000000000 */
[----:B------:R-:W-:Y:S01]  /*edc0*/  UMOV UR6, 0x0 ;  /* 0x0000000000067882 */ /* 0x000fe20000000000 */
[----:B------:R-:W-:Y:S01]  /*edd0*/  UMOV UR7, 0x14f00000 ;  /* 0x14f0000000077882 */ /* 0x000fe20000000000 */
[----:B------:R-:W-:-:S09]  /*ede0*/  UMOV UR10, 0x80 ;  /* 0x00000080000a7882 */ /* 0x000fd20000000000 */
.L_x_284:
        /* <DEDUP_REMOVED lines=10> */
[----:B------:R-:W2:Y:S01]  /*ee90*/  LDL.LU R10, [R1+0x14] ;  /* 0x00001400010a7983 */ /* 0x000ea20000300800 */
[----:B------:R-:W-:Y:S01]  /*eea0*/  IMAD R2, R19, 0x8, R6 ;  /* 0x0000000813027824 */ /* 0x000fe200078e0206 */
[----:B------:R-:W-:Y:S01]  /*eeb0*/  BSSY B2, `(.L_x_285) ;  /* 0x0000004000027945 */ /* 0x000fe20003800000 */
[----:B--2---:R-:W-:-:S04]  /*eec0*/  SHF.L.U32 R3, R10, 0x1f, RZ ;  /* 0x0000001f0a037819 */ /* 0x004fc800000006ff */
[----:B------:R-:W0:Y:S02]  /*eed0*/  SYNCS.PHASECHK.TRANS64.TRYWAIT P0, [R2+URZ+0x60], R3 ;  /* 0x00006003020075a7 */ /* 0x000e24000800017f */
[----:B0-----:R-:W-:Y:S05]  /*eee0*/  @!P0 BRA `(.L_x_286) ;  /* 0x0000003400548947 */ /* 0x001fea0003800000 */
.L_x_371:
[----:B------:R-:W-:Y:S05]  /*eef0*/  BSYNC B2 ;  /* 0x0000000000027941 */ /* 0x000fea0003800000 */
.L_x_285:
[----:B------:R-:W-:Y:S01]  /*ef00*/  BSSY B2, `(.L_x_287) ;  /* 0x000000b000027945 */ /* 0x000fe20003800000 */
[----:B------:R-:W-:Y:S02]  /*ef10*/  IMAD.MOV.U32 R10, RZ, RZ, 0x0 ;  /* 0x00000000ff0a7424 */ /* 0x000fe400078e00ff */
[----:B------:R-:W-:Y:S01]  /*ef20*/  IMAD.MOV.U32 R11, RZ, RZ, 0x14f00000 ;  /* 0x14f00000ff0b7424 */ /* 0x000fe200078e00ff */
[----:B------:R-:W-:Y:S06]  /*ef30*/  @P1 BRA `(.L_x_288) ;  /* 0x00000000001c1947 */ /* 0x000fec0003800000 */
[----:B------:R-:W1:Y:S01]  /*ef40*/  S2R R8, SR_TID.X ;  /* 0x0000000000087919 */ /* 0x000e620000002100 */
[----:B0-----:R-:W-:-:S04]  /*ef50*/  IMAD.MOV.U32 R3, RZ, RZ, 0x8000 ;  /* 0x00008000ff037424 */ /* 0x001fc800078e00ff */
[----:B------:R2:W-:Y:S01]  /*ef60*/  SYNCS.ARRIVE.TRANS64 RZ, [R2+URZ+0x50], R3 ;  /* 0x0000500302ff79a7 */ /* 0x0005e2000800003f */
[----:B-1----:R-:W-:-:S04]  /*ef70*/  LOP3.LUT R8, R8, 0x1f, RZ, 0xc0, !PT ;  /* 0x0000001f08087812 */ /* 0x002fc800078ec0ff */
[----:B------:R-:W-:-:S13]  /*ef80*/  ISETP.NE.AND P0, PT, R8, RZ, PT ;  /* 0x000000ff0800720c */ /* 0x000fda0003f05270 */
[----:B--2---:R-:W-:Y:S05]  /*ef90*/  @!P0 BRA `(.L_x_288) ;  /* 0x0000000000048947 */ /* 0x004fea0003800000 */
[----:B------:R-:W-:Y:S01]  /*efa0*/  BPT.TRAP 0x1 ;  /* 0x000000040000795c */ /* 0x000fe20000300000 */
.L_x_288:
[----:B------:R-:W-:Y:S05]  /*efb0*/  BSYNC B2 ;  /* 0x0000000000027941 */ /* 0x000fea0003800000 */
.L_x_287:
[----:B------:R-:W2:Y:S04]  /*efc0*/  LDL R8, [R1+0x18] ;  /* 0x0000180001087983 */ /* 0x000ea80000100800 */
[----:B0-----:R-:W2:Y:S01]  /*efd0*/  LDL.LU R3, [R1+0x8] ;  /* 0x0000080001037983 */ /* 0x001ea20000300800 */
[----:B------:R-:W-:Y:S01]  /*efe0*/  R2UR UR10, R12 ;  /* 0x000000000c0a72ca */ /* 0x000fe200000e0000 */
[----:B------:R-:W-:Y:S01]  /*eff0*/  IMAD R19, R19, 0x8000, R18 ;  /* 0x0000800013137824 */ /* 0x000fe200078e0212 */
[----:B------:R-:W-:Y:S01]  /*f000*/  R2UR UR6, R10 ;  /* 0x000000000a0672ca */ /* 0x000fe200000e0000 */
[----:B------:R-:W-:Y:S01]  /*f010*/  UIADD3 UR4, UP0, UR38, 0x470, URZ ;  /* 0x0000047026047890 */ /* 0x000fe2000ff1e03f */
[----:B------:R-:W-:Y:S01]  /*f020*/  R2UR UR7, R11 ;  /* 0x000000000b0772ca */ /* 0x000fe200000e0000 */
[----:B------:R-:W-:Y:S01]  /*f030*/  VIADD R2, R2, 0x50 ;  /* 0x0000005002027836 */ /* 0x000fe20000000000 */
[----:B------:R-:W-:Y:S01]  /*f040*/  PLOP3.LUT P0, PT, PT, PT, PT, 0x80, 0x0 ;  /* 0x000000000000781c */ /* 0x000fe20003f0f070 */
[----:B------:R-:W-:Y:S01]  /*f050*/  UIADD3.X UR5, URZ, UR39, URZ, UP0, !UPT ;  /* 0x000000273f057290 */ /* 0x000fe200087fe43f */
[----:B--2---:R-:W-:Y:S01]  /*f060*/  IMAD R3, R3, 0x80, R8 ;  /* 0x0000008003037824 */ /* 0x004fe200078e0208 */
[----:B------:R-:W-:-:S10]  /*f070*/  IADD3 R8, R19, 0x400, RZ ;  /* 0x0000040013087810 */ /* 0x000fd40007ffe0ff */
.L_x_289:
        /* <DEDUP_REMOVED lines=15> */
.L_x_290:
        /* <DEDUP_REMOVED lines=12> */
.L_x_276:
[----:B------:R-:W-:Y:S05]  /*f230*/  BSYNC B1 ;  /* 0x0000000000017941 */ /* 0x000fea0003800000 */
.L_x_275:
[----:B------:R-:W2:Y:S01]  /*f240*/  LDL R2, [R1+0x20] ;  /* 0x0000200001027983 */ /* 0x000ea20000100800 */
[----:B------:R-:W-:Y:S01]  /*f250*/  VIADD R19, R4, 0x1 ;  /* 0x0000000104137836 */ /* 0x000fe20000000000 */
[----:B------:R-:W-:Y:S01]  /*f260*/  BSSY B1, `(.L_x_291) ;  /* 0x00000a3000017945 */ /* 0x000fe20003800000 */
[----:B0-----:R-:W-:-:S03]  /*f270*/  VIADD R7, R0, 0xffffffff ;  /* 0xffffffff00077836 */ /* 0x001fc60000000000 */
[----:B------:R-:W-:-:S04]  /*f280*/  ISETP.NE.AND P0, PT, R19, 0x2, PT ;  /* 0x000000021300780c */ /* 0x000fc80003f05270 */
[----:B------:R-:W-:Y:S02]  /*f290*/  SEL R19, R19, RZ, P0 ;  /* 0x000000ff13137207 */ /* 0x000fe40000000000 */
[----:B--2---:R-:W-:Y:S02]  /*f2a0*/  ISETP.NE.AND P1, PT, R2, RZ, PT ;  /* 0x000000ff0200720c */ /* 0x004fe40003f25270 */
[----:B------:R-:W-:-:S04]  /*f2b0*/  SEL R2, RZ, 0x1, P0 ;  /* 0x00000001ff027807 */ /* 0x000fc80000000000 */
[----:B------:R-:W-:-:S05]  /*f2c0*/  LOP3.LUT R12, R5, R2, RZ, 0x3c, !PT ;  /* 0x00000002050c7212 */ /* 0x000fca00078e3cff */
[----:B------:R0:W-:Y:S02]  /*f2d0*/  STL [R1+0x14], R12 ;  /* 0x0000140c01007387 */ /* 0x0001e40000100800 */
[----:B------:R-:W-:Y:S05]  /*f2e0*/  @!P1 BRA `(.L_x_292) ;  /* 0x0000000800689947 */ /* 0x000fea0003800000 */
[----:B------:R-:W-:Y:S01]  /*f2f0*/  ULDC.64 UR4, c[0x0][0x418] ;  /* 0x0001060000047ab9 */ /* 0x000fe20000000a00 */
[----:B------:R-:W-:Y:S01]  /*f300*/  IMAD.MOV.U32 R8, RZ, RZ, R7 ;  /* 0x000000ffff087224 */ /* 0x000fe200078e0007 */
[----:B------:R-:W-:-:S04]  /*f310*/  ISETP.NE.U32.AND P0, PT, RZ, UR4, PT ;  /* 0x00000004ff007c0c */ /* 0x000fc8000bf05070 */
[----:B------:R-:W-:-:S13]  /*f320*/  ISETP.NE.AND.EX P0, PT, RZ, UR5, PT, P0 ;  /* 0x00000005ff007c0c */ /* 0x000fda000bf05300 */
[----:B------:R-:W-:Y:S05]  /*f330*/  @!P0 BRA `(.L_x_293) ;  /* 0x00000000004c8947 */ /* 0x000fea0003800000 */
[----:B------:R-:W2:Y:S01]  /*f340*/  LDL R11, [R1+0x1c] ;  /* 0x00001c00010b7983 */ /* 0x000ea20000100800 */
[----:B------:R-:W1:Y:S01]  /*f350*/  LDC R9, c[0x0][0x43c] ;  /* 0x00010f00ff097b82 */ /* 0x000e620000000800 */
[----:B------:R-:W-:Y:S02]  /*f360*/  ULDC.64 UR6, c[0x0][0x428] ;  /* 0x00010a0000067ab9 */ /* 0x000fe40000000a00 */
[----:B------:R-:W3:Y:S01]  /*f370*/  LDL R10, [R1+0x10] ;  /* 0x00001000010a7983 */ /* 0x000ee20000100800 */
[----:B-1----:R-:W-:-:S13]  /*f380*/  ISETP.NE.AND P0, PT, R9, 0x1, PT ;  /* 0x000000010900780c */ /* 0x002fda0003f05270 */
[----:B------:R-:W1:Y:S02]  /*f390*/  @P0 LDC.64 R2, c[0x0][0x440] ;  /* 0x00011000ff020b82 */ /* 0x000e640000000a00 */
[----:B-1----:R-:W-:-:S04]  /*f3a0*/  @P0 IMAD.HI.U32 R8, R7, R2, RZ ;  /* 0x0000000207080227 */ /* 0x002fc800078e00ff */
        /* <DEDUP_REMOVED lines=10> */
[----:B------:R-:W-:-:S05]  /*f450*/  LEA.HI.X R11, R2, UR5, R9, 0x2, P0 ;  /* 0x00000005020b7c11 */ /* 0x000fca00080f1409 */
[----:B------:R1:W5:Y:S04]  /*f460*/  LDG.E R9, desc[UR40][R10.64] ;  /* 0x000000280a097981 */ /* 0x000368000c1e1900 */
.L_x_293:
[----:B------:R-:W-:Y:S01]  /*f470*/  IMAD R2, R19, 0x8, R18 ;  /* 0x0000000813027824 */ /* 0x000fe200078e0212 */
[----:B------:R-:W-:Y:S01]  /*f480*/  SHF.L.U32 R3, R12, 0x1f, RZ ;  /* 0x0000001f0c037819 */ /* 0x000fe200000006ff */
[----:B------:R-:W-:Y:S03]  /*f490*/  BSSY B2, `(.L_x_294) ;  /* 0x0000003000027945 */ /* 0x000fe60003800000 */
[----:B------:R-:W2:Y:S02]  /*f4a0*/  SYNCS.PHASECHK.TRANS64.TRYWAIT P0, [R2+URZ+0x34840], R3 ;  /* 0x03484003020075a7 */ /* 0x000ea4000800017f */
[----:B--2---:R-:W-:Y:S05]  /*f4b0*/  @!P0 BRA `(.L_x_295) ;  /* 0x0000002c00f48947 */ /* 0x004fea0003800000 */
.L_x_372:
[----:B------:R-:W-:Y:S05]  /*f4c0*/  BSYNC B2 ;  /* 0x0000000000027941 */ /* 0x000fea0003800000 */
.L_x_294:
[----:B-1----:R-:W1:Y:S01]  /*f4d0*/  S2R R10, SR_TID.X ;  /* 0x00000000000a7919 */ /* 0x002e620000002100 */
[----:B------:R-:W-:Y:S01]  /*f4e0*/  BSSY B2, `(.L_x_296) ;  /* 0x000000b000027945 */ /* 0x000fe20003800000 */
[----:B-1----:R-:W-:-:S04]  /*f4f0*/  LOP3.LUT R10, R10, 0x7f, RZ, 0xc0, !PT ;  /* 0x0000007f0a0a7812 */ /* 0x002fc800078ec0ff */
[----:B------:R-:W-:-:S13]  /*f500*/  ISETP.NE.AND P1, PT, R10, RZ, PT ;  /* 0x000000ff0a00720c */ /* 0x000fda0003f25270 */
[----:B------:R-:W-:Y:S05]  /*f510*/  @P1 BRA `(.L_x_297) ;  /* 0x00000000001c1947 */ /* 0x000fea0003800000 */
[----:B------:R-:W1:Y:S01]  /*f520*/  S2R R10, SR_TID.X ;  /* 0x00000000000a7919 */ /* 0x000e620000002100 */
[----:B--2---:R-:W-:-:S04]  /*f530*/  IMAD.MOV.U32 R3, RZ, RZ, 0xc000 ;  /* 0x0000c000ff037424 */ /* 0x004fc800078e00ff */
[----:B------:R3:W-:Y:S01]  /*f540*/  SYNCS.ARRIVE.TRANS64 RZ, [R2+URZ+0x34830], R3 ;  /* 0x0348300302ff79a7 */ /* 0x0007e2000800003f */
[----:B-1----:R-:W-:-:S04]  /*f550*/  LOP3.LUT R10, R10, 0x1f, RZ, 0xc0, !PT ;  /* 0x0000001f0a0a7812 */ /* 0x002fc800078ec0ff */
[----:B------:R-:W-:-:S13]  /*f560*/  ISETP.NE.AND P0, PT, R10, RZ, PT ;  /* 0x000000ff0a00720c */ /* 0x000fda0003f05270 */
[----:B---3--:R-:W-:Y:S05]  /*f570*/  @!P0 BRA `(.L_x_297) ;  /* 0x0000000000048947 */ /* 0x008fea0003800000 */
[----:B------:R-:W-:Y:S01]  /*f580*/  BPT.TRAP 0x1 ;  /* 0x000000040000795c */ /* 0x000fe20000300000 */
.L_x_297:
[----:B------:R-:W-:Y:S05]  /*f590*/  BSYNC B2 ;  /* 0x0000000000027941 */ /* 0x000fea0003800000 */
.L_x_296:
[----:B--2---:R-:W2:Y:S01]  /*f5a0*/  LDL R2, [R1+0x18] ;  /* 0x0000180001027983 */ /* 0x004ea20000100800 */
[----:B0-----:R-:W-:Y:S01]  /*f5b0*/  IMAD.MOV.U32 R12, RZ, RZ, RZ ;  /* 0x000000ffff0c7224 */ /* 0x001fe200078e00ff */
[----:B------:R-:W-:Y:S01]  /*f5c0*/  UIADD3 UR4, UP0, UR38, 0x370, URZ ;  /* 0x0000037026047890 */ /* 0x000fe2000ff1e03f */
[C---:B------:R-:W-:Y:S01]  /*f5d0*/  IMAD R3, R19.reuse, 0x8, R6 ;  /* 0x0000000813037824 */ /* 0x040fe200078e0206 */
[----:B------:R-:W-:Y:S01]  /*f5e0*/  PLOP3.LUT P0, PT, PT, PT, PT, 0x80, 0x0 ;  /* 0x000000000000781c */ /* 0x000fe20003f0f070 */
[----:B------:R-:W-:Y:S01]  /*f5f0*/  IMAD R10, R19, 0xc000, R18 ;  /* 0x0000c000130a7824 */ /* 0x000fe200078e0212 */
[----:B------:R-:W-:Y:S01]  /*f600*/  R2UR UR10, R12 ;  /* 0x000000000c0a72ca */ /* 0x000fe200000e0000 */
[----:B------:R-:W-:Y:S01]  /*f610*/  VIADD R3, R3, 0x30 ;  /* 0x0000003003037836 */ /* 0x000fe20000000000 */
[----:B------:R-:W-:Y:S01]  /*f620*/  UIADD3.X UR5, URZ, UR39, URZ, UP0, !UPT ;  /* 0x000000273f057290 */ /* 0x000fe200087fe43f */
[----:B------:R-:W-:Y:S01]  /*f630*/  VIADD R11, R10, 0x1c400 ;  /* 0x0001c4000a0b7836 */ /* 0x000fe20000000000 */
[----:B------:R-:W-:Y:S01]  /*f640*/  UMOV UR6, 0x0 ;  /* 0x0000000000067882 */ /* 0x000fe20000000000 */
[----:B------:R-:W-:Y:S01]  /*f650*/  UMOV UR7, 0x14f00000 ;  /* 0x14f0000000077882 */ /* 0x000fe20000000000 */
[----:B--2---:R-:W-:-:S09]  /*f660*/  IMAD R2, R8, 0x80, R2 ;  /* 0x0000008008027824 */ /* 0x004fd200078e0202 */
.L_x_298:
        /* <DEDUP_REMOVED lines=10> */
[----:B------:R-:W-:Y:S01]  /*f710*/  MOV R13, 0x40 ;  /* 0x00000040000d7802 */ /* 0x000fe20000000f00 */
[----:B------:R-:W-:Y:S01]  /*f720*/  VIADD R11, R10, 0x20400 ;  /* 0x000204000a0b7836 */ /* 0x000fe20000000000 */
[----:B------:R-:W-:Y:S01]  /*f730*/  PLOP3.LUT P0, PT, PT, PT, PT, 0x80, 0x0 ;  /* 0x000000000000781c */ /* 0x000fe20003f0f070 */
[----:B------:R-:W-:Y:S01]  /*f740*/  UMOV UR6, 0x0 ;  /* 0x0000000000067882 */ /* 0x000fe20000000000 */
[----:B------:R-:W-:Y:S01]  /*f750*/  R2UR UR10, R13 ;  /* 0x000000000d0a72ca */ /* 0x000fe200000e0000 */
[----:B------:R-:W-:-:S14]  /*f760*/  UMOV UR7, 0x14f00000 ;  /* 0x14f0000000077882 */ /* 0x000fdc0000000000 */
.L_x_299:
        /* <DEDUP_REMOVED lines=15> */
.L_x_300:
        /* <DEDUP_REMOVED lines=10> */
[----:B------:R-:W-:Y:S01]  /*f900*/  SHF.L.U32 R5, R5, 0x1f, RZ ;  /* 0x0000001f05057819 */ /* 0x000fe200000006ff */
[----:B------:R-:W-:Y:S01]  /*f910*/  IMAD R2, R4, 0x8, R6 ;  /* 0x0000000804027824 */ /* 0x000fe200078e0206 */
[----:B------:R-:W-:Y:S03]  /*f920*/  BSSY B2, `(.L_x_301) ;  /* 0x0000003000027945 */ /* 0x000fe60003800000 */
[----:B------:R-:W0:Y:S02]  /*f930*/  SYNCS.PHASECHK.TRANS64.TRYWAIT P0, [R2+URZ+0x60], R5 ;  /* 0x00006005020075a7 */ /* 0x000e24000800017f */
[----:B0-----:R-:W-:Y:S05]  /*f940*/  @!P0 BRA `(.L_x_302) ;  /* 0x0000002800e48947 */ /* 0x001fea0003800000 */
.L_x_373:
[----:B------:R-:W-:Y:S05]  /*f950*/  BSYNC B2 ;  /* 0x0000000000027941 */ /* 0x000fea0003800000 */
.L_x_301:
[----:B------:R-:W-:Y:S01]  /*f960*/  BSSY B2, `(.L_x_303) ;  /* 0x000000b000027945 */ /* 0x000fe20003800000 */
[----:B------:R-:W-:Y:S02]  /*f970*/  IMAD.MOV.U32 R10, RZ, RZ, 0x0 ;  /* 0x00000000ff0a7424 */ /* 0x000fe400078e00ff */
[----:B------:R-:W-:Y:S01]  /*f980*/  IMAD.MOV.U32 R11, RZ, RZ, 0x14f00000 ;  /* 0x14f00000ff0b7424 */ /* 0x000fe200078e00ff */
[----:B------:R-:W-:Y:S06]  /*f990*/  @P1 BRA `(.L_x_304) ;  /* 0x00000000001c1947 */ /* 0x000fec0003800000 */
[----:B------:R-:W1:Y:S02]  /*f9a0*/  S2R R3, SR_TID.X ;  /* 0x0000000000037919 */ /* 0x000e640000002100 */
[----:B-1----:R-:W-:Y:S01]  /*f9b0*/  LOP3.LUT R14, R3, 0x1f, RZ, 0xc0, !PT ;  /* 0x0000001f030e7812 */ /* 0x002fe200078ec0ff */
[----:B------:R-:W-:-:S03]  /*f9c0*/  IMAD.MOV.U32 R3, RZ, RZ, 0x8000 ;  /* 0x00008000ff037424 */ /* 0x000fc600078e00ff */
[----:B------:R-:W-:Y:S01]  /*f9d0*/  ISETP.NE.AND P0, PT, R14, RZ, PT ;  /* 0x000000ff0e00720c */ /* 0x000fe20003f05270 */
[----:B------:R1:W-:-:S12]  /*f9e0*/  SYNCS.ARRIVE.TRANS64 RZ, [R2+URZ+0x50], R3 ;  /* 0x0000500302ff79a7 */ /* 0x0003d8000800003f */
[----:B-1----:R-:W-:Y:S05]  /*f9f0*/  @!P0 BRA `(.L_x_304) ;  /* 0x0000000000048947 */ /* 0x002fea0003800000 */
[----:B------:R-:W-:Y:S01]  /*fa00*/  BPT.TRAP 0x1 ;  /* 0x000000040000795c */ /* 0x000fe20000300000 */
.L_x_304:
[----:B------:R-:W-:Y:S05]  /*fa10*/  BSYNC B2 ;  /* 0x0000000000027941 */ /* 0x000fea0003800000 */
.L_x_303:
[----:B0-----:R-:W2:Y:S04]  /*fa20*/  LDL R5, [R1+0x18] ;  /* 0x0000180001057983 */ /* 0x001ea80000100800 */
[----:B------:R-:W2:Y:S01]  /*fa30*/  LDL.LU R3, [R1+0x8] ;  /* 0x0000080001037983 */ /* 0x000ea20000300800 */
        /* <DEDUP_REMOVED lines=8> */
[----:B--2---:R-:W-:-:S02]  /*fac0*/  IMAD R3, R3, 0x80, R5 ;  /* 0x0000008003037824 */ /* 0x004fc400078e0205 */
[----:B------:R-:W-:-:S09]  /*fad0*/  VIADD R5, R4, 0x400 ;  /* 0x0000040004057836 */ /* 0x000fd20000000000 */
.L_x_305:
        /* <DEDUP_REMOVED lines=15> */
.L_x_306:
        /* <DEDUP_REMOVED lines=12> */
.L_x_292:
[----:B------:R-:W-:Y:S05]  /*fc90*/  BSYNC B1 ;  /* 0x0000000000017941 */ /* 0x000fea0003800000 */
.L_x_291:
[----:B------:R-:W2:Y:S01]  /*fca0*/  LDL R2, [R1+0x28] ;  /* 0x0000280001027983 */ /* 0x000ea20000100800 */
[----:B------:R-:W-:Y:S01]  /*fcb0*/  VIADD R0, R0, 0xfffffffe ;  /* 0xfffffffe00007836 */ /* 0x000fe20000000000 */
[----:B--2---:R-:W-:-:S13]  /*fcc0*/  ISETP.GT.AND P0, PT, R7, R2, PT ;  /* 0x000000020700720c */ /* 0x004fda0003f04270 */
[----:B------:R-:W-:Y:S05]  /*fcd0*/  @P0 BRA `(.L_x_307) ;  /* 0xffffffe800c00947 */ /* 0x000fea000383ffff */
.L_x_256:
[----:B------:R-:W-:Y:S05]  /*fce0*/  BSYNC B0 ;  /* 0x0000000000007941 */ /* 0x000fea0003800000 */
.L_x_255:
[----:B------:R-:W3:Y:S01]  /*fcf0*/  S2R R2, SR_TID.X ;  /* 0x0000000000027919 */ /* 0x000ee20000002100 */
[----:B------:R-:W-:Y:S01]  /*fd00*/  BSSY B0, `(.L_x_308) ;  /* 0x0000011000007945 */ /* 0x000fe20003800000 */
[----:B---3--:R-:W-:-:S04]  /*fd10*/  LOP3.LUT R3, R2, 0x7f, RZ, 0xc0, !PT ;  /* 0x0000007f02037812 */ /* 0x008fc800078ec0ff */
[----:B------:R-:W-:-:S13]  /*fd20*/  ISETP.NE.AND P0, PT, R3, RZ, PT ;  /* 0x000000ff0300720c */ /* 0x000fda0003f05270 */
[----:B------:R-:W-:Y:S05]  /*fd30*/  @P0 BRA `(.L_x_309) ;  /* 0x0000000000340947 */ /* 0x000fea0003800000 */
[----:B------:R-:W3:Y:S01]  /*fd40*/  S2R R2, SR_LANEID ;  /* 0x0000000000027919 */ /* 0x000ee20000000000 */
[----:B------:R-:W-:Y:S01]  /*fd50*/  VOTEU.ANY UR4, UPT, PT ;  /* 0x0000000000047886 */ /* 0x000fe200038e0100 */
[----:B--2---:R-:W2:Y:S01]  /*fd60*/  LDC.64 R4, c[0x0][0xc60] ;  /* 0x00031800ff047b82 */ /* 0x004ea20000000a00 */
[----:B------:R-:W3:Y:S02]  /*fd70*/  FLO.U32 R0, UR4 ;  /* 0x0000000400007d00 */ /* 0x000ee400080e0000 */
[----:B---3--:R-:W-:-:S06]  /*fd80*/  ISETP.EQ.U32.AND P0, PT, R0, R2, PT ;  /* 0x000000020000720c */ /* 0x008fcc0003f02070 */
[----:B------:R-:W2:Y:S07]  /*fd90*/  POPC R2, UR4 ;  /* 0x0000000400027d09 */ /* 0x000eae0008000000 */
[----:B--2---:R-:W2:Y:S04]  /*fda0*/  @P0 ATOMG.E.ADD.STRONG.GPU PT, R2, desc[UR40][R4.64], R2 ;  /* 0x00000002040209a8 */ /* 0x004ea800081ee1e8 */
[----:B--2---:R2:W3:Y:S02]  /*fdb0*/  SHFL.IDX PT, R2, R2, R0, 0x1f ;  /* 0x00001f0002027589 */ /* 0x0044e400000e0000 */
[----:B--2---:R-:W2:Y:S02]  /*fdc0*/  S2R R0, SR_LTMASK ;  /* 0x0000000000007919 */ /* 0x004ea40000003900 */
[----:B--2---:R-:W-:-:S06]  /*fdd0*/  LOP3.LUT R0, R0, UR4, RZ, 0xc0, !PT ;  /* 0x0000000400007c12 */ /* 0x004fcc000f8ec0ff */
[----:B------:R-:W3:Y:S02]  /*fde0*/  POPC R0, R0 ;  /* 0x0000000000007309 */ /* 0x000ee40000000000 */
[----:B---3--:R-:W-:-:S05]  /*fdf0*/  IADD3 R0, R2, UR36, R0 ;  /* 0x0000002402007c10 */ /* 0x008fca000fffe000 */
[----:B------:R3:W-:Y:S02]  /*fe00*/  STL [R1], R0 ;  /* 0x0000000001007387 */ /* 0x0007e40000100800 */
.L_x_309:
[----:B------:R-:W-:Y:S05]  /*fe10*/  BSYNC B0 ;  /* 0x0000000000007941 */ /* 0x000fea0003800000 */
.L_x_308:
[----:B---3--:R-:W3:Y:S01]  /*fe20*/  LDL.LU R0, [R1+0x20] ;  /* 0x0000200001007983 */ /* 0x008ee20000300800 */
[----:B------:R-:W-:Y:S01]  /*fe30*/  BSSY B0, `(.L_x_310) ;  /* 0x000003a000007945 */ /* 0x000fe20003800000 */
[----:B---3--:R-:W-:-:S13]  /*fe40*/  ISETP.NE.AND P0, PT, R0, RZ, PT ;  /* 0x000000ff0000720c */ /* 0x008fda0003f05270 */
[----:B------:R-:W-:Y:S05]  /*fe50*/  @!P0 BRA `(.L_x_311) ;  /* 0x0000000000dc8947 */ /* 0x000fea0003800000 */
[----:B------:R-:W3:Y:S01]  /*fe60*/  LDL R2, [R1+0x14] ;  /* 0x0000140001027983 */ /* 0x000ee20000100800 */
[----:B------:R-:W-:Y:S01]  /*fe70*/  IMAD R0, R19, 0x8, R18 ;  /* 0x0000000813007824 */ /* 0x000fe200078e0212 */
[----:B------:R-:W-:Y:S01]  /*fe80*/  BSSY B1, `(.L_x_312) ;  /* 0x0000005000017945 */ /* 0x000fe20003800000 */
[----:B------:R-:W-:Y:S02]  /*fe90*/  ISETP.NE.AND P1, PT, R3, RZ, PT ;  /* 0x000000ff0300720c */ /* 0x000fe40003f25270 */
[----:B---3--:R-:W-:-:S04]  /*fea0*/  SHF.L.U32 R2, R2, 0x1f, RZ ;  /* 0x0000001f02027819 */ /* 0x008fc800000006ff */
[----:B------:R-:W3:Y:S02]  /*feb0*/  SYNCS.PHASECHK.TRANS64.TRYWAIT P0, [R0+URZ+0x34860], R2 ;  /* 0x03486002000075a7 */ /* 0x000ee4000800017f */
[----:B---3--:R-:W-:Y:S05]  /*fec0*/  @!P0 BRA `(.L_x_313) ;  /* 0x0000002400988947 */ /* 0x008fea0003800000 */
.L_x_374:
[----:B------:R-:W-:Y:S05]  /*fed0*/  BSYNC B1 ;  /* 0x0000000000017941 */ /* 0x000fea0003800000 */
.L_x_312:
[----:B------:R-:W-:Y:S04]  /*fee0*/  BSSY B1, `(.L_x_314) ;  /* 0x0000009000017945 */ /* 0x000fe80003800000 */
[----:B------:R-:W-:Y:S05]  /*fef0*/  @P1 BRA `(.L_x_315) ;  /* 0x00000000001c1947 */ /* 0x000fea0003800000 */
[----:B------:R-:W4:Y:S01]  /*ff00*/  S2R R3, SR_TID.X ;  /* 0x0000000000037919 */ /* 0x000f220000002100 */
[----:B---3--:R-:W-:-:S04]  /*ff10*/  IMAD.MOV.U32 R2, RZ, RZ, 0x8000 ;  /* 0x00008000ff027424 */ /* 0x008fc800078e00ff */
[----:B------:R3:W-:Y:S01]  /*ff20*/  SYNCS.ARRIVE.TRANS64 RZ, [R0+URZ+0x34850], R2 ;  /* 0x0348500200ff79a7 */ /* 0x0007e2000800003f */
[----:B----4-:R-:W-:-:S04]  /*ff30*/  LOP3.LUT R3, R3, 0x1f, RZ, 0xc0, !PT ;  /* 0x0000001f03037812 */ /* 0x010fc800078ec0ff */
[----:B------:R-:W-:-:S13]  /*ff40*/  ISETP.NE.AND P0, PT, R3, RZ, PT ;  /* 0x000000ff0300720c */ /* 0x000fda0003f05270 */
[----:B---3--:R-:W-:Y:S05]  /*ff50*/  @!P0 BRA `(.L_x_315) ;  /* 0x0000000000048947 */ /* 0x008fea0003800000 */
[----:B------:R-:W-:Y:S01]  /*ff60*/  BPT.TRAP 0x1 ;  /* 0x000000040000795c */ /* 0x000fe20000300000 */
.L_x_315:
[----:B------:R-:W-:Y:S05]  /*ff70*/  BSYNC B1 ;  /* 0x0000000000017941 */ /* 0x000fea0003800000 */
.L_x_314:
[----:B------:R-:W4:Y:S04]  /*ff80*/  LDL.LU R3, [R1+0x18] ;  /* 0x0000180001037983 */ /* 0x000f280000300800 */
[----:B---3--:R-:W4:Y:S01]  /*ff90*/  LDL.LU R2, [R1+0x8] ;  /* 0x0000080001027983 */ /* 0x008f220000300800 */
[----:B------:R-:W-:Y:S01]  /*ffa0*/  UIADD3 UR4, UP0, UR38, 0x470, URZ ;  /* 0x0000047026047890 */ /* 0x000fe2000ff1e03f */
[----:B------:R-:W-:Y:S01]  /*ffb0*/  PLOP3.LUT P0, PT, PT, PT, PT, 0x80, 0x0 ;  /* 0x000000000000781c */ /* 0x000fe20003f0f070 */
[----:B------:R-:W-:Y:S01]  /*ffc0*/  VIADD R0, R0, 0x34850 ;  /* 0x0003485000007836 */ /* 0x000fe20000000000 */
[----:B------:R-:W-:Y:S01]  /*ffd0*/  UMOV UR6, 0x0 ;  /* 0x0000000000067882 */ /* 0x000fe20000000000 */
[----:B------:R-:W-:Y:S01]  /*ffe0*/  UIADD3.X UR5, URZ, UR39, URZ, UP0, !UPT ;  /* 0x000000273f057290 */ /* 0x000fe200087fe43f */
[----:B------:R-:W-:Y:S01]  /*fff0*/  UMOV UR7, 0x14f00000 ;  /* 0x14f0000000077882 */ /* 0x000fe20000000000 */
[----:B------:R-:W-:Y:S01]  /*10000*/  UMOV UR10, URZ ;  /* 0x0000003f000a7c82 */ /* 0x000fe20008000000 */
[----:B----4-:R-:W-:Y:S01]  /*10010*/  LEA R3, R2, R3, 0x7 ;  /* 0x0000000302037211 */ /* 0x010fe200078e38ff */
[----:B------:R-:W-:-:S04]  /*10020*/  IMAD R2, R19, 0x8000, R18 ;  /* 0x0000800013027824 */ /* 0x000fc800078e0212 */
[----:B------:R-:W-:-:S07]  /*10030*/  VIADD R4, R2, 0x400 ;  /* 0x0000040002047836 */ /* 0x000fce0000000000 */
.L_x_316:
        /* <DEDUP_REMOVED lines=9> */
[----:B---3--:R-:W-:Y:S05]  /*100d0*/  @P0 BRA.U.ANY `(.L_x_316) ;  /* 0xfffffffd00d80947 */ /* 0x008fea000393ffff */
[----:B------:R-:W-:Y:S01]  /*100e0*/  PLOP3.LUT P0, PT, PT, PT, PT, 0x80, 0x0 ;  /* 0x000000000000781c */ /* 0x000fe20003f0f070 */
[----:B------:R-:W-:Y:S01]  /*100f0*/  VIADD R2, R2, 0x4400 ;  /* 0x0000440002027836 */ /* 0x000fe20000000000 */
[----:B------:R-:W-:Y:S01]  /*10100*/  UMOV UR6, 0x0 ;  /* 0x0000000000067882 */ /* 0x000fe20000000000 */
[----:B------:R-:W-:Y:S01]  /*10110*/  UMOV UR7, 0x14f00000 ;  /* 0x14f0000000077882 */ /* 0x000fe20000000000 */
[----:B------:R-:W-:-:S09]  /*10120*/  UMOV UR10, 0x40 ;  /* 0x00000040000a7882 */ /* 0x000fd20000000000 */
.L_x_317:
        /* <DEDUP_REMOVED lines=10> */
.L_x_311:
[----:B------:R-:W-:Y:S05]  /*101d0*/  BSYNC B0 ;  /* 0x0000000000007941 */ /* 0x000fea0003800000 */
.L_x_310:
[----:B------:R-:W3:Y:S01]  /*101e0*/  LDL.LU R4, [R1+0x14] ;  /* 0x0000140001047983 */ /* 0x000ee20000300800 */
[----:B------:R-:W-:-:S05]  /*101f0*/  VIADD R19, R19, 0x1 ;  /* 0x0000000113137836 */ /* 0x000fca0000000000 */
[----:B------:R-:W-:-:S04]  /*10200*/  ISETP.NE.AND P0, PT, R19, 0x2, PT ;  /* 0x000000021300780c */ /* 0x000fc80003f05270 */
[----:B------:R-:W-:Y:S02]  /*10210*/  SEL R0, RZ, 0x1, P0 ;  /* 0x00000001ff007807 */ /* 0x000fe40000000000 */
[----:B------:R-:W-:Y:S02]  /*10220*/  SEL R19, R19, RZ, P0 ;  /* 0x000000ff13137207 */ /* 0x000fe40000000000 */
[----:B---3--:R-:W-:-:S05]  /*10230*/  LOP3.LUT R4, R4, R0, RZ, 0x3c, !PT ;  /* 0x0000000004047212 */ /* 0x008fca00078e3cff */
[----:B------:R3:W-:Y:S02]  /*10240*/  STL [R1+0x14], R4 ;  /* 0x0000140401007387 */ /* 0x0007e40000100800 */
.L_x_235:
[----:B------:R-:W-:Y:S05]  /*10250*/  BSYNC B7 ;  /* 0x0000000000077941 */ /* 0x000fea0003800000 */
.L_x_233:
[----:B----4-:R-:W4:Y:S02]  /*10260*/  LDL R0, [R1+0x5c] ;  /* 0x00005c0001007983 */ /* 0x010f240000100800 */
[----:B----4-:R-:W-:-:S13]  /*10270*/  ISETP.NE.AND P0, PT, R0, RZ, PT ;  /* 0x000000ff0000720c */ /* 0x010fda0003f05270 */
[----:B------:R-:W-:Y:S05]  /*10280*/  @!P0 BRA `(.L_x_318) ;  /* 0x00000000002c8947 */ /* 0x000fea0003800000 */
[----:B------:R-:W-:Y:S05]  /*10290*/  WARPSYNC.ALL ;  /* 0x0000000000007948 */ /* 0x000fea0003800000 */
[----:B------:R-:W4:Y:S08]  /*102a0*/  S2UR UR5, SR_CgaCtaId ;  /* 0x00000000000579c3 */ /* 0x000f300000008800 */
[----:B------:R-:W-:Y:S06]  /*102b0*/  BAR.SYNC.DEFER_BLOCKING 0x5, 0x180 ;  /* 0x0146000000007b1d */ /* 0x000fec0000010000 */
[----:B------:R-:W-:-:S02]  /*102c0*/  UMOV UR4, 0x400 ;  /* 0x0000040000047882 */ /* 0x000fc40000000000 */
[----:B----4-:R-:W-:-:S06]  /*102d0*/  ULEA UR4, UR5, UR4, 0x18 ;  /* 0x0000000405047291 */ /* 0x010fcc000f8ec03f */
[----:B------:R-:W-:-:S05]  /*102e0*/  IMAD.U32 R18, RZ, RZ, UR4 ;  /* 0x00000004ff127e24 */ /* 0x000fca000f8e00ff */
[----:B--23--:R-:W2:Y:S04]  /*102f0*/  LDS.128 R4, [R18+0x348d0] ;  /* 0x0348d00012047984 */ /* 0x00cea80000000c00 */
[----:B--2---:R2:W-:Y:S04]  /*10300*/  STL.64 [R1], R4 ;  /* 0x0000000401007387 */ /* 0x0045e80000100a00 */
[----:B------:R2:W-:Y:S01]  /*10310*/  STL.64 [R1+0x8], R6 ;  /* 0x0000080601007387 */ /* 0x0005e20000100a00 */
[----:B------:R-:W-:Y:S06]  /*10320*/  BAR.ARV 0x4, 0x180 ;  /* 0x0106000000007b1d */ /* 0x000fec0000002000 */
[----:B------:R-:W-:Y:S05]  /*10330*/  BRA `(.L_x_319) ;  /* 0x0000000c00207947 */ /* 0x000fea0003800000 */
.L_x_318:
[----:B------:R-:W4:Y:S01]  /*10340*/  S2R R0, SR_TID.X ;  /* 0x0000000000007919 */ /* 0x000f220000002100 */
[----:B------:R-:W-:Y:S01]  /*10350*/  UMOV UR4, 0xffffffff ;  /* 0xffffffff00047882 */ /* 0x000fe20000000000 */
[----:B----4-:R-:W-:-:S04]  /*10360*/  LOP3.LUT R16, R0, 0x1f, RZ, 0xc0, !PT ;  /* 0x0000001f00107812 */ /* 0x010fc800078ec0ff */
[----:B------:R-:W-:Y:S01]  /*10370*/  ISETP.NE.AND P0, PT, R16, 0x1f, PT ;  /* 0x0000001f1000780c */ /* 0x000fe20003f05270 */
[----:B------:R-:W-:-:S12]  /*10380*/  BRA.DIV UR4, `(.L_x_320) ;  /* 0x00000022047c7947 */ /* 0x000fd8000b800000 */
[----:B------:R-:W1:Y:S01]  /*10390*/  LDL.LU R3, [R1] ;  /* 0x0000000001037983 */ /* 0x000e620000300800 */
[----:B------:R-:W-:-:S03]  /*103a0*/  ULDC UR4, c[0x0][0xc3c] ;  /* 0x00030f0000047ab9 */ /* 0x000fc60000000800 */
[----:B--2---:R-:W2:Y:S01]  /*103b0*/  LDL R5, [R1+0xc] ;  /* 0x00000c0001057983 */ /* 0x004ea20000100800 */
[----:B-1----:R-:W-:Y:S02]  /*103c0*/  IMAD.MOV.U32 R10, RZ, RZ, R3 ;  /* 0x000000ffff0a7224 */ /* 0x002fe400078e0003 */
[----:B--2---:R-:W-:-:S05]  /*103d0*/  IMAD.IADD R0, R5, 0x1, R16 ;  /* 0x0000000105007824 */ /* 0x004fca00078e0210 */
[----:B------:R-:W-:-:S13]  /*103e0*/  ISETP.GE.OR P1, PT, R0, UR4, !P0 ;  /* 0x0000000400007c0c */ /* 0x000fda000c726670 */
[----:B------:R-:W1:Y:S08]  /*103f0*/  @!P1 LDC.64 R2, c[0x0][0xc80] ;  /* 0x00032000ff029b82 */ /* 0x000e700000000a00 */
[----:B---3--:R-:W2:Y:S01]  /*10400*/  @!P1 LDC.64 R4, c[0x0][0xc78] ;  /* 0x00031e00ff049b82 */ /* 0x008ea20000000a00 */
[----:B-1----:R-:W-:-:S05]  /*10410*/  @!P1 IMAD.WIDE R2, R0, 0x4, R2 ;  /* 0x0000000400029825 */ /* 0x002fca00078e0202 */
[----:B------:R2:W3:Y:S02]  /*10420*/  @!P1 LDG.E R7, desc[UR40][R2.64] ;  /* 0x0000002802079981 */ /* 0x0004e4000c1e1900 */
[----:B--2---:R-:W-:-:S06]  /*10430*/  @!P1 IMAD.WIDE R2, R0, 0x4, R4 ;  /* 0x0000000400029825 */ /* 0x004fcc00078e0204 */
[----:B------:R-:W2:Y:S01]  /*10440*/  @!P1 LDG.E R2, desc[UR40][R2.64] ;  /* 0x0000002802029981 */ /* 0x000ea2000c1e1900 */
[----:B------:R-:W-:Y:S01]  /*10450*/  IMAD.MOV.U32 R6, RZ, RZ, RZ ;  /* 0x000000ffff067224 */ /* 0x000fe200078e00ff */
[C---:B------:R-:W-:Y:S01]  /*10460*/  ISETP.GE.U32.AND P2, PT, R16.reuse, 0x2, PT ;  /* 0x000000021000780c */ /* 0x040fe20003f46070 */
[----:B------:R-:W-:Y:S01]  /*10470*/  IMAD.MOV.U32 R4, RZ, RZ, RZ ;  /* 0x000000ffff047224 */ /* 0x000fe200078e00ff */
[C---:B------:R-:W-:Y:S01]  /*10480*/  ISETP.GE.U32.AND P3, PT, R16.reuse, 0x4, PT ;  /* 0x000000041000780c */ /* 0x040fe20003f66070 */
[----:B------:R-:W-:Y:S01]  /*10490*/  SHFL.IDX PT, R0, R10, RZ, 0x1f ;  /* 0x00001fff0a007589 */ /* 0x000fe200000e0000 */
[C---:B------:R-:W-:Y:S02]  /*104a0*/  ISETP.GE.U32.AND P4, PT, R16.reuse, 0x8, PT ;  /* 0x000000081000780c */ /* 0x040fe40003f86070 */
[----:B------:R-:W-:Y:S01]  /*104b0*/  ISETP.GE.U32.AND P5, PT, R16, 0x10, PT ;  /* 0x000000101000780c */ /* 0x000fe20003fa6070 */
[----:B------:R-:W-:Y:S01]  /*104c0*/  SHFL.IDX PT, R8, R10, 0x1, 0x1f ;  /* 0x00201f000a087f89 */ /* 0x000fe200000e0000 */
[----:B---3--:R-:W-:-:S02]  /*104d0*/  @!P1 IMAD.MOV.U32 R6, RZ, RZ, R7 ;  /* 0x000000ffff069224 */ /* 0x008fc400078e0007 */
[----:B------:R-:W-:Y:S02]  /*104e0*/  IMAD.MOV.U32 R7, RZ, RZ, RZ ;  /* 0x000000ffff077224 */ /* 0x000fe400078e00ff */
[----:B--2---:R-:W-:Y:S01]  /*104f0*/  @!P1 IMAD.MOV.U32 R7, RZ, RZ, R2 ;  /* 0x000000ffff079224 */ /* 0x004fe200078e0002 */
[----:B------:R-:W-:-:S03]  /*10500*/  ISETP.NE.AND P1, PT, R16, RZ, PT ;  /* 0x000000ff1000720c */ /* 0x000fc60003f25270 */
[----:B------:R-:W-:-:S05]  /*10510*/  IMAD R2, R7, R6, RZ ;  /* 0x0000000607027224 */ /* 0x000fca00078e02ff */
[----:B------:R-:W1:Y:S02]  /*10520*/  SHFL.UP PT, R3, R2, 0x1, RZ ;  /* 0x0420000002037989 */ /* 0x000e6400000e00ff */
[----:B-1----:R-:W-:-:S05]  /*10530*/  SEL R5, R3, RZ, P1 ;  /* 0x000000ff03057207 */ /* 0x002fca0000800000 */
[----:B------:R-:W-:-:S05]  /*10540*/  IMAD.IADD R2, R2, 0x1, R5 ;  /* 0x0000000102027824 */ /* 0x000fca00078e0205 */
[----:B------:R-:W1:Y:S02]  /*10550*/  SHFL.UP PT, R3, R2, 0x2, RZ ;  /* 0x0440000002037989 */ /* 0x000e6400000e00ff */
[----:B-1----:R-:W-:-:S05]  /*10560*/  SEL R3, R3, RZ, P2 ;  /* 0x000000ff03037207 */ /* 0x002fca0001000000 */
[----:B------:R-:W-:-:S05]  /*10570*/  IMAD.IADD R2, R2, 0x1, R3 ;  /* 0x0000000102027824 */ /* 0x000fca00078e0203 */
[----:B------:R-:W1:Y:S02]  /*10580*/  SHFL.UP PT, R3, R2, 0x4, RZ ;  /* 0x0480000002037989 */ /* 0x000e6400000e00ff */
[----:B-1----:R-:W-:-:S05]  /*10590*/  SEL R3, R3, RZ, P3 ;  /* 0x000000ff03037207 */ /* 0x002fca0001800000 */
[----:B------:R-:W-:-:S05]  /*105a0*/  IMAD.IADD R2, R2, 0x1, R3 ;  /* 0x0000000102027824 */ /* 0x000fca00078e0203 */
[----:B------:R-:W1:Y:S02]  /*105b0*/  SHFL.UP PT, R3, R2, 0x8, RZ ;  /* 0x0500000002037989 */ /* 0x000e6400000e00ff */
[----:B-1----:R-:W-:-:S04]  /*105c0*/  SEL R3, R3, RZ, P4 ;  /* 0x000000ff03037207 */ /* 0x002fc80002000000 */
[----:B------:R-:W-:-:S05]  /*105d0*/  IADD3 R2, R2, R3, RZ ;  /* 0x0000000302027210 */ /* 0x000fca0007ffe0ff */
[----:B------:R-:W1:Y:S02]  /*105e0*/  SHFL.UP PT, R3, R2, 0x10, RZ ;  /* 0x0600000002037989 */ /* 0x000e6400000e00ff */
[----:B-1----:R-:W-:-:S05]  /*105f0*/  SEL R3, R3, RZ, P5 ;  /* 0x000000ff03037207 */ /* 0x002fca0002800000 */
[----:B------:R-:W-:-:S05]  /*10600*/  IMAD.IADD R2, R2, 0x1, R3 ;  /* 0x0000000102027824 */ /* 0x000fca00078e0203 */
[----:B------:R1:W2:Y:S02]  /*10610*/  SHFL.IDX PT, R9, R2, 0x1f, 0x1f ;  /* 0x03e01f0002097f89 */ /* 0x0002a400000e0000 */
.L_x_384:
[----:B------:R-:W-:Y:S02]  /*10620*/  ULDC UR4, c[0x0][0xc38] ;  /* 0x00030e0000047ab9 */ /* 0x000fe40000000800 */
[----:B------:R-:W-:-:S04]  /*10630*/  IMAD.U32 R3, RZ, RZ, UR4 ;  /* 0x00000004ff037e24 */ /* 0x000fc8000f8e00ff */
[----:B--2---:R-:W-:-:S04]  /*10640*/  IMAD R9, R9, R3, RZ ;  /* 0x0000000309097224 */ /* 0x004fc800078e02ff */
[----:B------:R-:W-:-:S05]  /*10650*/  IMAD.IADD R5, R8, 0x1, R9 ;  /* 0x0000000108057824 */ /* 0x000fca00078e0209 */
[----:B------:R-:W-:-:S13]  /*10660*/  ISETP.GT.AND P6, PT, R5, R0, PT ;  /* 0x000000000500720c */ /* 0x000fda0003fc4270 */
[----:B------:R-:W-:Y:S05]  /*10670*/  @P6 BRA `(.L_x_321) ;  /* 0x0000000000ac6947 */ /* 0x000fea0003800000 */
.L_x_324:
[----:B------:R-:W2:Y:S01]  /*10680*/  LDL.LU R3, [R1+0xc] ;  /* 0x00000c0001037983 */ /* 0x000ea20000300800 */
[----:B-1----:R-:W1:Y:S01]  /*10690*/  LDC R2, c[0x0][0xc3c] ;  /* 0x00030f00ff027b82 */ /* 0x002e620000000800 */
[----:B--2---:R-:W-:-:S05]  /*106a0*/  VIADD R3, R3, 0x1f ;  /* 0x0000001f03037836 */ /* 0x004fca0000000000 */
[----:B-1----:R-:W-:-:S13]  /*106b0*/  ISETP.GE.AND P6, PT, R3, R2, PT ;  /* 0x000000020300720c */ /* 0x002fda0003fc6270 */
[----:B------:R-:W-:Y:S05]  /*106c0*/  @P6 BRA `(.L_x_322) ;  /* 0x0000000400d46947 */ /* 0x000fea0003800000 */
[----:B------:R-:W1:Y:S01]  /*106d0*/  S2R R6, SR_TID.X ;  /* 0x0000000000067919 */ /* 0x000e620000002100 */
[----:B------:R2:W-:Y:S01]  /*106e0*/  STL [R1+0xc], R3 ;  /* 0x00000c0301007387 */ /* 0x0005e20000100800 */
[----:B-1----:R-:W-:-:S05]  /*106f0*/  LOP3.LUT R6, R6, 0x1f, RZ, 0xc0, !PT ;  /* 0x0000001f06067812 */ /* 0x002fca00078ec0ff */
[----:B------:R-:W-:Y:S02]  /*10700*/  IMAD.IADD R7, R3, 0x1, R6 ;  /* 0x0000000103077824 */ /* 0x000fe400078e0206 */
[----:B------:R-:W-:-:S03]  /*10710*/  IMAD.MOV.U32 R6, RZ, RZ, RZ ;  /* 0x000000ffff067224 */ /* 0x000fc600078e00ff */
[----:B------:R-:W-:-:S13]  /*10720*/  ISETP.GE.OR P6, PT, R7, R2, !P0 ;  /* 0x000000020700720c */ /* 0x000fda00047c6670 */
[----:B--2---:R-:W1:Y:S02]  /*10730*/  @!P6 LDC.64 R2, c[0x0][0xc80] ;  /* 0x00032000ff02eb82 */ /* 0x004e640000000a00 */
[----:B-1----:R-:W-:-:S05]  /*10740*/  @!P6 IMAD.WIDE R2, R7, 0x4, R2 ;  /* 0x000000040702e825 */ /* 0x002fca00078e0202 */
[----:B------:R1:W2:Y:S02]  /*10750*/  @!P6 LDG.E R6, desc[UR40][R2.64] ;  /* 0x000000280206e981 */ /* 0x0002a4000c1e1900 */
[----:B-1----:R-:W1:Y:S02]  /*10760*/  @!P6 LDC.64 R2, c[0x0][0xc78] ;  /* 0x00031e00ff02eb82 */ /* 0x002e640000000a00 */
[----:B-1----:R-:W-:-:S04]  /*10770*/  @!P6 IMAD.WIDE R2, R7, 0x4, R2 ;  /* 0x000000040702e825 */ /* 0x002fc800078e0202 */
[----:B------:R-:W-:-:S06]  /*10780*/  IMAD.MOV.U32 R7, RZ, RZ, RZ ;  /* 0x000000ffff077224 */ /* 0x000fcc00078e00ff */
[----:B------:R-:W2:Y:S01]  /*10790*/  @!P6 LDG.E R7, desc[UR40][R2.64] ;  /* 0x000000280207e981 */ /* 0x000ea2000c1e1900 */
[----:B------:R-:W-:Y:S01]  /*107a0*/  UMOV UR4, 0xffffffff ;  /* 0xffffffff00047882 */ /* 0x000fe20000000000 */
[----:B--2---:R-:W-:Y:S02]  /*107b0*/  IMAD R2, R7, R6, RZ ;  /* 0x0000000607027224 */ /* 0x004fe400078e02ff */
[----:B------:R-:W-:Y:S05]  /*107c0*/  BRA.DIV UR4, `(.L_x_323) ;  /* 0x0000002204cc7947 */ /* 0x000fea000b800000 */
        /* <DEDUP_REMOVED lines=15> */
[----:B------:R1:W2:Y:S02]  /*108c0*/  SHFL.IDX PT, R9, R2, 0x1f, 0x1f ;  /* 0x03e01f0002097f89 */ /* 0x0002a400000e0000 */
.L_x_392:
[----:B------:R-:W-:Y:S02]  /*108d0*/  ULDC UR4, c[0x0][0xc38] ;  /* 0x00030e0000047ab9 */ /* 0x000fe40000000800 */
[----:B------:R-:W-:-:S04]  /*108e0*/  IMAD.U32 R3, RZ, RZ, UR4 ;  /* 0x00000004ff037e24 */ /* 0x000fc8000f8e00ff */
[----:B--2---:R-:W-:-:S04]  /*108f0*/  IMAD R9, R9, R3, RZ ;  /* 0x0000000309097224 */ /* 0x004fc800078e02ff */
[----:B------:R-:W-:-:S05]  /*10900*/  IMAD.IADD R5, R9, 0x1, R5 ;  /* 0x0000000109057824 */ /* 0x000fca00078e0205 */
[----:B------:R-:W-:-:S13]  /*10910*/  ISETP.GT.AND P6, PT, R5, R0, PT ;  /* 0x000000000500720c */ /* 0x000fda0003fc4270 */
[----:B------:R-:W-:Y:S05]  /*10920*/  @!P6 BRA `(.L_x_324) ;  /* 0xfffffffc0054e947 */ /* 0x000fea000383ffff */
.L_x_321:
[----:B------:R-:W-:Y:S01]  /*10930*/  IADD3 R9, -R9, R5, RZ ;  /* 0x0000000509097210 */ /* 0x000fe20007ffe1ff */
[----:B------:R-:W-:-:S04]  /*10940*/  UMOV UR4, 0xffffffff ;  /* 0xffffffff00047882 */ /* 0x000fc80000000000 */
[----:B------:R-:W-:-:S05]  /*10950*/  IMAD R5, R2, R3, R9 ;  /* 0x0000000302057224 */ /* 0x000fca00078e0209 */
[----:B------:R-:W-:Y:S01]  /*10960*/  ISETP.GT.AND P6, PT, R5, R0, PT ;  /* 0x000000000500720c */ /* 0x000fe20003fc4270 */
[----:B------:R-:W-:-:S12]  /*10970*/  BRA.DIV UR4, `(.L_x_325) ;  /* 0x0000002604387947 */ /* 0x000fd8000b800000 */
[----:B------:R-:W-:-:S04]  /*10980*/  VOTE.ANY R8, PT, !P6 ;  /* 0x0000000000087806 */ /* 0x000fc800070e0100 */
[----:B------:R-:W2:Y:S02]  /*10990*/  POPC R5, R8 ;  /* 0x0000000800057309 */ /* 0x000ea40000000000 */
[----:B--2---:R2:W3:Y:S04]  /*109a0*/  SHFL.IDX PT, R6, R6, R5, 0x1f ;  /* 0x00001f0506067589 */ /* 0x0044e800000e0000 */
[----:B------:R2:W4:Y:S02]  /*109b0*/  SHFL.IDX PT, R7, R7, R5, 0x1f ;  /* 0x00001f0507077589 */ /* 0x00052400000e0000 */
.L_x_397:
[----:B------:R-:W-:-:S13]  /*109c0*/  ISETP.NE.AND P0, PT, R8, RZ, PT ;  /* 0x000000ff0800720c */ /* 0x000fda0003f05270 */
[----:B------:R-:W-:Y:S05]  /*109d0*/  @!P0 BRA `(.L_x_326) ;  /* 0x0000000000148947 */ /* 0x000fea0003800000 */
[----:B------:R-:W-:Y:S01]  /*109e0*/  UMOV UR4, 0xffffffff ;  /* 0xffffffff00047882 */ /* 0x000fe20000000000 */
[----:B0-----:R-:W-:Y:S02]  /*109f0*/  VIADD R12, R5, 0xffffffff ;  /* 0xffffffff050c7836 */ /* 0x001fe40000000000 */
[----:B------:R-:W-:Y:S05]  /*10a00*/  BRA.DIV UR4, `(.L_x_327) ;  /* 0x0000002604707947 */ /* 0x000fea000b800000 */
[----:B-1----:R0:W1:Y:S02]  /*10a10*/  SHFL.IDX PT, R2, R2, R12, 0x1f ;  /* 0x00001f0c02027589 */ /* 0x00206400000e0000 */
.L_x_400:
[----:B-1----:R-:W-:-:S07]  /*10a20*/  IMAD.MOV.U32 R4, RZ, RZ, R2 ;  /* 0x000000ffff047224 */ /* 0x002fce00078e0002 */
.L_x_326:
[----:B------:R-:W5:Y:S01]  /*10a30*/  LDL.LU R10, [R1+0xc] ;  /* 0x00000c00010a7983 */ /* 0x000f620000300800 */
[----:B------:R-:W-:Y:S01]  /*10a40*/  IMAD R9, R4, R3, R9 ;  /* 0x0000000304097224 */ /* 0x000fe200078e0209 */
[----:B---3--:R-:W-:-:S03]  /*10a50*/  IABS R4, R6 ;  /* 0x0000000600047213 */ /* 0x008fc60000000000 */
[----:B------:R-:W-:Y:S01]  /*10a60*/  IMAD.IADD R0, R0, 0x1, -R9 ;  /* 0x0000000100007824 */ /* 0x000fe200078e0a09 */
[----:B-1----:R-:W1:Y:S01]  /*10a70*/  I2F.RP R2, R4 ;  /* 0x0000000400027306 */ /* 0x002e620000209400 */
[----:B------:R3:W-:Y:S02]  /*10a80*/  STL [R1], R9 ;  /* 0x0000000901007387 */ /* 0x0007e40000100800 */
[----:B---3--:R-:W-:-:S05]  /*10a90*/  IABS R9, R6 ;  /* 0x0000000600097213 */ /* 0x008fca0000000000 */
[----:B-1----:R-:W1:Y:S01]  /*10aa0*/  MUFU.RCP R2, R2 ;  /* 0x0000000200027308 */ /* 0x002e620000001000 */
[----:B------:R-:W-:Y:S02]  /*10ab0*/  IMAD.MOV R9, RZ, RZ, -R9 ;  /* 0x000000ffff097224 */ /* 0x000fe400078e0a09 */
[----:B-1----:R-:W-:-:S05]  /*10ac0*/  VIADD R2, R2, 0xffffffe ;  /* 0x0ffffffe02027836 */ /* 0x002fca0000000000 */
[----:B------:R-:W1:Y:S02]  /*10ad0*/  F2I.FTZ.U32.TRUNC.NTZ R3, R2 ;  /* 0x0000000200037305 */ /* 0x000e64000021f000 */
[----:B-1----:R-:W-:-:S04]  /*10ae0*/  IMAD.MOV R2, RZ, RZ, -R3 ;  /* 0x000000ffff027224 */ /* 0x002fc800078e0a03 */
[----:B------:R-:W-:Y:S02]  /*10af0*/  IMAD R8, R2, R4, RZ ;  /* 0x0000000402087224 */ /* 0x000fe400078e02ff */
[----:B------:R-:W-:-:S04]  /*10b00*/  IMAD.MOV.U32 R2, RZ, RZ, RZ ;  /* 0x000000ffff027224 */ /* 0x000fc800078e00ff */
[----:B------:R-:W-:Y:S01]  /*10b10*/  IMAD.HI.U32 R2, R3, R8, R2 ;  /* 0x0000000803027227 */ /* 0x000fe200078e0002 */
[----:B------:R-:W-:-:S05]  /*10b20*/  IABS R3, R0 ;  /* 0x0000000000037213 */ /* 0x000fca0000000000 */
[----:B------:R-:W-:-:S04]  /*10b30*/  IMAD.HI.U32 R8, R2, R3, RZ ;  /* 0x0000000302087227 */ /* 0x000fc800078e00ff */
[----:B------:R-:W-:-:S05]  /*10b40*/  IMAD R3, R8, R9, R3 ;  /* 0x0000000908037224 */ /* 0x000fca00078e0203 */
[----:B------:R-:W-:-:S13]  /*10b50*/  ISETP.GT.U32.AND P1, PT, R4, R3, PT ;  /* 0x000000030400720c */ /* 0x000fda0003f24070 */
[----:B------:R-:W-:Y:S02]  /*10b60*/  @!P1 IMAD.IADD R3, R3, 0x1, -R4 ;  /* 0x0000000103039824 */ /* 0x000fe400078e0a04 */
[----:B------:R-:W-:Y:S01]  /*10b70*/  @!P1 VIADD R8, R8, 0x1 ;  /* 0x0000000108089836 */ /* 0x000fe20000000000 */
[----:B------:R-:W-:Y:S02]  /*10b80*/  ISETP.NE.AND P1, PT, R6, RZ, PT ;  /* 0x000000ff0600720c */ /* 0x000fe40003f25270 */
[----:B------:R-:W-:Y:S02]  /*10b90*/  ISETP.GE.U32.AND P0, PT, R3, R4, PT ;  /* 0x000000040300720c */ /* 0x000fe40003f06070 */
[----:B----4-:R-:W-:-:S04]  /*10ba0*/  IABS R4, R7 ;  /* 0x0000000700047213 */ /* 0x010fc80000000000 */
[----:B------:R-:W1:Y:S07]  /*10bb0*/  I2F.RP R2, R4 ;  /* 0x0000000400027306 */ /* 0x000e6e0000209400 */
[----:B------:R-:W-:Y:S01]  /*10bc0*/  @P0 VIADD R8, R8, 0x1 ;  /* 0x0000000108080836 */ /* 0x000fe20000000000 */
[----:B-1----:R-:W1:Y:S02]  /*10bd0*/  MUFU.RCP R2, R2 ;  /* 0x0000000200027308 */ /* 0x002e640000001000 */
[----:B-1----:R-:W-:-:S06]  /*10be0*/  VIADD R2, R2, 0xffffffe ;  /* 0x0ffffffe02027836 */ /* 0x002fcc0000000000 */
[----:B------:R-:W1:Y:S02]  /*10bf0*/  F2I.FTZ.U32.TRUNC.NTZ R3, R2 ;  /* 0x0000000200037305 */ /* 0x000e64000021f000 */
[----:B-1----:R-:W-:-:S04]  /*10c00*/  IMAD.MOV R2, RZ, RZ, -R3 ;  /* 0x000000ffff027224 */ /* 0x002fc800078e0a03 */
[----:B------:R-:W-:Y:S02]  /*10c10*/  IMAD R9, R2, R4, RZ ;  /* 0x0000000402097224 */ /* 0x000fe400078e02ff */
[----:B------:R-:W-:-:S04]  /*10c20*/  IMAD.MOV.U32 R2, RZ, RZ, RZ ;  /* 0x000000ffff027224 */ /* 0x000fc800078e00ff */
[----:B------:R-:W-:Y:S01]  /*10c30*/  IMAD.HI.U32 R2, R3, R9, R2 ;  /* 0x0000000903027227 */ /* 0x000fe200078e0002 */
[----:B------:R-:W-:Y:S02]  /*10c40*/  LOP3.LUT R3, R0, R6, RZ, 0x3c, !PT ;  /* 0x0000000600037212 */ /* 0x000fe400078e3cff */
[----:B------:R-:W-:Y:S02]  /*10c50*/  IABS R9, R7 ;  /* 0x0000000700097213 */ /* 0x000fe40000000000 */
[----:B------:R-:W-:-:S03]  /*10c60*/  ISETP.GE.AND P2, PT, R3, RZ, PT ;  /* 0x000000ff0300720c */ /* 0x000fc60003f46270 */
[----:B------:R-:W-:-:S10]  /*10c70*/  IMAD.MOV R9, RZ, RZ, -R9 ;  /* 0x000000ffff097224 */ /* 0x000fd400078e0a09 */
[----:B------:R-:W-:Y:S01]  /*10c80*/  @!P2 IMAD.MOV R8, RZ, RZ, -R8 ;  /* 0x000000ffff08a224 */ /* 0x000fe200078e0a08 */
[----:B------:R-:W-:-:S04]  /*10c90*/  @!P1 LOP3.LUT R8, RZ, R6, RZ, 0x33, !PT ;  /* 0x00000006ff089212 */ /* 0x000fc800078e33ff */
[-C--:B------:R-:W-:Y:S01]  /*10ca0*/  IABS R3, R8.reuse ;  /* 0x0000000800037213 */ /* 0x080fe20000000000 */
[----:B------:R-:W-:-:S04]  /*10cb0*/  IMAD R6, R6, R8, RZ ;  /* 0x0000000806067224 */ /* 0x000fc800078e02ff */
[----:B------:R-:W-:-:S04]  /*10cc0*/  IMAD.HI.U32 R2, R2, R3, RZ ;  /* 0x0000000302027227 */ /* 0x000fc800078e00ff */
[----:B------:R-:W-:-:S05]  /*10cd0*/  IMAD R3, R2, R9, R3 ;  /* 0x0000000902037224 */ /* 0x000fca00078e0203 */
[----:B------:R-:W-:-:S13]  /*10ce0*/  ISETP.GT.U32.AND P1, PT, R4, R3, PT ;  /* 0x000000030400720c */ /* 0x000fda0003f24070 */
[-C--:B------:R-:W-:Y:S01]  /*10cf0*/  @!P1 IADD3 R3, R3, -R4.reuse, RZ ;  /* 0x8000000403039210 */ /* 0x080fe20007ffe0ff */
[----:B------:R-:W-:Y:S01]  /*10d00*/  @!P1 VIADD R2, R2, 0x1 ;  /* 0x0000000102029836 */ /* 0x000fe20000000000 */
[----:B------:R-:W-:Y:S02]  /*10d10*/  ISETP.NE.AND P1, PT, R7, RZ, PT ;  /* 0x000000ff0700720c */ /* 0x000fe40003f25270 */
[----:B------:R-:W-:Y:S01]  /*10d20*/  ISETP.GE.U32.AND P0, PT, R3, R4, PT ;  /* 0x000000040300720c */ /* 0x000fe20003f06070 */
[----:B------:R-:W-:Y:S01]  /*10d30*/  IMAD.IADD R4, R0, 0x1, -R6 ;  /* 0x0000000100047824 */ /* 0x000fe200078e0a06 */
[----:B------:R-:W-:-:S04]  /*10d40*/  LOP3.LUT R3, R8, R7, RZ, 0x3c, !PT ;  /* 0x0000000708037212 */ /* 0x000fc800078e3cff */
[----:B------:R-:W-:-:S07]  /*10d50*/  ISETP.GE.AND P2, PT, R3, RZ, PT ;  /* 0x000000ff0300720c */ /* 0x000fce0003f46270 */
[----:B------:R-:W-:-:S06]  /*10d60*/  @P0 VIADD R2, R2, 0x1 ;  /* 0x0000000102020836 */ /* 0x000fcc0000000000 */
[----:B------:R-:W-:Y:S01]  /*10d70*/  @!P2 IMAD.MOV R2, RZ, RZ, -R2 ;  /* 0x000000ffff02a224 */ /* 0x000fe200078e0a02 */
[----:B------:R-:W-:-:S05]  /*10d80*/  @!P1 LOP3.LUT R2, RZ, R7, RZ, 0x33, !PT ;  /* 0x00000007ff029212 */ /* 0x000fca00078e33ff */
[--C-:B------:R-:W-:Y:S02]  /*10d90*/  IMAD.MOV R3, RZ, RZ, -R2.reuse ;  /* 0x000000ffff037224 */ /* 0x100fe400078e0a02 */
[C---:B------:R-:W-:Y:S02]  /*10da0*/  IMAD R2, R7.reuse, 0x1000000, R2 ;  /* 0x0100000007027824 */ /* 0x040fe400078e0202 */
[----:B------:R-:W-:-:S04]  /*10db0*/  IMAD R3, R7, R3, R8 ;  /* 0x0000000307037224 */ /* 0x000fc800078e0208 */
[----:B------:R-:W-:-:S05]  /*10dc0*/  IMAD R0, R3, 0x10000, R2 ;  /* 0x0001000003007824 */ /* 0x000fca00078e0202 */
[----:B------:R1:W-:Y:S01]  /*10dd0*/  STL [R1+0x8], R0 ;  /* 0x0000080001007387 */ /* 0x0003e20000100800 */
[----:B-----5:R-:W-:-:S05]  /*10de0*/  IMAD.IADD R10, R5, 0x1, R10 ;  /* 0x00000001050a7824 */ /* 0x020fca00078e020a */
[----:B------:R1:W-:Y:S04]  /*10df0*/  STL [R1+0xc], R10 ;  /* 0x00000c0a01007387 */ /* 0x0003e80000100800 */
[----:B------:R1:W-:Y:S01]  /*10e00*/  STL [R1+0x4], R4 ;  /* 0x0000040401007387 */ /* 0x0003e20000100800 */
[----:B------:R-:W-:Y:S05]  /*10e10*/  BRA `(.L_x_328) ;  /* 0x0000000000287947 */ /* 0x000fea0003800000 */
.L_x_322:
[----:B------:R-:W-:Y:S01]  /*10e20*/  UMOV UR4, URZ ;  /* 0x0000003f00047c82 */ /* 0x000fe20008000000 */
[----:B------:R-:W-:Y:S01]  /*10e30*/  ULDC UR6, c[0x0][0xc3c] ;  /* 0x00030f0000067ab9 */ /* 0x000fe20000000800 */
[----:B------:R-:W-:Y:S01]  /*10e40*/  UMOV UR5, URZ ;  /* 0x0000003f00057c82 */ /* 0x000fe20008000000 */
[----:B------:R1:W-:Y:S01]  /*10e50*/  STL [R1], R0 ;  /* 0x0000000001007387 */ /* 0x0003e20000100800 */
[----:B------:R-:W-:Y:S02]  /*10e60*/  IMAD.U32 R3, RZ, RZ, UR4 ;  /* 0x00000004ff037e24 */ /* 0x000fe4000f8e00ff */
[----:B------:R-:W-:-:S03]  /*10e70*/  IMAD.U32 R2, RZ, RZ, UR5 ;  /* 0x00000005ff027e24 */ /* 0x000fc6000f8e00ff */
[----:B------:R2:W-:Y:S01]  /*10e80*/  STL [R1+0x4], R3 ;  /* 0x0000040301007387 */ /* 0x0005e20000100800 */
[----:B-1----:R-:W-:-:S05]  /*10e90*/  IMAD.U32 R0, RZ, RZ, UR6 ;  /* 0x00000006ff007e24 */ /* 0x002fca000f8e00ff */
[----:B------:R2:W-:Y:S04]  /*10ea0*/  STL [R1+0xc], R0 ;  /* 0x00000c0001007387 */ /* 0x0005e80000100800 */
[----:B------:R2:W-:Y:S02]  /*10eb0*/  STL [R1+0x8], R2 ;  /* 0x0000080201007387 */ /* 0x0005e40000100800 */
.L_x_328:
[----:B--2---:R-:W2:Y:S04]  /*10ec0*/  LDL R3, [R1+0x8] ;  /* 0x0000080001037983 */ /* 0x004ea80000100800 */
[----:B------:R-:W3:Y:S04]  /*10ed0*/  LDL R2, [R1+0xc] ;  /* 0x00000c0001027983 */ /* 0x000ee80000100800 */
[----:B-1----:R-:W4:Y:S04]  /*10ee0*/  LDL R4, [R1] ;  /* 0x0000000001047983 */ /* 0x002f280000100800 */
[----:B------:R-:W4:Y:S01]  /*10ef0*/  LDL R5, [R1+0x4] ;  /* 0x0000040001057983 */ /* 0x000f220000100800 */
[----:B------:R-:W-:Y:S05]  /*10f00*/  WARPSYNC.ALL ;  /* 0x0000000000007948 */ /* 0x000fea0003800000 */
[----:B------:R-:W1:Y:S02]  /*10f10*/  S2R R0, SR_TID.X ;  /* 0x0000000000007919 */ /* 0x000e640000002100 */
[----:B-1----:R-:W-:Y:S01]  /*10f20*/  LOP3.LUT R0, R0, 0x1f, RZ, 0xc0, !PT ;  /* 0x0000001f00007812 */ /* 0x002fe200078ec0ff */
[----:B------:R-:W-:Y:S03]  /*10f30*/  BAR.SYNC.DEFER_BLOCKING 0x4, 0x180 ;  /* 0x0106000000007b1d */ /* 0x000fe60000010000 */
[----:B------:R-:W-:-:S13]  /*10f40*/  ISETP.NE.AND P0, PT, R0, RZ, PT ;  /* 0x000000ff0000720c */ /* 0x000fda0003f05270 */
[----:B------:R-:W-:Y:S01]  /*10f50*/  @!P0 MOV R0, 0x400 ;  /* 0x0000040000008802 */ /* 0x000fe20000000f00 */
[----:B--2---:R-:W-:Y:S02]  /*10f60*/  IMAD.MOV.U32 R6, RZ, RZ, R3 ;  /* 0x000000ffff067224 */ /* 0x004fe400078e0003 */
[----:B------:R-:W1:Y:S01]  /*10f70*/  @!P0 S2R R3, SR_CgaCtaId ;  /* 0x0000000000038919 */ /* 0x000e620000008800 */
[----:B---3--:R-:W-:Y:S01]  /*10f80*/  IMAD.MOV.U32 R7, RZ, RZ, R2 ;  /* 0x000000ffff077224 */ /* 0x008fe200078e0002 */
[----:B-1----:R-:W-:-:S05]  /*10f90*/  @!P0 LEA R18, R3, R0, 0x18 ;  /* 0x0000000003128211 */ /* 0x002fca00078ec0ff */
[----:B----4-:R1:W-:Y:S01]  /*10fa0*/  @!P0 STS.128 [R18+0x348d0], R4 ;  /* 0x0348d00412008388 */ /* 0x0103e20000000c00 */
[----:B------:R-:W-:Y:S06]  /*10fb0*/  BAR.ARV 0x5, 0x180 ;  /* 0x0146000000007b1d */ /* 0x000fec0000002000 */
.L_x_319:
[----:B------:R-:W3:Y:S01]  /*10fc0*/  LDL R0, [R1+0xc] ;  /* 0x00000c0001007983 */ /* 0x000ee20000100800 */
[----:B------:R-:W-:Y:S02]  /*10fd0*/  ULDC UR4, c[0x0][0xc3c] ;  /* 0x00030f0000047ab9 */ /* 0x000fe40000000800 */
[----:B---3--:R-:W-:-:S13]  /*10fe0*/  ISETP.GE.AND P0, PT, R0, UR4, PT ;  /* 0x0000000400007c0c */ /* 0x008fda000bf06270 */
[----:B------:R-:W-:Y:S05]  /*10ff0*/  @!P0 BRA `(.L_x_329) ;  /* 0xffffffa8007c8947 */ /* 0x000fea000383ffff */
[----:B------:R-:W-:Y:S05]  /*11000*/  BSYNC B8 ;  /* 0x0000000000087941 */ /* 0x000fea0003800000 */
.L_x_227:
[----:B0-----:R-:W3:Y:S01]  /*11010*/  LDL.LU R0, [R1+0x48] ;  /* 0x0000480001007983 */ /* 0x001ee20000300800 */
[----:B------:R-:W-:Y:S01]  /*11020*/  BSSY B0, `(.L_x_330) ;  /* 0x000000b000007945 */ /* 0x000fe20003800000 */
[----:B-12---:R-:W0:Y:S01]  /*11030*/  S2R R5, SR_CgaCtaId ;  /* 0x0000000000057919 */ /* 0x006e220000008800 */
[----:B---3--:R-:W-:-:S05]  /*11040*/  VIADD R0, R0, 0x1 ;  /* 0x0000000100007836 */ /* 0x008fca0000000000 */
[----:B------:R-:W-:-:S04]  /*11050*/  LEA.HI R2, R0, R0, RZ, 0x1 ;  /* 0x0000000000027211 */ /* 0x000fc800078f08ff */
[----:B------:R-:W-:-:S05]  /*11060*/  LOP3.LUT R3, R2, 0xfffffffe, RZ, 0xc0, !PT ;  /* 0xfffffffe02037812 */ /* 0x000fca00078ec0ff */
[----:B------:R-:W-:Y:S01]  /*11070*/  IMAD.IADD R3, R0, 0x1, -R3 ;  /* 0x0000000100037824 */ /* 0x000fe200078e0a03 */
[----:B------:R-:W-:-:S04]  /*11080*/  MOV R0, 0x400 ;  /* 0x0000040000007802 */ /* 0x000fc80000000f00 */
[----:B0-----:R-:W-:Y:S02]  /*11090*/  LEA R0, R5, R0, 0x18 ;  /* 0x0000000005007211 */ /* 0x001fe400078ec0ff */
[----:B------:R-:W-:-:S04]  /*110a0*/  SHF.L.U32 R3, R3, 0x1f, RZ ;  /* 0x0000001f03037819 */ /* 0x000fc800000006ff */
[----:B------:R-:W0:Y:S02]  /*110b0*/  SYNCS.PHASECHK.TRANS64.TRYWAIT P0, [R0+URZ+0x34820], R3 ;  /* 0x03482003000075a7 */ /* 0x000e24000800017f */
[----:B0-----:R-:W-:Y:S05]  /*110c0*/  @!P0 BRA `(.L_x_331) ;  /* 0x0000001c00e88947 */ /* 0x001fea0003800000 */
.L_x_401:
[----:B------:R-:W-:Y:S05]  /*110d0*/  BSYNC B0 ;  /* 0x0000000000007941 */ /* 0x000fea0003800000 */
.L_x_330:
[----:B------:R-:W-:-:S03]  /*110e0*/  UMOV UR4, 0xffffffff ;  /* 0xffffffff00047882 */ /* 0x000fc60000000000 */
[----:B------:R-:W-:Y:S05]  /*110f0*/  BRA.DIV UR4, `(.L_x_332) ;  /* 0x0000001e04f07947 */ /* 0x000fea000b800000 */
[----:B------:R-:W1:Y:S02]  /*11100*/  S2R R2, SR_TID.X ;  /* 0x0000000000027919 */ /* 0x000e640000002100 */
[----:B-1----:R-:W-:-:S04]  /*11110*/  SHF.R.U32.HI R2, RZ, 0x5, R2 ;  /* 0x00000005ff027819 */ /* 0x002fc80000011602 */
[----:B------:R-:W-:-:S05]  /*11120*/  LOP3.LUT R2, R2, 0x3, RZ, 0xc0, !PT ;  /* 0x0000000302027812 */ /* 0x000fca00078ec0ff */
[----:B------:R1:W2:Y:S02]  /*11130*/  SHFL.IDX PT, R14, R2, RZ, 0x1f ;  /* 0x00001fff020e7589 */ /* 0x0002a400000e0000 */
.L_x_404:
[----:B--2---:R-:W-:Y:S01]  /*11140*/  ISETP.NE.AND P0, PT, R14, RZ, PT ;  /* 0x000000ff0e00720c */ /* 0x004fe20003f05270 */
[----:B------:R-:W-:-:S12]  /*11150*/  BSSY B0, `(.L_x_333) ;  /* 0x0000025000007945 */ /* 0x000fd80003800000 */
[----:B------:R-:W-:Y:S05]  /*11160*/  @P0 BRA `(.L_x_334) ;  /* 0x00000000008c0947 */ /* 0x000fea0003800000 */
[----:B------:R-:W-:-:S03]  /*11170*/  UMOV UR4, 0xffffffff ;  /* 0xffffffff00047882 */ /* 0x000fc60000000000 */
[----:B------:R-:W-:Y:S05]  /*11180*/  BRA.DIV UR4, `(.L_x_335) ;  /* 0x0000002204007947 */ /* 0x000fea000b800000 */
[----:B------:R-:W-:-:S13]  /*11190*/  ELECT P6, URZ, PT ;  /* 0x00000000003f782f */ /* 0x000fda00038c0000 */
.L_x_407:
[----:B------:R-:W-:Y:S05]  /*111a0*/  @!P6 BRA `(.L_x_334) ;  /* 0x00000000007ce947 */ /* 0x000fea0003800000 */
[----:B-1----:R-:W2:Y:S02]  /*111b0*/  LDL.LU R2, [R1+0x60] ;  /* 0x0000600001027983 */ /* 0x002ea40000300800 */
[----:B--2---:R-:W-:-:S04]  /*111c0*/  LOP3.LUT R2, R2, 0x2, RZ, 0xfc, !PT ;  /* 0x0000000202027812 */ /* 0x004fc800078efcff */
[----:B------:R-:W-:-:S13]  /*111d0*/  ISETP.NE.AND P2, PT, R2, 0x3, PT ;  /* 0x000000030200780c */ /* 0x000fda0003f45270 */
[----:B------:R-:W-:Y:S05]  /*111e0*/  @!P2 BRA `(.L_x_336) ;  /* 0x000000000004a947 */ /* 0x000fea0003800000 */
[----:B------:R-:W-:Y:S01]  /*111f0*/  BPT.TRAP 0x1 ;  /* 0x000000040000795c */ /* 0x000fe20000300000 */
.L_x_336:
[----:B------:R-:W2:Y:S01]  /*11200*/  LDL.LU R7, [R1+0x14] ;  /* 0x0000140001077983 */ /* 0x000ea20000300800 */
[----:B------:R-:W-:Y:S01]  /*11210*/  IADD3 R2, R0, 0x34840, RZ ;  /* 0x0003484000027810 */ /* 0x000fe20007ffe0ff */
[----:B0-----:R-:W-:-:S04]  /*11220*/  VIADD R3, R19, 0x1 ;  /* 0x0000000113037836 */ /* 0x001fc80000000000 */
[----:B------:R-:W-:Y:S01]  /*11230*/  IMAD R6, R19, 0x8, R2 ;  /* 0x0000000813067824 */ /* 0x000fe200078e0202 */
[----:B------:R-:W-:-:S04]  /*11240*/  ISETP.NE.AND P1, PT, R3, 0x2, PT ;  /* 0x000000020300780c */ /* 0x000fc80003f25270 */
[----:B------:R-:W-:Y:S02]  /*11250*/  SEL R4, RZ, 0x1, P1 ;  /* 0x00000001ff047807 */ /* 0x000fe40000800000 */
[----:B------:R-:W-:Y:S02]  /*11260*/  SEL R3, R3, RZ, P1 ;  /* 0x000000ff03037207 */ /* 0x000fe40000800000 */
[C---:B--2---:R-:W-:Y:S02]  /*11270*/  SHF.L.U32 R5, R7.reuse, 0x1f, RZ ;  /* 0x0000001f07057819 */ /* 0x044fe400000006ff */
[----:B------:R-:W-:Y:S01]  /*11280*/  LOP3.LUT R4, R7, R4, RZ, 0x3c, !PT ;  /* 0x0000000407047212 */ /* 0x000fe200078e3cff */
[----:B------:R-:W-:Y:S01]  /*11290*/  IMAD R7, R3, 0x8, R2 ;  /* 0x0000000803077824 */ /* 0x000fe200078e0202 */
[----:B------:R-:W0:Y:S02]  /*112a0*/  SYNCS.PHASECHK.TRANS64.TRYWAIT P0, [R6+URZ], R5 ;  /* 0x00000005060075a7 */ /* 0x000e24000800017f */
[----:B------:R-:W-:Y:S01]  /*112b0*/  SHF.L.U32 R2, R4, 0x1f, RZ ;  /* 0x0000001f04027819 */ /* 0x000fe200000006ff */
[----:B0-----:R-:W-:Y:S06]  /*112c0*/  @!P0 BRA `(.L_x_337) ;  /* 0x0000001c00d08947 */ /* 0x001fec0003800000 */
.L_x_408:
[----:B------:R-:W1:Y:S02]  /*112d0*/  SYNCS.PHASECHK.TRANS64.TRYWAIT P0, [R7+URZ], R2 ;  /* 0x00000002070075a7 */ /* 0x000e64000800017f */
[----:B-1----:R-:W-:Y:S05]  /*112e0*/  @!P0 BRA `(.L_x_338) ;  /* 0x0000001c00dc8947 */ /* 0x002fea0003800000 */
.L_x_409:
[----:B------:R-:W-:Y:S05]  /*112f0*/  @!P2 BRA `(.L_x_339) ;  /* 0x000000000004a947 */ /* 0x000fea0003800000 */
[----:B------:R-:W-:Y:S01]  /*11300*/  BPT.TRAP 0x1 ;  /* 0x000000040000795c */ /* 0x000fe20000300000 */
.L_x_339:
[----:B------:R-:W-:-:S04]  /*11310*/  VIADD R0, R0, 0x34860 ;  /* 0x0003486000007836 */ /* 0x000fc80000000000 */
[----:B------:R-:W-:-:S04]  /*11320*/  IMAD R4, R19, 0x8, R0 ;  /* 0x0000000813047824 */ /* 0x000fc800078e0200 */
[----:B------:R-:W2:Y:S02]  /*11330*/  SYNCS.PHASECHK.TRANS64.TRYWAIT P0, [R4+URZ], R5 ;  /* 0x00000005040075a7 */ /* 0x000ea4000800017f */
[----:B--2---:R-:W-:Y:S05]  /*11340*/  @!P0 BRA `(.L_x_340) ;  /* 0x0000001c00d88947 */ /* 0x004fea0003800000 */
.L_x_410:
[----:B------:R-:W-:-:S07]  /*11350*/  IMAD R3, R3, 0x8, R0 ;  /* 0x0000000803037824 */ /* 0x000fce00078e0200 */
.L_x_341:
[----:B---3--:R3:W4:Y:S02]  /*11360*/  SYNCS.PHASECHK.TRANS64.TRYWAIT P0, [R3+URZ], R2 ;  /* 0x00000002030075a7 */ /* 0x008724000800017f */
[----:B----4-:R-:W-:Y:S05]  /*11370*/  @!P0 NANOSLEEP.SYNCS 0x989680 ;  /* 0x009896800000895d */ /* 0x010fea0003900000 */
[----:B------:R-:W4:Y:S02]  /*11380*/  @!P0 SYNCS.PHASECHK.TRANS64 P0, [R3+URZ], R2 ;  /* 0x00000002030085a7 */ /* 0x000f24000800007f */
[----:B----4-:R-:W-:Y:S05]  /*11390*/  @!P0 BRA `(.L_x_341) ;  /* 0xfffffffc00f08947 */ /* 0x010fea000383ffff */
.L_x_334:
[----:B------:R-:W-:Y:S05]  /*113a0*/  BSYNC B0 ;  /* 0x0000000000007941 */ /* 0x000fea0003800000 */
.L_x_333:
[----:B------:R-:W-:Y:S05]  /*113b0*/  EXIT ;  /* 0x000000000000794d */ /* 0x000fea0003800000 */
.L_x_178:
[----:B0-----:R0:W1:Y:S02]  /*113c0*/  SYNCS.PHASECHK.TRANS64.TRYWAIT P1, [R0+URZ+0x34800], R3 ;  /* 0x03480003000075a7 */ /* 0x001064000802017f */
[----:B-1----:R-:W-:Y:S05]  /*113d0*/  @!P1 NANOSLEEP.SYNCS 0x989680 ;  /* 0x009896800000995d */ /* 0x002fea0003900000 */
[----:B------:R-:W1:Y:S02]  /*113e0*/  @!P1 SYNCS.PHASECHK.TRANS64 P1, [R0+URZ+0x34800], R3 ;  /* 0x03480003000095a7 */ /* 0x000e64000802007f */
[----:B-1----:R-:W-:Y:S05]  /*113f0*/  @!P1 BRA `(.L_x_178) ;  /* 0xfffffffc00f09947 */ /* 0x002fea000383ffff */
[----:B------:R-:W-:Y:S05]  /*11400*/  BRA `(.L_x_342) ;  /* 0xffffff0400747947 */ /* 0x000fea000383ffff */
.L_x_182:
[----:B-1----:R1:W2:Y:S02]  /*11410*/  SYNCS.PHASECHK.TRANS64.TRYWAIT P2, [R3+URZ+0x34830], R4 ;  /* 0x03483004030075a7 */ /* 0x0022a4000804017f */
[----:B--2---:R-:W-:Y:S05]  /*11420*/  @!P2 NANOSLEEP.SYNCS 0x989680 ;  /* 0x009896800000a95d */ /* 0x004fea0003900000 */
[----:B------:R-:W2:Y:S02]  /*11430*/  @!P2 SYNCS.PHASECHK.TRANS64 P2, [R3+URZ+0x34830], R4 ;  /* 0x034830040300a5a7 */ /* 0x000ea4000804007f */
[----:B--2---:R-:W-:Y:S05]  /*11440*/  @!P2 BRA `(.L_x_182) ;  /* 0xfffffffc00f0a947 */ /* 0x004fea000383ffff */
[----:B------:R-:W-:Y:S05]  /*11450*/  BRA `(.L_x_181) ;  /* 0xffffff0400987947 */ /* 0x000fea000383ffff */
.L_x_187:
[----:B-1----:R1:W2:Y:S02]  /*11460*/  SYNCS.PHASECHK.TRANS64.TRYWAIT P2, [R13+URZ+0x34830], R8 ;  /* 0x034830080d0075a7 */ /* 0x0022a4000804017f */
[----:B--2---:R-:W-:Y:S05]  /*11470*/  @!P2 NANOSLEEP.SYNCS 0x989680 ;  /* 0x009896800000a95d */ /* 0x004fea0003900000 */
[----:B------:R-:W2:Y:S02]  /*11480*/  @!P2 SYNCS.PHASECHK.TRANS64 P2, [R13+URZ+0x34830], R8 ;  /* 0x034830080d00a5a7 */ /* 0x000ea4000804007f */
[----:B--2---:R-:W-:Y:S05]  /*11490*/  @!P2 BRA `(.L_x_187) ;  /* 0xfffffffc00f0a947 */ /* 0x004fea000383ffff */
[----:B------:R-:W-:Y:S05]  /*114a0*/  BRA `(.L_x_186) ;  /* 0xffffff34003c7947 */ /* 0x000fea000383ffff */
.L_x_191:
[----:B---3--:R3:W4:Y:S02]  /*114b0*/  SYNCS.PHASECHK.TRANS64.TRYWAIT P2, [R11+URZ+0x34850], R6 ;  /* 0x034850060b0075a7 */ /* 0x008724000804017f */
[----:B----4-:R-:W-:Y:S05]  /*114c0*/  @!P2 NANOSLEEP.SYNCS 0x989680 ;  /* 0x009896800000a95d */ /* 0x010fea0003900000 */
[----:B------:R-:W4:Y:S02]  /*114d0*/  @!P2 SYNCS.PHASECHK.TRANS64 P2, [R11+URZ+0x34850], R6 ;  /* 0x034850060b00a5a7 */ /* 0x000f24000804007f */
[----:B----4-:R-:W-:Y:S05]  /*114e0*/  @!P2 BRA `(.L_x_191) ;  /* 0xfffffffc00f0a947 */ /* 0x010fea000383ffff */
[----:B------:R-:W-:Y:S05]  /*114f0*/  BRA `(.L_x_190) ;  /* 0xffffff3c00447947 */ /* 0x000fea000383ffff */
.L_x_196:
[----:B-1----:R1:W2:Y:S02]  /*11500*/  SYNCS.PHASECHK.TRANS64.TRYWAIT P0, [R12+URZ+0x34850], R5 ;  /* 0x034850050c0075a7 */ /* 0x0022a4000800017f */
[----:B--2---:R-:W-:Y:S05]  /*11510*/  @!P0 NANOSLEEP.SYNCS 0x989680 ;  /* 0x009896800000895d */ /* 0x004fea0003900000 */
[----:B------:R-:W2:Y:S02]  /*11520*/  @!P0 SYNCS.PHASECHK.TRANS64 P0, [R12+URZ+0x34850], R5 ;  /* 0x034850050c0085a7 */ /* 0x000ea4000800007f */
[----:B--2---:R-:W-:Y:S05]  /*11530*/  @!P0 BRA `(.L_x_196) ;  /* 0xfffffffc00f08947 */ /* 0x004fea000383ffff */
[----:B------:R-:W-:Y:S05]  /*11540*/  BRA `(.L_x_195) ;  /* 0xffffff6000087947 */ /* 0x000fea000383ffff */
.L_x_241:
[----:B------:R-:W2:Y:S01]  /*11550*/  S2R R4, SR_TID.X ;  /* 0x0000000000047919 */ /* 0x000ea20000002100 */
[----:B------:R-:W-:Y:S01]  /*11560*/  BSSY B0, `(.L_x_343) ;  /* 0x000000a000007945 */ /* 0x000fe20003800000 */
[----:B------:R-:W-:Y:S02]  /*11570*/  IMAD.MOV.U32 R12, RZ, RZ, RZ ;  /* 0x000000ffff0c7224 */ /* 0x000fe400078e00ff */
[----:B0-----:R-:W-:Y:S02]  /*11580*/  IMAD.MOV.U32 R11, RZ, RZ, 0x1f ;  /* 0x0000001fff0b7424 */ /* 0x001fe400078e00ff */
[----:B------:R-:W-:Y:S01]  /*11590*/  IMAD.MOV.U32 R15, RZ, RZ, -0x1 ;  /* 0xffffffffff0f7424 */ /* 0x000fe200078e00ff */
[----:B--2---:R-:W-:-:S04]  /*115a0*/  SHF.R.U32.HI R4, RZ, 0x5, R4 ;  /* 0x00000005ff047819 */ /* 0x004fc80000011604 */
[----:B------:R-:W-:-:S05]  /*115b0*/  LOP3.LUT R4, R4, 0x3, RZ, 0xc0, !PT ;  /* 0x0000000304047812 */ /* 0x000fca00078ec0ff */
[----:B------:R-:W-:-:S07]  /*115c0*/  IMAD.MOV.U32 R13, RZ, RZ, R4 ;  /* 0x000000ffff0d7224 */ /* 0x000fce00078e0004 */
[----:B-1----:R-:W-:Y:S05]  /*115d0*/  WARPSYNC.COLLECTIVE R15, `(.L_x_344) ;  /* 0x000000000f087348 */ /* 0x002fea0003c00000 */
[----:B------:R0:W2:Y:S02]  /*115e0*/  SHFL.IDX P6, R14, R13, R12, R11 ;  /* 0x0000000c0d0e7389 */ /* 0x0000a400000c000b */
[----:B012---:R-:W-:Y:S01]  /*115f0*/  ENDCOLLECTIVE ;  /* 0x000000000000791b */ /* 0x007fe20003800000 */
.L_x_344:
[----:B------:R-:W-:Y:S05]  /*11600*/  BSYNC B0 ;  /* 0x0000000000007941 */ /* 0x000fea0003800000 */
.L_x_343:
[----:B------:R-:W-:Y:S05]  /*11610*/  BRA `(.L_x_345) ;  /* 0xffffffb000947947 */ /* 0x000fea000383ffff */
.L_x_243:
[----:B------:R-:W-:Y:S01]  /*11620*/  BSSY B0, `(.L_x_346) ;  /* 0x0000006000007945 */ /* 0x000fe20003800000 */
[----:B------:R-:W-:-:S07]  /*11630*/  IMAD.MOV.U32 R15, RZ, RZ, -0x1 ;  /* 0xffffffffff0f7424 */ /* 0x000fce00078e00ff */
[----:B01--4-:R-:W-:Y:S05]  /*11640*/  WARPSYNC.COLLECTIVE R15, `(.L_x_347) ;  /* 0x000000000f0c7348 */ /* 0x013fea0003c00000 */
[----:B------:R-:W-:Y:S02]  /*11650*/  ELECT P6, UR62, PT ;  /* 0x00000000003e782f */ /* 0x000fe400038c0000 */
[----:B------:R-:W-:Y:S01]  /*11660*/  MOV R14, UR62 ;  /* 0x0000003e000e7c02 */ /* 0x000fe20008000f00 */
[----:B01--4-:R-:W-:Y:S10]  /*11670*/  ENDCOLLECTIVE ;  /* 0x000000000000791b */ /* 0x013ff40003800000 */
.L_x_347:
[----:B------:R-:W-:Y:S05]  /*11680*/  BSYNC B0 ;  /* 0x0000000000007941 */ /* 0x000fea0003800000 */
.L_x_346:
[----:B------:R-:W-:Y:S05]  /*11690*/  BRA `(.L_x_348) ;  /* 0xffffffb000987947 */ /* 0x000fea000383ffff */
.L_x_245:
[----:B--2---:R2:W3:Y:S02]  /*116a0*/  SYNCS.PHASECHK.TRANS64.TRYWAIT P0, [R0+URZ+0x34840], R2 ;  /* 0x03484002000075a7 */ /* 0x0044e4000800017f */
[----:B---3--:R-:W-:Y:S05]  /*116b0*/  @!P0 NANOSLEEP.SYNCS 0x989680 ;  /* 0x009896800000895d */ /* 0x008fea0003900000 */
[----:B------:R-:W3:Y:S02]  /*116c0*/  @!P0 SYNCS.PHASECHK.TRANS64 P0, [R0+URZ+0x34840], R2 ;  /* 0x03484002000085a7 */ /* 0x000ee4000800007f */
[----:B---3--:R-:W-:Y:S05]  /*116d0*/  @!P0 BRA `(.L_x_245) ;  /* 0xfffffffc00f08947 */ /* 0x008fea000383ffff */
[----:B------:R-:W-:Y:S05]  /*116e0*/  BRA `(.L_x_349) ;  /* 0xffffffb000f87947 */ /* 0x000fea000383ffff */
.L_x_249:
[----:B------:R0:W5:Y:S01]  /*116f0*/  LDL.LU R9, [R1+0x44] ;  /* 0x0000440001097983 */ /* 0x0001620000300800 */
[----:B------:R-:W-:Y:S02]  /*11700*/  IMAD.MOV.U32 R13, RZ, RZ, R3 ;  /* 0x000000ffff0d7224 */ /* 0x000fe400078e0003 */
[----:B------:R-:W-:Y:S01]  /*11710*/  IMAD.MOV.U32 R12, RZ, RZ, RZ ;  /* 0x000000ffff0c7224 */ /* 0x000fe200078e00ff */
[----:B------:R-:W1:Y:S01]  /*11720*/  S2R R7, SR_TID.X ;  /* 0x0000000000077919 */ /* 0x000e620000002100 */
[----:B------:R-:W-:Y:S02]  /*11730*/  IMAD.MOV.U32 R11, RZ, RZ, 0x181f ;  /* 0x0000181fff0b7424 */ /* 0x000fe400078e00ff */
[----:B------:R-:W-:-:S07]  /*11740*/  IMAD.MOV.U32 R15, RZ, RZ, -0x1 ;  /* 0xffffffffff0f7424 */ /* 0x000fce00078e00ff */
[----:B01---5:R-:W-:Y:S05]  /*11750*/  WARPSYNC.COLLECTIVE R15, `(.L_x_350) ;  /* 0x000000000f087348 */ /* 0x023fea0003c00000 */
[----:B------:R2:W3:Y:S02]  /*11760*/  SHFL.IDX P6, R14, R13, R12, R11 ;  /* 0x0000000c0d0e7389 */ /* 0x0004e400000c000b */
[----:B0123-5:R-:W-:Y:S01]  /*11770*/  ENDCOLLECTIVE ;  /* 0x000000000000791b */ /* 0x02ffe20003800000 */
.L_x_350:
[----:B------:R-:W-:Y:S01]  /*11780*/  IMAD.MOV.U32 R13, RZ, RZ, R4 ;  /* 0x000000ffff0d7224 */ /* 0x000fe200078e0004 */
[----:B------:R-:W-:-:S07]  /*11790*/  MOV R6, R14 ;  /* 0x0000000e00067202 */ /* 0x000fce0000000f00 */
[----:B------:R-:W-:Y:S05]  /*117a0*/  WARPSYNC.COLLECTIVE R15, `(.L_x_351) ;  /* 0x000000000f087348 */ /* 0x000fea0003c00000 */
[----:B------:R0:W1:Y:S02]  /*117b0*/  SHFL.IDX P6, R14, R13, R12, R11 ;  /* 0x0000000c0d0e7389 */ /* 0x00006400000c000b */
[----:B01----:R-:W-:Y:S01]  /*117c0*/  ENDCOLLECTIVE ;  /* 0x000000000000791b */ /* 0x003fe20003800000 */
.L_x_351:
[----:B------:R-:W-:Y:S02]  /*117d0*/  IMAD.MOV.U32 R13, RZ, RZ, R3 ;  /* 0x000000ffff0d7224 */ /* 0x000fe400078e0003 */
[----:B------:R-:W-:Y:S02]  /*117e0*/  IMAD.MOV.U32 R12, RZ, RZ, 0x1 ;  /* 0x00000001ff0c7424 */ /* 0x000fe400078e00ff */
[----:B------:R-:W-:Y:S02]  /*117f0*/  IMAD R2, R9, R8, RZ ;  /* 0x0000000809027224 */ /* 0x000fe400078e02ff */
[----:B------:R-:W0:Y:S01]  /*11800*/  S2R R9, SR_TID.X ;  /* 0x0000000000097919 */ /* 0x000e220000002100 */
[----:B------:R-:W-:Y:S02]  /*11810*/  IMAD.SHL.U32 R8, R7, 0x8, RZ ;  /* 0x0000000807087824 */ /* 0x000fe400078e00ff */
[----:B------:R-:W-:-:S07]  /*11820*/  IMAD.MOV.U32 R7, RZ, RZ, R14 ;  /* 0x000000ffff077224 */ /* 0x000fce00078e000e */
[----:B0-----:R-:W-:Y:S05]  /*11830*/  WARPSYNC.COLLECTIVE R15, `(.L_x_352) ;  /* 0x000000000f087348 */ /* 0x001fea0003c00000 */
[----:B------:R1:W2:Y:S02]  /*11840*/  SHFL.IDX P6, R14, R13, R12, R11 ;  /* 0x0000000c0d0e7389 */ /* 0x0002a400000c000b */
[----:B012---:R-:W-:Y:S01]  /*11850*/  ENDCOLLECTIVE ;  /* 0x000000000000791b */ /* 0x007fe20003800000 */
.L_x_352:
[----:B------:R-:W-:Y:S01]  /*11860*/  LOP3.LUT R8, R8, 0x38, RZ, 0xc0, !PT ;  /* 0x0000003808087812 */ /* 0x000fe200078ec0ff */
[----:B------:R-:W-:Y:S01]  /*11870*/  IMAD.MOV.U32 R13, RZ, RZ, R4 ;  /* 0x000000ffff0d7224 */ /* 0x000fe200078e0004 */
[----:B------:R-:W-:-:S04]  /*11880*/  LOP3.LUT R9, R9, 0x7f, RZ, 0xc0, !PT ;  /* 0x0000007f09097812 */ /* 0x000fc800078ec0ff */
[----:B------:R-:W-:-:S05]  /*11890*/  SHF.R.U32.HI R9, RZ, 0x3, R9 ;  /* 0x00000003ff097819 */ /* 0x000fca0000011609 */
[----:B------:R-:W-:Y:S02]  /*118a0*/  IMAD.IADD R0, R9, 0x1, R5 ;  /* 0x0000000109007824 */ /* 0x000fe400078e0205 */
[----:B------:R-:W-:-:S07]  /*118b0*/  IMAD.MOV.U32 R9, RZ, RZ, R14 ;  /* 0x000000ffff097224 */ /* 0x000fce00078e000e */
[----:B------:R-:W-:Y:S05]  /*118c0*/  WARPSYNC.COLLECTIVE R15, `(.L_x_353) ;  /* 0x000000000f087348 */ /* 0x000fea0003c00000 */
[----:B------:R0:W1:Y:S02]  /*118d0*/  SHFL.IDX P6, R14, R13, R12, R11 ;  /* 0x0000000c0d0e7389 */ /* 0x00006400000c000b */
[----:B01----:R-:W-:Y:S01]  /*118e0*/  ENDCOLLECTIVE ;  /* 0x000000000000791b */ /* 0x003fe20003800000 */
.L_x_353:
[C---:B------:R-:W-:Y:S01]  /*118f0*/  ISETP.GE.AND P3, PT, R0.reuse, R2, PT ;  /* 0x000000020000720c */ /* 0x040fe20003f66270 */
[----:B------:R-:W-:-:S12]  /*11900*/  VIADD R5, R0, 0x10 ;  /* 0x0000001000057836 */ /* 0x000fd80000000000 */
[----:B------:R-:W-:Y:S01]  /*11910*/  @!P3 LEA R7, P5, R8, R7, 0x1 ;  /* 0x000000070807b211 */ /* 0x000fe200078a08ff */
[----:B------:R-:W-:Y:S01]  /*11920*/  IMAD.MOV.U32 R12, RZ, RZ, 0x2 ;  /* 0x00000002ff0c7424 */ /* 0x000fe200078e00ff */
[----:B------:R-:W-:-:S03]  /*11930*/  MOV R13, R3 ;  /* 0x00000003000d7202 */ /* 0x000fc60000000f00 */
[----:B------:R-:W-:-:S05]  /*11940*/  @!P3 IMAD.X R6, RZ, RZ, R6, P5 ;  /* 0x000000ffff06b224 */ /* 0x000fca00028e0606 */
[----:B------:R-:W-:-:S04]  /*11950*/  @!P3 LOP3.LUT R7, R7, R6, RZ, 0x3c, !PT ;  /* 0x000000060707b212 */ /* 0x000fc800078e3cff */
[----:B------:R-:W-:-:S04]  /*11960*/  @!P3 LOP3.LUT R6, R7, R6, RZ, 0x3c, !PT ;  /* 0x000000060706b212 */ /* 0x000fc800078e3cff */
[----:B------:R-:W-:-:S05]  /*11970*/  @!P3 LOP3.LUT R7, R7, R6, RZ, 0x3c, !PT ;  /* 0x000000060707b212 */ /* 0x000fca00078e3cff */
[----:B------:R-:W-:Y:S01]  /*11980*/  @!PT LDS RZ, [RZ] ;  /* 0x00000000fffff984 */ /* 0x000fe20000000800 */
[----:B------:R-:W-:Y:S01]  /*11990*/  @!PT LDS RZ, [RZ] ;  /* 0x00000000fffff984 */ /* 0x000fe20000000800 */
[----:B------:R-:W-:Y:S01]  /*119a0*/  @!PT LDS RZ, [RZ] ;  /* 0x00000000fffff984 */ /* 0x000fe20000000800 */
[----:B------:R0:W-:Y:S04]  /*119b0*/  @!P3 LDGSTS.E.BYPASS.LTC128B.128 [R10+0x10400], desc[UR40][R6.64], !P2 ;  /* 0x10400000060abfae */ /* 0x0001e8000d101d68 */
[----:B------:R0:W-:Y:S04]  /*119c0*/  @!P3 LDGSTS.E.BYPASS.LTC128B.128 [R10+0x14400], desc[UR40][R6.64+0x80], !P1 ;  /* 0x14400080060abfae */ /* 0x0001e8000c901d68 */
[----:B------:R0:W-:Y:S01]  /*119d0*/  @!P3 LDGSTS.E.BYPASS.LTC128B.128 [R10+0x18400], desc[UR40][R6.64+0x100], !P0 ;  /* 0x18400100060abfae */ /* 0x0001e2000c101d68 */
[----:B------:R-:W-:Y:S01]  /*119e0*/  ISETP.GE.AND P3, PT, R5, R2, PT ;  /* 0x000000020500720c */ /* 0x000fe20003f66270 */
[----:B------:R-:W-:-:S12]  /*119f0*/  IMAD.MOV.U32 R5, RZ, RZ, R14 ;  /* 0x000000ffff057224 */ /* 0x000fd800078e000e */
[----:B0-----:R-:W-:Y:S05]  /*11a00*/  WARPSYNC.COLLECTIVE R15, `(.L_x_354) ;  /* 0x000000000f087348 */ /* 0x001fea0003c00000 */
[----:B------:R1:W2:Y:S02]  /*11a10*/  SHFL.IDX P6, R14, R13, R12, R11 ;  /* 0x0000000c0d0e7389 */ /* 0x0002a400000c000b */
[----:B012---:R-:W-:Y:S01]  /*11a20*/  ENDCOLLECTIVE ;  /* 0x000000000000791b */ /* 0x007fe20003800000 */
.L_x_354:
[----:B------:R-:W-:Y:S01]  /*11a30*/  @!P3 LEA R8, P5, R8, R5, 0x1 ;  /* 0x000000050808b211 */ /* 0x000fe200078a08ff */
[----:B------:R-:W-:-:S04]  /*11a40*/  IMAD.MOV.U32 R13, RZ, RZ, R4 ;  /* 0x000000ffff0d7224 */ /* 0x000fc800078e0004 */
[----:B------:R-:W-:Y:S02]  /*11a50*/  @!P3 IMAD.X R5, RZ, RZ, R9, P5 ;  /* 0x000000ffff05b224 */ /* 0x000fe400028e0609 */
[----:B------:R-:W0:Y:S01]  /*11a60*/  S2R R9, SR_TID.X ;  /* 0x0000000000097919 */ /* 0x000e220000002100 */
[----:B------:R-:W-:Y:S02]  /*11a70*/  @!P3 IMAD.MOV.U32 R6, RZ, RZ, R8 ;  /* 0x000000ffff06b224 */ /* 0x000fe400078e0008 */
[----:B------:R-:W-:Y:S02]  /*11a80*/  @!P3 IMAD.MOV.U32 R7, RZ, RZ, R5 ;  /* 0x000000ffff07b224 */ /* 0x000fe400078e0005 */
[----:B------:R-:W-:Y:S02]  /*11a90*/  VIADD R5, R0, 0x20 ;  /* 0x0000002000057836 */ /* 0x000fe40000000000 */
[----:B------:R-:W-:Y:S01]  /*11aa0*/  IMAD.MOV.U32 R8, RZ, RZ, R14 ;  /* 0x000000ffff087224 */ /* 0x000fe200078e000e */
[----:B------:R-:W-:Y:S01]  /*11ab0*/  @!PT LDS RZ, [RZ] ;  /* 0x00000000fffff984 */ /* 0x000fe20000000800 */
[----:B------:R-:W-:Y:S01]  /*11ac0*/  @!PT LDS RZ, [RZ] ;  /* 0x00000000fffff984 */ /* 0x000fe20000000800 */
[----:B------:R-:W-:Y:S01]  /*11ad0*/  @!PT LDS RZ, [RZ] ;  /* 0x00000000fffff984 */ /* 0x000fe20000000800 */
[----:B------:R1:W-:Y:S06]  /*11ae0*/  @!P3 LDGSTS.E.BYPASS.LTC128B.128 [R10+0x10c00], desc[UR40][R6.64], !P2 ;  /* 0x10c00000060abfae */ /* 0x0003ec000d101d68 */
[----:B01----:R-:W-:Y:S05]  /*11af0*/  WARPSYNC.COLLECTIVE R15, `(.L_x_355) ;  /* 0x000000000f087348 */ /* 0x003fea0003c00000 */
[----:B------:R2:W3:Y:S02]  /*11b00*/  SHFL.IDX P6, R14, R13, R12, R11 ;  /* 0x0000000c0d0e7389 */ /* 0x0004e400000c000b */
[----:B0123--:R-:W-:Y:S01]  /*11b10*/  ENDCOLLECTIVE ;  /* 0x000000000000791b */ /* 0x00ffe20003800000 */
.L_x_355:
[----:B------:R-:W-:Y:S01]  /*11b20*/  @!PT LDS RZ, [RZ] ;  /* 0x00000000fffff984 */ /* 0x000fe20000000800 */
[----:B------:R-:W-:Y:S01]  /*11b30*/  @!PT LDS RZ, [RZ] ;  /* 0x00000000fffff984 */ /* 0x000fe20000000800 */
[----:B------:R-:W-:Y:S01]  /*11b40*/  @!PT LDS RZ, [RZ] ;  /* 0x00000000fffff984 */ /* 0x000fe20000000800 */
[----:B------:R0:W-:Y:S04]  /*11b50*/  @!P3 LDGSTS.E.BYPASS.LTC128B.128 [R10+0x14c00], desc[UR40][R6.64+0x80], !P1 ;  /* 0x14c00080060abfae */ /* 0x0001e8000c901d68 */
[----:B------:R0:W-:Y:S01]  /*11b60*/  @!P3 LDGSTS.E.BYPASS.LTC128B.128 [R10+0x18c00], desc[UR40][R6.64+0x100], !P0 ;  /* 0x18c00100060abfae */ /* 0x0001e2000c101d68 */
[----:B------:R-:W-:Y:S01]  /*11b70*/  ISETP.GE.AND P3, PT, R5, R2, PT ;  /* 0x000000020500720c */ /* 0x000fe20003f66270 */
[----:B------:R-:W-:Y:S02]  /*11b80*/  IMAD.MOV.U32 R13, RZ, RZ, R3 ;  /* 0x000000ffff0d7224 */ /* 0x000fe400078e0003 */
[----:B------:R-:W-:Y:S02]  /*11b90*/  IMAD.MOV.U32 R12, RZ, RZ, 0x3 ;  /* 0x00000003ff0c7424 */ /* 0x000fe400078e00ff */
[----:B------:R-:W-:-:S02]  /*11ba0*/  IMAD.SHL.U32 R9, R9, 0x8, RZ ;  /* 0x0000000809097824 */ /* 0x000fc400078e00ff */
[----:B------:R-:W-:-:S03]  /*11bb0*/  IMAD.MOV.U32 R5, RZ, RZ, R14 ;  /* 0x000000ffff057224 */ /* 0x000fc600078e000e */
[----:B------:R-:W-:-:S07]  /*11bc0*/  LOP3.LUT R9, R9, 0x38, RZ, 0xc0, !PT ;  /* 0x0000003809097812 */ /* 0x000fce00078ec0ff */
[----:B0-----:R-:W-:Y:S05]  /*11bd0*/  WARPSYNC.COLLECTIVE R15, `(.L_x_356) ;  /* 0x000000000f087348 */ /* 0x001fea0003c00000 */
[----:B------:R1:W2:Y:S02]  /*11be0*/  SHFL.IDX P6, R14, R13, R12, R11 ;  /* 0x0000000c0d0e7389 */ /* 0x0002a400000c000b */
[----:B012---:R-:W-:Y:S01]  /*11bf0*/  ENDCOLLECTIVE ;  /* 0x000000000000791b */ /* 0x007fe20003800000 */
.L_x_356:
[----:B------:R-:W-:-:S05]  /*11c00*/  @!P3 LEA R5, P4, R9, R5, 0x1 ;  /* 0x000000050905b211 */ /* 0x000fca00078808ff */
[----:B------:R-:W-:-:S04]  /*11c10*/  @!P3 IMAD.X R6, RZ, RZ, R8, P4 ;  /* 0x000000ffff06b224 */ /* 0x000fc800020e0608 */
[----:B------:R-:W-:Y:S02]  /*11c20*/  @!P3 IMAD.MOV.U32 R7, RZ, RZ, R6 ;  /* 0x000000ffff07b224 */ /* 0x000fe400078e0006 */
[----:B------:R-:W-:Y:S02]  /*11c30*/  @!P3 IMAD.MOV.U32 R6, RZ, RZ, R5 ;  /* 0x000000ffff06b224 */ /* 0x000fe400078e0005 */
[----:B------:R-:W-:Y:S02]  /*11c40*/  IMAD.MOV.U32 R13, RZ, RZ, R4 ;  /* 0x000000ffff0d7224 */ /* 0x000fe400078e0004 */
[----:B------:R-:W-:Y:S01]  /*11c50*/  VIADD R5, R0, 0x30 ;  /* 0x0000003000057836 */ /* 0x000fe20000000000 */
[----:B------:R-:W-:Y:S01]  /*11c60*/  @!PT LDS RZ, [RZ] ;  /* 0x00000000fffff984 */ /* 0x000fe20000000800 */
[----:B------:R-:W-:Y:S01]  /*11c70*/  @!PT LDS RZ, [RZ] ;  /* 0x00000000fffff984 */ /* 0x000fe20000000800 */
[----:B------:R-:W-:Y:S01]  /*11c80*/  @!PT LDS RZ, [RZ] ;  /* 0x00000000fffff984 */ /* 0x000fe20000000800 */
[----:B------:R-:W-:Y:S04]  /*11c90*/  @!P3 LDGSTS.E.BYPASS.LTC128B.128 [R10+0x11400], desc[UR40][R6.64], !P2 ;  /* 0x11400000060abfae */ /* 0x000fe8000d101d68 */
[----:B------:R-:W-:Y:S04]  /*11ca0*/  @!P3 LDGSTS.E.BYPASS.LTC128B.128 [R10+0x15400], desc[UR40][R6.64+0x80], !P1 ;  /* 0x15400080060abfae */ /* 0x000fe8000c901d68 */
[----:B------:R0:W-:Y:S01]  /*11cb0*/  @!P3 LDGSTS.E.BYPASS.LTC128B.128 [R10+0x19400], desc[UR40][R6.64+0x100], !P0 ;  /* 0x19400100060abfae */ /* 0x0001e2000c101d68 */
[----:B------:R-:W-:Y:S01]  /*11cc0*/  ISETP.GE.AND P3, PT, R5, R2, PT ;  /* 0x000000020500720c */ /* 0x000fe20003f66270 */
[----:B0-----:R-:W-:-:S12]  /*11cd0*/  IMAD.MOV.U32 R6, RZ, RZ, R14 ;  /* 0x000000ffff067224 */ /* 0x001fd800078e000e */
[----:B------:R-:W-:Y:S05]  /*11ce0*/  WARPSYNC.COLLECTIVE R15, `(.L_x_357) ;  /* 0x000000000f087348 */ /* 0x000fea0003c00000 */
[----:B------:R0:W1:Y:S02]  /*11cf0*/  SHFL.IDX P6, R14, R13, R12, R11 ;  /* 0x0000000c0d0e7389 */ /* 0x00006400000c000b */
[----:B01----:R-:W-:Y:S01]  /*11d00*/  ENDCOLLECTIVE ;  /* 0x000000000000791b */ /* 0x003fe20003800000 */
.L_x_357:
[----:B------:R-:W-:Y:S02]  /*11d10*/  IMAD.MOV.U32 R13, RZ, RZ, R3 ;  /* 0x000000ffff0d7224 */ /* 0x000fe400078e0003 */
[----:B------:R-:W-:Y:S02]  /*11d20*/  IMAD.MOV.U32 R12, RZ, RZ, 0x4 ;  /* 0x00000004ff0c7424 */ /* 0x000fe400078e00ff */
[----:B------:R-:W-:-:S07]  /*11d30*/  IMAD.MOV.U32 R5, RZ, RZ, R14 ;  /* 0x000000ffff057224 */ /* 0x000fce00078e000e */
[----:B------:R-:W-:Y:S05]  /*11d40*/  WARPSYNC.COLLECTIVE R15, `(.L_x_358) ;  /* 0x000000000f087348 */ /* 0x000fea0003c00000 */
[----:B------:R0:W1:Y:S02]  /*11d50*/  SHFL.IDX P6, R14, R13, R12, R11 ;  /* 0x0000000c0d0e7389 */ /* 0x00006400000c000b */
[----:B01----:R-:W-:Y:S01]  /*11d60*/  ENDCOLLECTIVE ;  /* 0x000000000000791b */ /* 0x003fe20003800000 */
.L_x_358:
[----:B------:R-:W-:-:S05]  /*11d70*/  @!P3 LEA R5, P4, R9, R5, 0x1 ;  /* 0x000000050905b211 */ /* 0x000fca00078808ff */
[----:B------:R-:W-:-:S05]  /*11d80*/  @!P3 IMAD.X R6, RZ, RZ, R6, P4 ;  /* 0x000000ffff06b224 */ /* 0x000fca00020e0606 */
[----:B------:R-:W-:Y:S01]  /*11d90*/  @!P3 MOV R7, R6 ;  /* 0x000000060007b202 */ /* 0x000fe20000000f00 */
        /* <DEDUP_REMOVED lines=14> */
.L_x_359:
[----:B------:R-:W-:Y:S02]  /*11e80*/  IMAD.MOV.U32 R13, RZ, RZ, R3 ;  /* 0x000000ffff0d7224 */ /* 0x000fe400078e0003 */
[----:B------:R-:W-:Y:S02]  /*11e90*/  IMAD.MOV.U32 R12, RZ, RZ, 0x5 ;  /* 0x00000005ff0c7424 */ /* 0x000fe400078e00ff */
[----:B------:R-:W-:-:S07]  /*11ea0*/  IMAD.MOV.U32 R5, RZ, RZ, R14 ;  /* 0x000000ffff057224 */ /* 0x000fce00078e000e */
[----:B------:R-:W-:Y:S05]  /*11eb0*/  WARPSYNC.COLLECTIVE R15, `(.L_x_360) ;  /* 0x000000000f087348 */ /* 0x000fea0003c00000 */
[----:B------:R0:W1:Y:S02]  /*11ec0*/  SHFL.IDX P6, R14, R13, R12, R11 ;  /* 0x0000000c0d0e7389 */ /* 0x00006400000c000b */
[----:B01----:R-:W-:Y:S01]  /*11ed0*/  ENDCOLLECTIVE ;  /* 0x000000000000791b */ /* 0x003fe20003800000 */
.L_x_360:
        /* <DEDUP_REMOVED lines=17> */
.L_x_361:
[----:B------:R-:W-:Y:S02]  /*11ff0*/  IMAD.MOV.U32 R13, RZ, RZ, R3 ;  /* 0x000000ffff0d7224 */ /* 0x000fe400078e0003 */
[----:B------:R-:W-:Y:S01]  /*12000*/  IMAD.MOV.U32 R12, RZ, RZ, 0x6 ;  /* 0x00000006ff0c7424 */ /* 0x000fe200078e00ff */
[----:B------:R-:W-:-:S07]  /*12010*/  MOV R5, R14 ;  /* 0x0000000e00057202 */ /* 0x000fce0000000f00 */
[----:B------:R-:W-:Y:S05]  /*12020*/  WARPSYNC.COLLECTIVE R15, `(.L_x_362) ;  /* 0x000000000f087348 */ /* 0x000fea0003c00000 */
[----:B------:R0:W1:Y:S02]  /*12030*/  SHFL.IDX P6, R14, R13, R12, R11 ;  /* 0x0000000c0d0e7389 */ /* 0x00006400000c000b */
[----:B01----:R-:W-:Y:S01]  /*12040*/  ENDCOLLECTIVE ;  /* 0x000000000000791b */ /* 0x003fe20003800000 */
.L_x_362:
[----:B------:R-:W-:-:S05]  /*12050*/  @!P3 LEA R5, P4, R9, R5, 0x1 ;  /* 0x000000050905b211 */ /* 0x000fca00078808ff */
[----:B------:R-:W-:-:S04]  /*12060*/  @!P3 IMAD.X R6, RZ, RZ, R6, P4 ;  /* 0x000000ffff06b224 */ /* 0x000fc800020e0606 */
[----:B------:R-:W-:Y:S02]  /*12070*/  @!P3 IMAD.MOV.U32 R7, RZ, RZ, R6 ;  /* 0x000000ffff07b224 */ /* 0x000fe400078e0006 */
[----:B------:R-:W-:Y:S02]  /*12080*/  @!P3 IMAD.MOV.U32 R6, RZ, RZ, R5 ;  /* 0x000000ffff06b224 */ /* 0x000fe400078e0005 */
[----:B------:R-:W-:-:S03]  /*12090*/  IMAD.MOV.U32 R13, RZ, RZ, R4 ;  /* 0x000000ffff0d7224 */ /* 0x000fc600078e0004 */
[----:B------:R-:W-:Y:S01]  /*120a0*/  @!PT LDS RZ, [RZ] ;  /* 0x00000000fffff984 */ /* 0x000fe20000000800 */
[----:B------:R-:W-:Y:S01]  /*120b0*/  @!PT LDS RZ, [RZ] ;  /* 0x00000000fffff984 */ /* 0x000fe20000000800 */
[----:B------:R-:W-:Y:S01]  /*120c0*/  @!PT LDS RZ, [RZ] ;  /* 0x00000000fffff984 */ /* 0x000fe20000000800 */
[----:B------:R-:W-:Y:S04]  /*120d0*/  @!P3 LDGSTS.E.BYPASS.LTC128B.128 [R10+0x12c00], desc[UR40][R6.64], !P2 ;  /* 0x12c00000060abfae */ /* 0x000fe8000d101d68 */
[----:B------:R-:W-:Y:S04]  /*120e0*/  @!P3 LDGSTS.E.BYPASS.LTC128B.128 [R10+0x16c00], desc[UR40][R6.64+0x80], !P1 ;  /* 0x16c00080060abfae */ /* 0x000fe8000c901d68 */
[----:B------:R0:W-:Y:S02]  /*120f0*/  @!P3 LDGSTS.E.BYPASS.LTC128B.128 [R10+0x1ac00], desc[UR40][R6.64+0x100], !P0 ;  /* 0x1ac00100060abfae */ /* 0x0001e4000c101d68 */
[----:B0-----:R-:W-:-:S07]  /*12100*/  IMAD.MOV.U32 R6, RZ, RZ, R14 ;  /* 0x000000ffff067224 */ /* 0x001fce00078e000e */
[----:B------:R-:W-:Y:S05]  /*12110*/  WARPSYNC.COLLECTIVE R15, `(.L_x_363) ;  /* 0x000000000f087348 */ /* 0x000fea0003c00000 */
[----:B------:R0:W1:Y:S02]  /*12120*/  SHFL.IDX P6, R14, R13, R12, R11 ;  /* 0x0000000c0d0e7389 */ /* 0x00006400000c000b */
[----:B01----:R-:W-:Y:S01]  /*12130*/  ENDCOLLECTIVE ;  /* 0x000000000000791b */ /* 0x003fe20003800000 */
.L_x_363:
[----:B------:R-:W-:-:S05]  /*12140*/  VIADD R7, R0, 0x60 ;  /* 0x0000006000077836 */ /* 0x000fca0000000000 */
[----:B------:R-:W-:Y:S01]  /*12150*/  ISETP.GE.AND P4, PT, R7, R2, PT ;  /* 0x000000020700720c */ /* 0x000fe20003f86270 */
[----:B------:R-:W-:Y:S02]  /*12160*/  IMAD.MOV.U32 R13, RZ, RZ, R3 ;  /* 0x000000ffff0d7224 */ /* 0x000fe400078e0003 */
[----:B------:R-:W-:Y:S02]  /*12170*/  IMAD.MOV.U32 R12, RZ, RZ, 0x7 ;  /* 0x00000007ff0c7424 */ /* 0x000fe400078e00ff */
[----:B------:R-:W-:-:S08]  /*12180*/  IMAD.MOV.U32 R5, RZ, RZ, R14 ;  /* 0x000000ffff057224 */ /* 0x000fd000078e000e */
[----:B------:R-:W-:Y:S05]  /*12190*/  WARPSYNC.COLLECTIVE R15, `(.L_x_364) ;  /* 0x000000000f087348 */ /* 0x000fea0003c00000 */
[----:B------:R0:W1:Y:S02]  /*121a0*/  SHFL.IDX P6, R14, R13, R12, R11 ;  /* 0x0000000c0d0e7389 */ /* 0x00006400000c000b */
[----:B01----:R-:W-:Y:S01]  /*121b0*/  ENDCOLLECTIVE ;  /* 0x000000000000791b */ /* 0x003fe20003800000 */
.L_x_364:
[----:B------:R-:W-:-:S05]  /*121c0*/  @!P4 LEA R5, P3, R9, R5, 0x1 ;  /* 0x000000050905c211 */ /* 0x000fca00078608ff */
[----:B------:R-:W-:-:S04]  /*121d0*/  @!P4 IMAD.X R6, RZ, RZ, R6, P3 ;  /* 0x000000ffff06c224 */ /* 0x000fc800018e0606 */
[----:B------:R-:W-:Y:S02]  /*121e0*/  @!P4 IMAD.MOV.U32 R7, RZ, RZ, R6 ;  /* 0x000000ffff07c224 */ /* 0x000fe400078e0006 */
[----:B------:R-:W-:Y:S02]  /*121f0*/  IMAD.MOV.U32 R13, RZ, RZ, R4 ;  /* 0x000000ffff0d7224 */ /* 0x000fe400078e0004 */
[----:B------:R-:W-:-:S05]  /*12200*/  @!P4 IMAD.MOV.U32 R6, RZ, RZ, R5 ;  /* 0x000000ffff06c224 */ /* 0x000fca00078e0005 */
[----:B------:R-:W-:Y:S01]  /*12210*/  @!PT LDS RZ, [RZ] ;  /* 0x00000000fffff984 */ /* 0x000fe20000000800 */
[----:B------:R-:W-:Y:S01]  /*12220*/  @!PT LDS RZ, [RZ] ;  /* 0x00000000fffff984 */ /* 0x000fe20000000800 */
[----:B------:R-:W-:Y:S01]  /*12230*/  @!PT LDS RZ, [RZ] ;  /* 0x00000000fffff984 */ /* 0x000fe20000000800 */
[----:B------:R0:W-:Y:S01]  /*12240*/  @!P4 LDGSTS.E.BYPASS.LTC128B.128 [R10+0x13400], desc[UR40][R6.64], !P2 ;  /* 0x13400000060acfae */ /* 0x0001e2000d101d68 */
[----:B------:R-:W-:-:S03]  /*12250*/  MOV R5, R14 ;  /* 0x0000000e00057202 */ /* 0x000fc60000000f00 */
[----:B------:R0:W-:Y:S04]  /*12260*/  @!P4 LDGSTS.E.BYPASS.LTC128B.128 [R10+0x17400], desc[UR40][R6.64+0x80], !P1 ;  /* 0x17400080060acfae */ /* 0x0001e8000c901d68 */
[----:B0-----:R-:W-:Y:S05]  /*12270*/  WARPSYNC.COLLECTIVE R15, `(.L_x_365) ;  /* 0x000000000f087348 */ /* 0x001fea0003c00000 */
[----:B------:R1:W2:Y:S02]  /*12280*/  SHFL.IDX P6, R14, R13, R12, R11 ;  /* 0x0000000c0d0e7389 */ /* 0x0002a400000c000b */
[----:B012---:R-:W-:Y:S01]  /*12290*/  ENDCOLLECTIVE ;  /* 0x000000000000791b */ /* 0x007fe20003800000 */
.L_x_365:
[----:B------:R-:W-:Y:S01]  /*122a0*/  @!PT LDS RZ, [RZ] ;  /* 0x00000000fffff984 */ /* 0x000fe20000000800 */
[----:B------:R-:W-:Y:S01]  /*122b0*/  @!PT LDS RZ, [RZ] ;  /* 0x00000000fffff984 */ /* 0x000fe20000000800 */
[----:B------:R-:W-:Y:S01]  /*122c0*/  @!PT LDS RZ, [RZ] ;  /* 0x00000000fffff984 */ /* 0x000fe20000000800 */
[----:B------:R0:W-:Y:S01]  /*122d0*/  @!P4 LDGSTS.E.BYPASS.LTC128B.128 [R10+0x1b400], desc[UR40][R6.64+0x100], !P0 ;  /* 0x1b400100060acfae */ /* 0x0001e2000c101d68 */
[----:B------:R-:W-:Y:S01]  /*122e0*/  IMAD.MOV.U32 R3, RZ, RZ, R14 ;  /* 0x000000ffff037224 */ /* 0x000fe200078e000e */
[----:B------:R-:W-:Y:S06]  /*122f0*/  BRA `(.L_x_366) ;  /* 0xffffffb4008c7947 */ /* 0x000fec000383ffff */
.L_x_254:
[----:B0-----:R0:W1:Y:S02]  /*12300*/  SYNCS.PHASECHK.TRANS64.TRYWAIT P0, [R18+URZ+0x34820], R0 ;  /* 0x03482000120075a7 */ /* 0x001064000800017f */
[----:B-1----:R-:W-:Y:S05]  /*12310*/  @!P0 NANOSLEEP.SYNCS 0x989680 ;  /* 0x009896800000895d */ /* 0x002fea0003900000 */
[----:B------:R-:W1:Y:S02]  /*12320*/  @!P0 SYNCS.PHASECHK.TRANS64 P0, [R18+URZ+0x34820], R0 ;  /* 0x03482000120085a7 */ /* 0x000e64000800007f */
[----:B-1----:R-:W-:Y:S05]  /*12330*/  @!P0 BRA `(.L_x_254) ;  /* 0xfffffffc00f08947 */ /* 0x002fea000383ffff */
[----:B------:R-:W-:Y:S05]  /*12340*/  BRA `(.L_x_367) ;  /* 0xffffffb8000c7947 */ /* 0x000fea000383ffff */
.L_x_263:
[----:B-1----:R1:W2:Y:S02]  /*12350*/  SYNCS.PHASECHK.TRANS64.TRYWAIT P0, [R3+URZ+0x34840], R2 ;  /* 0x03484002030075a7 */ /* 0x0022a4000800017f */
[----:B--2---:R-:W-:Y:S05]  /*12360*/  @!P0 NANOSLEEP.SYNCS 0x989680 ;  /* 0x009896800000895d */ /* 0x004fea0003900000 */
[----:B------:R-:W2:Y:S02]  /*12370*/  @!P0 SYNCS.PHASECHK.TRANS64 P0, [R3+URZ+0x34840], R2 ;  /* 0x03484002030085a7 */ /* 0x000ea4000800007f */
[----:B--2---:R-:W-:Y:S05]  /*12380*/  @!P0 BRA `(.L_x_263) ;  /* 0xfffffffc00f08947 */ /* 0x004fea000383ffff */
[----:B------:R-:W-:Y:S05]  /*12390*/  BRA `(.L_x_368) ;  /* 0xffffffb800e87947 */ /* 0x000fea000383ffff */
.L_x_270:
[----:B-1----:R1:W2:Y:S02]  /*123a0*/  SYNCS.PHASECHK.TRANS64.TRYWAIT P0, [R3+URZ+0x60], R2 ;  /* 0x00006002030075a7 */ /* 0x0022a4000800017f */
[----:B--2---:R-:W-:Y:S05]  /*123b0*/  @!P0 NANOSLEEP.SYNCS 0x989680 ;  /* 0x009896800000895d */ /* 0x004fea0003900000 */
[----:B------:R-:W2:Y:S02]  /*123c0*/  @!P0 SYNCS.PHASECHK.TRANS64 P0, [R3+URZ+0x60], R2 ;  /* 0x00006002030085a7 */ /* 0x000ea4000800007f */
[----:B--2---:R-:W-:Y:S05]  /*123d0*/  @!P0 BRA `(.L_x_270) ;  /* 0xfffffffc00f08947 */ /* 0x004fea000383ffff */
[----:B------:R-:W-:Y:S05]  /*123e0*/  BRA `(.L_x_369) ;  /* 0xffffffbc00f87947 */ /* 0x000fea000383ffff */
.L_x_279:
[----:B-1----:R1:W2:Y:S02]  /*123f0*/  SYNCS.PHASECHK.TRANS64.TRYWAIT P0, [R3+URZ+0x34840], R2 ;  /* 0x03484002030075a7 */ /* 0x0022a4000800017f */
[----:B--2---:R-:W-:Y:S05]  /*12400*/  @!P0 NANOSLEEP.SYNCS 0x989680 ;  /* 0x009896800000895d */ /* 0x004fea0003900000 */
[----:B------:R-:W2:Y:S02]  /*12410*/  @!P0 SYNCS.PHASECHK.TRANS64 P0, [R3+URZ+0x34840], R2 ;  /* 0x03484002030085a7 */ /* 0x000ea4000800007f */
[----:B--2---:R-:W-:Y:S05]  /*12420*/  @!P0 BRA `(.L_x_279) ;  /* 0xfffffffc00f08947 */ /* 0x004fea000383ffff */
[----:B------:R-:W-:Y:S05]  /*12430*/  BRA `(.L_x_370) ;  /* 0xffffffc400887947 */ /* 0x000fea000383ffff */
.L_x_286:
[----:B0-----:R0:W1:Y:S02]  /*12440*/  SYNCS.PHASECHK.TRANS64.TRYWAIT P0, [R2+URZ+0x60], R3 ;  /* 0x00006003020075a7 */ /* 0x001064000800017f */
[----:B-1----:R-:W-:Y:S05]  /*12450*/  @!P0 NANOSLEEP.SYNCS 0x989680 ;  /* 0x009896800000895d */ /* 0x002fea0003900000 */
[----:B------:R-:W1:Y:S02]  /*12460*/  @!P0 SYNCS.PHASECHK.TRANS64 P0, [R2+URZ+0x60], R3 ;  /* 0x00006003020085a7 */ /* 0x000e64000800007f */
[----:B-1----:R-:W-:Y:S05]  /*12470*/  @!P0 BRA `(.L_x_286) ;  /* 0xfffffffc00f08947 */ /* 0x002fea000383ffff */
[----:B------:R-:W-:Y:S05]  /*12480*/  BRA `(.L_x_371) ;  /* 0xffffffc800987947 */ /* 0x000fea000383ffff */
.L_x_295:
[----:B--2---:R2:W3:Y:S02]  /*12490*/  SYNCS.PHASECHK.TRANS64.TRYWAIT P0, [R2+URZ+0x34840], R3 ;  /* 0x03484003020075a7 */ /* 0x0044e4000800017f */
[----:B---3--:R-:W-:Y:S05]  /*124a0*/  @!P0 NANOSLEEP.SYNCS 0x989680 ;  /* 0x009896800000895d */ /* 0x008fea0003900000 */
[----:B------:R-:W3:Y:S02]  /*124b0*/  @!P0 SYNCS.PHASECHK.TRANS64 P0, [R2+URZ+0x34840], R3 ;  /* 0x03484003020085a7 */ /* 0x000ee4000800007f */
[----:B---3--:R-:W-:Y:S05]  /*124c0*/  @!P0 BRA `(.L_x_295) ;  /* 0xfffffffc00f08947 */ /* 0x008fea000383ffff */
[----:B------:R-:W-:Y:S05]  /*124d0*/  BRA `(.L_x_372) ;  /* 0xffffffcc00f87947 */ /* 0x000fea000383ffff */
.L_x_302:
[----:B0-----:R0:W1:Y:S02]  /*124e0*/  SYNCS.PHASECHK.TRANS64.TRYWAIT P0, [R2+URZ+0x60], R5 ;  /* 0x00006005020075a7 */ /* 0x001064000800017f */
[----:B-1----:R-:W-:Y:S05]  /*124f0*/  @!P0 NANOSLEEP.SYNCS 0x989680 ;  /* 0x009896800000895d */ /* 0x002fea0003900000 */
[----:B------:R-:W1:Y:S02]  /*12500*/  @!P0 SYNCS.PHASECHK.TRANS64 P0, [R2+URZ+0x60], R5 ;  /* 0x00006005020085a7 */ /* 0x000e64000800007f */
[----:B-1----:R-:W-:Y:S05]  /*12510*/  @!P0 BRA `(.L_x_302) ;  /* 0xfffffffc00f08947 */ /* 0x002fea000383ffff */
[----:B------:R-:W-:Y:S05]  /*12520*/  BRA `(.L_x_373) ;  /* 0xffffffd400087947 */ /* 0x000fea000383ffff */
.L_x_313:
[----:B---3--:R3:W4:Y:S02]  /*12530*/  SYNCS.PHASECHK.TRANS64.TRYWAIT P0, [R0+URZ+0x34860], R2 ;  /* 0x03486002000075a7 */ /* 0x008724000800017f */
[----:B----4-:R-:W-:Y:S05]  /*12540*/  @!P0 NANOSLEEP.SYNCS 0x989680 ;  /* 0x009896800000895d */ /* 0x010fea0003900000 */
[----:B------:R-:W4:Y:S02]  /*12550*/  @!P0 SYNCS.PHASECHK.TRANS64 P0, [R0+URZ+0x34860], R2 ;  /* 0x03486002000085a7 */ /* 0x000f24000800007f */
[----:B----4-:R-:W-:Y:S05]  /*12560*/  @!P0 BRA `(.L_x_313) ;  /* 0xfffffffc00f08947 */ /* 0x010fea000383ffff */
[----:B------:R-:W-:Y:S05]  /*12570*/  BRA `(.L_x_374) ;  /* 0xffffffd800547947 */ /* 0x000fea000383ffff */
.L_x_320:
[----:B------:R-:W4:Y:S01]  /*12580*/  LDL R3, [R1] ;  /* 0x0000000001037983 */ /* 0x000f220000100800 */
[----:B------:R-:W-:Y:S01]  /*12590*/  BSSY B0, `(.L_x_375) ;  /* 0x0000008000007945 */ /* 0x000fe20003800000 */
[----:B0-----:R-:W-:Y:S02]  /*125a0*/  IMAD.MOV.U32 R12, RZ, RZ, RZ ;  /* 0x000000ffff0c7224 */ /* 0x001fe400078e00ff */
[----:B------:R-:W-:Y:S02]  /*125b0*/  IMAD.MOV.U32 R11, RZ, RZ, 0x1f ;  /* 0x0000001fff0b7424 */ /* 0x000fe400078e00ff */
[----:B------:R-:W-:Y:S02]  /*125c0*/  IMAD.MOV.U32 R15, RZ, RZ, -0x1 ;  /* 0xffffffffff0f7424 */ /* 0x000fe400078e00ff */
[----:B----4-:R-:W-:-:S07]  /*125d0*/  IMAD.MOV.U32 R13, RZ, RZ, R3 ;  /* 0x000000ffff0d7224 */ /* 0x010fce00078e0003 */
[----:B-123--:R-:W-:Y:S05]  /*125e0*/  WARPSYNC.COLLECTIVE R15, `(.L_x_376) ;  /* 0x000000000f087348 */ /* 0x00efea0003c00000 */
[----:B------:R0:W4:Y:S02]  /*125f0*/  SHFL.IDX P6, R14, R13, R12, R11 ;  /* 0x0000000c0d0e7389 */ /* 0x00012400000c000b */
[----:B01234-:R-:W-:Y:S01]  /*12600*/  ENDCOLLECTIVE ;  /* 0x000000000000791b */ /* 0x01ffe20003800000 */
.L_x_376:
[----:B------:R-:W-:Y:S05]  /*12610*/  BSYNC B0 ;  /* 0x0000000000007941 */ /* 0x000fea0003800000 */
.L_x_375:
[----:B------:R0:W5:Y:S01]  /*12620*/  LDL R2, [R1+0xc] ;  /* 0x00000c0001027983 */ /* 0x0001620000100800 */
[----:B------:R-:W-:Y:S02]  /*12630*/  IMAD.MOV.U32 R13, RZ, RZ, R3 ;  /* 0x000000ffff0d7224 */ /* 0x000fe400078e0003 */
[----:B------:R-:W-:Y:S02]  /*12640*/  IMAD.MOV.U32 R12, RZ, RZ, 0x1 ;  /* 0x00000001ff0c7424 */ /* 0x000fe400078e00ff */
[----:B------:R-:W-:Y:S02]  /*12650*/  IMAD.MOV.U32 R11, RZ, RZ, 0x1f ;  /* 0x0000001fff0b7424 */ /* 0x000fe400078e00ff */
[----:B------:R-:W-:Y:S02]  /*12660*/  IMAD.MOV.U32 R15, RZ, RZ, -0x1 ;  /* 0xffffffffff0f7424 */ /* 0x000fe400078e00ff */
[----:B0-----:R-:W-:-:S07]  /*12670*/  IMAD.MOV.U32 R0, RZ, RZ, R14 ;  /* 0x000000ffff007224 */ /* 0x001fce00078e000e */
[----:B-----5:R-:W-:Y:S05]  /*12680*/  WARPSYNC.COLLECTIVE R15, `(.L_x_377) ;  /* 0x000000000f087348 */ /* 0x020fea0003c00000 */
[----:B------:R0:W1:Y:S02]  /*12690*/  SHFL.IDX P6, R14, R13, R12, R11 ;  /* 0x0000000c0d0e7389 */ /* 0x00006400000c000b */
[----:B01---5:R-:W-:Y:S01]  /*126a0*/  ENDCOLLECTIVE ;  /* 0x000000000000791b */ /* 0x023fe20003800000 */
.L_x_377:
[----:B------:R-:W-:Y:S01]  /*126b0*/  ULDC UR4, c[0x0][0xc3c] ;  /* 0x00030f0000047ab9 */ /* 0x000fe20000000800 */
[----:B------:R-:W-:Y:S02]  /*126c0*/  IMAD.IADD R6, R2, 0x1, R16 ;  /* 0x0000000102067824 */ /* 0x000fe400078e0210 */
[----:B------:R-:W-:Y:S02]  /*126d0*/  IMAD.MOV.U32 R11, RZ, RZ, RZ ;  /* 0x000000ffff0b7224 */ /* 0x000fe400078e00ff */
[----:B------:R-:W-:Y:S01]  /*126e0*/  IMAD.MOV.U32 R8, RZ, RZ, R14 ;  /* 0x000000ffff087224 */ /* 0x000fe200078e000e */
[----:B------:R-:W-:-:S13]  /*126f0*/  ISETP.GE.OR P1, PT, R6, UR4, !P0 ;  /* 0x0000000406007c0c */ /* 0x000fda000c726670 */
[----:B------:R-:W0:Y:S08]  /*12700*/  @!P1 LDC.64 R2, c[0x0][0xc80] ;  /* 0x00032000ff029b82 */ /* 0x000e300000000a00 */
[----:B------:R-:W1:Y:S01]  /*12710*/  @!P1 LDC.64 R4, c[0x0][0xc78] ;  /* 0x00031e00ff049b82 */ /* 0x000e620000000a00 */
[----:B0-----:R-:W-:-:S05]  /*12720*/  @!P1 IMAD.WIDE R2, R6, 0x4, R2 ;  /* 0x0000000406029825 */ /* 0x001fca00078e0202 */
[----:B------:R1:W2:Y:S02]  /*12730*/  @!P1 LDG.E R7, desc[UR40][R2.64] ;  /* 0x0000002802079981 */ /* 0x0002a4000c1e1900 */
[----:B-1----:R-:W-:-:S06]  /*12740*/  @!P1 IMAD.WIDE R2, R6, 0x4, R4 ;  /* 0x0000000406029825 */ /* 0x002fcc00078e0204 */
[----:B------:R-:W3:Y:S01]  /*12750*/  @!P1 LDG.E R2, desc[UR40][R2.64] ;  /* 0x0000002802029981 */ /* 0x000ee2000c1e1900 */
[----:B------:R-:W-:Y:S01]  /*12760*/  IMAD.MOV.U32 R6, RZ, RZ, RZ ;  /* 0x000000ffff067224 */ /* 0x000fe200078e00ff */
[C---:B------:R-:W-:Y:S01]  /*12770*/  ISETP.GE.U32.AND P2, PT, R16.reuse, 0x2, PT ;  /* 0x000000021000780c */ /* 0x040fe20003f46070 */
[----:B------:R-:W-:Y:S01]  /*12780*/  IMAD.MOV.U32 R4, RZ, RZ, RZ ;  /* 0x000000ffff047224 */ /* 0x000fe200078e00ff */
[C---:B------:R-:W-:Y:S02]  /*12790*/  ISETP.GE.U32.AND P3, PT, R16.reuse, 0x4, PT ;  /* 0x000000041000780c */ /* 0x040fe40003f66070 */
[C---:B------:R-:W-:Y:S02]  /*127a0*/  ISETP.GE.U32.AND P4, PT, R16.reuse, 0x8, PT ;  /* 0x000000081000780c */ /* 0x040fe40003f86070 */
[----:B------:R-:W-:Y:S02]  /*127b0*/  ISETP.GE.U32.AND P5, PT, R16, 0x10, PT ;  /* 0x000000101000780c */ /* 0x000fe40003fa6070 */
[----:B--2---:R-:W-:Y:S01]  /*127c0*/  @!P1 MOV R6, R7 ;  /* 0x0000000700069202 */ /* 0x004fe20000000f00 */
[----:B------:R-:W-:-:S02]  /*127d0*/  IMAD.MOV.U32 R7, RZ, RZ, RZ ;  /* 0x000000ffff077224 */ /* 0x000fc400078e00ff */
[----:B---3--:R-:W-:Y:S01]  /*127e0*/  @!P1 IMAD.MOV.U32 R7, RZ, RZ, R2 ;  /* 0x000000ffff079224 */ /* 0x008fe200078e0002 */
[----:B------:R-:W-:-:S03]  /*127f0*/  ISETP.NE.AND P1, PT, R16, RZ, PT ;  /* 0x000000ff1000720c */ /* 0x000fc60003f25270 */
[----:B------:R-:W-:-:S04]  /*12800*/  IMAD R2, R7, R6, RZ ;  /* 0x0000000607027224 */ /* 0x000fc800078e02ff */
[----:B------:R-:W-:-:S07]  /*12810*/  IMAD.MOV.U32 R13, RZ, RZ, R2 ;  /* 0x000000ffff0d7224 */ /* 0x000fce00078e0002 */
[----:B------:R-:W-:Y:S05]  /*12820*/  WARPSYNC.COLLECTIVE R15, `(.L_x_378) ;  /* 0x000000000f087348 */ /* 0x000fea0003c00000 */
[----:B------:R0:W1:Y:S02]  /*12830*/  SHFL.UP P6, R14, R13, R12, R11 ;  /* 0x0400000c0d0e7389 */ /* 0x00006400000c000b */
[----:B01----:R-:W-:Y:S01]  /*12840*/  ENDCOLLECTIVE ;  /* 0x000000000000791b */ /* 0x003fe20003800000 */
.L_x_378:
[----:B------:R-:W-:Y:S02]  /*12850*/  IMAD.MOV.U32 R12, RZ, RZ, 0x2 ;  /* 0x00000002ff0c7424 */ /* 0x000fe400078e00ff */
[----:B------:R-:W-:-:S05]  /*12860*/  IMAD.MOV.U32 R3, RZ, RZ, R14 ;  /* 0x000000ffff037224 */ /* 0x000fca00078e000e */
[----:B------:R-:W-:-:S05]  /*12870*/  SEL R3, R3, RZ, P1 ;  /* 0x000000ff03037207 */ /* 0x000fca0000800000 */
[----:B------:R-:W-:-:S04]  /*12880*/  IMAD.IADD R2, R2, 0x1, R3 ;  /* 0x0000000102027824 */ /* 0x000fc800078e0203 */
[----:B------:R-:W-:-:S07]  /*12890*/  IMAD.MOV.U32 R13, RZ, RZ, R2 ;  /* 0x000000ffff0d7224 */ /* 0x000fce00078e0002 */
[----:B------:R-:W-:Y:S05]  /*128a0*/  WARPSYNC.COLLECTIVE R15, `(.L_x_379) ;  /* 0x000000000f087348 */ /* 0x000fea0003c00000 */
[----:B------:R0:W1:Y:S02]  /*128b0*/  SHFL.UP P6, R14, R13, R12, R11 ;  /* 0x0400000c0d0e7389 */ /* 0x00006400000c000b */
[----:B01----:R-:W-:Y:S01]  /*128c0*/  ENDCOLLECTIVE ;  /* 0x000000000000791b */ /* 0x003fe20003800000 */
.L_x_379:
        /* <DEDUP_REMOVED lines=8> */
.L_x_380:
[----:B------:R-:W-:Y:S02]  /*12950*/  IMAD.MOV.U32 R12, RZ, RZ, 0x8 ;  /* 0x00000008ff0c7424 */ /* 0x000fe400078e00ff */
[----:B------:R-:W-:-:S05]  /*12960*/  IMAD.MOV.U32 R3, RZ, RZ, R14 ;  /* 0x000000ffff037224 */ /* 0x000fca00078e000e */
[----:B------:R-:W-:-:S05]  /*12970*/  SEL R3, R3, RZ, P3 ;  /* 0x000000ff03037207 */ /* 0x000fca0001800000 */
[----:B------:R-:W-:-:S05]  /*12980*/  IMAD.IADD R2, R2, 0x1, R3 ;  /* 0x0000000102027824 */ /* 0x000fca00078e0203 */
[----:B------:R-:W-:-:S07]  /*12990*/  MOV R13, R2 ;  /* 0x00000002000d7202 */ /* 0x000fce0000000f00 */
[----:B------:R-:W-:Y:S05]  /*129a0*/  WARPSYNC.COLLECTIVE R15, `(.L_x_381) ;  /* 0x000000000f087348 */ /* 0x000fea0003c00000 */
[----:B------:R0:W1:Y:S02]  /*129b0*/  SHFL.UP P6, R14, R13, R12, R11 ;  /* 0x0400000c0d0e7389 */ /* 0x00006400000c000b */
[----:B01----:R-:W-:Y:S01]  /*129c0*/  ENDCOLLECTIVE ;  /* 0x000000000000791b */ /* 0x003fe20003800000 */
.L_x_381:
        /* <DEDUP_REMOVED lines=8> */
.L_x_382:
[----:B------:R-:W-:Y:S02]  /*12a50*/  IMAD.MOV.U32 R12, RZ, RZ, 0x1f ;  /* 0x0000001fff0c7424 */ /* 0x000fe400078e00ff */
[----:B------:R-:W-:Y:S02]  /*12a60*/  IMAD.MOV.U32 R11, RZ, RZ, 0x1f ;  /* 0x0000001fff0b7424 */ /* 0x000fe400078e00ff */
[----:B------:R-:W-:-:S05]  /*12a70*/  IMAD.MOV.U32 R3, RZ, RZ, R14 ;  /* 0x000000ffff037224 */ /* 0x000fca00078e000e */
[----:B------:R-:W-:-:S05]  /*12a80*/  SEL R3, R3, RZ, P5 ;  /* 0x000000ff03037207 */ /* 0x000fca0002800000 */
[----:B------:R-:W-:-:S04]  /*12a90*/  IMAD.IADD R2, R2, 0x1, R3 ;  /* 0x0000000102027824 */ /* 0x000fc800078e0203 */
[----:B------:R-:W-:-:S07]  /*12aa0*/  IMAD.MOV.U32 R13, RZ, RZ, R2 ;  /* 0x000000ffff0d7224 */ /* 0x000fce00078e0002 */
[----:B------:R-:W-:Y:S05]  /*12ab0*/  WARPSYNC.COLLECTIVE R15, `(.L_x_383) ;  /* 0x000000000f087348 */ /* 0x000fea0003c00000 */
[----:B------:R0:W1:Y:S02]  /*12ac0*/  SHFL.IDX P6, R14, R13, R12, R11 ;  /* 0x0000000c0d0e7389 */ /* 0x00006400000c000b */
[----:B01----:R-:W-:Y:S01]  /*12ad0*/  ENDCOLLECTIVE ;  /* 0x000000000000791b */ /* 0x003fe20003800000 */
.L_x_383:
[----:B------:R-:W-:Y:S01]  /*12ae0*/  IMAD.MOV.U32 R9, RZ, RZ, R14 ;  /* 0x000000ffff097224 */ /* 0x000fe200078e000e */
[----:B------:R-:W-:Y:S06]  /*12af0*/  BRA `(.L_x_384) ;  /* 0xffffffd800c87947 */ /* 0x000fec000383ffff */
.L_x_323:
[----:B------:R-:W-:Y:S01]  /*12b00*/  BSSY B0, `(.L_x_385) ;  /* 0x0000008000007945 */ /* 0x000fe20003800000 */
[----:B------:R-:W-:Y:S01]  /*12b10*/  IMAD.MOV.U32 R13, RZ, RZ, R2 ;  /* 0x000000ffff0d7224 */ /* 0x000fe200078e0002 */
[----:B0-----:R-:W-:Y:S01]  /*12b20*/  MOV R11, RZ ;  /* 0x000000ff000b7202 */ /* 0x001fe20000000f00 */
[----:B------:R-:W-:Y:S02]  /*12b30*/  IMAD.MOV.U32 R12, RZ, RZ, 0x1 ;  /* 0x00000001ff0c7424 */ /* 0x000fe400078e00ff */
[----:B------:R-:W-:-:S07]  /*12b40*/  IMAD.MOV.U32 R15, RZ, RZ, -0x1 ;  /* 0xffffffffff0f7424 */ /* 0x000fce00078e00ff */
[----:B------:R-:W-:Y:S05]  /*12b50*/  WARPSYNC.COLLECTIVE R15, `(.L_x_386) ;  /* 0x000000000f087348 */ /* 0x000fea0003c00000 */
[----:B------:R0:W1:Y:S02]  /*12b60*/  SHFL.UP P6, R14, R13, R12, R11 ;  /* 0x0400000c0d0e7389 */ /* 0x00006400000c000b */
[----:B01----:R-:W-:Y:S01]  /*12b70*/  ENDCOLLECTIVE ;  /* 0x000000000000791b */ /* 0x003fe20003800000 */
.L_x_386:
[----:B------:R-:W-:Y:S05]  /*12b80*/  BSYNC B0 ;  /* 0x0000000000007941 */ /* 0x000fea0003800000 */
.L_x_385:
[----:B------:R-:W-:Y:S02]  /*12b90*/  IMAD.MOV.U32 R3, RZ, RZ, R14 ;  /* 0x000000ffff037224 */ /* 0x000fe400078e000e */
[----:B------:R-:W-:Y:S02]  /*12ba0*/  IMAD.MOV.U32 R12, RZ, RZ, 0x2 ;  /* 0x00000002ff0c7424 */ /* 0x000fe400078e00ff */
[----:B------:R-:W-:Y:S01]  /*12bb0*/  IMAD.MOV.U32 R11, RZ, RZ, RZ ;  /* 0x000000ffff0b7224 */ /* 0x000fe200078e00ff */
[----:B------:R-:W-:Y:S01]  /*12bc0*/  SEL R3, R3, RZ, P1 ;  /* 0x000000ff03037207 */ /* 0x000fe20000800000 */
[----:B------:R-:W-:-:S04]  /*12bd0*/  IMAD.MOV.U32 R15, RZ, RZ, -0x1 ;  /* 0xffffffffff0f7424 */ /* 0x000fc800078e00ff */
[----:B------:R-:W-:-:S04]  /*12be0*/  IMAD.IADD R2, R2, 0x1, R3 ;  /* 0x0000000102027824 */ /* 0x000fc800078e0203 */
[----:B------:R-:W-:-:S07]  /*12bf0*/  IMAD.MOV.U32 R13, RZ, RZ, R2 ;  /* 0x000000ffff0d7224 */ /* 0x000fce00078e0002 */
[----:B------:R-:W-:Y:S05]  /*12c00*/  WARPSYNC.COLLECTIVE R15, `(.L_x_387) ;  /* 0x000000000f087348 */ /* 0x000fea0003c00000 */
[----:B------:R0:W1:Y:S02]  /*12c10*/  SHFL.UP P6, R14, R13, R12, R11 ;  /* 0x0400000c0d0e7389 */ /* 0x00006400000c000b */
[----:B01----:R-:W-:Y:S01]  /*12c20*/  ENDCOLLECTIVE ;  /* 0x000000000000791b */ /* 0x003fe20003800000 */
.L_x_387:
        /* <DEDUP_REMOVED lines=8> */
.L_x_388:
[----:B------:R-:W-:Y:S01]  /*12cb0*/  MOV R12, 0x8 ;  /* 0x00000008000c7802 */ /* 0x000fe20000000f00 */
[----:B------:R-:W-:-:S05]  /*12cc0*/  IMAD.MOV.U32 R3, RZ, RZ, R14 ;  /* 0x000000ffff037224 */ /* 0x000fca00078e000e */
[----:B------:R-:W-:-:S05]  /*12cd0*/  SEL R3, R3, RZ, P3 ;  /* 0x000000ff03037207 */ /* 0x000fca0001800000 */
[----:B------:R-:W-:-:S04]  /*12ce0*/  IMAD.IADD R2, R2, 0x1, R3 ;  /* 0x0000000102027824 */ /* 0x000fc800078e0203 */
[----:B------:R-:W-:-:S07]  /*12cf0*/  IMAD.MOV.U32 R13, RZ, RZ, R2 ;  /* 0x000000ffff0d7224 */ /* 0x000fce00078e0002 */
[----:B------:R-:W-:Y:S05]  /*12d00*/  WARPSYNC.COLLECTIVE R15, `(.L_x_389) ;  /* 0x000000000f087348 */ /* 0x000fea0003c00000 */
[----:B------:R0:W1:Y:S02]  /*12d10*/  SHFL.UP P6, R14, R13, R12, R11 ;  /* 0x0400000c0d0e7389 */ /* 0x00006400000c000b */
[----:B01----:R-:W-:Y:S01]  /*12d20*/  ENDCOLLECTIVE ;  /* 0x000000000000791b */ /* 0x003fe20003800000 */
.L_x_389:
        /* <DEDUP_REMOVED lines=8> */
.L_x_390:
        /* <DEDUP_REMOVED lines=9> */
.L_x_391:
[----:B------:R-:W-:Y:S01]  /*12e40*/  IMAD.MOV.U32 R9, RZ, RZ, R14 ;  /* 0x000000ffff097224 */ /* 0x000fe200078e000e */
[----:B------:R-:W-:Y:S06]  /*12e50*/  BRA `(.L_x_392) ;  /* 0xffffffd8009c7947 */ /* 0x000fec000383ffff */
.L_x_325:
[----:B------:R-:W-:Y:S01]  /*12e60*/  BSSY B0, `(.L_x_393) ;  /* 0x0000006000007945 */ /* 0x000fe20003800000 */
[----:B------:R-:W-:Y:S01]  /*12e70*/  PLOP3.LUT P6, PT, P6, PT, PT, 0x8, 0x0 ;  /* 0x000000000000781c */ /* 0x000fe200037ce170 */
[----:B------:R-:W-:-:S12]  /*12e80*/  IMAD.MOV.U32 R15, RZ, RZ, -0x1 ;  /* 0xffffffffff0f7424 */ /* 0x000fd800078e00ff */
[----:B01----:R-:W-:Y:S05]  /*12e90*/  WARPSYNC.COLLECTIVE R15, `(.L_x_394) ;  /* 0x000000000f087348 */ /* 0x003fea0003c00000 */
[----:B------:R-:W-:Y:S01]  /*12ea0*/  VOTE.ANY R14, PT, P6 ;  /* 0x00000000000e7806 */ /* 0x000fe200030e0100 */
[----:B01----:R-:W-:Y:S06]  /*12eb0*/  ENDCOLLECTIVE ;  /* 0x000000000000791b */ /* 0x003fec0003800000 */
.L_x_394:
[----:B------:R-:W-:Y:S05]  /*12ec0*/  BSYNC B0 ;  /* 0x0000000000007941 */ /* 0x000fea0003800000 */
.L_x_393:
[----:B------:R-:W-:Y:S01]  /*12ed0*/  IMAD.MOV.U32 R8, RZ, RZ, R14 ;  /* 0x000000ffff087224 */ /* 0x000fe200078e000e */
[----:B------:R-:W-:Y:S01]  /*12ee0*/  MOV R11, 0x1f ;  /* 0x0000001f000b7802 */ /* 0x000fe20000000f00 */
[----:B------:R-:W-:Y:S02]  /*12ef0*/  IMAD.MOV.U32 R13, RZ, RZ, R6 ;  /* 0x000000ffff0d7224 */ /* 0x000fe400078e0006 */
[----:B------:R-:W0:Y:S01]  /*12f00*/  POPC R5, R8 ;  /* 0x0000000800057309 */ /* 0x000e220000000000 */
[----:B------:R-:W-:Y:S02]  /*12f10*/  IMAD.MOV.U32 R15, RZ, RZ, -0x1 ;  /* 0xffffffffff0f7424 */ /* 0x000fe400078e00ff */
[----:B0-----:R-:W-:-:S07]  /*12f20*/  IMAD.MOV.U32 R12, RZ, RZ, R5 ;  /* 0x000000ffff0c7224 */ /* 0x001fce00078e0005 */
[----:B------:R-:W-:Y:S05]  /*12f30*/  WARPSYNC.COLLECTIVE R15, `(.L_x_395) ;  /* 0x000000000f087348 */ /* 0x000fea0003c00000 */
[----:B------:R0:W1:Y:S02]  /*12f40*/  SHFL.IDX P6, R14, R13, R12, R11 ;  /* 0x0000000c0d0e7389 */ /* 0x00006400000c000b */
[----:B01----:R-:W-:Y:S01]  /*12f50*/  ENDCOLLECTIVE ;  /* 0x000000000000791b */ /* 0x003fe20003800000 */
.L_x_395:
[----:B------:R-:W-:Y:S02]  /*12f60*/  IMAD.MOV.U32 R13, RZ, RZ, R7 ;  /* 0x000000ffff0d7224 */ /* 0x000fe400078e0007 */
[----:B------:R-:W-:-:S07]  /*12f70*/  IMAD.MOV.U32 R6, RZ, RZ, R14 ;  /* 0x000000ffff067224 */ /* 0x000fce00078e000e */
[----:B------:R-:W-:Y:S05]  /*12f80*/  WARPSYNC.COLLECTIVE R15, `(.L_x_396) ;  /* 0x000000000f087348 */ /* 0x000fea0003c00000 */
[----:B------:R0:W1:Y:S02]  /*12f90*/  SHFL.IDX P6, R14, R13, R12, R11 ;  /* 0x0000000c0d0e7389 */ /* 0x00006400000c000b */
[----:B01----:R-:W-:Y:S01]  /*12fa0*/  ENDCOLLECTIVE ;  /* 0x000000000000791b */ /* 0x003fe20003800000 */
.L_x_396:
[----:B------:R-:W-:Y:S01]  /*12fb0*/  IMAD.MOV.U32 R7, RZ, RZ, R14 ;  /* 0x000000ffff077224 */ /* 0x000fe200078e000e */
[----:B------:R-:W-:Y:S06]  /*12fc0*/  BRA `(.L_x_397) ;  /* 0xffffffd8007c7947 */ /* 0x000fec000383ffff */
.L_x_327:
[----:B------:R-:W-:Y:S01]  /*12fd0*/  BSSY B0, `(.L_x_398) ;  /* 0x0000007000007945 */ /* 0x000fe20003800000 */
[----:B------:R-:W-:Y:S02]  /*12fe0*/  IMAD.MOV.U32 R13, RZ, RZ, R2 ;  /* 0x000000ffff0d7224 */ /* 0x000fe400078e0002 */
[----:B------:R-:W-:Y:S02]  /*12ff0*/  IMAD.MOV.U32 R11, RZ, RZ, 0x1f ;  /* 0x0000001fff0b7424 */ /* 0x000fe400078e00ff */
[----:B------:R-:W-:-:S07]  /*13000*/  IMAD.MOV.U32 R15, RZ, RZ, -0x1 ;  /* 0xffffffffff0f7424 */ /* 0x000fce00078e00ff */
[----:B-1234-:R-:W-:Y:S05]  /*13010*/  WARPSYNC.COLLECTIVE R15, `(.L_x_399) ;  /* 0x000000000f087348 */ /* 0x01efea0003c00000 */
[----:B------:R0:W0:Y:S02]  /*13020*/  SHFL.IDX P6, R14, R13, R12, R11 ;  /* 0x0000000c0d0e7389 */ /* 0x00002400000c000b */
[----:B01234-:R-:W-:Y:S01]  /*13030*/  ENDCOLLECTIVE ;  /* 0x000000000000791b */ /* 0x01ffe20003800000 */
.L_x_399:
[----:B------:R-:W-:Y:S05]  /*13040*/  BSYNC B0 ;  /* 0x0000000000007941 */ /* 0x000fea0003800000 */
.L_x_398:
[----:B------:R-:W-:Y:S01]  /*13050*/  IMAD.MOV.U32 R2, RZ, RZ, R14 ;  /* 0x000000ffff027224 */ /* 0x000fe200078e000e */
[----:B------:R-:W-:Y:S06]  /*13060*/  BRA `(.L_x_400) ;  /* 0xffffffd8006c7947 */ /* 0x000fec000383ffff */
.L_x_331:
[----:B0-----:R0:W1:Y:S02]  /*13070*/  SYNCS.PHASECHK.TRANS64.TRYWAIT P0, [R0+URZ+0x34820], R3 ;  /* 0x03482003000075a7 */ /* 0x001064000800017f */
[----:B-1----:R-:W-:Y:S05]  /*13080*/  @!P0 NANOSLEEP.SYNCS 0x989680 ;  /* 0x009896800000895d */ /* 0x002fea0003900000 */
[----:B------:R-:W1:Y:S02]  /*13090*/  @!P0 SYNCS.PHASECHK.TRANS64 P0, [R0+URZ+0x34820], R3 ;  /* 0x03482003000085a7 */ /* 0x000e64000800007f */
[----:B-1----:R-:W-:Y:S05]  /*130a0*/  @!P0 BRA `(.L_x_331) ;  /* 0xfffffffc00f08947 */ /* 0x002fea000383ffff */
[----:B------:R-:W-:Y:S05]  /*130b0*/  BRA `(.L_x_401) ;  /* 0xffffffe000047947 */ /* 0x000fea000383ffff */
.L_x_332:
[----:B------:R-:W1:Y:S01]  /*130c0*/  S2R R2, SR_TID.X ;  /* 0x0000000000027919 */ /* 0x000e620000002100 */
[----:B------:R-:W-:Y:S01]  /*130d0*/  BSSY B0, `(.L_x_402) ;  /* 0x000000a000007945 */ /* 0x000fe20003800000 */
[----:B------:R-:W-:Y:S02]  /*130e0*/  IMAD.MOV.U32 R12, RZ, RZ, RZ ;  /* 0x000000ffff0c7224 */ /* 0x000fe400078e00ff */
[----:B------:R-:W-:Y:S02]  /*130f0*/  IMAD.MOV.U32 R11, RZ, RZ, 0x1f ;  /* 0x0000001fff0b7424 */ /* 0x000fe400078e00ff */
[----:B------:R-:W-:Y:S01]  /*13100*/  IMAD.MOV.U32 R15, RZ, RZ, -0x1 ;  /* 0xffffffffff0f7424 */ /* 0x000fe200078e00ff */
[----:B-1----:R-:W-:-:S04]  /*13110*/  SHF.R.U32.HI R2, RZ, 0x5, R2 ;  /* 0x00000005ff027819 */ /* 0x002fc80000011602 */
[----:B------:R-:W-:-:S05]  /*13120*/  LOP3.LUT R2, R2, 0x3, RZ, 0xc0, !PT ;  /* 0x0000000302027812 */ /* 0x000fca00078ec0ff */
[----:B------:R-:W-:-:S07]  /*13130*/  IMAD.MOV.U32 R13, RZ, RZ, R2 ;  /* 0x000000ffff0d7224 */ /* 0x000fce00078e0002 */
[----:B0-----:R-:W-:Y:S05]  /*13140*/  WARPSYNC.COLLECTIVE R15, `(.L_x_403) ;  /* 0x000000000f087348 */ /* 0x001fea0003c00000 */
[----:B------:R1:W2:Y:S02]  /*13150*/  SHFL.IDX P6, R14, R13, R12, R11 ;  /* 0x0000000c0d0e7389 */ /* 0x0002a400000c000b */
[----:B012---:R-:W-:Y:S01]  /*13160*/  ENDCOLLECTIVE ;  /* 0x000000000000791b */ /* 0x007fe20003800000 */
.L_x_403:
[----:B------:R-:W-:Y:S05]  /*13170*/  BSYNC B0 ;  /* 0x0000000000007941 */ /* 0x000fea0003800000 */
.L_x_402:
[----:B------:R-:W-:Y:S05]  /*13180*/  BRA `(.L_x_404) ;  /* 0xffffffdc00ec7947 */ /* 0x000fea000383ffff */
.L_x_335:
[----:B------:R-:W-:Y:S01]  /*13190*/  BSSY B1, `(.L_x_405) ;  /* 0x0000006000017945 */ /* 0x000fe20003800000 */
[----:B------:R-:W-:-:S07]  /*131a0*/  IMAD.MOV.U32 R15, RZ, RZ, -0x1 ;  /* 0xffffffffff0f7424 */ /* 0x000fce00078e00ff */
[----:B01----:R-:W-:Y:S05]  /*131b0*/  WARPSYNC.COLLECTIVE R15, `(.L_x_406) ;  /* 0x000000000f0c7348 */ /* 0x003fea0003c00000 */
[----:B------:R-:W-:Y:S02]  /*131c0*/  ELECT P6, UR62, PT ;  /* 0x00000000003e782f */ /* 0x000fe400038c0000 */
[----:B------:R-:W-:Y:S01]  /*131d0*/  MOV R14, UR62 ;  /* 0x0000003e000e7c02 */ /* 0x000fe20008000f00 */
[----:B01----:R-:W-:Y:S10]  /*131e0*/  ENDCOLLECTIVE ;  /* 0x000000000000791b */ /* 0x003ff40003800000 */
.L_x_406:
[----:B------:R-:W-:Y:S05]  /*131f0*/  BSYNC B1 ;  /* 0x0000000000017941 */ /* 0x000fea0003800000 */
.L_x_405:
[----:B------:R-:W-:Y:S05]  /*13200*/  BRA `(.L_x_407) ;  /* 0xffffffdc00e47947 */ /* 0x000fea000383ffff */
.L_x_337:
[----:B0-----:R0:W1:Y:S02]  /*13210*/  SYNCS.PHASECHK.TRANS64.TRYWAIT P0, [R6+URZ], R5 ;  /* 0x00000005060075a7 */ /* 0x001064000800017f */
[----:B-1----:R-:W-:Y:S05]  /*13220*/  @!P0 NANOSLEEP.SYNCS 0x989680 ;  /* 0x009896800000895d */ /* 0x002fea0003900000 */
[----:B------:R-:W1:Y:S02]  /*13230*/  @!P0 SYNCS.PHASECHK.TRANS64 P0, [R6+URZ], R5 ;  /* 0x00000005060085a7 */ /* 0x000e64000800007f */
[----:B-1----:R-:W-:Y:S05]  /*13240*/  @!P0 BRA `(.L_x_337) ;  /* 0xfffffffc00f08947 */ /* 0x002fea000383ffff */
[----:B------:R-:W-:Y:S05]  /*13250*/  BRA `(.L_x_408) ;  /* 0xffffffe0001c7947 */ /* 0x000fea000383ffff */
.L_x_338:
[----:B-1----:R1:W2:Y:S02]  /*13260*/  SYNCS.PHASECHK.TRANS64.TRYWAIT P0, [R7+URZ], R2 ;  /* 0x00000002070075a7 */ /* 0x0022a4000800017f */
[----:B--2---:R-:W-:Y:S05]  /*13270*/  @!P0 NANOSLEEP.SYNCS 0x989680 ;  /* 0x009896800000895d */ /* 0x004fea0003900000 */
[----:B------:R-:W2:Y:S02]  /*13280*/  @!P0 SYNCS.PHASECHK.TRANS64 P0, [R7+URZ], R2 ;  /* 0x00000002070085a7 */ /* 0x000ea4000800007f */
[----:B--2---:R-:W-:Y:S05]  /*13290*/  @!P0 BRA `(.L_x_338) ;  /* 0xfffffffc00f08947 */ /* 0x004fea000383ffff */
[----:B------:R-:W-:Y:S05]  /*132a0*/  BRA `(.L_x_409) ;  /* 0xffffffe000107947 */ /* 0x000fea000383ffff */
.L_x_340:
[----:B--2---:R2:W3:Y:S02]  /*132b0*/  SYNCS.PHASECHK.TRANS64.TRYWAIT P0, [R4+URZ], R5 ;  /* 0x00000005040075a7 */ /* 0x0044e4000800017f */
[----:B---3--:R-:W-:Y:S05]  /*132c0*/  @!P0 NANOSLEEP.SYNCS 0x989680 ;  /* 0x009896800000895d */ /* 0x008fea0003900000 */
[----:B------:R-:W3:Y:S02]  /*132d0*/  @!P0 SYNCS.PHASECHK.TRANS64 P0, [R4+URZ], R5 ;  /* 0x00000005040085a7 */ /* 0x000ee4000800007f */
[----:B---3--:R-:W-:Y:S05]  /*132e0*/  @!P0 BRA `(.L_x_340) ;  /* 0xfffffffc00f08947 */ /* 0x008fea000383ffff */
[----:B------:R-:W-:Y:S05]  /*132f0*/  BRA `(.L_x_410) ;  /* 0xffffffe000147947 */ /* 0x000fea000383ffff */
.L_x_411:
        /* <DEDUP_REMOVED lines=16> */
.L_x_2981:


//--------------------- .text._ZN7cutlass13device_kernelIN5flash11enable_sm90INS1_16FlashAttnFwdSm90INS1_25CollectiveMainloopFwdSm90ILi2EN4cute5tupleIJNS5_1CILi1EEES8_S8_EEENS6_IJNS7_ILi128EEESA_NS7_ILi192EEEEEELi128ENS_6half_tEfNS_4arch4Sm90ELb0ELb0ELb1ELb1ELb0ELb1ELb0ELb1ELb1ELb1ELb1ELb0EEENS1_21CollectiveEpilogueFwdINS6_IJSA_SA_SA_EEES9_SD_SF_Li256ELb1ELb1ELb1ELb0EEENS1_36VarlenDynamicPersistentTileSchedulerILi128ELi128ELi256ELi128ELb1ELb1ELb1ELb0ELb1ELb1EEEEEEEEEvNT_6ParamsE --------------------------
	.section	.text._ZN7cutlass13device_kernelIN5flash11enable_sm90INS1_16FlashAttnFwdSm90INS1_25CollectiveMainloopFwdSm90ILi2EN4cute5tupleIJNS5_1CILi1EEES8_S8_EEENS6_IJNS7_ILi128EEESA_NS7_ILi192EEEEEELi128ENS_6half_tEfNS_4arch4Sm90ELb0ELb0ELb1ELb1ELb0ELb1ELb0ELb1ELb1ELb1ELb1ELb0EEENS1_21CollectiveEpilogueFwdINS6_IJSA_SA_SA_EEES9_SD_SF_Li256ELb1ELb1ELb1ELb0EEENS1_36VarlenDynamicPersistentTileSchedulerILi128ELi128ELi256ELi128ELb1ELb1ELb1ELb0ELb1ELb1EEEEEEEEEvNT_6ParamsE,"ax",@progbits
	.align	128
.text._ZN7cutlass13device_kernelIN5flash11enable_sm90INS1_16FlashAttnFwdSm90INS1_25CollectiveMainloopFwdSm90ILi2EN4cute5tupleIJNS5_1CILi1EEES8_S8_EEENS6_IJNS7_ILi128EEESA_NS7_ILi192EEEEEELi128ENS_6half_tEfNS_4arch4Sm90ELb0ELb0ELb1ELb1ELb0ELb1ELb0ELb1ELb1ELb1ELb1ELb0EEENS1_21CollectiveEpilogueFwdINS6_IJSA_SA_SA_EEES9_SD_SF_Li256ELb1ELb1ELb1ELb0EEENS1_36VarlenDynamicPersistentTileSchedulerILi128ELi128ELi256ELi128ELb1ELb1ELb1ELb0ELb1ELb1EEEEEEEEEvNT_6ParamsE:
        .type           _ZN7cutlass13device_kernelIN5flash11enable_sm90INS1_16FlashAttnFwdSm90INS1_25CollectiveMainloopFwdSm90ILi2EN4cute5tupleIJNS5_1CILi1EEES8_S8_EEENS6_IJNS7_ILi128EEESA_NS7_ILi192EEEEEELi128ENS_6half_tEfNS_4arch4Sm90ELb0ELb0ELb1ELb1ELb0ELb1ELb0ELb1ELb1ELb1ELb1ELb0EEENS1_21CollectiveEpilogueFwdINS6_IJSA_SA_SA_EEES9_SD_SF_Li256ELb1ELb1ELb1ELb0EEENS1_36VarlenDynamicPersistentTileSchedulerILi128ELi128ELi256ELi128ELb1ELb1ELb1ELb0ELb1ELb1EEEEEEEEEvNT_6ParamsE,@function
        .size           _ZN7cutlass13device_kernelIN5flash11enable_sm90INS1_16FlashAttnFwdSm90INS1_25CollectiveMainloopFwdSm90ILi2EN4cute5tupleIJNS5_1CILi1EEES8_S8_EEENS6_IJNS7_ILi128EEESA_NS7_ILi192EEEEEELi128ENS_6half_tEfNS_4arch4Sm90ELb0ELb0ELb1ELb1ELb0ELb1ELb0ELb1ELb1ELb1ELb1ELb0EEENS1_21CollectiveEpilogueFwdINS6_IJSA_SA_SA_EEES9_SD_SF_Li256ELb1ELb1ELb1ELb0EEENS1_36VarlenDynamicPersistentTileSchedulerILi128ELi128ELi256ELi128ELb1ELb1ELb1ELb0ELb1ELb1EEEEEEEEEvNT_6ParamsE,(.L_x_2982 - _ZN7cutlass13device_kernelIN5flash11enable_sm90INS1_16FlashAttnFwdSm90INS1_25CollectiveMainloopFwdSm90ILi2EN4cute5tupleIJNS5_1CILi1EEES8_S8_EEENS6_IJNS7_ILi128EEESA_NS7_ILi192EEEEEELi128ENS_6half_tEfNS_4arch4Sm90ELb0ELb0ELb1ELb1ELb0ELb1ELb0ELb1ELb1ELb1ELb1ELb0EEENS1_21CollectiveEpilogueFwdINS6_IJSA_SA_SA_EEES9_SD_SF_Li256ELb1ELb1ELb1ELb0EEENS1_36VarlenDynamicPersistentTileSchedulerILi128ELi128ELi256ELi128ELb1ELb1ELb1ELb0ELb1ELb1EEEEEEEEEvNT_6ParamsE)
        .other          _ZN7cutlass13device_kernelIN5flash11enable_sm90INS1_16FlashAttnFwdSm90INS1_25CollectiveMainloopFwdSm90ILi2EN4cute5tupleIJNS5_1CILi1EEES8_S8_EEENS6_IJNS7_ILi128EEESA_NS7_ILi192EEEEEELi128ENS_6half_tEfNS_4arch4Sm90ELb0ELb0ELb1ELb1ELb0ELb1ELb0ELb1ELb1ELb1ELb1ELb0EEENS1_21CollectiveEpilogueFwdINS6_IJSA_SA_SA_EEES9_SD_SF_Li256ELb1ELb1ELb1ELb0EEENS1_36VarlenDynamicPersistentTileSchedulerILi128ELi128ELi256ELi128ELb1ELb1ELb1ELb0ELb1ELb1EEEEEEEEEvNT_6ParamsE,@"STO_CUDA_ENTRY STV_DEFAULT"
_ZN7cutlass13device_kernelIN5flash11enable_sm90INS1_16FlashAttnFwdSm90INS1_25CollectiveMainloopFwdSm90ILi2EN4cute5tupleIJNS5_1CILi1EEES8_S8_EEENS6_IJNS7_ILi128EEESA_NS7_ILi192EEEEEELi128ENS_6half_tEfNS_4arch4Sm90ELb0ELb0ELb1ELb1ELb0ELb1ELb0ELb1ELb1ELb1ELb1ELb0EEENS1_21CollectiveEpilogueFwdINS6_IJSA_SA_SA_EEES9_SD_SF_Li256ELb1ELb1ELb1ELb0EEENS1_36VarlenDynamicPersistentTileSchedulerILi128ELi128ELi256ELi128ELb1ELb1ELb1ELb0ELb1ELb1EEEEEEEEEvNT_6ParamsE:
[----:B------:R-:W0:Y:S02]  /*0000*/  LDC R1, c[0x0][0x28] ;  /* 0x00000a00ff017b82 */ /* 0x000e240000000800 */
[----:B0-----:R-:W-:Y:S01]  /*0010*/  VIADD R1, R1, 0xffffff58 ;  /* 0xffffff5801017836 */ /* 0x001fe20000000000 */
[----:B------:R-:W0:Y:S01]  /*0020*/  S2R R6, SR_TID.X ;  /* 0x0000000000067919 */ /* 0x000e220000002100 */
[----:B------:R-:W-:Y:S01]  /*0030*/  ELECT P0, URZ, PT ;  /* 0x00000000003f782f */ /* 0x000fe20003800000 */
[----:B------:R-:W-:Y:S01]  /*0040*/  BSSY B0, `(.L_x_412) ;  /* 0x0000014000007945 */ /* 0x000fe20003800000 */
[----:B0-----:R-:W-:-:S05]  /*0050*/  SHF.R.U32.HI R0, RZ, 0x5, R6 ;  /* 0x00000005ff007819 */ /* 0x001fca0000011606 */
[----:B------:R-:W0:Y:S02]  /*0060*/  SHFL.IDX PT, R2, R0, RZ, 0x1f ;  /* 0x00001fff00027589 */ /* 0x000e2400000e0000 */
[----:B0-----:R-:W-:Y:S02]  /*0070*/  ISETP.EQ.AND P0, PT, R2, RZ, P0 ;  /* 0x000000ff0200720c */ /* 0x001fe40000702270 */
[----:B------:R-:W-:-:S11]  /*0080*/  SHF.R.U32.HI R2, RZ, 0x7, R6 ;  /* 0x00000007ff027819 */ /* 0x000fd60000011606 */
[----:B------:R-:W-:Y:S05]  /*0090*/  @!P0 BRA `(.L_x_413) ;  /* 0x0000000000388947 */ /* 0x000fea0003800000 */
[----:B------:R-:W-:Y:S02]  /*00a0*/  ULDC.64 UR4, c[0x0][0x198] ;  /* 0x0000660000047ab9 */ /* 0x000fe40000000a00 */
[----:B------:R-:W-:Y:S02]  /*00b0*/  UIADD3 UR6, UP0, UR4, 0x370, URZ ;  /* 0x0000037004067890 */ /* 0x000fe4000ff1e03f */
[----:B------:R-:W-:Y:S02]  /*00c0*/  UIADD3 UR8, UP1, UR4, 0x470, URZ ;  /* 0x0000047004087890 */ /* 0x000fe4000ff3e03f */
[----:B------:R-:W-:Y:S02]  /*00d0*/  UIADD3 UR10, UP2, UR4, 0x570, URZ ;  /* 0x00000570040a7890 */ /* 0x000fe4000ff5e03f */
[----:B------:R-:W-:Y:S02]  /*00e0*/  UIADD3 UR4, UP3, UR4, 0x670, URZ ;  /* 0x0000067004047890 */ /* 0x000fe4000ff7e03f */
[----:B------:R-:W-:-:S02]  /*00f0*/  UIADD3.X UR7, URZ, UR5, URZ, UP0, !UPT ;  /* 0x000000053f077290 */ /* 0x000fc400087fe43f */
[----:B------:R-:W-:Y:S02]  /*0100*/  UIADD3.X UR9, URZ, UR5, URZ, UP1, !UPT ;  /* 0x000000053f097290 */ /* 0x000fe40008ffe43f */
[----:B------:R-:W-:Y:S02]  /*0110*/  UIADD3.X UR11, URZ, UR5, URZ, UP2, !UPT ;  /* 0x000000053f0b7290 */ /* 0x000fe400097fe43f */
[----:B------:R-:W-:-:S03]  /*0120*/  UIADD3.X UR5, URZ, UR5, URZ, UP3, !UPT ;  /* 0x000000053f057290 */ /* 0x000fc60009ffe43f */
[----:B------:R0:W-:Y:S02]  /*0130*/  UTMACCTL.PF [UR6] ;  /* 0x00000000060079b9 */ /* 0x0001e40008040000 */
[----:B------:R0:W-:Y:S02]  /*0140*/  UTMACCTL.PF [UR8] ;  /* 0x00000000080079b9 */ /* 0x0001e40008040000 */
[----:B------:R0:W-:Y:S02]  /*0150*/  UTMACCTL.PF [UR10] ;  /* 0x000000000a0079b9 */ /* 0x0001e40008040000 */
[----:B------:R0:W-:Y:S02]  /*0160*/  UTMACCTL.PF [UR4] ;  /* 0x00000000040079b9 */ /* 0x0001e40008040000 */
[----:B0-----:R-:W-:Y:S01]  /*0170*/  NOP ;  /* 0x0000000000007918 */ /* 0x001fe20000000000 */
.L_x_413:
[----:B------:R-:W-:Y:S05]  /*0180*/  BSYNC B0 ;  /* 0x0000000000007941 */ /* 0x000fea0003800000 */
.L_x_412:
[----:B------:R-:W-:Y:S01]  /*0190*/  VOTEU.ANY UP0, P0 ;  /* 0x00000000003f7886 */ /* 0x000fe20000000100 */
[----:B------:R-:W0:Y:S01]  /*01a0*/  SHFL.IDX PT, R2, R2, RZ, 0x1f ;  /* 0x00001fff02027589 */ /* 0x000e2200000e0000 */
[----:B------:R-:W-:Y:S01]  /*01b0*/  UMOV UR4, 0x80 ;  /* 0x0000008000047882 */ /* 0x000fe20000000000 */
[----:B------:R-:W-:Y:S01]  /*01c0*/  UMOV UR7, 0x100 ;  /* 0x0000010000077882 */ /* 0x000fe20000000000 */
[----:B------:R-:W-:Y:S01]  /*01d0*/  VOTEU.ANY UP1, P0 ;  /* 0x00000000003f7886 */ /* 0x000fe20000020100 */
[----:B------:R-:W1:Y:S01]  /*01e0*/  @UP0 S2UR UR8, SR_CgaCtaId ;  /* 0x00000000000809c3 */ /* 0x000e620000008800 */
[----:B------:R-:W2:Y:S01]  /*01f0*/  SHFL.IDX PT, R3, R0, RZ, 0x1f ;  /* 0x00001fff00037589 */ /* 0x000ea200000e0000 */
[----:B------:R-:W-:Y:S01]  /*0200*/  @UP0 UMOV UR6, 0x400 ;  /* 0x0000040000060882 */ /* 0x000fe20000000000 */
[----:B------:R-:W-:-:S04]  /*0210*/  @UP0 UIADD3 UR4, -UR4, 0x100000, URZ ;  /* 0x0010000004040890 */ /* 0x000fc8000fffe13f */
[----:B------:R-:W-:Y:S02]  /*0220*/  @UP0 USHF.L.U32 UR5, UR4, 0xb, URZ ;  /* 0x0000000b04050899 */ /* 0x000fe4000800063f */
[----:B------:R-:W-:Y:S01]  /*0230*/  @UP0 USHF.L.U32 UR4, UR4, 0x1, URZ ;  /* 0x0000000104040899 */ /* 0x000fe2000800063f */
[----:B------:R-:W-:Y:S01]  /*0240*/  VOTEU.ANY UP2, P0 ;  /* 0x00000000003f7886 */ /* 0x000fe20000040100 */
[----:B0-----:R-:W-:Y:S01]  /*0250*/  R2UR UR9, R2 ;  /* 0x00000000020972ca */ /* 0x001fe200000e0000 */
[----:B-1----:R-:W-:Y:S01]  /*0260*/  @UP0 ULEA UR8, UR8, UR6, 0x18 ;  /* 0x0000000608080291 */ /* 0x002fe2000f8ec03f */
[----:B--2---:R-:W-:Y:S01]  /*0270*/  ISETP.NE.AND P1, PT, R3, RZ, PT ;  /* 0x000000ff0300720c */ /* 0x004fe20003f25270 */
[----:B------:R-:W-:-:S04]  /*0280*/  @UP0 UIADD3 UR6, -UR7, 0x100000, URZ ;  /* 0x0010000007060890 */ /* 0x000fc8000fffe13f */
[----:B------:R-:W-:Y:S02]  /*0290*/  @UP0 USHF.L.U32 UR7, UR6, 0xb, URZ ;  /* 0x0000000b06070899 */ /* 0x000fe4000800063f */
[----:B------:R-:W-:-:S04]  /*02a0*/  @UP0 USHF.L.U32 UR6, UR6, 0x1, URZ ;  /* 0x0000000106060899 */ /* 0x000fc8000800063f */
[----:B------:R-:W-:Y:S01]  /*02b0*/  UISETP.NE.AND UP0, UPT, UR9, URZ, UPT ;  /* 0x0000003f0900728c */ /* 0x000fe2000bf05270 */
[----:B------:R-:W0:Y:S02]  /*02c0*/  FENCE.VIEW.ASYNC.S ;  /* 0x00000000000073c6 */ /* 0x000e240000000000 */
[----:B0-----:R0:W1:Y:S05]  /*02d0*/  @UP1 SYNCS.EXCH.64 URZ, [UR8+0x34800], UR4 ;  /* 0x03480004083f15b2 */ /* 0x00106a0008000100 */
[----:B------:R0:W2:Y:S01]  /*02e0*/  @UP2 SYNCS.EXCH.64 URZ, [UR8+0x34820], UR6 ;  /* 0x03482006083f25b2 */ /* 0x0000a20008000100 */
[----:B------:R-:W-:Y:S05]  /*02f0*/  @P1 BRA `(.L_x_414) ;  /* 0x0000000000481947 */ /* 0x000fea0003800000 */
[----:B0-----:R-:W0:Y:S01]  /*0300*/  S2UR UR5, SR_CgaCtaId ;  /* 0x00000000000579c3 */ /* 0x001e220000008800 */
[----:B------:R-:W-:Y:S01]  /*0310*/  UMOV UR4, 0x400 ;  /* 0x0000040000047882 */ /* 0x000fe20000000000 */
[----:B------:R-:W-:Y:S01]  /*0320*/  UMOV UR6, 0x1 ;  /* 0x0000000100067882 */ /* 0x000fe20000000000 */
[----:B------:R-:W-:Y:S01]  /*0330*/  UMOV UR7, 0x2 ;  /* 0x0000000200077882 */ /* 0x000fe20000000000 */
[----:B------:R-:W-:Y:S01]  /*0340*/  ELECT P0, URZ, PT ;  /* 0x00000000003f782f */ /* 0x000fe20003800000 */
[----:B0-----:R-:W-:Y:S02]  /*0350*/  ULEA UR8, UR5, UR4, 0x18 ;  /* 0x0000000405087291 */ /* 0x001fe4000f8ec03f */
[----:B------:R-:W-:-:S04]  /*0360*/  UIADD3 UR4, -UR6, 0x100000, URZ ;  /* 0x0010000006047890 */ /* 0x000fc8000fffe13f */
[----:B------:R-:W-:Y:S02]  /*0370*/  USHF.L.U32 UR5, UR4, 0xb, URZ ;  /* 0x0000000b04057899 */ /* 0x000fe4000800063f */
[----:B------:R-:W-:Y:S02]  /*0380*/  USHF.L.U32 UR4, UR4, 0x1, URZ ;  /* 0x0000000104047899 */ /* 0x000fe4000800063f */
[----:B------:R-:W-:-:S04]  /*0390*/  UIADD3 UR6, -UR7, 0x100000, URZ ;  /* 0x0010000007067890 */ /* 0x000fc8000fffe13f */
[----:B------:R-:W-:Y:S02]  /*03a0*/  USHF.L.U32 UR7, UR6, 0xb, URZ ;  /* 0x0000000b06077899 */ /* 0x000fe4000800063f */
[----:B------:R-:W-:Y:S01]  /*03b0*/  USHF.L.U32 UR6, UR6, 0x1, URZ ;  /* 0x0000000106067899 */ /* 0x000fe2000800063f */
[----:B------:R-:W0:Y:S03]  /*03c0*/  FENCE.VIEW.ASYNC.S ;  /* 0x00000000000073c6 */ /* 0x000e260000000000 */
[----:B0-----:R3:W4:Y:S08]  /*03d0*/  SYNCS.EXCH.64 URZ, [UR8+0x34830], UR4 ;  /* 0x03483004083f75b2 */ /* 0x0017300008000100 */
[----:B------:R3:W0:Y:S01]  /*03e0*/  SYNCS.EXCH.64 URZ, [UR8+0x34840], UR6 ;  /* 0x03484006083f75b2 */ /* 0x0006220008000100 */
[----:B------:R3:W0:Y:S01]  /*03f0*/  SYNCS.EXCH.64 URZ, [UR8+0x34838], UR4 ;  /* 0x03483804083f75b2 */ /* 0x0006220008000100 */
[----:B------:R3:W0:Y:S02]  /*0400*/  SYNCS.EXCH.64 URZ, [UR8+0x34848], UR6 ;  /* 0x03484806083f75b2 */ /* 0x0006240008000100 */
[----:B---3--:R-:W-:Y:S01]  /*0410*/  NOP ;  /* 0x0000000000007918 */ /* 0x008fe20000000000 */
.L_x_414:
[----:B------:R-:W3:Y:S01]  /*0420*/  SHFL.IDX PT, R2, R0, RZ, 0x1f ;  /* 0x00001fff00027589 */ /* 0x000ee200000e0000 */
[----:B------:R-:W-:Y:S01]  /*0430*/  NOP ;  /* 0x0000000000007918 */ /* 0x000fe20000000000 */
[----:B---3--:R-:W-:-:S13]  /*0440*/  ISETP.NE.AND P0, PT, R2, RZ, PT ;  /* 0x000000ff0200720c */ /* 0x008fda0003f05270 */
        /* <DEDUP_REMOVED lines=14> */
[----:B0-----:R3:W0:Y:S08]  /*0530*/  SYNCS.EXCH.64 URZ, [UR8+0x34850], UR4 ;  /* 0x03485004083f75b2 */ /* 0x0016300008000100 */
[----:B------:R3:W0:Y:S01]  /*0540*/  SYNCS.EXCH.64 URZ, [UR8+0x34860], UR6 ;  /* 0x03486006083f75b2 */ /* 0x0006220008000100 */
[----:B------:R3:W0:Y:S01]  /*0550*/  SYNCS.EXCH.64 URZ, [UR8+0x34858], UR4 ;  /* 0x03485804083f75b2 */ /* 0x0006220008000100 */
[----:B------:R3:W0:Y:S02]  /*0560*/  SYNCS.EXCH.64 URZ, [UR8+0x34868], UR6 ;  /* 0x03486806083f75b2 */ /* 0x0006240008000100 */
[----:B---3--:R-:W-:Y:S01]  /*0570*/  NOP ;  /* 0x0000000000007918 */ /* 0x008fe20000000000 */
.L_x_415:
[----:B------:R-:W3:Y:S01]  /*0580*/  SHFL.IDX PT, R2, R0, RZ, 0x1f ;  /* 0x00001fff00027589 */ /* 0x000ee200000e0000 */
[----:B------:R-:W-:Y:S01]  /*0590*/  NOP ;  /* 0x0000000000007918 */ /* 0x000fe20000000000 */
[----:B---3--:R-:W-:-:S13]  /*05a0*/  ISETP.NE.AND P0, PT, R2, RZ, PT ;  /* 0x000000ff0200720c */ /* 0x008fda0003f05270 */
[----:B------:R-:W-:Y:S05]  /*05b0*/  @P0 BRA `(.L_x_416) ;  /* 0x0000000000380947 */ /* 0x000fea0003800000 */
[----:B0-----:R-:W0:Y:S01]  /*05c0*/  S2UR UR5, SR_CgaCtaId ;  /* 0x00000000000579c3 */ /* 0x001e220000008800 */
[----:B------:R-:W-:Y:S01]  /*05d0*/  UMOV UR4, 0x400 ;  /* 0x0000040000047882 */ /* 0x000fe20000000000 */
[----:B------:R-:W-:Y:S01]  /*05e0*/  UMOV UR7, 0x1 ;  /* 0x0000000100077882 */ /* 0x000fe20000000000 */
[----:B------:R-:W-:Y:S01]  /*05f0*/  ELECT P0, URZ, PT ;  /* 0x00000000003f782f */ /* 0x000fe20003800000 */
[----:B0-----:R-:W-:Y:S02]  /*0600*/  ULEA UR6, UR5, UR4, 0x18 ;  /* 0x0000000405067291 */ /* 0x001fe4000f8ec03f */
[----:B------:R-:W-:-:S04]  /*0610*/  UIADD3 UR4, -UR7, 0x100000, URZ ;  /* 0x0010000007047890 */ /* 0x000fc8000fffe13f */
[----:B------:R-:W-:Y:S02]  /*0620*/  USHF.L.U32 UR5, UR4, 0xb, URZ ;  /* 0x0000000b04057899 */ /* 0x000fe4000800063f */
[----:B------:R-:W-:Y:S01]  /*0630*/  USHF.L.U32 UR4, UR4, 0x1, URZ ;  /* 0x0000000104047899 */ /* 0x000fe2000800063f */
[----:B------:R-:W0:Y:S11]  /*0640*/  FENCE.VIEW.ASYNC.S ;  /* 0x00000000000073c6 */ /* 0x000e360000000000 */
[----:B0-----:R3:W0:Y:S01]  /*0650*/  SYNCS.EXCH.64 URZ, [UR6+0x34870], UR4 ;  /* 0x03487004063f75b2 */ /* 0x0016220008000100 */
[----:B------:R3:W0:Y:S01]  /*0660*/  SYNCS.EXCH.64 URZ, [UR6+0x34880], UR4 ;  /* 0x03488004063f75b2 */ /* 0x0006220008000100 */
[----:B------:R3:W0:Y:S01]  /*0670*/  SYNCS.EXCH.64 URZ, [UR6+0x34878], UR4 ;  /* 0x03487804063f75b2 */ /* 0x0006220008000100 */
[----:B------:R3:W0:Y:S02]  /*0680*/  SYNCS.EXCH.64 URZ, [UR6+0x34888], UR4 ;  /* 0x03488804063f75b2 */ /* 0x0006240008000100 */
[----:B---3--:R-:W-:Y:S01]  /*0690*/  NOP ;  /* 0x0000000000007918 */ /* 0x008fe20000000000 */
.L_x_416:
        /* <DEDUP_REMOVED lines=22> */
.L_x_417:
        /* <DEDUP_REMOVED lines=22> */
.L_x_418:
[----:B0-----:R-:W-:Y:S01]  /*0960*/  UMOV UR4, 0x1 ;  /* 0x0000000100047882 */ /* 0x001fe20000000000 */
[----:B------:R-:W-:Y:S01]  /*0970*/  PLOP3.LUT P0, PT, PT, PT, UP0, 0x80, 0x0 ;  /* 0x000000000000781c */ /* 0x000fe20003f0f008 */
[----:B------:R-:W-:Y:S01]  /*0980*/  USEL UR4, UR4, 0x2, !UP0 ;  /* 0x0000000204047887 */ /* 0x000fe2000c000000 */
[----:B------:R-:W-:Y:S01]  /*0990*/  NOP ;  /* 0x0000000000007918 */ /* 0x000fe20000000000 */
[----:B------:R-:W-:Y:S01]  /*09a0*/  ULDC.64 UR58, c[0x0][0x208] ;  /* 0x00008200003a7ab9 */ /* 0x000fe20000000a00 */
[----:B------:R-:W-:Y:S03]  /*09b0*/  BSSY B9, `(.L_x_419) ;  /* 0x00021c1000097945 */ /* 0x000fe60003800000 */
[----:B------:R-:W-:-:S05]  /*09c0*/  IMAD.U32 R2, RZ, RZ, UR4 ;  /* 0x00000004ff027e24 */ /* 0x000fca000f8e00ff */
[----:B------:R0:W-:Y:S01]  /*09d0*/  STL [R1+0x8c], R2 ;  /* 0x00008c0201007387 */ /* 0x0001e20000100800 */
[----:B-12-4-:R-:W-:Y:S06]  /*09e0*/  BAR.SYNC.DEFER_BLOCKING 0x0 ;  /* 0x0000000000007b1d */ /* 0x016fec0000010000 */
[----:B------:R-:W-:Y:S05]  /*09f0*/  @!P0 BRA `(.L_x_420) ;  /* 0x0000019c000c8947 */ /* 0x000fea0003800000 */
.L_x_421:
        /* <DEDUP_REMOVED lines=8> */
[----:B-1----:R-:W-:-:S06]  /*0a80*/  ULEA UR4, UR5, UR4, 0x18 ;  /* 0x0000000405047291 */ /* 0x002fcc000f8ec03f */
[----:B0-----:R-:W-:Y:S01]  /*0a90*/  IMAD.U32 R2, RZ, RZ, UR4 ;  /* 0x00000004ff027e24 */ /* 0x001fe2000f8e00ff */
[----:B------:R-:W-:-:S04]  /*0aa0*/  ULDC UR4, c[0x0][0xc3c] ;  /* 0x00030f0000047ab9 */ /* 0x000fc80000000800 */
[----:B------:R-:W0:Y:S01]  /*0ab0*/  LDS.128 R144, [R2+0x348d0] ;  /* 0x0348d00002907984 */ /* 0x000e220000000c00 */
[----:B------:R-:W-:Y:S06]  /*0ac0*/  BAR.ARV 0x4, 0x180 ;  /* 0x0106000000007b1d */ /* 0x000fec0000002000 */
[----:B0-----:R-:W-:-:S13]  /*0ad0*/  ISETP.GE.AND P0, PT, R147, UR4, PT ;  /* 0x0000000493007c0c */ /* 0x001fda000bf06270 */
[----:B------:R-:W-:Y:S05]  /*0ae0*/  @P0 BRA `(.L_x_422) ;  /* 0x0000021800b40947 */ /* 0x000fea0003800000 */
[----:B------:R-:W2:Y:S01]  /*0af0*/  LDL R0, [R1+0x8c] ;  /* 0x00008c0001007983 */ /* 0x000ea20000100800 */
[----:B------:R-:W-:Y:S01]  /*0b00*/  IADD3 R18, R6, -0x80, RZ ;  /* 0xffffff8006127810 */ /* 0x000fe20007ffe0ff */
[----:B------:R-:W-:Y:S01]  /*0b10*/  IMAD.MOV.U32 R16, RZ, RZ, RZ ;  /* 0x000000ffff107224 */ /* 0x000fe200078e00ff */
[----:B------:R-:W-:Y:S01]  /*0b20*/  R2UR UR4, R2 ;  /* 0x00000000020472ca */ /* 0x000fe200000e0000 */
[----:B------:R-:W-:Y:S01]  /*0b30*/  IMAD.MOV.U32 R184, RZ, RZ, RZ ;  /* 0x000000ffffb87224 */ /* 0x000fe200078e00ff */
[----:B------:R-:W-:Y:S01]  /*0b40*/  MOV R206, RZ ;  /* 0x000000ff00ce7202 */ /* 0x000fe20000000f00 */
[----:B------:R-:W-:Y:S01]  /*0b50*/  IMAD.MOV.U32 R194, RZ, RZ, RZ ;  /* 0x000000ffffc27224 */ /* 0x000fe200078e00ff */
[----:B------:R-:W-:-:S09]  /*0b60*/  MOV R196, RZ ;  /* 0x000000ff00c47202 */ /* 0x000fd20000000f00 */
[----:B------:R-:W-:Y:S01]  /*0b70*/  UIADD3 UR4, UR4, 0x10400, URZ ;  /* 0x0001040004047890 */ /* 0x000fe2000fffe03f */
[----:B--2---:R-:W-:Y:S02]  /*0b80*/  R2UR UR5, R0 ;  /* 0x00000000000572ca */ /* 0x004fe400000e0000 */
[----:B------:R-:W-:-:S04]  /*0b90*/  SHF.R.S32.HI R0, RZ, 0x1f, R18 ;  /* 0x0000001fff007819 */ /* 0x000fc80000011412 */
[CC--:B------:R-:W-:Y:S02]  /*0ba0*/  LEA.HI R4, R0.reuse, R18.reuse, RZ, 0x4 ;  /* 0x0000001200047211 */ /* 0x0c0fe400078f20ff */
[CC--:B------:R-:W-:Y:S02]  /*0bb0*/  LEA.HI R6, R0.reuse, R18.reuse, RZ, 0x2 ;  /* 0x0000001200067211 */ /* 0x0c0fe400078f10ff */
[----:B------:R-:W-:Y:S02]  /*0bc0*/  SHF.R.S32.HI R7, RZ, 0x4, R4 ;  /* 0x00000004ff077819 */ /* 0x000fe40000011404 */
[----:B------:R-:W-:Y:S01]  /*0bd0*/  LEA.HI R3, R0, R18, RZ, 0x7 ;  /* 0x0000001200037211 */ /* 0x000fe200078f38ff */
[----:B------:R-:W-:Y:S01]  /*0be0*/  ULOP3.LUT UR57, UR5, 0x1, URZ, 0xfc, !UPT ;  /* 0x0000000105397892 */ /* 0x000fe2000f8efc3f */
[----:B------:R-:W-:Y:S02]  /*0bf0*/  LOP3.LUT R5, R4, 0x3fffff0, RZ, 0xc0, !PT ;  /* 0x03fffff004057812 */ /* 0x000fe400078ec0ff */
[----:B------:R-:W-:-:S02]  /*0c00*/  LOP3.LUT R226, R6, 0xfffffffc, RZ, 0xc0, !PT ;  /* 0xfffffffc06e27812 */ /* 0x000fc400078ec0ff */
[----:B------:R-:W-:Y:S01]  /*0c10*/  LEA.HI R4, R4, R7, RZ, 0x1 ;  /* 0x0000000704047211 */ /* 0x000fe200078f08ff */
[C---:B------:R-:W-:Y:S01]  /*0c20*/  IMAD.IADD R5, R18.reuse, 0x1, -R5 ;  /* 0x0000000112057824 */ /* 0x040fe200078e0a05 */
[----:B------:R-:W-:Y:S01]  /*0c30*/  LOP3.LUT R230, R3, 0xffffff80, RZ, 0xc0, !PT ;  /* 0xffffff8003e67812 */ /* 0x000fe200078ec0ff */
[----:B------:R-:W-:Y:S01]  /*0c40*/  IMAD.IADD R226, R18, 0x1, -R226 ;  /* 0x0000000112e27824 */ /* 0x000fe200078e0ae2 */
[----:B------:R-:W-:Y:S02]  /*0c50*/  LEA.HI R192, R0, R18, RZ, 0x5 ;  /* 0x0000001200c07211 */ /* 0x000fe400078f28ff */
[----:B------:R-:W-:Y:S01]  /*0c60*/  LOP3.LUT R4, R4, 0x1ffffffe, RZ, 0xc0, !PT ;  /* 0x1ffffffe04047812 */ /* 0x000fe200078ec0ff */
[----:B------:R-:W-:Y:S01]  /*0c70*/  IMAD.SHL.U32 R22, R226, 0x4, RZ ;  /* 0x00000004e2167824 */ /* 0x000fe200078e00ff */
[----:B------:R-:W-:Y:S02]  /*0c80*/  IADD3 R230, R18, -R230, RZ ;  /* 0x800000e612e67210 */ /* 0x000fe40007ffe0ff */
[----:B------:R-:W-:Y:S01]  /*0c90*/  SHF.R.S32.HI R192, RZ, 0x5, R192 ;  /* 0x00000005ffc07819 */ /* 0x000fe200000114c0 */
[----:B------:R-:W-:Y:S01]  /*0ca0*/  IMAD.IADD R4, R7, 0x1, -R4 ;  /* 0x0000000107047824 */ /* 0x000fe200078e0a04 */
[----:B------:R-:W-:Y:S01]  /*0cb0*/  SHF.R.S32.HI R7, RZ, 0x1f, R230 ;  /* 0x0000001fff077819 */ /* 0x000fe200000114e6 */
[C---:B------:R-:W-:Y:S01]  /*0cc0*/  VIADD R188, R22.reuse, 0x40 ;  /* 0x0000004016bc7836 */ /* 0x040fe20000000000 */
[----:B------:R-:W-:Y:S01]  /*0cd0*/  IADD3 R186, R22, 0x20, RZ ;  /* 0x0000002016ba7810 */ /* 0x000fe20007ffe0ff */
[----:B------:R-:W-:Y:S01]  /*0ce0*/  IMAD R9, R192, 0x10, R5 ;  /* 0x00000010c0097824 */ /* 0x000fe200078e0205 */
[----:B------:R-:W-:Y:S01]  /*0cf0*/  LEA.HI R5, R7, R230, RZ, 0x2 ;  /* 0x000000e607057211 */ /* 0x000fe200078f10ff */
[C---:B------:R-:W-:Y:S01]  /*0d00*/  IMAD.IADD R10, R22.reuse, 0x1, R188 ;  /* 0x00000001160a7824 */ /* 0x040fe200078e02bc */
[----:B------:R-:W-:Y:S01]  /*0d10*/  SHF.R.S32.HI R17, RZ, 0x2, R6 ;  /* 0x00000002ff117819 */ /* 0x000fe20000011406 */
[C---:B------:R-:W-:Y:S01]  /*0d20*/  IMAD.IADD R8, R22.reuse, 0x1, R186 ;  /* 0x0000000116087824 */ /* 0x040fe200078e02ba */
[----:B------:R-:W-:Y:S01]  /*0d30*/  LEA R14, R9, R4, 0x3 ;  /* 0x00000004090e7211 */ /* 0x000fe200078e18ff */
[C---:B------:R-:W-:Y:S01]  /*0d40*/  VIADD R190, R22.reuse, 0x50 ;  /* 0x0000005016be7836 */ /* 0x040fe20000000000 */
[--C-:B------:R-:W-:Y:S01]  /*0d50*/  SHF.R.S32.HI R4, RZ, 0x2, R5.reuse ;  /* 0x00000002ff047819 */ /* 0x100fe20000011405 */
[----:B------:R-:W-:Y:S01]  /*0d60*/  VIADD R207, R17, 0x40 ;  /* 0x0000004011cf7836 */ /* 0x000fe20000000000 */
[----:B------:R-:W-:Y:S01]  /*0d70*/  SHF.R.S32.HI R9, RZ, 0x1f, R5 ;  /* 0x0000001fff097819 */ /* 0x000fe20000011405 */
[----:B------:R-:W-:Y:S01]  /*0d80*/  VIADD R189, R22, 0x30 ;  /* 0x0000003016bd7836 */ /* 0x000fe20000000000 */
[----:B------:R-:W-:Y:S01]  /*0d90*/  SHF.R.S32.HI R6, RZ, 0x1f, R6 ;  /* 0x0000001fff067819 */ /* 0x000fe20000011406 */
[----:B------:R-:W-:Y:S01]  /*0da0*/  IMAD.SHL.U32 R185, R207, 0x40, RZ ;  /* 0x00000040cfb97824 */ /* 0x000fe200078e00ff */
[----:B------:R-:W-:Y:S01]  /*0db0*/  LEA.HI R9, R9, R4, RZ, 0x3 ;  /* 0x0000000409097211 */ /* 0x000fe200078f18ff */
[----:B------:R-:W-:Y:S01]  /*0dc0*/  IMAD.SHL.U32 R236, R189, 0x2, RZ ;  /* 0x00000002bdec7824 */ /* 0x000fe200078e00ff */
[----:B------:R-:W-:-:S02]  /*0dd0*/  LEA.HI R6, R6, R17, RZ, 0x3 ;  /* 0x0000001106067211 */ /* 0x000fc400078f18ff */
[----:B------:R-:W-:Y:S02]  /*0de0*/  SHF.R.S32.HI R15, RZ, 0x7, R3 ;  /* 0x00000007ff0f7819 */ /* 0x000fe40000011403 */
[----:B------:R-:W-:Y:S02]  /*0df0*/  SHF.R.S32.HI R11, RZ, 0x1f, R8 ;  /* 0x0000001fff0b7819 */ /* 0x000fe40000011408 */
[----:B------:R-:W-:Y:S02]  /*0e00*/  LOP3.LUT R9, R9, 0xfffffff8, RZ, 0xc0, !PT ;  /* 0xfffffff809097812 */ /* 0x000fe400078ec0ff */
[----:B------:R-:W-:Y:S02]  /*0e10*/  LEA.HI R7, R7, R230, RZ, 0x5 ;  /* 0x000000e607077211 */ /* 0x000fe400078f28ff */
[----:B------:R-:W-:Y:S02]  /*0e20*/  LOP3.LUT R6, R6, 0xfffffff8, RZ, 0xc0, !PT ;  /* 0xfffffff806067812 */ /* 0x000fe400078ec0ff */
[----:B------:R-:W-:-:S02]  /*0e30*/  LEA.HI R3, R3, R15, RZ, 0x1 ;  /* 0x0000000f03037211 */ /* 0x000fc400078f08ff */
[CC--:B------:R-:W-:Y:S02]  /*0e40*/  LEA.HI R12, R11.reuse, R8.reuse, RZ, 0x3 ;  /* 0x000000080b0c7211 */ /* 0x0c0fe400078f18ff */
[----:B------:R-:W-:Y:S02]  /*0e50*/  LEA.HI R13, R11, R8, RZ, 0x6 ;  /* 0x000000080b0d7211 */ /* 0x000fe400078f30ff */
[----:B------:R-:W-:Y:S02]  /*0e60*/  SHF.R.S32.HI R8, RZ, 0x1f, R207 ;  /* 0x0000001fff087819 */ /* 0x000fe400000114cf */
[----:B------:R-:W-:Y:S02]  /*0e70*/  IADD3 R4, R4, -R9, RZ ;  /* 0x8000000904047210 */ /* 0x000fe40007ffe0ff */
[----:B------:R-:W-:Y:S02]  /*0e80*/  SHF.R.S32.HI R7, RZ, 0x5, R7 ;  /* 0x00000005ff077819 */ /* 0x000fe40000011407 */
[----:B------:R-:W-:-:S02]  /*0e90*/  IADD3 R229, R17, -R6, RZ ;  /* 0x8000000611e57210 */ /* 0x000fc40007ffe0ff */
[----:B------:R-:W-:Y:S01]  /*0ea0*/  LOP3.LUT R3, R3, 0x3fffffe, RZ, 0xc0, !PT ;  /* 0x03fffffe03037812 */ /* 0x000fe200078ec0ff */
[----:B------:R-:W-:Y:S01]  /*0eb0*/  IMAD R4, R7, 0x10, R4 ;  /* 0x0000001007047824 */ /* 0x000fe200078e0204 */
[----:B------:R-:W-:Y:S01]  /*0ec0*/  LEA.HI R0, R0, R18, RZ, 0x3 ;  /* 0x0000001200007211 */ /* 0x000fe200078f18ff */
[----:B------:R-:W-:Y:S01]  /*0ed0*/  IMAD.SHL.U32 R191, R229, 0x40, RZ ;  /* 0x00000040e5bf7824 */ /* 0x000fe200078e00ff */
[----:B------:R-:W-:Y:S02]  /*0ee0*/  SHF.R.S32.HI R11, RZ, 0x1f, R10 ;  /* 0x0000001fff0b7819 */ /* 0x000fe4000001140a */
[----:B------:R-:W-:Y:S02]  /*0ef0*/  LEA.HI R8, R8, R207, RZ, 0x3 ;  /* 0x000000cf08087211 */ /* 0x000fe400078f18ff */
[----:B------:R-:W-:Y:S02]  /*0f00*/  IADD3 R3, R15, -R3, RZ ;  /* 0x800000030f037210 */ /* 0x000fe40007ffe0ff */
[----:B------:R-:W-:Y:S01]  /*0f10*/  LOP3.LUT R185, R185, 0x1c0, RZ, 0xc0, !PT ;  /* 0x000001c0b9b97812 */ /* 0x000fe200078ec0ff */
[----:B------:R-:W-:Y:S01]  /*0f20*/  IMAD.SHL.U32 R8, R8, 0x40, RZ ;  /* 0x0000004008087824 */ /* 0x000fe200078e00ff */
[----:B------:R-:W-:-:S02]  /*0f30*/  LOP3.LUT R201, R0, 0xfffffff8, RZ, 0xc0, !PT ;  /* 0xfffffff800c97812 */ /* 0x000fc400078ec0ff */
[CC--:B------:R-:W-:Y:S02]  /*0f40*/  LEA.HI R228, R11.reuse, R10.reuse, RZ, 0x3 ;  /* 0x0000000a0be47211 */ /* 0x0c0fe400078f18ff */
[----:B------:R-:W-:Y:S01]  /*0f50*/  LEA.HI R10, R11, R10, RZ, 0x6 ;  /* 0x0000000a0b0a7211 */ /* 0x000fe200078f30ff */
[----:B------:R-:W-:Y:S01]  /*0f60*/  IMAD R11, R3, 0x40, R4 ;  /* 0x00000040030b7824 */ /* 0x000fe200078e0204 */
[----:B------:R-:W-:Y:S01]  /*0f70*/  LOP3.LUT R191, R191, 0x1c0, RZ, 0xc0, !PT ;  /* 0x000001c0bfbf7812 */ /* 0x000fe200078ec0ff */
[----:B------:R-:W-:Y:S01]  /*0f80*/  IMAD.IADD R201, R18, 0x1, -R201 ;  /* 0x0000000112c97824 */ /* 0x000fe200078e0ac9 */
[----:B------:R-:W-:Y:S01]  /*0f90*/  SHF.R.U32.HI R15, RZ, 0x3, R185 ;  /* 0x00000003ff0f7819 */ /* 0x000fe200000116b9 */
[----:B------:R-:W-:Y:S01]  /*0fa0*/  IMAD.SHL.U32 R10, R10, 0x80, RZ ;  /* 0x000000800a0a7824 */ /* 0x000fe200078e00ff */
[----:B------:R-:W-:Y:S01]  /*0fb0*/  SHF.L.U32 R13, R13, 0x7, RZ ;  /* 0x000000070d0d7819 */ /* 0x000fe200000006ff */
[----:B------:R-:W-:Y:S01]  /*0fc0*/  IMAD.SHL.U32 R198, R201, 0x8, RZ ;  /* 0x00000008c9c67824 */ /* 0x000fe200078e00ff */
[----:B------:R-:W-:Y:S01]  /*0fd0*/  LOP3.LUT R3, R185, 0x38, R12, 0xf8, !PT ;  /* 0x00000038b9037812 */ /* 0x000fe200078ef80c */
[----:B------:R-:W-:Y:S01]  /*0fe0*/  IMAD.SHL.U32 R18, R226, 0x8, RZ ;  /* 0x00000008e2127824 */ /* 0x000fe200078e00ff */
[----:B------:R-:W-:Y:S01]  /*0ff0*/  LOP3.LUT R195, R8, 0xfffffe00, RZ, 0xc0, !PT ;  /* 0xfffffe0008c37812 */ /* 0x000fe200078ec0ff */
[----:B------:R-:W-:Y:S01]  /*1000*/  STL [R1+0x7c], R11 ;  /* 0x00007c0b01007387 */ /* 0x000fe20000100800 */
[----:B------:R-:W-:-:S02]  /*1010*/  SHF.R.U32.HI R193, RZ, 0x3, R191 ;  /* 0x00000003ffc17819 */ /* 0x000fc400000116bf */
[----:B------:R-:W-:Y:S02]  /*1020*/  LOP3.LUT R4, R191, 0x38, R12, 0xf8, !PT ;  /* 0x00000038bf047812 */ /* 0x000fe400078ef80c */
[----:B------:R-:W-:Y:S02]  /*1030*/  LOP3.LUT R13, R13, 0xffffe000, RZ, 0xc0, !PT ;  /* 0xffffe0000d0d7812 */ /* 0x000fe400078ec0ff */
[----:B------:R-:W-:Y:S02]  /*1040*/  LOP3.LUT R8, R3, R15, RZ, 0x3c, !PT ;  /* 0x0000000f03087212 */ /* 0x000fe400078e3cff */
[----:B------:R-:W-:Y:S02]  /*1050*/  SHF.R.S32.HI R224, RZ, 0x3, R0 ;  /* 0x00000003ffe07819 */ /* 0x000fe40000011400 */
[----:B------:R-:W-:Y:S02]  /*1060*/  LOP3.LUT R4, R4, R193, RZ, 0x3c, !PT ;  /* 0x000000c104047212 */ /* 0x000fe400078e3cff */
[----:B------:R-:W-:Y:S01]  /*1070*/  IADD3 R8, R8, R13, R195 ;  /* 0x0000000d08087210 */ /* 0x000fe20007ffe0c3 */
[----:B------:R-:W-:Y:S01]  /*1080*/  IMAD R13, R192, 0x200, R13 ;  /* 0x00000200c00d7824 */ /* 0x000fe200078e020d */
[----:B------:R-:W-:-:S02]  /*1090*/  MOV R0, UR4 ;  /* 0x0000000400007c02 */ /* 0x000fc40008000f00 */
[----:B------:R-:W-:Y:S01]  /*10a0*/  IADD3 R200, R198, 0x40, RZ ;  /* 0x00000040c6c87810 */ /* 0x000fe20007ffe0ff */
[----:B------:R-:W-:Y:S01]  /*10b0*/  IMAD.IADD R4, R13, 0x1, R4 ;  /* 0x000000010d047824 */ /* 0x000fe200078e0204 */
[----:B------:R-:W-:Y:S01]  /*10c0*/  LOP3.LUT R5, R5, 0x7ffffffc, RZ, 0xc0, !PT ;  /* 0x7ffffffc05057812 */ /* 0x000fe200078ec0ff */
[----:B------:R0:W-:Y:S01]  /*10d0*/  STL [R1+0x88], R0 ;  /* 0x0000880001007387 */ /* 0x0001e20000100800 */
[----:B------:R-:W-:Y:S01]  /*10e0*/  SHF.R.S32.HI R13, RZ, 0x1f, R200 ;  /* 0x0000001fff0d7819 */ /* 0x000fe200000114c8 */
[----:B------:R-:W-:Y:S01]  /*10f0*/  IMAD.SHL.U32 R13, R188, 0x2, RZ ;  /* 0x00000002bc0d7824 */ /* 0x000fe200078e00ff */
[----:B------:R-:W-:Y:S01]  /*1100*/  LOP3.LUT R6, R191, 0x38, R228, 0xf8, !PT ;  /* 0x00000038bf067812 */ /* 0x000fe200078ef8e4 */
[----:B------:R-:W-:Y:S01]  /*1110*/  IMAD.IADD R5, R230, 0x1, -R5 ;  /* 0x00000001e6057824 */ /* 0x000fe200078e0a05 */
[----:B------:R-:W-:Y:S02]  /*1120*/  LOP3.LUT R10, R10, 0xffffe000, RZ, 0xc0, !PT ;  /* 0xffffe0000a0a7812 */ /* 0x000fe400078ec0ff */
[----:B------:R-:W-:Y:S01]  /*1130*/  SHF.R.S32.HI R9, RZ, 0x1f, R190 ;  /* 0x0000001fff097819 */ /* 0x000fe200000114be */
[----:B------:R1:W-:Y:S01]  /*1140*/  STL [R1+0x10], R13 ;  /* 0x0000100d01007387 */ /* 0x0003e20000100800 */
[----:B------:R-:W-:-:S02]  /*1150*/  LOP3.LUT R6, R6, R193, RZ, 0x3c, !PT ;  /* 0x000000c106067212 */ /* 0x000fc400078e3cff */
[----:B0-----:R-:W-:Y:S02]  /*1160*/  SHF.R.S32.HI R0, RZ, 0x1f, R198 ;  /* 0x0000001fff007819 */ /* 0x001fe400000114c6 */
[----:B------:R-:W-:Y:S02]  /*1170*/  LOP3.LUT R0, R185, 0x38, R18, 0xf8, !PT ;  /* 0x00000038b9007812 */ /* 0x000fe400078ef812 */
[----:B------:R-:W-:Y:S02]  /*1180*/  LEA R3, R192, R10, 0x9 ;  /* 0x0000000ac0037211 */ /* 0x000fe400078e48ff */
[----:B------:R-:W-:Y:S01]  /*1190*/  LOP3.LUT R0, R195, R0, R15, 0xf6, !PT ;  /* 0x00000000c3007212 */ /* 0x000fe200078ef60f */
[----:B-1----:R-:W-:Y:S01]  /*11a0*/  IMAD.SHL.U32 R13, R14, 0x8, RZ ;  /* 0x000000080e0d7824 */ /* 0x002fe200078e00ff */
[----:B------:R-:W-:Y:S01]  /*11b0*/  SHF.L.U32 R21, R190, 0x1, RZ ;  /* 0x00000001be157819 */ /* 0x000fe200000006ff */
[----:B------:R-:W-:Y:S01]  /*11c0*/  IMAD.IADD R6, R3, 0x1, R6 ;  /* 0x0000000103067824 */ /* 0x000fe200078e0206 */
[----:B------:R-:W-:-:S02]  /*11d0*/  LOP3.LUT R7, R185, 0x38, R228, 0xf8, !PT ;  /* 0x00000038b9077812 */ /* 0x000fc400078ef8e4 */
[----:B------:R-:W-:Y:S01]  /*11e0*/  SHF.L.U32 R209, R5, 0x1, RZ ;  /* 0x0000000105d17819 */ /* 0x000fe200000006ff */
[----:B------:R-:W-:Y:S01]  /*11f0*/  STL [R1+0x4c], R21 ;  /* 0x00004c1501007387 */ /* 0x000fe20000100800 */
[----:B------:R-:W-:Y:S02]  /*1200*/  SHF.L.U64.HI R9, R190, 0x1, R9 ;  /* 0x00000001be097819 */ /* 0x000fe40000010209 */
[----:B------:R-:W-:Y:S01]  /*1210*/  LEA R0, R0, UR4, 0x1 ;  /* 0x0000000400007c11 */ /* 0x000fe2000f8e08ff */
[----:B------:R-:W-:Y:S01]  /*1220*/  STL [R1+0x84], R13 ;  /* 0x0000840d01007387 */ /* 0x000fe20000100800 */
[----:B------:R-:W-:Y:S01]  /*1230*/  LOP3.LUT R7, R7, R15, RZ, 0x3c, !PT ;  /* 0x0000000f07077212 */ /* 0x000fe200078e3cff */
[C---:B------:R-:W-:Y:S01]  /*1240*/  VIADD R221, R209.reuse, 0x30 ;  /* 0x00000030d1dd7836 */ /* 0x040fe20000000000 */
[----:B------:R-:W-:Y:S01]  /*1250*/  LEA.HI R3, R226, R226, RZ, 0x1 ;  /* 0x000000e2e2037211 */ /* 0x000fe200078f08ff */
[----:B------:R-:W-:Y:S01]  /*1260*/  STL [R1+0x48], R9 ;  /* 0x0000480901007387 */ /* 0x000fe20000100800 */
[C---:B------:R-:W-:Y:S01]  /*1270*/  IADD3 R222, R209.reuse, 0x28, RZ ;  /* 0x00000028d1de7810 */ /* 0x040fe20007ffe0ff */
[C---:B------:R-:W-:Y:S01]  /*1280*/  VIADD R218, R209.reuse, 0x48 ;  /* 0x00000048d1da7836 */ /* 0x040fe20000000000 */
[C---:B------:R-:W-:Y:S01]  /*1290*/  IADD3 R219, R209.reuse, 0x40, RZ ;  /* 0x00000040d1db7810 */ /* 0x040fe20007ffe0ff */
[----:B------:R0:W-:Y:S01]  /*12a0*/  STL [R1+0x74], R0 ;  /* 0x0000740001007387 */ /* 0x0001e20000100800 */
[C---:B------:R-:W-:Y:S01]  /*12b0*/  IADD3 R216, R209.reuse, 0x58, RZ ;  /* 0x00000058d1d87810 */ /* 0x040fe20007ffe0ff */
[C---:B------:R-:W-:Y:S01]  /*12c0*/  VIADD R215, R209.reuse, 0x60 ;  /* 0x00000060d1d77836 */ /* 0x040fe20000000000 */
[C---:B------:R-:W-:Y:S01]  /*12d0*/  IADD3 R213, R209.reuse, 0x70, RZ ;  /* 0x00000070d1d57810 */ /* 0x040fe20007ffe0ff */
[----:B------:R-:W-:Y:S01]  /*12e0*/  VIADD R212, R209, 0x78 ;  /* 0x00000078d1d47836 */ /* 0x000fe20000000000 */
[----:B------:R-:W-:Y:S01]  /*12f0*/  IADD3 R7, R7, R10, R195 ;  /* 0x0000000a07077210 */ /* 0x000fe20007ffe0c3 */
[----:B------:R-:W-:Y:S01]  /*1300*/  VIADD R223, R209, 0x20 ;  /* 0x00000020d1df7836 */ /* 0x000fe20000000000 */
[----:B------:R-:W-:Y:S01]  /*1310*/  LOP3.LUT R3, R3, 0x1ffffffe, RZ, 0xc0, !PT ;  /* 0x1ffffffe03037812 */ /* 0x000fe200078ec0ff */
[C---:B------:R-:W-:Y:S01]  /*1320*/  VIADD R220, R209.reuse, 0x38 ;  /* 0x00000038d1dc7836 */ /* 0x040fe20000000000 */
[----:B------:R-:W-:Y:S01]  /*1330*/  LEA R8, R8, UR4, 0x1 ;  /* 0x0000000408087c11 */ /* 0x000fe2000f8e08ff */
[C---:B------:R-:W-:Y:S01]  /*1340*/  VIADD R217, R209.reuse, 0x50 ;  /* 0x00000050d1d97836 */ /* 0x040fe20000000000 */
[----:B0-----:R-:W-:Y:S01]  /*1350*/  SHF.R.S32.HI R0, RZ, 0x1f, R222 ;  /* 0x0000001fff007819 */ /* 0x001fe200000114de */
[----:B------:R-:W-:Y:S01]  /*1360*/  IMAD.IADD R3, R226, 0x1, -R3 ;  /* 0x00000001e2037824 */ /* 0x000fe200078e0a03 */
[----:B------:R-:W-:Y:S01]  /*1370*/  SHF.R.S32.HI R0, RZ, 0x1f, R219 ;  /* 0x0000001fff007819 */ /* 0x000fe200000114db */
[----:B------:R-:W-:Y:S01]  /*1380*/  STL [R1+0x6c], R8 ;  /* 0x00006c0801007387 */ /* 0x000fe20000100800 */
[----:B------:R-:W-:Y:S01]  /*1390*/  SHF.R.S32.HI R0, RZ, 0x1f, R216 ;  /* 0x0000001fff007819 */ /* 0x000fe200000114d8 */
[C---:B------:R-:W-:Y:S01]  /*13a0*/  VIADD R214, R209.reuse, 0x68 ;  /* 0x00000068d1d67836 */ /* 0x040fe20000000000 */
[----:B------:R-:W-:Y:S01]  /*13b0*/  SHF.R.S32.HI R0, RZ, 0x1f, R213 ;  /* 0x0000001fff007819 */ /* 0x000fe200000114d5 */
[----:B------:R-:W-:Y:S01]  /*13c0*/  VIADD R211, R209, 0x18 ;  /* 0x00000018d1d37836 */ /* 0x000fe20000000000 */
[----:B------:R-:W-:-:S02]  /*13d0*/  LEA R0, R7, UR4, 0x1 ;  /* 0x0000000407007c11 */ /* 0x000fc4000f8e08ff */
[----:B------:R-:W-:Y:S02]  /*13e0*/  SHF.R.S32.HI R5, RZ, 0x1f, R221 ;  /* 0x0000001fff057819 */ /* 0x000fe400000114dd */
[----:B------:R-:W-:Y:S01]  /*13f0*/  SHF.R.S32.HI R5, RZ, 0x1f, R218 ;  /* 0x0000001fff057819 */ /* 0x000fe200000114da */
[----:B------:R0:W-:Y:S01]  /*1400*/  STL [R1+0x68], R0 ;  /* 0x0000680001007387 */ /* 0x0001e20000100800 */
[----:B------:R-:W-:Y:S02]  /*1410*/  SHF.R.S32.HI R5, RZ, 0x1f, R215 ;  /* 0x0000001fff057819 */ /* 0x000fe400000114d7 */
[----:B------:R-:W-:Y:S01]  /*1420*/  SHF.R.S32.HI R5, RZ, 0x1f, R212 ;  /* 0x0000001fff057819 */ /* 0x000fe200000114d4 */
[----:B------:R-:W-:Y:S01]  /*1430*/  IMAD R5, R3, 0x8, R11 ;  /* 0x0000000803057824 */ /* 0x000fe200078e020b */
[----:B------:R-:W-:Y:S02]  /*1440*/  LEA R3, R4, UR4, 0x1 ;  /* 0x0000000404037c11 */ /* 0x000fe4000f8e08ff */
[----:B------:R-:W-:-:S02]  /*1450*/  IADD3 R187, R22, 0x10, RZ ;  /* 0x0000001016bb7810 */ /* 0x000fc40007ffe0ff */
[----:B------:R1:W-:Y:S01]  /*1460*/  STL [R1+0x80], R5 ;  /* 0x0000800501007387 */ /* 0x0003e20000100800 */
[----:B0-----:R-:W-:Y:S02]  /*1470*/  LEA R0, R6, UR4, 0x1 ;  /* 0x0000000406007c11 */ /* 0x001fe4000f8e08ff */
[----:B------:R-:W-:Y:S01]  /*1480*/  SHF.R.S32.HI R10, RZ, 0x1f, R187 ;  /* 0x0000001fff0a7819 */ /* 0x000fe200000114bb */
[----:B------:R-:W-:Y:S01]  /*1490*/  IMAD.SHL.U32 R232, R187, 0x2, RZ ;  /* 0x00000002bbe87824 */ /* 0x000fe200078e00ff */
[----:B------:R-:W-:Y:S01]  /*14a0*/  SHF.R.S32.HI R233, RZ, 0x1f, R186 ;  /* 0x0000001fffe97819 */ /* 0x000fe200000114ba */
[----:B------:R1:W-:Y:S01]  /*14b0*/  STL [R1+0x70], R0 ;  /* 0x0000700001007387 */ /* 0x0003e20000100800 */
[----:B------:R-:W-:Y:S02]  /*14c0*/  SHF.R.S32.HI R20, RZ, 0x1f, R189 ;  /* 0x0000001fff147819 */ /* 0x000fe400000114bd */
[----:B------:R-:W-:Y:S01]  /*14d0*/  SHF.R.S32.HI R237, RZ, 0x1f, R188 ;  /* 0x0000001fffed7819 */ /* 0x000fe200000114bc */
[----:B------:R1:W-:Y:S01]  /*14e0*/  STL [R1+0x78], R3 ;  /* 0x0000780301007387 */ /* 0x0003e20000100800 */
[----:B------:R-:W-:-:S02]  /*14f0*/  SHF.R.S32.HI R9, RZ, 0x1f, R223 ;  /* 0x0000001fff097819 */ /* 0x000fc400000114df */
[----:B------:R-:W-:Y:S02]  /*1500*/  SHF.R.S32.HI R9, RZ, 0x1f, R220 ;  /* 0x0000001fff097819 */ /* 0x000fe400000114dc */
[----:B------:R-:W-:Y:S02]  /*1510*/  SHF.R.S32.HI R9, RZ, 0x1f, R217 ;  /* 0x0000001fff097819 */ /* 0x000fe400000114d9 */
[C---:B------:R-:W-:Y:S02]  /*1520*/  SHF.L.U32 R234, R186.reuse, 0x1, RZ ;  /* 0x00000001baea7819 */ /* 0x040fe400000006ff */
[----:B------:R-:W-:Y:S02]  /*1530*/  SHF.L.U64.HI R231, R187, 0x1, R10 ;  /* 0x00000001bbe77819 */ /* 0x000fe4000001020a */
[----:B------:R-:W-:Y:S02]  /*1540*/  SHF.L.U64.HI R233, R186, 0x1, R233 ;  /* 0x00000001bae97819 */ /* 0x000fe400000102e9 */
[----:B------:R-:W-:-:S02]  /*1550*/  SHF.L.U64.HI R235, R189, 0x1, R20 ;  /* 0x00000001bdeb7819 */ /* 0x000fc40000010214 */
[----:B------:R-:W-:Y:S02]  /*1560*/  SHF.L.U64.HI R237, R188, 0x1, R237 ;  /* 0x00000001bced7819 */ /* 0x000fe400000102ed */
[----:B------:R-:W-:Y:S02]  /*1570*/  SHF.R.S32.HI R227, RZ, 0x3, R12 ;  /* 0x00000003ffe37819 */ /* 0x000fe4000001140c */
[----:B------:R-:W-:Y:S02]  /*1580*/  SHF.R.S32.HI R228, RZ, 0x3, R228 ;  /* 0x00000003ffe47819 */ /* 0x000fe400000114e4 */
[----:B-1----:R-:W-:-:S07]  /*1590*/  SHF.R.S32.HI R9, RZ, 0x1f, R214 ;  /* 0x0000001fff097819 */ /* 0x002fce00000114d6 */
.L_x_634:
[----:B01-34-:R-:W0:Y:S01]  /*15a0*/  LDC.64 R4, c[0x0][0xc88] ;  /* 0x00032200ff047b82 */ /* 0x01be220000000a00 */
[----:B------:R-:W-:Y:S01]  /*15b0*/  ULDC.64 UR4, c[0x0][0xa28] ;  /* 0x00028a0000047ab9 */ /* 0x000fe20000000a00 */
[----:B------:R-:W-:Y:S01]  /*15c0*/  ULDC.64 UR8, c[0x0][0xa18] ;  /* 0x0002860000087ab9 */ /* 0x000fe20000000a00 */
[----:B------:R-:W-:Y:S01]  /*15d0*/  ULDC.64 UR6, c[0x0][0xa08] ;  /* 0x0002820000067ab9 */ /* 0x000fe20000000a00 */
[----:B0-----:R-:W-:-:S05]  /*15e0*/  IMAD.WIDE R4, R147, 0x4, R4 ;  /* 0x0000000493047825 */ /* 0x001fca00078e0204 */
[----:B------:R-:W2:Y:S01]  /*15f0*/  LDG.E R203, desc[UR58][R4.64] ;  /* 0x0000003a04cb7981 */ /* 0x000ea2000c1e1900 */
[----:B------:R-:W-:Y:S01]  /*1600*/  ISETP.NE.U32.AND P2, PT, RZ, UR4, PT ;  /* 0x00000004ff007c0c */ /* 0x000fe2000bf45070 */
[----:B------:R-:W-:Y:S01]  /*1610*/  IMAD.MOV.U32 R11, RZ, RZ, RZ ;  /* 0x000000ffff0b7224 */ /* 0x000fe200078e00ff */
[----:B------:R-:W-:Y:S01]  /*1620*/  ISETP.NE.U32.AND P1, PT, RZ, UR8, PT ;  /* 0x00000008ff007c0c */ /* 0x000fe2000bf25070 */
[----:B------:R-:W-:Y:S01]  /*1630*/  IMAD.MOV.U32 R27, RZ, RZ, RZ ;  /* 0x000000ffff1b7224 */ /* 0x000fe200078e00ff */
[----:B------:R-:W-:Y:S02]  /*1640*/  ISETP.NE.AND.EX P2, PT, RZ, UR5, PT, P2 ;  /* 0x00000005ff007c0c */ /* 0x000fe4000bf45320 */
[----:B------:R-:W-:Y:S02]  /*1650*/  ISETP.NE.AND.EX P1, PT, RZ, UR9, PT, P1 ;  /* 0x00000009ff007c0c */ /* 0x000fe4000bf25310 */
[----:B------:R-:W-:-:S04]  /*1660*/  ISETP.NE.U32.AND P0, PT, RZ, UR6, PT ;  /* 0x00000006ff007c0c */ /* 0x000fc8000bf05070 */
[----:B------:R-:W-:Y:S02]  /*1670*/  ISETP.NE.AND.EX P0, PT, RZ, UR7, PT, P0 ;  /* 0x00000007ff007c0c */ /* 0x000fe4000bf05300 */
[----:B--2---:R-:W-:-:S03]  /*1680*/  SHF.R.S32.HI R225, RZ, 0x1f, R203 ;  /* 0x0000001fffe17819 */ /* 0x004fc600000114cb */
[C---:B------:R-:W-:Y:S02]  /*1690*/  @P2 LEA R4, P3, R203.reuse, UR4, 0x2 ;  /* 0x00000004cb042c11 */ /* 0x040fe4000f8610ff */
[C---:B------:R-:W-:Y:S02]  /*16a0*/  SHF.L.U32 R204, R203.reuse, 0x2, RZ ;  /* 0x00000002cbcc7819 */ /* 0x040fe400000006ff */
[C-C-:B------:R-:W-:Y:S01]  /*16b0*/  @P2 LEA.HI.X R5, R203.reuse, UR5, R225.reuse, 0x2, P3 ;  /* 0x00000005cb052c11 */ /* 0x140fe200098f14e1 */
[----:B------:R-:W-:Y:S01]  /*16c0*/  ULDC UR4, c[0x0][0x288] ;  /* 0x0000a20000047ab9 */ /* 0x000fe20000000800 */
[----:B------:R-:W-:Y:S02]  /*16d0*/  SHF.L.U64.HI R205, R203, 0x2, R225 ;  /* 0x00000002cbcd7819 */ /* 0x000fe400000102e1 */
[C---:B------:R-:W-:Y:S01]  /*16e0*/  IADD3 R8, P4, R204.reuse, UR6, RZ ;  /* 0x00000006cc087c10 */ /* 0x040fe2000ff9e0ff */
[----:B------:R0:W5:Y:S01]  /*16f0*/  @P2 LDG.E R11, desc[UR58][R4.64] ;  /* 0x0000003a040b2981 */ /* 0x000162000c1e1900 */
[----:B------:R-:W-:-:S02]  /*1700*/  @P1 IADD3 R6, P2, R204, UR8, RZ ;  /* 0x00000008cc061c10 */ /* 0x000fc4000ff5e0ff */
[----:B------:R-:W-:Y:S01]  /*1710*/  MOV R150, UR4 ;  /* 0x0000000400967c02 */ /* 0x000fe20008000f00 */
[----:B------:R-:W-:Y:S01]  /*1720*/  ULDC.64 UR4, c[0x0][0x418] ;  /* 0x0001060000047ab9 */ /* 0x000fe20000000a00 */
[C---:B------:R-:W-:Y:S02]  /*1730*/  IADD3.X R9, R205.reuse, UR7, RZ, P4, !PT ;  /* 0x00000007cd097c10 */ /* 0x040fe4000a7fe4ff */
[----:B------:R-:W-:Y:S01]  /*1740*/  @P1 IADD3.X R7, R205, UR9, RZ, P2, !PT ;  /* 0x00000009cd071c10 */ /* 0x000fe200097fe4ff */
[----:B------:R-:W-:Y:S02]  /*1750*/  UISETP.NE.U32.AND UP0, UPT, UR4, URZ, UPT ;  /* 0x0000003f0400728c */ /* 0x000fe4000bf05070 */
[----:B------:R0:W5:Y:S01]  /*1760*/  @P0 LDG.E R27, desc[UR58][R8.64] ;  /* 0x0000003a081b0981 */ /* 0x000162000c1e1900 */
[----:B------:R-:W-:Y:S01]  /*1770*/  ULDC UR4, c[0x0][0x424] ;  /* 0x0001090000047ab9 */ /* 0x000fe20000000800 */
[----:B------:R-:W-:Y:S02]  /*1780*/  ULDC.64 UR8, c[0x0][0xa20] ;  /* 0x0002880000087ab9 */ /* 0x000fe40000000a00 */
[----:B------:R0:W5:Y:S01]  /*1790*/  @P1 LDG.E R150, desc[UR58][R6.64] ;  /* 0x0000003a06961981 */ /* 0x000162000c1e1900 */
[----:B------:R-:W-:Y:S01]  /*17a0*/  UISETP.NE.AND.EX UP0, UPT, UR5, URZ, UPT, UP0 ;  /* 0x0000003f0500728c */ /* 0x000fe2000bf05300 */
[----:B------:R-:W-:-:S02]  /*17b0*/  LOP3.LUT R3, R146, 0xff000000, RZ, 0xc0, !PT ;  /* 0xff00000092037812 */ /* 0x000fc400078ec0ff */
[----:B------:R-:W-:Y:S01]  /*17c0*/  ISETP.NE.U32.AND P2, PT, RZ, UR8, PT ;  /* 0x00000008ff007c0c */ /* 0x000fe2000bf45070 */
[----:B------:R-:W-:Y:S01]  /*17d0*/  USEL UR4, UR4, 0x1, UP0 ;  /* 0x0000000104047887 */ /* 0x000fe20008000000 */
[----:B------:R-:W-:Y:S01]  /*17e0*/  ULDC UR5, c[0x0][0x2f0] ;  /* 0x0000bc0000057ab9 */ /* 0x000fe20000000800 */
[----:B------:R-:W-:Y:S02]  /*17f0*/  LOP3.LUT R0, R146, 0xff0000, RZ, 0xc0, !PT ;  /* 0x00ff000092007812 */ /* 0x000fe400078ec0ff */
[----:B------:R-:W-:Y:S01]  /*1800*/  UIMAD UR4, UR4, UR5, URZ ;  /* 0x00000005040472a4 */ /* 0x000fe2000f8e023f */
[----:B------:R-:W-:Y:S02]  /*1810*/  SHF.R.U32.HI R3, RZ, 0x8, R3 ;  /* 0x00000008ff037819 */ /* 0x000fe40000011603 */
[----:B------:R-:W-:Y:S01]  /*1820*/  ISETP.NE.AND.EX P2, PT, RZ, UR9, PT, P2 ;  /* 0x00000009ff007c0c */ /* 0x000fe2000bf45320 */
[----:B------:R-:W-:Y:S01]  /*1830*/  ULDC UR5, c[0x0][0x348] ;  /* 0x0000d20000057ab9 */ /* 0x000fe20000000800 */
[----:B------:R-:W-:Y:S01]  /*1840*/  LEA.HI R202, R0, R3, RZ, 0x10 ;  /* 0x0000000300ca7211 */ /* 0x000fe200078f80ff */
[----:B------:R-:W-:Y:S01]  /*1850*/  IMAD.MOV.U32 R208, RZ, RZ, R145 ;  /* 0x000000ffffd07224 */ /* 0x000fe200078e0091 */
[----:B------:R-:W-:Y:S01]  /*1860*/  LOP3.LUT R199, R146, 0xffff, RZ, 0xc0, !PT ;  /* 0x0000ffff92c77812 */ /* 0x000fe200078ec0ff */
[----:B0-----:R-:W-:Y:S08]  /*1870*/  @P1 BRA `(.L_x_423) ;  /* 0x0000000000241947 */ /* 0x001ff00003800000 */
[----:B------:R-:W-:Y:S02]  /*1880*/  ULDC.64 UR6, c[0x0][0xa00] ;  /* 0x0002800000067ab9 */ /* 0x000fe40000000a00 */
[----:B------:R-:W-:-:S04]  /*1890*/  ISETP.NE.U32.AND P1, PT, RZ, UR6, PT ;  /* 0x00000006ff007c0c */ /* 0x000fc8000bf25070 */
[----:B------:R-:W-:-:S13]  /*18a0*/  ISETP.NE.AND.EX P1, PT, RZ, UR7, PT, P1 ;  /* 0x00000007ff007c0c */ /* 0x000fda000bf25310 */
[----:B------:R-:W-:Y:S05]  /*18b0*/  @!P1 BRA `(.L_x_423) ;  /* 0x0000000000149947 */ /* 0x000fea0003800000 */
[----:B------:R-:W0:Y:S02]  /*18c0*/  LDC.64 R4, c[0x0][0xa00] ;  /* 0x00028000ff047b82 */ /* 0x000e240000000a00 */
[----:B0-----:R-:W-:-:S05]  /*18d0*/  IMAD.WIDE R4, R203, 0x4, R4 ;  /* 0x00000004cb047825 */ /* 0x001fca00078e0204 */
[----:B-----5:R-:W2:Y:S04]  /*18e0*/  LDG.E R150, desc[UR58][R4.64] ;  /* 0x0000003a04967981 */ /* 0x020ea8000c1e1900 */
[----:B------:R-:W2:Y:S02]  /*18f0*/  LDG.E R3, desc[UR58][R4.64+0x4] ;  /* 0x0000043a04037981 */ /* 0x000ea4000c1e1900 */
[----:B--2---:R-:W-:-:S07]  /*1900*/  IMAD.IADD R150, R3, 0x1, -R150 ;  /* 0x0000000103967824 */ /* 0x004fce00078e0a96 */
.L_x_423:
[----:B------:R-:W-:Y:S01]  /*1910*/  MOV R24, UR5 ;  /* 0x0000000500187c02 */ /* 0x000fe20008000f00 */
[----:B------:R-:W-:Y:S01]  /*1920*/  IMAD.U32 R26, RZ, RZ, UR4 ;  /* 0x00000004ff1a7e24 */ /* 0x000fe2000f8e00ff */
[----:B------:R-:W-:Y:S06]  /*1930*/  @!P2 BRA `(.L_x_424) ;  /* 0x000000000010a947 */ /* 0x000fec0003800000 */
[----:B------:R-:W-:-:S04]  /*1940*/  IADD3 R4, P0, R204, UR8, RZ ;  /* 0x00000008cc047c10 */ /* 0x000fc8000ff1e0ff */
[----:B------:R-:W-:-:S05]  /*1950*/  IADD3.X R5, R205, UR9, RZ, P0, !PT ;  /* 0x00000009cd057c10 */ /* 0x000fca00087fe4ff */
[----:B------:R0:W5:Y:S01]  /*1960*/  LDG.E R26, desc[UR58][R4.64] ;  /* 0x0000003a041a7981 */ /* 0x000162000c1e1900 */
[----:B------:R-:W-:Y:S05]  /*1970*/  BRA `(.L_x_425) ;  /* 0x0000000000107947 */ /* 0x000fea0003800000 */
.L_x_424:
[----:B------:R-:W-:Y:S05]  /*1980*/  @!P0 BRA `(.L_x_425) ;  /* 0x00000000000c8947 */ /* 0x000fea0003800000 */
[----:B------:R-:W2:Y:S04]  /*1990*/  LDG.E R3, desc[UR58][R8.64] ;  /* 0x0000003a08037981 */ /* 0x000ea8000c1e1900 */
[----:B------:R-:W2:Y:S02]  /*19a0*/  LDG.E R26, desc[UR58][R8.64+0x4] ;  /* 0x0000043a081a7981 */ /* 0x000ea4000c1e1900 */
[----:B--2---:R-:W-:-:S07]  /*19b0*/  IMAD.IADD R26, R26, 0x1, -R3 ;  /* 0x000000011a1a7824 */ /* 0x004fce00078e0a03 */
.L_x_425:
[----:B------:R-:W-:Y:S01]  /*19c0*/  ULDC.64 UR4, c[0x0][0xa10] ;  /* 0x0002840000047ab9 */ /* 0x000fe20000000a00 */
[----:B------:R-:W2:Y:S01]  /*19d0*/  LDL.LU R28, [R1+0x14] ;  /* 0x00001400011c7983 */ /* 0x000ea20000300800 */
[----:B------:R-:W-:-:S04]  /*19e0*/  ISETP.NE.U32.AND P0, PT, RZ, UR4, PT ;  /* 0x00000004ff007c0c */ /* 0x000fc8000bf05070 */
[----:B------:R-:W-:Y:S01]  /*19f0*/  ISETP.NE.AND.EX P0, PT, RZ, UR5, PT, P0 ;  /* 0x00000005ff007c0c */ /* 0x000fe2000bf05300 */
[----:B------:R-:W-:Y:S02]  /*1a00*/  ULDC.64 UR4, c[0x0][0xa30] ;  /* 0x00028c0000047ab9 */ /* 0x000fe40000000a00 */
[----:B------:R-:W-:-:S10]  /*1a10*/  ISETP.NE.U32.AND P1, PT, RZ, UR4, PT ;  /* 0x00000004ff007c0c */ /* 0x000fd4000bf25070 */
[----:B0-----:R-:W0:Y:S02]  /*1a20*/  @P0 LDC.64 R4, c[0x0][0xa10] ;  /* 0x00028400ff040b82 */ /* 0x001e240000000a00 */
[----:B0-----:R-:W-:-:S05]  /*1a30*/  @P0 IMAD.WIDE R4, R203, 0x4, R4 ;  /* 0x00000004cb040825 */ /* 0x001fca00078e0204 */
[----:B------:R-:W3:Y:S04]  /*1a40*/  @P0 LDG.E R0, desc[UR58][R4.64] ;  /* 0x0000003a04000981 */ /* 0x000ee8000c1e1900 */
[----:B------:R-:W3:Y:S01]  /*1a50*/  @P0 LDG.E R3, desc[UR58][R4.64+0x4] ;  /* 0x0000043a04030981 */ /* 0x000ee2000c1e1900 */
[----:B------:R-:W-:Y:S02]  /*1a60*/  ISETP.NE.AND.EX P1, PT, RZ, UR5, PT, P1 ;  /* 0x00000005ff007c0c */ /* 0x000fe4000bf25310 */
[----:B-----5:R-:W-:-:S11]  /*1a70*/  MOV R143, R26 ;  /* 0x0000001a008f7202 */ /* 0x020fd60000000f00 */
[----:B------:R-:W-:-:S04]  /*1a80*/  @P1 IADD3 R6, P2, R204, UR4, RZ ;  /* 0x00000004cc061c10 */ /* 0x000fc8000ff5e0ff */
[----:B------:R-:W-:-:S05]  /*1a90*/  @P1 IADD3.X R7, R205, UR5, RZ, P2, !PT ;  /* 0x00000005cd071c10 */ /* 0x000fca00097fe4ff */
[----:B------:R0:W5:Y:S01]  /*1aa0*/  @P1 LDG.E R143, desc[UR58][R6.64] ;  /* 0x0000003a068f1981 */ /* 0x000162000c1e1900 */
[----:B------:R-:W-:Y:S01]  /*1ab0*/  IMAD.IADD R11, R26, 0x1, -R11 ;  /* 0x000000011a0b7824 */ /* 0x000fe200078e0a0b */
[----:B------:R-:W-:Y:S01]  /*1ac0*/  BSSY B0, `(.L_x_426) ;  /* 0x000002c000007945 */ /* 0x000fe20003800000 */
[----:B------:R-:W-:Y:S02]  /*1ad0*/  LOP3.LUT R210, R202, 0xff, RZ, 0xc0, !PT ;  /* 0x000000ffcad27812 */ /* 0x000fe400078ec0ff */
[----:B------:R-:W-:Y:S02]  /*1ae0*/  SHF.R.U32.HI R202, RZ, 0x10, R202 ;  /* 0x00000010ffca7819 */ /* 0x000fe400000116ca */
[----:B--2---:R-:W-:Y:S01]  /*1af0*/  LOP3.LUT R28, R28, 0xfffffffb, RZ, 0xc0, !PT ;  /* 0xfffffffb1c1c7812 */ /* 0x004fe200078ec0ff */
[----:B---3--:R-:W-:-:S05]  /*1b00*/  @P0 IMAD.IADD R24, R3, 0x1, -R0 ;  /* 0x0000000103180824 */ /* 0x008fca00078e0a00 */
[----:B------:R-:W-:-:S04]  /*1b10*/  IADD3 R152, R11, R24, RZ ;  /* 0x000000180b987210 */ /* 0x000fc80007ffe0ff */
[C---:B------:R-:W-:Y:S01]  /*1b20*/  ISETP.GE.AND P3, PT, R152.reuse, 0x1, PT ;  /* 0x000000019800780c */ /* 0x040fe20003f66270 */
[----:B------:R-:W-:-:S05]  /*1b30*/  VIADD R0, R152, 0x7f ;  /* 0x0000007f98007836 */ /* 0x000fca0000000000 */
[----:B------:R-:W-:-:S04]  /*1b40*/  SHF.R.S32.HI R3, RZ, 0x1f, R0 ;  /* 0x0000001fff037819 */ /* 0x000fc80000011400 */
[----:B------:R-:W-:Y:S01]  /*1b50*/  LEA.HI R3, R3, R0, RZ, 0x7 ;  /* 0x0000000003037211 */ /* 0x000fe200078f38ff */
[----:B------:R-:W-:Y:S02]  /*1b60*/  IMAD.MOV.U32 R0, RZ, RZ, RZ ;  /* 0x000000ffff007224 */ /* 0x000fe400078e00ff */
[----:B------:R-:W-:Y:S02]  /*1b70*/  @P3 LOP3.LUT R28, R28, 0x4, RZ, 0xfc, !PT ;  /* 0x000000041c1c3812 */ /* 0x000fe400078efcff */
[----:B------:R-:W-:-:S03]  /*1b80*/  SHF.R.S32.HI R149, RZ, 0x7, R3 ;  /* 0x00000007ff957819 */ /* 0x000fc60000011403 */
[----:B------:R0:W-:Y:S01]  /*1b90*/  STL [R1+0x14], R28 ;  /* 0x0000141c01007387 */ /* 0x0001e20000100800 */
[----:B------:R-:W-:Y:S05]  /*1ba0*/  @!P3 BRA `(.L_x_427) ;  /* 0x000000000074b947 */ /* 0x000fea0003800000 */
[----:B------:R-:W-:Y:S01]  /*1bb0*/  ISETP.NE.AND P0, PT, R202, RZ, PT ;  /* 0x000000ffca00720c */ /* 0x000fe20003f05270 */
[----:B------:R-:W-:-:S03]  /*1bc0*/  ULDC UR4, c[0x0][0x9f0] ;  /* 0x00027c0000047ab9 */ /* 0x000fc60000000800 */
[----:B------:R-:W-:-:S04]  /*1bd0*/  SEL R9, R202, UR4, P0 ;  /* 0x00000004ca097c07 */ /* 0x000fc80008000000 */
[-C--:B0-----:R-:W-:Y:S02]  /*1be0*/  IABS R6, R9.reuse ;  /* 0x0000000900067213 */ /* 0x081fe40000000000 */
[----:B------:R-:W-:Y:S02]  /*1bf0*/  IADD3 R0, R149, -0x1, R9 ;  /* 0xffffffff95007810 */ /* 0x000fe40007ffe009 */
[----:B------:R-:W0:Y:S01]  /*1c00*/  I2F.RP R3, R6 ;  /* 0x0000000600037306 */ /* 0x000e220000209400 */
[-C--:B------:R-:W-:Y:S02]  /*1c10*/  IABS R10, R9.reuse ;  /* 0x00000009000a7213 */ /* 0x080fe40000000000 */
[----:B------:R-:W-:Y:S02]  /*1c20*/  IABS R8, R0 ;  /* 0x0000000000087213 */ /* 0x000fe40000000000 */
[----:B------:R-:W-:-:S04]  /*1c30*/  LOP3.LUT R0, R0, R9, RZ, 0x3c, !PT ;  /* 0x0000000900007212 */ /* 0x000fc800078e3cff */
[----:B------:R-:W-:Y:S01]  /*1c40*/  ISETP.GE.AND P2, PT, R0, RZ, PT ;  /* 0x000000ff0000720c */ /* 0x000fe20003f46270 */
[----:B0-----:R-:W0:Y:S02]  /*1c50*/  MUFU.RCP R3, R3 ;  /* 0x0000000300037308 */ /* 0x001e240000001000 */
[----:B0-----:R-:W-:Y:S01]  /*1c60*/  IADD3 R4, R3, 0xffffffe, RZ ;  /* 0x0ffffffe03047810 */ /* 0x001fe20007ffe0ff */
[----:B------:R-:W-:-:S05]  /*1c70*/  IMAD.MOV R3, RZ, RZ, -R10 ;  /* 0x000000ffff037224 */ /* 0x000fca00078e0a0a */
[----:B------:R0:W1:Y:S02]  /*1c80*/  F2I.FTZ.U32.TRUNC.NTZ R5, R4 ;  /* 0x0000000400057305 */ /* 0x000064000021f000 */
[----:B0-----:R-:W-:Y:S01]  /*1c90*/  MOV R4, RZ ;  /* 0x000000ff00047202 */ /* 0x001fe20000000f00 */
[----:B-1----:R-:W-:-:S04]  /*1ca0*/  IMAD.MOV R7, RZ, RZ, -R5 ;  /* 0x000000ffff077224 */ /* 0x002fc800078e0a05 */
        /* <DEDUP_REMOVED lines=9> */
[----:B------:R-:W-:-:S05]  /*1d40*/  @P0 IADD3 R5, R5, 0x1, RZ ;  /* 0x0000000105050810 */ /* 0x000fca0007ffe0ff */
[----:B------:R-:W-:-:S04]  /*1d50*/  IMAD.MOV.U32 R0, RZ, RZ, R5 ;  /* 0x000000ffff007224 */ /* 0x000fc800078e0005 */
[----:B------:R-:W-:Y:S01]  /*1d60*/  @!P2 IMAD.MOV R0, RZ, RZ, -R0 ;  /* 0x000000ffff00a224 */ /* 0x000fe200078e0a00 */
[----:B------:R-:W-:-:S07]  /*1d70*/  @!P1 LOP3.LUT R0, RZ, R9, RZ, 0x33, !PT ;  /* 0x00000009ff009212 */ /* 0x000fce00078e33ff */
.L_x_427:
[----:B------:R-:W-:Y:S05]  /*1d80*/  BSYNC B0 ;  /* 0x0000000000007941 */ /* 0x000fea0003800000 */
.L_x_426:
[----:B------:R-:W-:Y:S01]  /*1d90*/  IMAD R3, R210, R0, RZ ;  /* 0x00000000d2037224 */ /* 0x000fe200078e02ff */
[----:B------:R-:W-:-:S04]  /*1da0*/  PLOP3.LUT P2, PT, PT, PT, PT, 0x80, 0x0 ;  /* 0x000000000000781c */ /* 0x000fc80003f4f070 */
[C---:B------:R-:W-:Y:S02]  /*1db0*/  VIADDMNMX R0, R3.reuse, R0, R149, PT ;  /* 0x0000000003007246 */ /* 0x040fe40003800195 */
[----:B------:R-:W-:-:S03]  /*1dc0*/  LEA R3, R3, -R11, 0x7 ;  /* 0x8000000b03037211 */ /* 0x000fc600078e38ff */
[----:B------:R-:W-:Y:S01]  /*1dd0*/  IMAD R5, R0, 0x80, -R11 ;  /* 0x0000008000057824 */ /* 0x000fe200078e0a0b */
[----:B------:R-:W-:-:S04]  /*1de0*/  VIMNMX R3, RZ, R3, !PT ;  /* 0x00000003ff037248 */ /* 0x000fc80007fe0100 */
[----:B------:R-:W-:Y:S02]  /*1df0*/  VIMNMX R0, R5, R24, PT ;  /* 0x0000001805007248 */ /* 0x000fe40003fe0100 */
[----:B------:R-:W-:Y:S02]  /*1e00*/  SHF.R.U32.HI R123, RZ, 0x7, R3 ;  /* 0x00000007ff7b7819 */ /* 0x000fe40000011603 */
[----:B------:R-:W-:Y:S02]  /*1e10*/  ISETP.GT.AND P0, PT, R0, R3, PT ;  /* 0x000000030000720c */ /* 0x000fe40003f04270 */
[----:B------:R-:W-:-:S11]  /*1e20*/  MOV R25, R123 ;  /* 0x0000007b00197202 */ /* 0x000fd60000000f00 */
[----:B------:R-:W-:-:S05]  /*1e30*/  @P0 VIADD R0, R0, 0x7f ;  /* 0x0000007f00000836 */ /* 0x000fca0000000000 */
[----:B------:R-:W-:-:S04]  /*1e40*/  @P0 SHF.R.S32.HI R3, RZ, 0x1f, R0 ;  /* 0x0000001fff030819 */ /* 0x000fc80000011400 */
[----:B------:R-:W-:-:S04]  /*1e50*/  @P0 LEA.HI R3, R3, R0, RZ, 0x7 ;  /* 0x0000000003030211 */ /* 0x000fc800078f38ff */
[----:B------:R-:W-:-:S04]  /*1e60*/  @P0 SHF.R.S32.HI R25, RZ, 0x7, R3 ;  /* 0x00000007ff190819 */ /* 0x000fc80000011403 */
[----:B------:R-:W-:-:S13]  /*1e70*/  ISETP.GT.AND P0, PT, R25, R123, PT ;  /* 0x0000007b1900720c */ /* 0x000fda0003f04270 */
[----:B------:R-:W-:Y:S05]  /*1e80*/  @!P0 BRA `(.L_x_428) ;  /* 0x0000008800ac8947 */ /* 0x000fea0003800000 */
[----:B------:R-:W-:Y:S01]  /*1e90*/  VIADD R116, R2, 0x1c400 ;  /* 0x0001c40002747836 */ /* 0x000fe20000000000 */
[----:B------:R-:W-:Y:S04]  /*1ea0*/  BSSY B6, `(.L_x_429) ;  /* 0x0000013000067945 */ /* 0x000fe80003800000 */
[----:B------:R-:W-:-:S13]  /*1eb0*/  LOP3.LUT P0, RZ, R116, 0x3ff, RZ, 0xc0, !PT ;  /* 0x000003ff74ff7812 */ /* 0x000fda000780c0ff */
[----:B------:R-:W-:Y:S05]  /*1ec0*/  @!P0 BRA `(.L_x_430) ;  /* 0x0000000000408947 */ /* 0x000fea0003800000 */
[----:B------:R-:W-:Y:S01]  /*1ed0*/  MOV R14, 0x0 ;  /* 0x00000000000e7802 */ /* 0x000fe20000000f00 */
[----:B------:R-:W-:Y:S01]  /*1ee0*/  ULDC.64 UR4, c[0x4][0xb8] ;  /* 0x01002e0000047ab9 */ /* 0x000fe20000000a00 */
[----:B------:R-:W-:Y:S01]  /*1ef0*/  ULDC.64 UR6, c[0x4][0x28] ;  /* 0x01000a0000067ab9 */ /* 0x000fe20000000a00 */
[----:B------:R-:W-:Y:S01]  /*1f00*/  IMAD.U32 R4, RZ, RZ, UR4 ;  /* 0x00000004ff047e24 */ /* 0x000fe2000f8e00ff */
[----:B------:R-:W-:Y:S01]  /*1f10*/  MOV R5, UR5 ;  /* 0x0000000500057c02 */ /* 0x000fe20008000f00 */
[----:B------:R-:W-:Y:S01]  /*1f20*/  ULDC.64 UR4, c[0x4][0xc0] ;  /* 0x0100300000047ab9 */ /* 0x000fe20000000a00 */
[----:B------:R-:W1:Y:S01]  /*1f30*/  LDC.64 R14, c[0x4][R14] ;  /* 0x010000000e0e7b82 */ /* 0x000e620000000a00 */
[----:B0-----:R-:W-:Y:S01]  /*1f40*/  IMAD.U32 R6, RZ, RZ, UR4 ;  /* 0x00000004ff067e24 */ /* 0x001fe2000f8e00ff */
[----:B------:R-:W-:Y:S01]  /*1f50*/  MOV R10, UR6 ;  /* 0x00000006000a7c02 */ /* 0x000fe20008000f00 */
[----:B------:R-:W-:Y:S01]  /*1f60*/  IMAD.U32 R7, RZ, RZ, UR5 ;  /* 0x00000005ff077e24 */ /* 0x000fe2000f8e00ff */
[----:B------:R-:W-:Y:S01]  /*1f70*/  MOV R12, 0x1 ;  /* 0x00000001000c7802 */ /* 0x000fe20000000f00 */
[----:B------:R-:W-:-:S02]  /*1f80*/  IMAD.U32 R11, RZ, RZ, UR7 ;  /* 0x00000007ff0b7e24 */ /* 0x000fc4000f8e00ff */
[----:B------:R-:W-:Y:S02]  /*1f90*/  IMAD.MOV.U32 R8, RZ, RZ, 0x70 ;  /* 0x00000070ff087424 */ /* 0x000fe400078e00ff */
[----:B------:R-:W-:-:S07]  /*1fa0*/  IMAD.MOV.U32 R13, RZ, RZ, RZ ;  /* 0x000000ffff0d7224 */ /* 0x000fce00078e00ff */
[----:B------:R-:W-:-:S07]  /*1fb0*/  LEPC R20, `(.L_x_430) ;  /* 0x000000001014794e */ /* 0x000fce0000000000 */
[----:B-1---5:R-:W-:Y:S05]  /*1fc0*/  CALL.ABS.NOINC R14 ;  /* 0x000000000e007343 */ /* 0x022fea0003c00000 */
.L_x_430:
[----:B------:R-:W-:Y:S05]  /*1fd0*/  BSYNC B6 ;  /* 0x0000000000067941 */ /* 0x000fea0003800000 */
.L_x_429:
[----:B------:R-:W-:Y:S01]  /*1fe0*/  VIADD R103, R2, 0x400 ;  /* 0x0000040002677836 */ /* 0x000fe20000000000 */
[----:B------:R-:W-:Y:S04]  /*1ff0*/  BSSY B6, `(.L_x_431) ;  /* 0x0000013000067945 */ /* 0x000fe80003800000 */
[----:B------:R-:W-:-:S13]  /*2000*/  LOP3.LUT P0, RZ, R103, 0x3ff, RZ, 0xc0, !PT ;  /* 0x000003ff67ff7812 */ /* 0x000fda000780c0ff */
[----:B------:R-:W-:Y:S05]  /*2010*/  @!P0 BRA `(.L_x_432) ;  /* 0x0000000000408947 */ /* 0x000fea0003800000 */
[----:B------:R-:W-:Y:S01]  /*2020*/  MOV R14, 0x0 ;  /* 0x00000000000e7802 */ /* 0x000fe20000000f00 */
[----:B------:R-:W-:Y:S01]  /*2030*/  ULDC.64 UR4, c[0x4][0xb8] ;  /* 0x01002e0000047ab9 */ /* 0x000fe20000000a00 */
[----:B------:R-:W-:Y:S01]  /*2040*/  ULDC.64 UR6, c[0x4][0xc0] ;  /* 0x0100300000067ab9 */ /* 0x000fe20000000a00 */
[----:B------:R-:W-:Y:S01]  /*2050*/  MOV R4, UR4 ;  /* 0x0000000400047c02 */ /* 0x000fe20008000f00 */
[----:B------:R-:W-:Y:S01]  /*2060*/  IMAD.U32 R5, RZ, RZ, UR5 ;  /* 0x00000005ff057e24 */ /* 0x000fe2000f8e00ff */
        /* <DEDUP_REMOVED lines=11> */
.L_x_432:
[----:B------:R-:W-:Y:S05]  /*2120*/  BSYNC B6 ;  /* 0x0000000000067941 */ /* 0x000fea0003800000 */
.L_x_431:
[----:B------:R-:W-:Y:S01]  /*2130*/  ULDC.64 UR4, c[0x0][0x9f8] ;  /* 0x00027e0000047ab9 */ /* 0x000fe20000000a00 */
[----:B------:R-:W-:Y:S01]  /*2140*/  MOV R8, R203 ;  /* 0x000000cb00087202 */ /* 0x000fe20000000f00 */
[----:B------:R-:W1:Y:S01]  /*2150*/  LDC.64 R10, c[0x0][0x300] ;  /* 0x0000c000ff0a7b82 */ /* 0x000e620000000a00 */
[----:B------:R-:W-:Y:S01]  /*2160*/  ISETP.NE.U32.AND P0, PT, RZ, UR4, PT ;  /* 0x00000004ff007c0c */ /* 0x000fe2000bf05070 */
[C---:B------:R-:W-:Y:S02]  /*2170*/  VIADD R0, R18.reuse, 0x20 ;  /* 0x0000002012007836 */ /* 0x040fe40000000000 */
[----:B------:R-:W-:Y:S01]  /*2180*/  VIADD R3, R18, 0x80 ;  /* 0x0000008012037836 */ /* 0x000fe20000000000 */
[----:B------:R-:W-:Y:S01]  /*2190*/  ISETP.NE.AND.EX P0, PT, RZ, UR5, PT, P0 ;  /* 0x00000005ff007c0c */ /* 0x000fe2000bf05300 */
[----:B------:R-:W-:Y:S01]  /*21a0*/  ULDC.64 UR6, c[0x0][0x330] ;  /* 0x0000cc0000067ab9 */ /* 0x000fe20000000a00 */
[----:B------:R-:W-:Y:S01]  /*21b0*/  IADD3 R118, R27, R26, RZ ;  /* 0x0000001a1b767210 */ /* 0x000fe20007ffe0ff */
[----:B------:R-:W2:Y:S10]  /*21c0*/  LDC.64 R12, c[0x0][0x3f8] ;  /* 0x0000fe00ff0c7b82 */ /* 0x000eb40000000a00 */
[----:B------:R-:W-:Y:S01]  /*21d0*/  @P0 IADD3 R4, P1, R204, UR4, RZ ;  /* 0x00000004cc040c10 */ /* 0x000fe2000ff3e0ff */
[----:B------:R-:W-:Y:S01]  /*21e0*/  ULDC UR4, c[0x0][0x2f4] ;  /* 0x0000bd0000047ab9 */ /* 0x000fe20000000800 */
[--C-:B------:R-:W-:Y:S01]  /*21f0*/  SHF.R.S32.HI R19, RZ, 0x1f, R18.reuse ;  /* 0x0000001fff137819 */ /* 0x100fe20000011412 */
[----:B------:R-:W-:Y:S01]  /*2200*/  VIADD R20, R18, 0xa0 ;  /* 0x000000a012147836 */ /* 0x000fe20000000000 */
[----:B------:R-:W-:Y:S01]  /*2210*/  @P0 IADD3.X R5, R205, UR5, RZ, P1, !PT ;  /* 0x00000005cd050c10 */ /* 0x000fe20008ffe4ff */
[----:B------:R-:W3:Y:S04]  /*2220*/  LDC R27, c[0x0][0x3f4] ;  /* 0x0000fd00ff1b7b82 */ /* 0x000ee80000000800 */
[----:B------:R4:W3:Y:S01]  /*2230*/  @P0 LDG.E R8, desc[UR58][R4.64] ;  /* 0x0000003a04080981 */ /* 0x0008e2000c1e1900 */
[----:B------:R-:W-:Y:S01]  /*2240*/  ISETP.GE.AND P2, PT, R0, UR4, PT ;  /* 0x0000000400007c0c */ /* 0x000fe2000bf46270 */
[C---:B------:R-:W-:Y:S01]  /*2250*/  IMAD.WIDE.U32 R112, R199.reuse, UR6, R18 ;  /* 0x00000006c7707c25 */ /* 0x040fe2000f8e0012 */
[----:B------:R-:W-:Y:S01]  /*2260*/  ISETP.GE.AND P0, PT, R18, UR4, PT ;  /* 0x0000000412007c0c */ /* 0x000fe2000bf06270 */
[----:B------:R-:W3:Y:S01]  /*2270*/  S2R R151, SR_TID.X ;  /* 0x0000000000977919 */ /* 0x000ee20000002100 */
[----:B0-----:R-:W-:Y:S01]  /*2280*/  SEL R6, RZ, 0xffffffff, P2 ;  /* 0xffffffffff067807 */ /* 0x001fe20001000000 */
[----:B------:R-:W-:Y:S01]  /*2290*/  IMAD R113, R199, UR7, R113 ;  /* 0x00000007c7717c24 */ /* 0x000fe2000f8e0271 */
[----:B------:R-:W-:Y:S01]  /*22a0*/  ISETP.GE.AND P1, PT, R3, UR4, PT ;  /* 0x0000000403007c0c */ /* 0x000fe2000bf26270 */
[----:B------:R-:W-:Y:S01]  /*22b0*/  ULDC.64 UR6, c[0x0][0xa08] ;  /* 0x0002820000067ab9 */ /* 0x000fe20000000a00 */
[----:B------:R-:W-:Y:S01]  /*22c0*/  SEL R3, RZ, 0x1, P0 ;  /* 0x00000001ff037807 */ /* 0x000fe20000000000 */
[----:B------:R-:W-:Y:S01]  /*22d0*/  IMAD.SHL.U32 R6, R6, 0x2, RZ ;  /* 0x0000000206067824 */ /* 0x000fe200078e00ff */
[----:B------:R-:W-:Y:S01]  /*22e0*/  SHF.R.S32.HI R21, RZ, 0x1f, R118 ;  /* 0x0000001fff157819 */ /* 0x000fe20000011476 */
[----:B--2---:R-:W-:Y:S01]  /*22f0*/  IMAD.WIDE.U32 R108, R17, R12, R18 ;  /* 0x0000000c116c7225 */ /* 0x004fe200078e0012 */
[----:B----4-:R-:W-:-:S02]  /*2300*/  IADD3 R4, R18, 0x60, RZ ;  /* 0x0000006012047810 */ /* 0x010fc40007ffe0ff */
[----:B------:R-:W-:Y:S01]  /*2310*/  LOP3.LUT R5, R6, 0x2, R3, 0xe2, !PT ;  /* 0x0000000206057812 */ /* 0x000fe200078ee203 */
[----:B------:R-:W-:Y:S01]  /*2320*/  VIADD R3, R18, 0x40 ;  /* 0x0000004012037836 */ /* 0x000fe20000000000 */
[----:B------:R-:W-:Y:S01]  /*2330*/  ISETP.GE.AND P2, PT, R4, UR4, PT ;  /* 0x0000000404007c0c */ /* 0x000fe2000bf46270 */
[-C--:B-1----:R-:W-:Y:S01]  /*2340*/  IMAD R9, R21, R10.reuse, RZ ;  /* 0x0000000a15097224 */ /* 0x082fe200078e02ff */
[----:B------:R-:W-:Y:S01]  /*2350*/  SHF.R.S32.HI R144, RZ, 0x1f, R17 ;  /* 0x0000001fff907819 */ /* 0x000fe20000011411 */
[C---:B------:R-:W-:Y:S01]  /*2360*/  IMAD.WIDE.U32 R6, R118.reuse, R10, RZ ;  /* 0x0000000a76067225 */ /* 0x040fe200078e00ff */
[----:B------:R-:W-:Y:S02]  /*2370*/  ISETP.GE.AND P0, PT, R3, UR4, PT ;  /* 0x0000000403007c0c */ /* 0x000fe4000bf06270 */
[----:B------:R-:W-:Y:S01]  /*2380*/  SEL R34, RZ, 0x10, P1 ;  /* 0x00000010ff227807 */ /* 0x000fe20000800000 */
[----:B------:R-:W-:Y:S01]  /*2390*/  IMAD R15, R118, R11, R9 ;  /* 0x0000000b760f7224 */ /* 0x000fe200078e0209 */
[----:B------:R-:W-:Y:S01]  /*23a0*/  SEL R14, RZ, 0x4, P0 ;  /* 0x00000004ff0e7807 */ /* 0x000fe20000000000 */
[----:B------:R-:W-:Y:S01]  /*23b0*/  IMAD.MOV.U32 R130, RZ, RZ, 0x20 ;  /* 0x00000020ff827424 */ /* 0x000fe200078e00ff */
[----:B------:R-:W-:Y:S01]  /*23c0*/  SEL R9, RZ, 0x8, P2 ;  /* 0x00000008ff097807 */ /* 0x000fe20001000000 */
[----:B------:R-:W-:Y:S01]  /*23d0*/  IMAD.IADD R7, R7, 0x1, R15 ;  /* 0x0000000107077824 */ /* 0x000fe200078e020f */
[----:B------:R-:W-:Y:S01]  /*23e0*/  ISETP.NE.U32.AND P0, PT, RZ, UR6, PT ;  /* 0x00000006ff007c0c */ /* 0x000fe2000bf05070 */
[----:B---3--:R-:W-:Y:S01]  /*23f0*/  IMAD.SHL.U32 R122, R27, 0x2, RZ ;  /* 0x000000021b7a7824 */ /* 0x008fe200078e00ff */
[----:B------:R-:W-:Y:S01]  /*2400*/  ISETP.GE.AND P2, PT, R20, UR4, PT ;  /* 0x0000000414007c0c */ /* 0x000fe2000bf46270 */
[----:B------:R-:W-:Y:S01]  /*2410*/  ULDC.64 UR4, c[0x0][0x308] ;  /* 0x0000c20000047ab9 */ /* 0x000fe20000000a00 */
[----:B------:R-:W-:Y:S01]  /*2420*/  LOP3.LUT R5, R9, R5, R14, 0xfe, !PT ;  /* 0x0000000509057212 */ /* 0x000fe200078efe0e */
[----:B------:R-:W-:Y:S01]  /*2430*/  IMAD.WIDE.U32 R6, R199, UR4, R6 ;  /* 0x00000004c7067c25 */ /* 0x000fe2000f8e0006 */
[----:B------:R-:W-:Y:S01]  /*2440*/  ISETP.NE.AND.EX P0, PT, RZ, UR7, PT, P0 ;  /* 0x00000007ff007c0c */ /* 0x000fe2000bf05300 */
[----:B------:R-:W0:Y:S01]  /*2450*/  LDC.64 R14, c[0x0][0x408] ;  /* 0x00010200ff0e7b82 */ /* 0x000e220000000a00 */
[----:B------:R-:W-:Y:S01]  /*2460*/  LOP3.LUT R34, R5, R34, RZ, 0xfc, !PT ;  /* 0x0000002205227212 */ /* 0x000fe200078efcff */
[----:B------:R-:W-:Y:S01]  /*2470*/  IMAD R7, R199, UR5, R7 ;  /* 0x00000005c7077c24 */ /* 0x000fe2000f8e0207 */
[----:B------:R-:W-:Y:S01]  /*2480*/  ULDC.64 UR4, c[0x0][0x310] ;  /* 0x0000c40000047ab9 */ /* 0x000fe20000000a00 */
[----:B------:R-:W-:-:S02]  /*2490*/  SHF.R.S32.HI R23, RZ, 0x1f, R22 ;  /* 0x0000001fff177819 */ /* 0x000fc40000011416 */
[-C--:B------:R-:W-:Y:S02]  /*24a0*/  ISETP.GE.AND P3, PT, R3, R27.reuse, PT ;  /* 0x0000001b0300720c */ /* 0x080fe40003f66270 */
[----:B------:R-:W-:Y:S01]  /*24b0*/  ISETP.GE.AND P1, PT, R0, R27, PT ;  /* 0x0000001b0000720c */ /* 0x000fe20003f26270 */
[----:B------:R-:W-:Y:S01]  /*24c0*/  IMAD.WIDE.U32 R110, R17, R12, R22 ;  /* 0x0000000c116e7225 */ /* 0x000fe200078e0016 */
[----:B------:R-:W-:Y:S02]  /*24d0*/  LOP3.LUT R28, R28, 0xfffffffe, RZ, 0xc0, !PT ;  /* 0xfffffffe1c1c7812 */ /* 0x000fe400078ec0ff */
[----:B------:R-:W-:Y:S02]  /*24e0*/  SHF.R.U32.HI R37, RZ, 0x3, R185 ;  /* 0x00000003ff257819 */ /* 0x000fe400000116b9 */
[C-C-:B------:R-:W-:Y:S02]  /*24f0*/  SHF.L.U64.HI R131, R10.reuse, 0x7, R11.reuse ;  /* 0x000000070a837819 */ /* 0x140fe4000001020b */
[----:B------:R-:W-:-:S02]  /*2500*/  SHF.L.U64.HI R134, R10, 0x6, R11 ;  /* 0x000000060a867819 */ /* 0x000fc4000001020b */
[----:B------:R-:W-:Y:S02]  /*2510*/  SHF.L.U32 R135, R10, 0x6, RZ ;  /* 0x000000060a877819 */ /* 0x000fe400000006ff */
[----:B------:R-:W-:Y:S02]  /*2520*/  @P3 LOP3.LUT R28, R28, 0x1, RZ, 0xfc, !PT ;  /* 0x000000011c1c3812 */ /* 0x000fe400078efcff */
[C---:B------:R-:W-:Y:S01]  /*2530*/  IADD3 R118, P4, R17.reuse, R118, RZ ;  /* 0x0000007611767210 */ /* 0x040fe20007f9e0ff */
[CC--:B0-----:R-:W-:Y:S02]  /*2540*/  IMAD.WIDE.U32 R106, R17.reuse, R14.reuse, R22 ;  /* 0x0000000e116a7225 */ /* 0x0c1fe400078e0016 */
[----:B------:R0:W-:Y:S01]  /*2550*/  STL [R1+0x14], R28 ;  /* 0x0000141c01007387 */ /* 0x0001e20000100800 */
[----:B------:R-:W-:Y:S01]  /*2560*/  SHF.L.U64.HI R132, R12, 0x7, R13 ;  /* 0x000000070c847819 */ /* 0x000fe2000001020d */
[----:B------:R-:W-:Y:S01]  /*2570*/  IMAD.WIDE.U32 R104, R17, R14, R18 ;  /* 0x0000000e11687225 */ /* 0x000fe200078e0012 */
[----:B------:R-:W-:-:S02]  /*2580*/  SHF.L.U64.HI R133, R14, 0x7, R15 ;  /* 0x000000070e857819 */ /* 0x000fc4000001020f */
[----:B------:R-:W-:Y:S01]  /*2590*/  SHF.R.S32.HI R147, RZ, 0x1f, R207 ;  /* 0x0000001fff937819 */ /* 0x000fe200000114cf */
[----:B------:R-:W-:Y:S01]  /*25a0*/  IMAD.X R119, R21, 0x1, R144, P4 ;  /* 0x0000000115777824 */ /* 0x000fe200020e0690 */
[----:B------:R-:W-:Y:S02]  /*25b0*/  LEA.HI R151, R151, 0x8, RZ, 0x19 ;  /* 0x0000000897977811 */ /* 0x000fe400078fc8ff */
[----:B------:R-:W-:Y:S02]  /*25c0*/  SHF.R.S32.HI R9, RZ, 0x1f, R8 ;  /* 0x0000001fff097819 */ /* 0x000fe40000011408 */
[----:B------:R-:W-:Y:S01]  /*25d0*/  SEL R99, R8, RZ, !P0 ;  /* 0x000000ff08637207 */ /* 0x000fe20004000000 */
[----:B------:R-:W-:Y:S01]  /*25e0*/  IMAD R8, R144, R12, RZ ;  /* 0x0000000c90087224 */ /* 0x000fe200078e02ff */
[----:B------:R-:W-:-:S03]  /*25f0*/  SEL R9, R9, RZ, !P0 ;  /* 0x000000ff09097207 */ /* 0x000fc60004000000 */
[----:B------:R-:W-:-:S04]  /*2600*/  IMAD.WIDE.U32 R114, R99, UR4, R6 ;  /* 0x0000000463727c25 */ /* 0x000fc8000f8e0006 */
[----:B------:R-:W-:Y:S02]  /*2610*/  IMAD R20, R9, UR4, RZ ;  /* 0x0000000409147c24 */ /* 0x000fe4000f8e02ff */
[----:B------:R-:W-:-:S04]  /*2620*/  IMAD.WIDE.U32 R6, R17, R10, R18 ;  /* 0x0000000a11067225 */ /* 0x000fc800078e0012 */
[----:B------:R-:W-:Y:S01]  /*2630*/  IMAD R31, R99, UR5, R20 ;  /* 0x00000005631f7c24 */ /* 0x000fe2000f8e0214 */
[----:B------:R-:W-:Y:S01]  /*2640*/  IADD3 R5, P0, R114, R6, RZ ;  /* 0x0000000672057210 */ /* 0x000fe20007f1e0ff */
[----:B------:R-:W-:Y:S01]  /*2650*/  IMAD R20, R144, R10, RZ ;  /* 0x0000000a90147224 */ /* 0x000fe200078e02ff */
[----:B------:R-:W-:Y:S01]  /*2660*/  ULDC.64 UR4, c[0x0][0x338] ;  /* 0x0000ce0000047ab9 */ /* 0x000fe20000000a00 */
[----:B------:R-:W-:Y:S02]  /*2670*/  IMAD.IADD R6, R115, 0x1, R31 ;  /* 0x0000000173067824 */ /* 0x000fe400078e021f */
[C---:B------:R-:W-:Y:S02]  /*2680*/  IMAD R33, R17.reuse, R11, R20 ;  /* 0x0000000b11217224 */ /* 0x040fe400078e0214 */
[----:B------:R-:W-:Y:S02]  /*2690*/  IMAD R29, R17, R13, R8 ;  /* 0x0000000d111d7224 */ /* 0x000fe400078e0208 */
[----:B------:R-:W-:Y:S01]  /*26a0*/  IMAD R8, R9, UR4, RZ ;  /* 0x0000000409087c24 */ /* 0x000fe2000f8e02ff */
[----:B------:R-:W-:Y:S01]  /*26b0*/  IADD3.X R7, R6, R7, R33, P0, !PT ;  /* 0x0000000706077210 */ /* 0x000fe200007fe421 */
[----:B------:R-:W-:Y:S01]  /*26c0*/  IMAD.WIDE.U32 R112, R99, UR4, R112 ;  /* 0x0000000463707c25 */ /* 0x000fe2000f8e0070 */
[----:B------:R-:W-:-:S02]  /*26d0*/  ISETP.GE.AND P0, PT, R18, R27, PT ;  /* 0x0000001b1200720c */ /* 0x000fc40003f06270 */
[----:B------:R-:W-:Y:S01]  /*26e0*/  IADD3 R111, R111, R29, RZ ;  /* 0x0000001d6f6f7210 */ /* 0x000fe20007ffe0ff */
[----:B------:R-:W-:Y:S01]  /*26f0*/  IMAD R99, R99, UR5, R8 ;  /* 0x0000000563637c24 */ /* 0x000fe2000f8e0208 */
[----:B------:R-:W-:Y:S01]  /*2700*/  SEL R9, R27, RZ, P0 ;  /* 0x000000ff1b097207 */ /* 0x000fe20000000000 */
[----:B------:R-:W-:Y:S02]  /*2710*/  IMAD R8, R144, R14, RZ ;  /* 0x0000000e90087224 */ /* 0x000fe400078e02ff */
[----:B------:R-:W-:Y:S01]  /*2720*/  IMAD.IADD R109, R29, 0x1, R109 ;  /* 0x000000011d6d7824 */ /* 0x000fe200078e026d */
[----:B------:R-:W-:Y:S01]  /*2730*/  SEL R29, R27, RZ, P1 ;  /* 0x000000ff1b1d7207 */ /* 0x000fe20000800000 */
[----:B------:R-:W-:Y:S01]  /*2740*/  IMAD R31, R17, R15, R8 ;  /* 0x0000000f111f7224 */ /* 0x000fe200078e0208 */
[----:B------:R-:W-:Y:S01]  /*2750*/  SEL R8, R27, RZ, P3 ;  /* 0x000000ff1b087207 */ /* 0x000fe20001800000 */
[----:B------:R-:W-:Y:S01]  /*2760*/  IMAD.IADD R9, R18, 0x1, R9 ;  /* 0x0000000112097824 */ /* 0x000fe200078e0209 */
[----:B------:R-:W-:Y:S01]  /*2770*/  IADD3 R29, R0, R29, RZ ;  /* 0x0000001d001d7210 */ /* 0x000fe20007ffe0ff */
[----:B------:R-:W-:Y:S01]  /*2780*/  IMAD.IADD R105, R31, 0x1, R105 ;  /* 0x000000011f697824 */ /* 0x000fe200078e0269 */
[----:B------:R-:W-:Y:S01]  /*2790*/  IADD3 R107, R107, R31, RZ ;  /* 0x0000001f6b6b7210 */ /* 0x000fe20007ffe0ff */
[----:B------:R-:W-:Y:S01]  /*27a0*/  IMAD.IADD R26, R3, 0x1, R8 ;  /* 0x00000001031a7824 */ /* 0x000fe200078e0208 */
[----:B------:R-:W-:Y:S01]  /*27b0*/  SHF.R.S32.HI R8, RZ, 0x1f, R9 ;  /* 0x0000001fff087819 */ /* 0x000fe20000011409 */
[----:B-----5:R-:W-:Y:S01]  /*27c0*/  IMAD.WIDE.U32 R110, R143, R12, R110 ;  /* 0x0000000c8f6e7225 */ /* 0x020fe200078e006e */
[----:B------:R-:W-:-:S02]  /*27d0*/  SHF.R.S32.HI R20, RZ, 0x1f, R29 ;  /* 0x0000001fff147819 */ /* 0x000fc4000001141d */
[CC--:B------:R-:W-:Y:S01]  /*27e0*/  LEA.HI R30, R8.reuse, R9.reuse, RZ, 0x3 ;  /* 0x00000009081e7211 */ /* 0x0c0fe200078f18ff */
[C---:B------:R-:W-:Y:S01]  /*27f0*/  IMAD.WIDE.U32 R108, R143.reuse, R12, R108 ;  /* 0x0000000c8f6c7225 */ /* 0x040fe200078e006c */
[----:B------:R-:W-:Y:S02]  /*2800*/  LEA.HI R8, R8, R9, RZ, 0x6 ;  /* 0x0000000908087211 */ /* 0x000fe400078f30ff */
[----:B------:R-:W-:Y:S01]  /*2810*/  SHF.R.S32.HI R31, RZ, 0x1f, R26 ;  /* 0x0000001fff1f7819 */ /* 0x000fe2000001141a */
[----:B------:R-:W-:Y:S01]  /*2820*/  IMAD.SHL.U32 R11, R12, 0x40, RZ ;  /* 0x000000400c0b7824 */ /* 0x000fe200078e00ff */
[-C--:B------:R-:W-:Y:S01]  /*2830*/  LEA.HI R32, R20, R29.reuse, RZ, 0x3 ;  /* 0x0000001d14207211 */ /* 0x080fe200078f18ff */
[----:B------:R-:W-:Y:S01]  /*2840*/  IMAD.SHL.U32 R9, R8, 0x80, RZ ;  /* 0x0000008008097824 */ /* 0x000fe200078e00ff */
[----:B------:R-:W-:Y:S01]  /*2850*/  LEA.HI R20, R20, R29, RZ, 0x6 ;  /* 0x0000001d14147211 */ /* 0x000fe200078f30ff */
[----:B------:R-:W-:Y:S01]  /*2860*/  IMAD.WIDE.U32 R106, R143, R14, R106 ;  /* 0x0000000e8f6a7225 */ /* 0x000fe200078e006a */
[----:B------:R-:W-:-:S02]  /*2870*/  LEA.HI R36, R31, R26, RZ, 0x3 ;  /* 0x0000001a1f247211 */ /* 0x000fc400078f18ff */
[----:B------:R-:W-:Y:S01]  /*2880*/  LOP3.LUT R8, R191, 0x38, R30, 0xf8, !PT ;  /* 0x00000038bf087812 */ /* 0x000fe200078ef81e */
[----:B------:R-:W-:Y:S01]  /*2890*/  IMAD.WIDE.U32 R104, R143, R14, R104 ;  /* 0x0000000e8f687225 */ /* 0x000fe200078e0068 */
[----:B------:R-:W-:Y:S02]  /*28a0*/  LOP3.LUT R9, R9, 0xffffe000, RZ, 0xc0, !PT ;  /* 0xffffe00009097812 */ /* 0x000fe400078ec0ff */
[----:B------:R-:W-:Y:S01]  /*28b0*/  LEA.HI R31, R31, R26, RZ, 0x6 ;  /* 0x0000001a1f1f7211 */ /* 0x000fe200078f30ff */
[----:B------:R-:W-:Y:S01]  /*28c0*/  IMAD.IADD R99, R113, 0x1, R99 ;  /* 0x0000000171637824 */ /* 0x000fe200078e0263 */
[----:B------:R-:W-:Y:S01]  /*28d0*/  SHF.L.U32 R26, R20, 0x7, RZ ;  /* 0x00000007141a7819 */ /* 0x000fe200000006ff */
[----:B------:R-:W-:Y:S01]  /*28e0*/  IMAD R142, R192, 0x200, R9 ;  /* 0x00000200c08e7824 */ /* 0x000fe200078e0209 */
[----:B------:R-:W-:Y:S01]  /*28f0*/  LOP3.LUT R29, R8, R193, RZ, 0x3c, !PT ;  /* 0x000000c1081d7212 */ /* 0x000fe200078e3cff */
[----:B------:R-:W-:Y:S01]  /*2900*/  IMAD.SHL.U32 R31, R31, 0x80, RZ ;  /* 0x000000801f1f7824 */ /* 0x000fe200078e00ff */
[----:B------:R-:W-:-:S02]  /*2910*/  LOP3.LUT R20, R191, 0x38, R32, 0xf8, !PT ;  /* 0x00000038bf147812 */ /* 0x000fc400078ef820 */
[----:B------:R-:W-:Y:S01]  /*2920*/  LOP3.LUT R26, R26, 0xffffe000, RZ, 0xc0, !PT ;  /* 0xffffe0001a1a7812 */ /* 0x000fe200078ec0ff */
[----:B------:R-:W-:Y:S01]  /*2930*/  IMAD.IADD R142, R142, 0x1, R29 ;  /* 0x000000018e8e7824 */ /* 0x000fe200078e021d */
[----:B------:R-:W-:Y:S02]  /*2940*/  LOP3.LUT R35, R185, 0x38, R36, 0xf8, !PT ;  /* 0x00000038b9237812 */ /* 0x000fe400078ef824 */
[----:B------:R-:W-:Y:S02]  /*2950*/  LOP3.LUT R20, R20, R193, RZ, 0x3c, !PT ;  /* 0x000000c114147212 */ /* 0x000fe400078e3cff */
[----:B------:R-:W-:Y:S02]  /*2960*/  LEA R141, R192, R26, 0x9 ;  /* 0x0000001ac08d7211 */ /* 0x000fe400078e48ff */
[----:B------:R-:W-:Y:S02]  /*2970*/  SHF.R.S32.HI R29, RZ, 0x1f, R143 ;  /* 0x0000001fff1d7819 */ /* 0x000fe4000001148f */
[----:B------:R-:W-:-:S02]  /*2980*/  LOP3.LUT R31, R31, 0xffffe000, RZ, 0xc0, !PT ;  /* 0xffffe0001f1f7812 */ /* 0x000fc400078ec0ff */
[----:B------:R-:W-:Y:S02]  /*2990*/  LOP3.LUT R8, R35, R37, RZ, 0x3c, !PT ;  /* 0x0000002523087212 */ /* 0x000fe400078e3cff */
[----:B------:R-:W-:Y:S01]  /*29a0*/  IADD3 R141, R141, R20, RZ ;  /* 0x000000148d8d7210 */ /* 0x000fe20007ffe0ff */
[----:B------:R-:W-:Y:S01]  /*29b0*/  IMAD R20, R29, R12, RZ ;  /* 0x0000000c1d147224 */ /* 0x000fe200078e02ff */
[----:B0-----:R-:W-:Y:S01]  /*29c0*/  LOP3.LUT R28, R185, 0x38, R30, 0xf8, !PT ;  /* 0x00000038b91c7812 */ /* 0x001fe200078ef81e */
[----:B------:R-:W-:Y:S01]  /*29d0*/  IMAD R139, R192, 0x200, R31 ;  /* 0x00000200c08b7824 */ /* 0x000fe200078e021f */
[--C-:B------:R-:W-:Y:S01]  /*29e0*/  IADD3 R137, R8, R31, R195.reuse ;  /* 0x0000001f08897210 */ /* 0x100fe20007ffe0c3 */
[----:B------:R-:W-:Y:S01]  /*29f0*/  IMAD R31, R143, R13, R20 ;  /* 0x0000000d8f1f7224 */ /* 0x000fe200078e0214 */
[----:B------:R-:W-:Y:S01]  /*2a00*/  LOP3.LUT R28, R28, R37, RZ, 0x3c, !PT ;  /* 0x000000251c1c7212 */ /* 0x000fe200078e3cff */
[----:B------:R-:W-:Y:S01]  /*2a10*/  IMAD R20, R29, R14, RZ ;  /* 0x0000000e1d147224 */ /* 0x000fe200078e02ff */
[----:B------:R-:W-:Y:S01]  /*2a20*/  LOP3.LUT R33, R185, 0x38, R32, 0xf8, !PT ;  /* 0x00000038b9217812 */ /* 0x000fe200078ef820 */
[----:B------:R-:W-:Y:S01]  /*2a30*/  IMAD.SHL.U32 R8, R10, 0x80, RZ ;  /* 0x000000800a087824 */ /* 0x000fe200078e00ff */
[----:B------:R-:W-:Y:S01]  /*2a40*/  LOP3.LUT R38, R191, 0x38, R36, 0xf8, !PT ;  /* 0x00000038bf267812 */ /* 0x000fe200078ef824 */
[----:B------:R-:W-:Y:S01]  /*2a50*/  IMAD R29, R143, R15, R20 ;  /* 0x0000000f8f1d7224 */ /* 0x000fe200078e0214 */
[----:B------:R-:W-:Y:S01]  /*2a60*/  LOP3.LUT R20, R191, 0x18, R18, 0xf8, !PT ;  /* 0x00000018bf147812 */ /* 0x000fe200078ef812 */
[----:B------:R-:W-:Y:S01]  /*2a70*/  IMAD.SHL.U32 R10, R12, 0x80, RZ ;  /* 0x000000800c0a7824 */ /* 0x000fe200078e00ff */
[----:B------:R-:W-:Y:S01]  /*2a80*/  IADD3 R140, R28, R9, R195 ;  /* 0x000000091c8c7210 */ /* 0x000fe20007ffe0c3 */
[----:B------:R-:W-:Y:S01]  /*2a90*/  IMAD.IADD R21, R31, 0x1, R109 ;  /* 0x000000011f157824 */ /* 0x000fe200078e026d */
[----:B------:R-:W-:Y:S01]  /*2aa0*/  LOP3.LUT R33, R33, R37, RZ, 0x3c, !PT ;  /* 0x0000002521217212 */ /* 0x000fe200078e3cff */
[----:B------:R-:W-:Y:S01]  /*2ab0*/  IMAD.IADD R27, R29, 0x1, R105 ;  /* 0x000000011d1b7824 */ /* 0x000fe200078e0269 */
[----:B------:R-:W-:-:S02]  /*2ac0*/  SHF.L.U64.HI R9, R12, 0x6, R13 ;  /* 0x000000060c097819 */ /* 0x000fc4000001020d */
[----:B------:R-:W-:Y:S02]  /*2ad0*/  SHF.L.U64.HI R12, R14, 0x6, R15 ;  /* 0x000000060e0c7819 */ /* 0x000fe4000001020f */
[----:B------:R-:W-:Y:S02]  /*2ae0*/  SEL R35, RZ, 0x20, P2 ;  /* 0x00000020ff237807 */ /* 0x000fe40001000000 */
[----:B------:R-:W-:Y:S02]  /*2af0*/  LOP3.LUT P3, RZ, R229, 0x4, RZ, 0xc0, !PT ;  /* 0x00000004e5ff7812 */ /* 0x000fe4000786c0ff */
[-C--:B------:R-:W-:Y:S01]  /*2b00*/  LOP3.LUT R15, R20, R193.reuse, RZ, 0x3c, !PT ;  /* 0x000000c1140f7212 */ /* 0x080fe200078e3cff */
[----:B------:R-:W-:Y:S01]  /*2b10*/  IMAD.IADD R20, R111, 0x1, R31 ;  /* 0x000000016f147824 */ /* 0x000fe200078e021f */
[----:B------:R-:W-:Y:S02]  /*2b20*/  LOP3.LUT R38, R38, R193, RZ, 0x3c, !PT ;  /* 0x000000c126267212 */ /* 0x000fe400078e3cff */
[----:B------:R-:W-:-:S02]  /*2b30*/  IADD3 R138, R33, R26, R195 ;  /* 0x0000001a218a7210 */ /* 0x000fc40007ffe0c3 */
[----:B------:R-:W-:Y:S01]  /*2b40*/  IADD3 R26, R107, R29, RZ ;  /* 0x0000001d6b1a7210 */ /* 0x000fe20007ffe0ff */
[----:B------:R-:W-:Y:S01]  /*2b50*/  IMAD.IADD R139, R139, 0x1, R38 ;  /* 0x000000018b8b7824 */ /* 0x000fe200078e0226 */
[----:B------:R-:W-:Y:S02]  /*2b60*/  LOP3.LUT R98, R34, R35, RZ, 0xfc, !PT ;  /* 0x0000002322627212 */ /* 0x000fe400078efcff */
[----:B------:R-:W-:Y:S02]  /*2b70*/  SEL R130, R130, 0xffffffe0, !P3 ;  /* 0xffffffe082827807 */ /* 0x000fe40005800000 */
[----:B------:R-:W-:Y:S02]  /*2b80*/  LEA R15, R192, R15, 0x9 ;  /* 0x0000000fc00f7211 */ /* 0x000fe400078e48ff */
[----:B------:R-:W-:Y:S02]  /*2b90*/  LOP3.LUT R29, R30, 0xfffffff8, RZ, 0xc0, !PT ;  /* 0xfffffff81e1d7812 */ /* 0x000fe400078ec0ff */
[----:B------:R-:W-:-:S02]  /*2ba0*/  LOP3.LUT R31, R32, 0xfffffff8, RZ, 0xc0, !PT ;  /* 0xfffffff8201f7812 */ /* 0x000fc400078ec0ff */
[----:B------:R-:W-:Y:S02]  /*2bb0*/  LOP3.LUT R33, R36, 0xfffffff8, RZ, 0xc0, !PT ;  /* 0xfffffff824217812 */ /* 0x000fe400078ec0ff */
[----:B------:R-:W-:Y:S02]  /*2bc0*/  SHF.R.S32.HI R28, RZ, 0x3, R30 ;  /* 0x00000003ff1c7819 */ /* 0x000fe4000001141e */
[----:B------:R-:W-:Y:S02]  /*2bd0*/  SHF.R.S32.HI R30, RZ, 0x3, R32 ;  /* 0x00000003ff1e7819 */ /* 0x000fe40000011420 */
[C---:B------:R-:W-:Y:S01]  /*2be0*/  SHF.L.U32 R13, R14.reuse, 0x7, RZ ;  /* 0x000000070e0d7819 */ /* 0x040fe200000006ff */
[----:B------:R-:W-:Y:S01]  /*2bf0*/  IMAD.SHL.U32 R14, R14, 0x40, RZ ;  /* 0x000000400e0e7824 */ /* 0x000fe200078e00ff */
[----:B------:R-:W-:Y:S02]  /*2c00*/  SHF.R.S32.HI R32, RZ, 0x3, R36 ;  /* 0x00000003ff207819 */ /* 0x000fe40000011424 */
[----:B------:R-:W-:-:S02]  /*2c10*/  LOP3.LUT R38, R98, 0x2, RZ, 0xc0, !PT ;  /* 0x0000000262267812 */ /* 0x000fc400078ec0ff */
[C---:B------:R-:W-:Y:S02]  /*2c20*/  LOP3.LUT R39, R98.reuse, 0x4, RZ, 0xc0, !PT ;  /* 0x0000000462277812 */ /* 0x040fe400078ec0ff */
[C---:B------:R-:W-:Y:S02]  /*2c30*/  LOP3.LUT R96, R98.reuse, 0x8, RZ, 0xc0, !PT ;  /* 0x0000000862607812 */ /* 0x040fe400078ec0ff */
[----:B------:R-:W-:Y:S02]  /*2c40*/  LOP3.LUT R97, R98, 0x10, RZ, 0xc0, !PT ;  /* 0x0000001062617812 */ /* 0x000fe400078ec0ff */
[----:B------:R-:W-:Y:S02]  /*2c50*/  IADD3 R136, R130, R15, RZ ;  /* 0x0000000f82887210 */ /* 0x000fe40007ffe0ff */
[----:B------:R-:W-:Y:S02]  /*2c60*/  LOP3.LUT R34, R34, 0x1, RZ, 0xc0, !PT ;  /* 0x0000000122227812 */ /* 0x000fe400078ec0ff */
[----:B------:R-:W-:-:S02]  /*2c70*/  SHF.R.S32.HI R35, RZ, 0x1f, R29 ;  /* 0x0000001fff237819 */ /* 0x000fc4000001141d */
[----:B------:R-:W-:Y:S02]  /*2c80*/  SHF.R.S32.HI R36, RZ, 0x1f, R31 ;  /* 0x0000001fff247819 */ /* 0x000fe4000001141f */
[----:B------:R-:W-:Y:S02]  /*2c90*/  SHF.R.S32.HI R37, RZ, 0x1f, R33 ;  /* 0x0000001fff257819 */ /* 0x000fe40000011421 */
[----:B------:R-:W-:-:S07]  /*2ca0*/  LOP3.LUT R98, R98, 0x20, RZ, 0xc0, !PT ;  /* 0x0000002062627812 */ /* 0x000fce00078ec0ff */
.L_x_532:
[----:B------:R-:W2:Y:S01]  /*2cb0*/  LDL.LU R46, [R1+0x14] ;  /* 0x00001400012e7983 */ /* 0x000ea20000300800 */
[----:B------:R-:W0:Y:S01]  /*2cc0*/  LDC.64 R120, c[0x0][0x2e8] ;  /* 0x0000ba00ff787b82 */ /* 0x000e220000000a00 */
[----:B------:R-:W-:Y:S01]  /*2cd0*/  IADD3 R50, R25, -0x1, RZ ;  /* 0xffffffff19327810 */ /* 0x000fe20007ffe0ff */
[----:B------:R-:W-:Y:S01]  /*2ce0*/  IMAD R47, R16, 0x6000, R15 ;  /* 0x00006000102f7824 */ /* 0x000fe200078e020f */
[----:B------:R-:W-:Y:S05]  /*2cf0*/  YIELD ;  /* 0x0000000000007946 */ /* 0x000fea0003800000 */
[----:B------:R-:W1:Y:S01]  /*2d00*/  LDC R117, c[0x0][0x3f4] ;  /* 0x0000fd00ff757b82 */ /* 0x000e620000000800 */
[----:B------:R-:W-:Y:S01]  /*2d10*/  SHF.R.S32.HI R43, RZ, 0x1f, R50 ;  /* 0x0000001fff2b7819 */ /* 0x000fe20000011432 */
[-C--:B------:R-:W-:Y:S01]  /*2d20*/  IMAD R25, R131, R50.reuse, RZ ;  /* 0x0000003283197224 */ /* 0x080fe200078e02ff */
[----:B------:R-:W-:Y:S01]  /*2d30*/  BSSY B0, `(.L_x_433) ;  /* 0x000075d000007945 */ /* 0x000fe20003800000 */
[----:B------:R-:W-:Y:S01]  /*2d40*/  IMAD.WIDE.U32 R124, R8, R50, RZ ;  /* 0x00000032087c7225 */ /* 0x000fe200078e00ff */
[----:B------:R-:W-:-:S03]  /*2d50*/  LEA R47, R47, R116, 0x1 ;  /* 0x000000742f2f7211 */ /* 0x000fc600078e08ff */
[----:B------:R-:W-:Y:S01]  /*2d60*/  IMAD R25, R43, R8, R25 ;  /* 0x000000082b197224 */ /* 0x000fe200078e0219 */
[----:B------:R-:W-:-:S03]  /*2d70*/  IADD3 R41, P4, R5, R124, RZ ;  /* 0x0000007c05297210 */ /* 0x000fc60007f9e0ff */
[----:B------:R-:W-:Y:S01]  /*2d80*/  IMAD.IADD R92, R125, 0x1, R25 ;  /* 0x000000017d5c7824 */ /* 0x000fe200078e0219 */
[----:B------:R-:W-:-:S03]  /*2d90*/  IADD3 R25, P2, P3, R5, R124, R135 ;  /* 0x0000007c05197210 */ /* 0x000fc60007b5e087 */
[----:B------:R-:W-:Y:S01]  /*2da0*/  IMAD.X R42, R92, 0x1, R7, P4 ;  /* 0x000000015c2a7824 */ /* 0x000fe200020e0607 */
[----:B------:R-:W-:Y:S02]  /*2db0*/  IADD3.X R40, R7, R92, R134, P2, P3 ;  /* 0x0000005c07287210 */ /* 0x000fe400017e6486 */
[CC--:B0-----:R-:W-:Y:S02]  /*2dc0*/  LEA R44, P2, R25.reuse, R120.reuse, 0x1 ;  /* 0x00000078192c7211 */ /* 0x0c1fe400078408ff */
[----:B------:R-:W-:Y:S02]  /*2dd0*/  ISETP.GT.AND P3, PT, R50, R123, PT ;  /* 0x0000007b3200720c */ /* 0x000fe40003f64270 */
[----:B------:R-:W-:Y:S01]  /*2de0*/  LEA.HI.X R45, R25, R121, R40, 0x1, P2 ;  /* 0x00000079192d7211 */ /* 0x000fe200010f0c28 */
[----:B------:R-:W-:Y:S01]  /*2df0*/  IMAD R25, R16, 0x6000, R136 ;  /* 0x0000600010197824 */ /* 0x000fe200078e0288 */
[----:B-1----:R-:W-:Y:S02]  /*2e00*/  ISETP.GE.AND P2, PT, R117, 0x1, PT ;  /* 0x000000017500780c */ /* 0x002fe40003f46270 */
[----:B------:R-:W-:-:S04]  /*2e10*/  LEA R48, P4, R41, R120, 0x1 ;  /* 0x0000007829307211 */ /* 0x000fc800078808ff */
[----:B------:R-:W-:Y:S02]  /*2e20*/  LEA.HI.X R49, R41, R121, R42, 0x1, P4 ;  /* 0x0000007929317211 */ /* 0x000fe400020f0c2a */
[----:B--2---:R-:W-:-:S04]  /*2e30*/  LOP3.LUT R46, R46, 0xfffffffd, RZ, 0xc0, !PT ;  /* 0xfffffffd2e2e7812 */ /* 0x004fc800078ec0ff */
[----:B------:R-:W-:-:S05]  /*2e40*/  @P3 LOP3.LUT R46, R46, 0x2, RZ, 0xfc, !PT ;  /* 0x000000022e2e3812 */ /* 0x000fca00078efcff */
[----:B------:R0:W-:Y:S02]  /*2e50*/  STL [R1+0x14], R46 ;  /* 0x0000142e01007387 */ /* 0x0001e40000100800 */
[----:B0-----:R-:W-:Y:S02]  /*2e60*/  IMAD R46, R25, 0x2, R116 ;  /* 0x00000002192e7824 */ /* 0x001fe400078e0274 */
[----:B------:R-:W-:Y:S01]  /*2e70*/  IMAD.MOV.U32 R25, RZ, RZ, R50 ;  /* 0x000000ffff197224 */ /* 0x000fe200078e0032 */
[----:B------:R-:W-:Y:S06]  /*2e80*/  @!P2 BRA `(.L_x_434) ;  /* 0x000000700044a947 */ /* 0x000fec0003800000 */
[----:B------:R-:W-:Y:S01]  /*2e90*/  ULDC.U8 UR4, c[0x0][0x410] ;  /* 0x0001040000047ab9 */ /* 0x000fe20000000000 */
[-C--:B------:R-:W-:Y:S01]  /*2ea0*/  IMAD R41, R132, R50.reuse, RZ ;  /* 0x0000003284297224 */ /* 0x080fe200078e02ff */
[----:B------:R-:W-:Y:S01]  /*2eb0*/  ISETP.NE.AND P2, PT, RZ, UR4, PT ;  /* 0x00000004ff007c0c */ /* 0x000fe2000bf45270 */
[----:B------:R-:W-:Y:S02]  /*2ec0*/  IMAD R40, R133, R50, RZ ;  /* 0x0000003285287224 */ /* 0x000fe400078e02ff */
[----:B------:R-:W-:Y:S02]  /*2ed0*/  IMAD R41, R43, R10, R41 ;  /* 0x0000000a2b297224 */ /* 0x000fe400078e0229 */
[----:B------:R-:W-:Y:S02]  /*2ee0*/  IMAD R100, R25, -0x80, R24 ;  /* 0xffffff8019647824 */ /* 0x000fe400078e0218 */
[----:B------:R-:W-:-:S03]  /*2ef0*/  IMAD.WIDE.U32 R90, R10, R50, RZ ;  /* 0x000000320a5a7225 */ /* 0x000fc600078e00ff */
[----:B------:R-:W-:Y:S01]  /*2f00*/  VIMNMX R100, R100, 0x80, PT ;  /* 0x0000008064647848 */ /* 0x000fe20003fe0100 */
[----:B------:R-:W-:Y:S01]  /*2f10*/  IMAD R43, R43, R13, R40 ;  /* 0x0000000d2b2b7224 */ /* 0x000fe200078e0228 */
[----:B------:R-:W-:Y:S01]  /*2f20*/  IADD3 R101, R91, R41, RZ ;  /* 0x000000295b657210 */ /* 0x000fe20007ffe0ff */
[----:B------:R-:W-:-:S04]  /*2f30*/  IMAD.WIDE.U32 R88, R13, R50, RZ ;  /* 0x000000320d587225 */ /* 0x000fc800078e00ff */
[----:B------:R-:W-:Y:S01]  /*2f40*/  IMAD.IADD R102, R89, 0x1, R43 ;  /* 0x0000000159667824 */ /* 0x000fe200078e022b */
[----:B------:R-:W-:Y:S06]  /*2f50*/  @!P2 BRA `(.L_x_435) ;  /* 0x000000340018a947 */ /* 0x000fec0003800000 */
[----:B------:R-:W-:Y:S01]  /*2f60*/  ISETP.GE.AND P3, PT, R17, R100, PT ;  /* 0x000000641100720c */ /* 0x000fe20003f66270 */
[----:B------:R-:W-:Y:S01]  /*2f70*/  BSSY B1, `(.L_x_436) ;  /* 0x0000037000017945 */ /* 0x000fe20003800000 */
        /* <DEDUP_REMOVED lines=12> */
[----:B------:R-:W-:Y:S01]  /*3040*/  CS2R R126, SRZ ;  /* 0x00000000007e7805 */ /* 0x000fe2000001ff00 */
[----:B------:R-:W-:Y:S06]  /*3050*/  @P3 BRA `(.L_x_437) ;  /* 0x0000000000a03947 */ /* 0x000fec0003800000 */
[----:B------:R-:W-:Y:S01]  /*3060*/  IADD3 R41, P2, R110, R90, RZ ;  /* 0x0000005a6e297210 */ /* 0x000fe20007f5e0ff */
[----:B------:R-:W-:Y:S01]  /*3070*/  ULDC.64 UR4, c[0x0][0x3e8] ;  /* 0x0000fa0000047ab9 */ /* 0x000fe20000000a00 */
[----:B------:R-:W-:Y:S02]  /*3080*/  CS2R R124, SRZ ;  /* 0x00000000007c7805 */ /* 0x000fe4000001ff00 */
[----:B------:R-:W-:Y:S01]  /*3090*/  CS2R R126, SRZ ;  /* 0x00000000007e7805 */ /* 0x000fe2000001ff00 */
[----:B------:R-:W-:Y:S01]  /*30a0*/  IMAD.X R42, R101, 0x1, R20, P2 ;  /* 0x00000001652a7824 */ /* 0x000fe200010e0614 */
[----:B------:R-:W-:-:S04]  /*30b0*/  LEA R40, P2, R41, UR4, 0x1 ;  /* 0x0000000429287c11 */ /* 0x000fc8000f8408ff */
[----:B------:R-:W-:Y:S01]  /*30c0*/  LEA.HI.X R41, R41, UR5, R42, 0x1, P2 ;  /* 0x0000000529297c11 */ /* 0x000fe200090f0c2a */
[----:B------:R-:W-:Y:S01]  /*30d0*/  ULDC.64 UR4, c[0x0][0x400] ;  /* 0x0001000000047ab9 */ /* 0x000fe20000000a00 */
[----:B------:R-:W-:-:S04]  /*30e0*/  IADD3 R43, P2, R106, R88, RZ ;  /* 0x000000586a2b7210 */ /* 0x000fc80007f5e0ff */
[----:B------:R-:W-:Y:S02]  /*30f0*/  IADD3.X R52, R102, R26, RZ, P2, !PT ;  /* 0x0000001a66347210 */ /* 0x000fe400017fe4ff */
[----:B------:R-:W-:-:S04]  /*3100*/  LEA R42, P2, R43, UR4, 0x1 ;  /* 0x000000042b2a7c11 */ /* 0x000fc8000f8408ff */
[----:B------:R-:W-:Y:S02]  /*3110*/  LEA.HI.X R43, R43, UR5, R52, 0x1, P2 ;  /* 0x000000052b2b7c11 */ /* 0x000fe400090f0c34 */
[----:B------:R-:W-:Y:S02]  /*3120*/  ISETP.GE.AND P2, PT, R22, R117, PT ;  /* 0x000000751600720c */ /* 0x000fe40003f46270 */
[----:B------:R-:W-:Y:S02]  /*3130*/  CS2R R94, SRZ ;  /* 0x00000000005e7805 */ /* 0x000fe4000001ff00 */
[----:B------:R-:W-:-:S09]  /*3140*/  CS2R R120, SRZ ;  /* 0x0000000000787805 */ /* 0x000fd2000001ff00 */
[----:B------:R0:W5:Y:S04]  /*3150*/  @!P2 LDG.E.64 R124, desc[UR58][R40.64] ;  /* 0x0000003a287ca981 */ /* 0x000168000c1e1b00 */
[----:B------:R0:W5:Y:S01]  /*3160*/  @!P2 LDG.E.64 R126, desc[UR58][R42.64] ;  /* 0x0000003a2a7ea981 */ /* 0x000162000c1e1b00 */
        /* <DEDUP_REMOVED lines=20> */
[----:B------:R-:W-:-:S13]  /*32b0*/  ISETP.GE.AND P2, PT, R190, R117, PT ;  /* 0x00000075be00720c */ /* 0x000fda0003f46270 */
[----:B------:R0:W5:Y:S04]  /*32c0*/  @!P2 LDG.E.64 R74, desc[UR58][R40.64+0xa0] ;  /* 0x0000a03a284aa981 */ /* 0x000168000c1e1b00 */
[----:B------:R0:W5:Y:S02]  /*32d0*/  @!P2 LDG.E.64 R76, desc[UR58][R42.64+0xa0] ;  /* 0x0000a03a2a4ca981 */ /* 0x000164000c1e1b00 */
.L_x_437:
[----:B------:R-:W-:Y:S05]  /*32e0*/  BSYNC B1 ;  /* 0x0000000000017941 */ /* 0x000fea0003800000 */
.L_x_436:
        /* <DEDUP_REMOVED lines=13> */
[----:B------:R-:W-:Y:S06]  /*33c0*/  @P4 BRA `(.L_x_439) ;  /* 0x0000000000a04947 */ /* 0x000fec0003800000 */
[----:B------:R-:W-:Y:S01]  /*33d0*/  IADD3 R90, P2, P5, R110, R90, R11 ;  /* 0x0000005a6e5a7210 */ /* 0x000fe20007d5e00b */
[----:B------:R-:W-:Y:S01]  /*33e0*/  ULDC.64 UR4, c[0x0][0x3e8] ;  /* 0x0000fa0000047ab9 */ /* 0x000fe20000000a00 */
[----:B------:R-:W-:Y:S02]  /*33f0*/  CS2R R70, SRZ ;  /* 0x0000000000467805 */ /* 0x000fe4000001ff00 */
[----:B------:R-:W-:Y:S02]  /*3400*/  CS2R R72, SRZ ;  /* 0x0000000000487805 */ /* 0x000fe4000001ff00 */
[----:B------:R-:W-:Y:S02]  /*3410*/  IADD3.X R101, R20, R101, R9, P2, P5 ;  /* 0x0000006514657210 */ /* 0x000fe400017ea409 */
[----:B------:R-:W-:-:S04]  /*3420*/  IADD3 R88, P2, P5, R106, R88, R14 ;  /* 0x000000586a587210 */ /* 0x000fc80007d5e00e */
[----:B0-----:R-:W-:Y:S02]  /*3430*/  IADD3.X R41, R26, R102, R12, P2, P5 ;  /* 0x000000661a297210 */ /* 0x001fe400017ea40c */
[----:B------:R-:W-:-:S04]  /*3440*/  LEA R42, P2, R90, UR4, 0x1 ;  /* 0x000000045a2a7c11 */ /* 0x000fc8000f8408ff */
[----:B------:R-:W-:Y:S01]  /*3450*/  LEA.HI.X R43, R90, UR5, R101, 0x1, P2 ;  /* 0x000000055a2b7c11 */ /* 0x000fe200090f0c65 */
[----:B------:R-:W-:Y:S02]  /*3460*/  ULDC.64 UR4, c[0x0][0x400] ;  /* 0x0001000000047ab9 */ /* 0x000fe40000000a00 */
        /* <DEDUP_REMOVED lines=30> */
.L_x_439:
[----:B------:R-:W-:Y:S05]  /*3650*/  BSYNC B1 ;  /* 0x0000000000017941 */ /* 0x000fea0003800000 */
.L_x_438:
[----:B01---5:R-:W-:Y:S01]  /*3660*/  IMAD.MOV.U32 R41, RZ, RZ, R74 ;  /* 0x000000ffff297224 */ /* 0x023fe200078e004a */
[----:B------:R-:W-:Y:S01]  /*3670*/  UISETP.NE.AND UP0, UPT, UR57, 0x3, UPT ;  /* 0x000000033900788c */ /* 0x000fe2000bf05270 */
[----:B------:R-:W-:Y:S01]  /*3680*/  IMAD.MOV.U32 R40, RZ, RZ, R75 ;  /* 0x000000ffff287224 */ /* 0x000fe200078e004b */
[----:B------:R-:W-:Y:S01]  /*3690*/  MOV R43, R78 ;  /* 0x0000004e002b7202 */ /* 0x000fe20000000f00 */
[----:B------:R-:W-:Y:S01]  /*36a0*/  IMAD.MOV.U32 R42, RZ, RZ, R79 ;  /* 0x000000ffff2a7224 */ /* 0x000fe200078e004f */
[----:B------:R-:W-:Y:S01]  /*36b0*/  PRMT R158, R158, 0x5410, R41 ;  /* 0x000054109e9e7816 */ /* 0x000fe20000000029 */
[----:B------:R-:W-:Y:S01]  /*36c0*/  IMAD.MOV.U32 R41, RZ, RZ, R82 ;  /* 0x000000ffff297224 */ /* 0x000fe200078e0052 */
[----:B------:R-:W-:Y:S02]  /*36d0*/  PRMT R159, R40, 0x7610, R159 ;  /* 0x00007610289f7816 */ /* 0x000fe4000000009f */
[----:B------:R-:W-:Y:S02]  /*36e0*/  MOV R40, R83 ;  /* 0x0000005300287202 */ /* 0x000fe40000000f00 */
[----:B------:R-:W-:Y:S01]  /*36f0*/  PRMT R165, R41, 0x7610, R165 ;  /* 0x0000761029a57816 */ /* 0x000fe200000000a5 */
[----:B------:R-:W-:Y:S01]  /*3700*/  IMAD.MOV.U32 R41, RZ, RZ, R87 ;  /* 0x000000ffff297224 */ /* 0x000fe200078e0057 */
[----:B------:R-:W-:Y:S01]  /*3710*/  PRMT R164, R40, 0x7610, R164 ;  /* 0x0000761028a47816 */ /* 0x000fe200000000a4 */
[----:B------:R-:W-:Y:S01]  /*3720*/  IMAD.MOV.U32 R40, RZ, RZ, R86 ;  /* 0x000000ffff287224 */ /* 0x000fe200078e0056 */
[----:B------:R-:W-:-:S02]  /*3730*/  PLOP3.LUT P2, PT, PT, PT, UP0, 0x80, 0x0 ;  /* 0x000000000000781c */ /* 0x000fc40003f4f008 */
[----:B------:R-:W-:Y:S01]  /*3740*/  PRMT R161, R42, 0x5410, R43 ;  /* 0x000054102aa17816 */ /* 0x000fe2000000002b */
[----:B------:R-:W-:Y:S01]  /*3750*/  IMAD.MOV.U32 R43, RZ, RZ, R95 ;  /* 0x000000ffff2b7224 */ /* 0x000fe200078e005f */
[----:B------:R-:W-:Y:S01]  /*3760*/  PRMT R166, R40, 0x5410, R41 ;  /* 0x0000541028a67816 */ /* 0x000fe20000000029 */
[----:B------:R-:W-:Y:S01]  /*3770*/  IMAD.MOV.U32 R40, RZ, RZ, R124 ;  /* 0x000000ffff287224 */ /* 0x000fe200078e007c */
[----:B------:R-:W-:Y:S02]  /*3780*/  MOV R41, R125 ;  /* 0x0000007d00297202 */ /* 0x000fe40000000f00 */
[----:B------:R-:W-:Y:S02]  /*3790*/  MOV R42, R94 ;  /* 0x0000005e002a7202 */ /* 0x000fe40000000f00 */
[----:B------:R-:W-:Y:S01]  /*37a0*/  PRMT R154, R40, 0x5410, R41 ;  /* 0x00005410289a7816 */ /* 0x000fe20000000029 */
[----:B------:R-:W-:Y:S01]  /*37b0*/  IMAD.MOV.U32 R40, RZ, RZ, R77 ;  /* 0x000000ffff287224 */ /* 0x000fe200078e004d */
[----:B------:R-:W-:Y:S01]  /*37c0*/  PRMT R167, R42, 0x5410, R43 ;  /* 0x000054102aa77816 */ /* 0x000fe2000000002b */
[----:B------:R-:W-:-:S03]  /*37d0*/  IMAD.MOV.U32 R41, RZ, RZ, R76 ;  /* 0x000000ffff297224 */ /* 0x000fc600078e004c */
[----:B------:R-:W-:Y:S01]  /*37e0*/  PRMT R160, R40, 0x7610, R160 ;  /* 0x0000761028a07816 */ /* 0x000fe200000000a0 */
[----:B------:R-:W-:Y:S01]  /*37f0*/  IMAD.MOV.U32 R40, RZ, RZ, R81 ;  /* 0x000000ffff287224 */ /* 0x000fe200078e0051 */
[----:B------:R-:W-:Y:S02]  /*3800*/  PRMT R159, R159, 0x5410, R41 ;  /* 0x000054109f9f7816 */ /* 0x000fe40000000029 */
[----:B------:R-:W-:-:S04]  /*3810*/  MOV R41, R80 ;  /* 0x0000005000297202 */ /* 0x000fc80000000f00 */
[----:B------:R-:W-:Y:S01]  /*3820*/  PRMT R162, R40, 0x5410, R41 ;  /* 0x0000541028a27816 */ /* 0x000fe20000000029 */
[----:B------:R-:W-:Y:S01]  /*3830*/  IMAD.MOV.U32 R40, RZ, RZ, R84 ;  /* 0x000000ffff287224 */ /* 0x000fe200078e0054 */
[----:B------:R-:W-:-:S04]  /*3840*/  MOV R41, R85 ;  /* 0x0000005500297202 */ /* 0x000fc80000000f00 */
[----:B------:R-:W-:Y:S01]  /*3850*/  PRMT R165, R165, 0x5410, R40 ;  /* 0x00005410a5a57816 */ /* 0x000fe20000000028 */
[----:B------:R-:W-:Y:S01]  /*3860*/  IMAD.MOV.U32 R40, RZ, RZ, R92 ;  /* 0x000000ffff287224 */ /* 0x000fe200078e005c */
[----:B------:R-:W-:Y:S01]  /*3870*/  PRMT R164, R164, 0x5410, R41 ;  /* 0x00005410a4a47816 */ /* 0x000fe20000000029 */
[----:B------:R-:W-:-:S05]  /*3880*/  IMAD.MOV.U32 R41, RZ, RZ, R93 ;  /* 0x000000ffff297224 */ /* 0x000fca00078e005d */
[----:B------:R-:W-:Y:S01]  /*3890*/  PRMT R168, R40, 0x5410, R41 ;  /* 0x0000541028a87816 */ /* 0x000fe20000000029 */
[----:B------:R-:W-:Y:S01]  /*38a0*/  IMAD.MOV.U32 R41, RZ, RZ, R121 ;  /* 0x000000ffff297224 */ /* 0x000fe200078e0079 */
[----:B------:R-:W-:-:S04]  /*38b0*/  MOV R40, R120 ;  /* 0x0000007800287202 */ /* 0x000fc80000000f00 */
[----:B------:R-:W-:Y:S01]  /*38c0*/  PRMT R169, R40, 0x5410, R41 ;  /* 0x0000541028a97816 */ /* 0x000fe20000000029 */
[----:B------:R-:W-:Y:S01]  /*38d0*/  IMAD.MOV.U32 R40, RZ, RZ, R126 ;  /* 0x000000ffff287224 */ /* 0x000fe200078e007e */
[----:B------:R-:W-:-:S04]  /*38e0*/  MOV R41, R127 ;  /* 0x0000007f00297202 */ /* 0x000fc80000000f00 */
[----:B------:R-:W-:Y:S01]  /*38f0*/  PRMT R170, R40, 0x5410, R41 ;  /* 0x0000541028aa7816 */ /* 0x000fe20000000029 */
[----:B------:R-:W-:Y:S02]  /*3900*/  IMAD.MOV.U32 R41, RZ, RZ, R50 ;  /* 0x000000ffff297224 */ /* 0x000fe400078e0032 */
        /* <DEDUP_REMOVED lines=27> */
[----:B------:R-:W-:Y:S01]  /*3ac0*/  IMAD.MOV.U32 R40, RZ, RZ, R64 ;  /* 0x000000ffff287224 */ /* 0x000fe200078e0040 */
[----:B------:R-:W-:-:S04]  /*3ad0*/  PRMT R146, R41, 0x7610, R146 ;  /* 0x0000761029927816 */ /* 0x000fc80000000092 */
[----:B------:R-:W-:Y:S01]  /*3ae0*/  PRMT R156, R40, 0x7610, R156 ;  /* 0x00007610289c7816 */ /* 0x000fe2000000009c */
[----:B------:R-:W-:-:S05]  /*3af0*/  IMAD.MOV.U32 R40, RZ, RZ, R65 ;  /* 0x000000ffff287224 */ /* 0x000fca00078e0041 */
[----:B------:R-:W-:Y:S02]  /*3b00*/  PRMT R156, R156, 0x5410, R40 ;  /* 0x000054109c9c7816 */ /* 0x000fe40000000028 */
[----:B------:R-:W-:-:S04]  /*3b10*/  MOV R40, R68 ;  /* 0x0000004400287202 */ /* 0x000fc80000000f00 */
[----:B------:R-:W-:Y:S01]  /*3b20*/  PRMT R158, R40, 0x7610, R158 ;  /* 0x00007610289e7816 */ /* 0x000fe2000000009e */
[----:B------:R-:W-:-:S05]  /*3b30*/  IMAD.MOV.U32 R40, RZ, RZ, R69 ;  /* 0x000000ffff287224 */ /* 0x000fca00078e0045 */
[----:B------:R-:W-:Y:S01]  /*3b40*/  PRMT R160, R160, 0x5410, R40 ;  /* 0x00005410a0a07816 */ /* 0x000fe20000000028 */
[----:B------:R-:W-:-:S05]  /*3b50*/  IMAD.MOV.U32 R40, RZ, RZ, R72 ;  /* 0x000000ffff287224 */ /* 0x000fca00078e0048 */
[----:B------:R-:W-:Y:S02]  /*3b60*/  PRMT R163, R40, 0x7610, R163 ;  /* 0x0000761028a37816 */ /* 0x000fe400000000a3 */
[----:B------:R-:W-:-:S04]  /*3b70*/  MOV R40, R73 ;  /* 0x0000004900287202 */ /* 0x000fc80000000f00 */
[----:B------:R-:W-:Y:S01]  /*3b80*/  PRMT R163, R163, 0x5410, R40 ;  /* 0x00005410a3a37816 */ /* 0x000fe20000000028 */
[----:B------:R-:W-:Y:S06]  /*3b90*/  @!P2 BRA `(.L_x_440) ;  /* 0x000000000004a947 */ /* 0x000fec0003800000 */
[----:B------:R-:W-:Y:S01]  /*3ba0*/  BPT.TRAP 0x1 ;  /* 0x000000040000795c */ /* 0x000fe20000300000 */
.L_x_440:
[----:B------:R-:W-:Y:S01]  /*3bb0*/  IMAD R101, R16, 0x8, R2 ;  /* 0x0000000810657824 */ /* 0x000fe200078e0202 */
[----:B------:R-:W-:Y:S01]  /*3bc0*/  SHF.L.U32 R102, R184, 0x1f, RZ ;  /* 0x0000001fb8667819 */ /* 0x000fe200000006ff */
[----:B------:R-:W-:Y:S03]  /*3bd0*/  BSSY B1, `(.L_x_441) ;  /* 0x0000003000017945 */ /* 0x000fe60003800000 */
[----:B------:R-:W0:Y:S02]  /*3be0*/  SYNCS.PHASECHK.TRANS64.TRYWAIT P5, [R101+URZ+0x34890], R102 ;  /* 0x03489066650075a7 */ /* 0x000e2400080a017f */
[----:B0-----:R-:W-:Y:S05]  /*3bf0*/  @!P5 BRA `(.L_x_442) ;  /* 0x000001e80078d947 */ /* 0x001fea0003800000 */
.L_x_795:
[----:B------:R-:W-:Y:S05]  /*3c00*/  BSYNC B1 ;  /* 0x0000000000017941 */ /* 0x000fea0003800000 */
.L_x_441:
[----:B------:R-:W-:Y:S04]  /*3c10*/  BSSY B1, `(.L_x_443) ;  /* 0x0000147000017945 */ /* 0x000fe80003800000 */
[----:B------:R-:W-:Y:S05]  /*3c20*/  @P3 BRA `(.L_x_444) ;  /* 0x0000001400143947 */ /* 0x000fea0003800000 */
[----:B------:R-:W-:Y:S01]  /*3c30*/  ISETP.NE.AND P3, PT, R34, RZ, PT ;  /* 0x000000ff2200720c */ /* 0x000fe20003f65270 */
[----:B------:R-:W-:-:S12]  /*3c40*/  BSSY B2, `(.L_x_445) ;  /* 0x0000032000027945 */ /* 0x000fd80003800000 */
[----:B------:R-:W-:Y:S05]  /*3c50*/  @!P3 BRA `(.L_x_446) ;  /* 0x0000000000c0b947 */ /* 0x000fea0003800000 */
[----:B------:R1:W2:Y:S01]  /*3c60*/  LDS.128 R40, [R47] ;  /* 0x000000002f287984 */ /* 0x0002a20000000c00 */
[----:B------:R-:W-:Y:S01]  /*3c70*/  ISETP.GE.AND P3, PT, R22, R117, PT ;  /* 0x000000751600720c */ /* 0x000fe20003f66270 */
[----:B------:R-:W-:-:S12]  /*3c80*/  BSSY B3, `(.L_x_447) ;  /* 0x000002c000037945 */ /* 0x000fd80003800000 */
[----:B-1----:R-:W-:Y:S05]  /*3c90*/  @P3 BRA `(.L_x_448) ;  /* 0x0000000000a83947 */ /* 0x002fea0003800000 */
[--C-:B------:R-:W-:Y:S01]  /*3ca0*/  SHF.R.U64 R90, R124, 0x10, R125.reuse ;  /* 0x000000107c5a7819 */ /* 0x100fe2000000127d */
[--C-:B--2---:R-:W-:Y:S01]  /*3cb0*/  HADD2.F32 R153, -RZ, R41.reuse.H0_H0 ;  /* 0x20000029ff997230 */ /* 0x104fe20000004100 */
[----:B------:R-:W-:Y:S02]  /*3cc0*/  SHF.R.U32.HI R124, RZ, 0x10, R125 ;  /* 0x00000010ff7c7819 */ /* 0x000fe4000001167d */
[--C-:B------:R-:W-:Y:S01]  /*3cd0*/  SHF.R.U64 R125, R126, 0x10, R127.reuse ;  /* 0x000000107e7d7819 */ /* 0x100fe2000000127f */
[----:B------:R-:W-:Y:S01]  /*3ce0*/  HADD2.F32 R90, -RZ, R90.H0_H0 ;  /* 0x2000005aff5a7230 */ /* 0x000fe20000004100 */
[----:B------:R-:W-:Y:S01]  /*3cf0*/  SHF.R.U32.HI R126, RZ, 0x10, R127 ;  /* 0x00000010ff7e7819 */ /* 0x000fe2000001167f */
[----:B------:R-:W-:Y:S02]  /*3d00*/  HADD2.F32 R127, -RZ, R41.H1_H1 ;  /* 0x30000029ff7f7230 */ /* 0x000fe40000004100 */
[----:B------:R-:W-:Y:S02]  /*3d10*/  HADD2.F32 R125, -RZ, R125.H0_H0 ;  /* 0x2000007dff7d7230 */ /* 0x000fe40000004100 */
[----:B------:R-:W-:-:S03]  /*3d20*/  HADD2.F32 R126, -RZ, R126.H0_H0 ;  /* 0x2000007eff7e7230 */ /* 0x000fc60000004100 */
[-C--:B------:R-:W-:Y:S01]  /*3d30*/  FMUL.FTZ R41, R127, R125.reuse ;  /* 0x0000007d7f297220 */ /* 0x080fe20000410000 */
[----:B------:R-:W-:-:S03]  /*3d40*/  FMUL.FTZ R125, R153, R125 ;  /* 0x0000007d997d7220 */ /* 0x000fc60000410000 */
[-C--:B------:R-:W-:Y:S01]  /*3d50*/  FFMA.FTZ R41, R153, R90.reuse, -R41 ;  /* 0x0000005a99297223 */ /* 0x080fe20000010829 */
[----:B------:R-:W-:Y:S01]  /*3d60*/  FFMA.FTZ R90, R127, R90, R125 ;  /* 0x0000005a7f5a7223 */ /* 0x000fe2000001007d */
[----:B------:R-:W-:Y:S01]  /*3d70*/  IMAD.MOV.U32 R125, RZ, RZ, R43 ;  /* 0x000000ffff7d7224 */ /* 0x000fe200078e002b */
[----:B------:R-:W-:Y:S01]  /*3d80*/  MOV R153, R40 ;  /* 0x0000002800997202 */ /* 0x000fe20000000f00 */
[----:B------:R-:W-:Y:S02]  /*3d90*/  HADD2.F32 R127, -RZ, R124.H0_H0 ;  /* 0x2000007cff7f7230 */ /* 0x000fe40000004100 */
[----:B------:R-:W-:Y:S01]  /*3da0*/  F2FP.F16.F32.PACK_AB R41, R90, R41 ;  /* 0x000000295a29723e */ /* 0x000fe200000000ff */
[--C-:B------:R-:W-:Y:S02]  /*3db0*/  HADD2.F32 R43, -RZ, R125.reuse.H1_H1 ;  /* 0x3000007dff2b7230 */ /* 0x100fe40000004100 */
[----:B------:R-:W-:Y:S02]  /*3dc0*/  HADD2.F32 R125, -RZ, R125.H0_H0 ;  /* 0x2000007dff7d7230 */ /* 0x000fe40000004100 */
[----:B------:R-:W-:-:S02]  /*3dd0*/  HADD2.F32 R40, -RZ, R153.H1_H1 ;  /* 0x30000099ff287230 */ /* 0x000fc40000004100 */
[----:B------:R-:W-:Y:S01]  /*3de0*/  FMUL.FTZ R124, R43, R126 ;  /* 0x0000007e2b7c7220 */ /* 0x000fe20000410000 */
[----:B------:R-:W-:-:S03]  /*3df0*/  HADD2.F32 R153, -RZ, R153.H0_H0 ;  /* 0x20000099ff997230 */ /* 0x000fc60000004100 */
[C---:B------:R-:W-:Y:S01]  /*3e00*/  FFMA.FTZ R124, R125.reuse, R127, -R124 ;  /* 0x0000007f7d7c7223 */ /* 0x040fe2000001087c */
[----:B------:R-:W-:-:S04]  /*3e10*/  FMUL.FTZ R125, R125, R126 ;  /* 0x0000007e7d7d7220 */ /* 0x000fc80000410000 */
[----:B------:R-:W-:Y:S01]  /*3e20*/  FFMA.FTZ R43, R43, R127, R125 ;  /* 0x0000007f2b2b7223 */ /* 0x000fe2000001007d */
[----:B------:R-:W-:Y:S02]  /*3e30*/  HADD2.F32 R127, -RZ, R170.H0_H0 ;  /* 0x200000aaff7f7230 */ /* 0x000fe40000004100 */
[----:B------:R-:W-:Y:S02]  /*3e40*/  HADD2.F32 R125, -RZ, R154.H0_H0 ;  /* 0x2000009aff7d7230 */ /* 0x000fe40000004100 */
[----:B------:R-:W-:Y:S01]  /*3e50*/  F2FP.F16.F32.PACK_AB R43, R43, R124 ;  /* 0x0000007c2b2b723e */ /* 0x000fe200000000ff */
[-C--:B------:R-:W-:Y:S01]  /*3e60*/  FMUL.FTZ R126, R40, R127.reuse ;  /* 0x0000007f287e7220 */ /* 0x080fe20000410000 */
[----:B------:R-:W-:-:S03]  /*3e70*/  FMUL.FTZ R127, R153, R127 ;  /* 0x0000007f997f7220 */ /* 0x000fc60000410000 */
[-C--:B------:R-:W-:Y:S01]  /*3e80*/  FFMA.FTZ R126, R153, R125.reuse, -R126 ;  /* 0x0000007d997e7223 */ /* 0x080fe2000001087e */
[----:B------:R-:W-:Y:S01]  /*3e90*/  FFMA.FTZ R40, R40, R125, R127 ;  /* 0x0000007d28287223 */ /* 0x000fe2000001007f */
[----:B------:R-:W-:Y:S02]  /*3ea0*/  HADD2.F32 R125, -RZ, R170.H1_H1 ;  /* 0x300000aaff7d7230 */ /* 0x000fe40000004100 */
[----:B------:R-:W-:Y:S02]  /*3eb0*/  HADD2.F32 R127, -RZ, R42.H1_H1 ;  /* 0x3000002aff7f7230 */ /* 0x000fe40000004100 */
[----:B------:R-:W-:Y:S01]  /*3ec0*/  HADD2.F32 R153, -RZ, R154.H1_H1 ;  /* 0x3000009aff997230 */ /* 0x000fe20000004100 */
[----:B------:R-:W-:Y:S01]  /*3ed0*/  F2FP.F16.F32.PACK_AB R40, R40, R126 ;  /* 0x0000007e2828723e */ /* 0x000fe200000000ff */
[----:B------:R-:W-:Y:S02]  /*3ee0*/  HADD2.F32 R42, -RZ, R42.H0_H0 ;  /* 0x2000002aff2a7230 */ /* 0x000fe40000004100 */
[----:B------:R-:W-:-:S04]  /*3ef0*/  FMUL.FTZ R154, R127, R125 ;  /* 0x0000007d7f9a7220 */ /* 0x000fc80000410000 */
[C---:B------:R-:W-:Y:S01]  /*3f00*/  FFMA.FTZ R154, R42.reuse, R153, -R154 ;  /* 0x000000992a9a7223 */ /* 0x040fe2000001089a */
[----:B------:R-:W-:-:S04]  /*3f10*/  FMUL.FTZ R42, R42, R125 ;  /* 0x0000007d2a2a7220 */ /* 0x000fc80000410000 */
[----:B------:R-:W-:-:S05]  /*3f20*/  FFMA.FTZ R42, R127, R153, R42 ;  /* 0x000000997f2a7223 */ /* 0x000fca000001002a */
[----:B------:R-:W-:-:S07]  /*3f30*/  F2FP.F16.F32.PACK_AB R42, R42, R154 ;  /* 0x0000009a2a2a723e */ /* 0x000fce00000000ff */
.L_x_448:
[----:B------:R-:W-:Y:S05]  /*3f40*/  BSYNC B3 ;  /* 0x0000000000037941 */ /* 0x000fea0003800000 */
.L_x_447:
[----:B--2---:R1:W-:Y:S02]  /*3f50*/  STG.E.128 desc[UR58][R48.64], R40 ;  /* 0x0000002830007986 */ /* 0x0043e4000c101d3a */
.L_x_446:
[----:B------:R-:W-:Y:S05]  /*3f60*/  BSYNC B2 ;  /* 0x0000000000027941 */ /* 0x000fea0003800000 */
.L_x_445:
[----:B------:R-:W-:Y:S01]  /*3f70*/  ISETP.NE.AND P3, PT, R38, RZ, PT ;  /* 0x000000ff2600720c */ /* 0x000fe20003f65270 */
[----:B------:R-:W-:-:S12]  /*3f80*/  BSSY B2, `(.L_x_449) ;  /* 0x0000033000027945 */ /* 0x000fd80003800000 */
[----:B------:R-:W-:Y:S05]  /*3f90*/  @!P3 BRA `(.L_x_450) ;  /* 0x0000000000c4b947 */ /* 0x000fea0003800000 */
[----:B-1----:R1:W2:Y:S01]  /*3fa0*/  LDS.128 R40, [R46] ;  /* 0x000000002e287984 */ /* 0x0022a20000000c00 */
[----:B------:R-:W-:Y:S01]  /*3fb0*/  ISETP.GE.AND P3, PT, R187, R117, PT ;  /* 0x00000075bb00720c */ /* 0x000fe20003f66270 */
[----:B------:R-:W-:-:S12]  /*3fc0*/  BSSY B3, `(.L_x_451) ;  /* 0x000002d000037945 */ /* 0x000fd80003800000 */
[----:B-1----:R-:W-:Y:S05]  /*3fd0*/  @P3 BRA `(.L_x_452) ;  /* 0x0000000000ac3947 */ /* 0x002fea0003800000 */
[----:B------:R-:W-:Y:S01]  /*3fe0*/  SHF.R.U64 R90, R94, 0x10, R95 ;  /* 0x000000105e5a7819 */ /* 0x000fe2000000125f */
[----:B--2---:R-:W-:Y:S01]  /*3ff0*/  IMAD.MOV.U32 R124, RZ, RZ, R41 ;  /* 0x000000ffff7c7224 */ /* 0x004fe200078e0029 */
[----:B------:R-:W-:Y:S02]  /*4000*/  SHF.R.U32.HI R94, RZ, 0x10, R95 ;  /* 0x00000010ff5e7819 */ /* 0x000fe4000001165f */
[--C-:B------:R-:W-:Y:S02]  /*4010*/  SHF.R.U64 R95, R120, 0x10, R121.reuse ;  /* 0x00000010785f7819 */ /* 0x100fe40000001279 */
[----:B------:R-:W-:Y:S01]  /*4020*/  SHF.R.U32.HI R120, RZ, 0x10, R121 ;  /* 0x00000010ff787819 */ /* 0x000fe20000011679 */
[----:B------:R-:W-:Y:S02]  /*4030*/  HADD2.F32 R121, -RZ, R90.H0_H0 ;  /* 0x2000005aff797230 */ /* 0x000fe40000004100 */
[----:B------:R-:W-:Y:S02]  /*4040*/  HADD2.F32 R41, -RZ, R95.H0_H0 ;  /* 0x2000005fff297230 */ /* 0x000fe40000004100 */
[----:B------:R-:W-:-:S02]  /*4050*/  HADD2.F32 R95, -RZ, R124.H1_H1 ;  /* 0x3000007cff5f7230 */ /* 0x000fc40000004100 */
[----:B------:R-:W-:Y:S02]  /*4060*/  HADD2.F32 R124, -RZ, R124.H0_H0 ;  /* 0x2000007cff7c7230 */ /* 0x000fe40000004100 */
[----:B------:R-:W-:Y:S02]  /*4070*/  HADD2.F32 R120, -RZ, R120.H0_H0 ;  /* 0x20000078ff787230 */ /* 0x000fe40000004100 */
[-C--:B------:R-:W-:Y:S01]  /*4080*/  FMUL.FTZ R90, R95, R41.reuse ;  /* 0x000000295f5a7220 */ /* 0x080fe20000410000 */
[----:B------:R-:W-:-:S03]  /*4090*/  FMUL.FTZ R41, R124, R41 ;  /* 0x000000297c297220 */ /* 0x000fc60000410000 */
[-C--:B------:R-:W-:Y:S01]  /*40a0*/  FFMA.FTZ R90, R124, R121.reuse, -R90 ;  /* 0x000000797c5a7223 */ /* 0x080fe2000001085a */
[----:B------:R-:W-:Y:S01]  /*40b0*/  MOV R124, R40 ;  /* 0x00000028007c7202 */ /* 0x000fe20000000f00 */
[----:B------:R-:W-:Y:S01]  /*40c0*/  FFMA.FTZ R41, R95, R121, R41 ;  /* 0x000000795f297223 */ /* 0x000fe20000010029 */
[----:B------:R-:W-:Y:S02]  /*40d0*/  IMAD.MOV.U32 R95, RZ, RZ, R43 ;  /* 0x000000ffff5f7224 */ /* 0x000fe400078e002b */
[----:B------:R-:W-:Y:S02]  /*40e0*/  HADD2.F32 R121, -RZ, R94.H0_H0 ;  /* 0x2000005eff797230 */ /* 0x000fe40000004100 */
[----:B------:R-:W-:Y:S01]  /*40f0*/  HADD2.F32 R40, -RZ, R124.H1_H1 ;  /* 0x3000007cff287230 */ /* 0x000fe20000004100 */
[----:B------:R-:W-:Y:S01]  /*4100*/  F2FP.F16.F32.PACK_AB R41, R41, R90 ;  /* 0x0000005a2929723e */ /* 0x000fe200000000ff */
[--C-:B------:R-:W-:Y:S02]  /*4110*/  HADD2.F32 R43, -RZ, R95.reuse.H1_H1 ;  /* 0x3000005fff2b7230 */ /* 0x100fe40000004100 */
[----:B------:R-:W-:-:S02]  /*4120*/  HADD2.F32 R95, -RZ, R95.H0_H0 ;  /* 0x2000005fff5f7230 */ /* 0x000fc40000004100 */
[----:B------:R-:W-:Y:S02]  /*4130*/  HADD2.F32 R124, -RZ, R124.H0_H0 ;  /* 0x2000007cff7c7230 */ /* 0x000fe40000004100 */
[----:B------:R-:W-:-:S04]  /*4140*/  FMUL.FTZ R94, R43, R120 ;  /* 0x000000782b5e7220 */ /* 0x000fc80000410000 */
        /* <DEDUP_REMOVED lines=11> */
[--C-:B------:R-:W-:Y:S02]  /*4200*/  HADD2.F32 R121, -RZ, R42.reuse.H1_H1 ;  /* 0x3000002aff797230 */ /* 0x100fe40000004100 */
        /* <DEDUP_REMOVED lines=8> */
.L_x_452:
[----:B------:R-:W-:Y:S05]  /*4290*/  BSYNC B3 ;  /* 0x0000000000037941 */ /* 0x000fea0003800000 */
.L_x_451:
[----:B--2---:R2:W-:Y:S02]  /*42a0*/  STG.E.128 desc[UR58][R48.64+0x40], R40 ;  /* 0x0000402830007986 */ /* 0x0045e4000c101d3a */
.L_x_450:
[----:B------:R-:W-:Y:S05]  /*42b0*/  BSYNC B2 ;  /* 0x0000000000027941 */ /* 0x000fea0003800000 */
.L_x_449:
[----:B------:R-:W-:Y:S01]  /*42c0*/  ISETP.NE.AND P3, PT, R39, RZ, PT ;  /* 0x000000ff2700720c */ /* 0x000fe20003f65270 */
[----:B------:R-:W-:-:S12]  /*42d0*/  BSSY B2, `(.L_x_453) ;  /* 0x0000033000027945 */ /* 0x000fd80003800000 */
[----:B------:R-:W-:Y:S05]  /*42e0*/  @!P3 BRA `(.L_x_454) ;  /* 0x0000000000c4b947 */ /* 0x000fea0003800000 */
[----:B-12---:R1:W2:Y:S01]  /*42f0*/  LDS.128 R40, [R47+0x4000] ;  /* 0x004000002f287984 */ /* 0x0062a20000000c00 */
[----:B------:R-:W-:Y:S01]  /*4300*/  ISETP.GE.AND P3, PT, R186, R117, PT ;  /* 0x00000075ba00720c */ /* 0x000fe20003f66270 */
[----:B------:R-:W-:-:S12]  /*4310*/  BSSY B3, `(.L_x_455) ;  /* 0x000002d000037945 */ /* 0x000fd80003800000 */
[----:B-1----:R-:W-:Y:S05]  /*4320*/  @P3 BRA `(.L_x_456) ;  /* 0x0000000000ac3947 */ /* 0x002fea0003800000 */
[--C-:B------:R-:W-:Y:S02]  /*4330*/  SHF.R.U64 R90, R86, 0x10, R87.reuse ;  /* 0x00000010565a7819 */ /* 0x100fe40000001257 */
[----:B------:R-:W-:Y:S01]  /*4340*/  SHF.R.U32.HI R86, RZ, 0x10, R87 ;  /* 0x00000010ff567819 */ /* 0x000fe20000011657 */
[----:B--2---:R-:W-:Y:S01]  /*4350*/  IMAD.MOV.U32 R87, RZ, RZ, R41 ;  /* 0x000000ffff577224 */ /* 0x004fe200078e0029 */
[--C-:B------:R-:W-:Y:S01]  /*4360*/  SHF.R.U64 R94, R92, 0x10, R93.reuse ;  /* 0x000000105c5e7819 */ /* 0x100fe2000000125d */
[----:B------:R-:W-:Y:S01]  /*4370*/  HADD2.F32 R90, -RZ, R90.H0_H0 ;  /* 0x2000005aff5a7230 */ /* 0x000fe20000004100 */
[----:B------:R-:W-:Y:S02]  /*4380*/  SHF.R.U32.HI R92, RZ, 0x10, R93 ;  /* 0x00000010ff5c7819 */ /* 0x000fe4000001165d */
[----:B------:R-:W-:Y:S02]  /*4390*/  HADD2.F32 R93, -RZ, R87.H1_H1 ;  /* 0x30000057ff5d7230 */ /* 0x000fe40000004100 */
[----:B------:R-:W-:-:S02]  /*43a0*/  HADD2.F32 R41, -RZ, R94.H0_H0 ;  /* 0x2000005eff297230 */ /* 0x000fc40000004100 */
[----:B------:R-:W-:Y:S02]  /*43b0*/  HADD2.F32 R94, -RZ, R87.H0_H0 ;  /* 0x20000057ff5e7230 */ /* 0x000fe40000004100 */
[----:B------:R-:W-:Y:S02]  /*43c0*/  HADD2.F32 R92, -RZ, R92.H0_H0 ;  /* 0x2000005cff5c7230 */ /* 0x000fe40000004100 */
[-C--:B------:R-:W-:Y:S01]  /*43d0*/  FMUL.FTZ R87, R93, R41.reuse ;  /* 0x000000295d577220 */ /* 0x080fe20000410000 */
[----:B------:R-:W-:-:S03]  /*43e0*/  FMUL.FTZ R41, R94, R41 ;  /* 0x000000295e297220 */ /* 0x000fc60000410000 */
[----:B------:R-:W-:Y:S01]  /*43f0*/  FFMA.FTZ R87, R94, R90, -R87 ;  /* 0x0000005a5e577223 */ /* 0x000fe20000010857 */
        /* <DEDUP_REMOVED lines=30> */
.L_x_456:
[----:B------:R-:W-:Y:S05]  /*45e0*/  BSYNC B3 ;  /* 0x0000000000037941 */ /* 0x000fea0003800000 */
.L_x_455:
[----:B--2---:R3:W-:Y:S02]  /*45f0*/  STG.E.128 desc[UR58][R48.64+0x80], R40 ;  /* 0x0000802830007986 */ /* 0x0047e4000c101d3a */
.L_x_454:
[----:B------:R-:W-:Y:S05]  /*4600*/  BSYNC B2 ;  /* 0x0000000000027941 */ /* 0x000fea0003800000 */
.L_x_453:
[----:B------:R-:W-:Y:S01]  /*4610*/  ISETP.NE.AND P3, PT, R96, RZ, PT ;  /* 0x000000ff6000720c */ /* 0x000fe20003f65270 */
[----:B------:R-:W-:-:S12]  /*4620*/  BSSY B2, `(.L_x_457) ;  /* 0x0000038000027945 */ /* 0x000fd80003800000 */
[----:B------:R-:W-:Y:S05]  /*4630*/  @!P3 BRA `(.L_x_458) ;  /* 0x0000000000d8b947 */ /* 0x000fea0003800000 */
[----:B-123--:R1:W2:Y:S01]  /*4640*/  LDS.128 R40, [R46+0x4000] ;  /* 0x004000002e287984 */ /* 0x00e2a20000000c00 */
[----:B------:R-:W-:Y:S01]  /*4650*/  ISETP.GE.AND P3, PT, R189, R117, PT ;  /* 0x00000075bd00720c */ /* 0x000fe20003f66270 */
[----:B------:R-:W-:-:S12]  /*4660*/  BSSY B3, `(.L_x_459) ;  /* 0x0000032000037945 */ /* 0x000fd80003800000 */
[----:B-1----:R-:W-:Y:S05]  /*4670*/  @P3 BRA `(.L_x_460) ;  /* 0x0000000000c03947 */ /* 0x002fea0003800000 */
[----:B------:R-:W-:Y:S01]  /*4680*/  SHF.R.U64 R86, R84, 0x10, R85 ;  /* 0x0000001054567819 */ /* 0x000fe20000001255 */
[----:B--2---:R-:W-:Y:S01]  /*4690*/  IMAD.MOV.U32 R84, RZ, RZ, R41 ;  /* 0x000000ffff547224 */ /* 0x004fe200078e0029 */
[--C-:B------:R-:W-:Y:S01]  /*46a0*/  SHF.R.U64 R82, R82, 0x10, R83.reuse ;  /* 0x0000001052527819 */ /* 0x100fe20000001253 */
[----:B------:R-:W-:Y:S01]  /*46b0*/  HADD2.F32 R90, -RZ, R164.H1_H1 ;  /* 0x300000a4ff5a7230 */ /* 0x000fe20000004100 */
[----:B------:R-:W-:Y:S01]  /*46c0*/  SHF.R.U32.HI R83, RZ, 0x10, R83 ;  /* 0x00000010ff537819 */ /* 0x000fe20000011653 */
[----:B------:R-:W-:Y:S02]  /*46d0*/  HADD2.F32 R86, -RZ, R86.H0_H0 ;  /* 0x20000056ff567230 */ /* 0x000fe40000004100 */
[--C-:B------:R-:W-:Y:S02]  /*46e0*/  HADD2.F32 R41, -RZ, R84.reuse.H1_H1 ;  /* 0x30000054ff297230 */ /* 0x100fe40000004100 */
[----:B------:R-:W-:Y:S02]  /*46f0*/  HADD2.F32 R84, -RZ, R84.H0_H0 ;  /* 0x20000054ff547230 */ /* 0x000fe40000004100 */
[----:B------:R-:W-:-:S02]  /*4700*/  HADD2.F32 R82, -RZ, R82.H0_H0 ;  /* 0x20000052ff527230 */ /* 0x000fc40000004100 */
[CC--:B------:R-:W-:Y:S01]  /*4710*/  FMUL.FTZ R87, R41.reuse, R86.reuse ;  /* 0x0000005629577220 */ /* 0x0c0fe20000410000 */
[----:B------:R-:W-:Y:S02]  /*4720*/  HADD2.F32 R83, -RZ, R83.H0_H0 ;  /* 0x20000053ff537230 */ /* 0x000fe40000004100 */
[C---:B------:R-:W-:Y:S01]  /*4730*/  FMUL.FTZ R86, R84.reuse, R86 ;  /* 0x0000005654567220 */ /* 0x040fe20000410000 */
[-C--:B------:R-:W-:Y:S01]  /*4740*/  FFMA.FTZ R87, R84, R82.reuse, -R87 ;  /* 0x0000005254577223 */ /* 0x080fe20000010857 */
[----:B------:R-:W-:Y:S02]  /*4750*/  SHF.R.U32.HI R84, RZ, 0x10, R85 ;  /* 0x00000010ff547819 */ /* 0x000fe40000011655 */
[----:B------:R-:W-:Y:S01]  /*4760*/  FFMA.FTZ R86, R41, R82, R86 ;  /* 0x0000005229567223 */ /* 0x000fe20000010056 */
[----:B------:R-:W-:Y:S01]  /*4770*/  IMAD.MOV.U32 R82, RZ, RZ, R40 ;  /* 0x000000ffff527224 */ /* 0x000fe200078e0028 */
[----:B------:R-:W-:Y:S01]  /*4780*/  MOV R40, R43 ;  /* 0x0000002b00287202 */ /* 0x000fe20000000f00 */
[----:B------:R-:W-:-:S02]  /*4790*/  HADD2.F32 R43, -RZ, R84.H0_H0 ;  /* 0x20000054ff2b7230 */ /* 0x000fc40000004100 */
[----:B------:R-:W-:Y:S02]  /*47a0*/  F2FP.F16.F32.PACK_AB R86, R86, R87 ;  /* 0x000000575656723e */ /* 0x000fe400000000ff */
[--C-:B------:R-:W-:Y:S02]  /*47b0*/  HADD2.F32 R41, -RZ, R40.reuse.H1_H1 ;  /* 0x30000028ff297230 */ /* 0x100fe40000004100 */
[----:B------:R-:W-:-:S03]  /*47c0*/  HADD2.F32 R40, -RZ, R40.H0_H0 ;  /* 0x20000028ff287230 */ /* 0x000fc60000004100 */
[CC--:B------:R-:W-:Y:S02]  /*47d0*/  FMUL.FTZ R84, R41.reuse, R43.reuse ;  /* 0x0000002b29547220 */ /* 0x0c0fe40000410000 */
[C---:B------:R-:W-:Y:S02]  /*47e0*/  FMUL.FTZ R43, R40.reuse, R43 ;  /* 0x0000002b282b7220 */ /* 0x040fe40000410000 */
[-C--:B------:R-:W-:Y:S01]  /*47f0*/  FFMA.FTZ R40, R40, R83.reuse, -R84 ;  /* 0x0000005328287223 */ /* 0x080fe20000010854 */
[----:B------:R-:W-:Y:S02]  /*4800*/  HADD2.F32 R84, -RZ, R165.H1_H1 ;  /* 0x300000a5ff547230 */ /* 0x000fe40000004100 */
[----:B------:R-:W-:Y:S01]  /*4810*/  FFMA.FTZ R41, R41, R83, R43 ;  /* 0x0000005329297223 */ /* 0x000fe2000001002b */
[----:B------:R-:W-:Y:S02]  /*4820*/  IMAD.MOV.U32 R83, RZ, RZ, R42 ;  /* 0x000000ffff537224 */ /* 0x000fe400078e002a */
[----:B------:R-:W-:-:S02]  /*4830*/  HADD2.F32 R42, -RZ, R82.H1_H1 ;  /* 0x30000052ff2a7230 */ /* 0x000fc40000004100 */
[----:B------:R-:W-:Y:S02]  /*4840*/  HADD2.F32 R43, -RZ, R82.H0_H0 ;  /* 0x20000052ff2b7230 */ /* 0x000fe40000004100 */
[----:B------:R-:W-:Y:S02]  /*4850*/  HADD2.F32 R82, -RZ, R165.H0_H0 ;  /* 0x200000a5ff527230 */ /* 0x000fe40000004100 */
[-C--:B------:R-:W-:Y:S01]  /*4860*/  FMUL.FTZ R85, R42, R84.reuse ;  /* 0x000000542a557220 */ /* 0x080fe20000410000 */
[----:B------:R-:W-:-:S03]  /*4870*/  FMUL.FTZ R84, R43, R84 ;  /* 0x000000542b547220 */ /* 0x000fc60000410000 */
[-C--:B------:R-:W-:Y:S01]  /*4880*/  FFMA.FTZ R43, R43, R82.reuse, -R85 ;  /* 0x000000522b2b7223 */ /* 0x080fe20000010855 */
[----:B------:R-:W-:Y:S01]  /*4890*/  FFMA.FTZ R42, R42, R82, R84 ;  /* 0x000000522a2a7223 */ /* 0x000fe20000010054 */
[--C-:B------:R-:W-:Y:S02]  /*48a0*/  HADD2.F32 R82, -RZ, R83.reuse.H1_H1 ;  /* 0x30000053ff527230 */ /* 0x100fe40000004100 */
[----:B------:R-:W-:Y:S02]  /*48b0*/  HADD2.F32 R84, -RZ, R83.H0_H0 ;  /* 0x20000053ff547230 */ /* 0x000fe40000004100 */
[----:B------:R-:W-:Y:S02]  /*48c0*/  HADD2.F32 R83, -RZ, R164.H0_H0 ;  /* 0x200000a4ff537230 */ /* 0x000fe40000004100 */
[-C--:B------:R-:W-:Y:S01]  /*48d0*/  FMUL.FTZ R85, R82, R90.reuse ;  /* 0x0000005a52557220 */ /* 0x080fe20000410000 */
[----:B------:R-:W-:Y:S01]  /*48e0*/  F2FP.F16.F32.PACK_AB R42, R42, R43 ;  /* 0x0000002b2a2a723e */ /* 0x000fe200000000ff */
[----:B------:R-:W-:-:S02]  /*48f0*/  FMUL.FTZ R90, R84, R90 ;  /* 0x0000005a545a7220 */ /* 0x000fc40000410000 */
[-C--:B------:R-:W-:Y:S02]  /*4900*/  FFMA.FTZ R85, R84, R83.reuse, -R85 ;  /* 0x0000005354557223 */ /* 0x080fe40000010855 */
[----:B------:R-:W-:Y:S01]  /*4910*/  FFMA.FTZ R90, R82, R83, R90 ;  /* 0x00000053525a7223 */ /* 0x000fe2000001005a */
[----:B------:R-:W-:Y:S01]  /*4920*/  F2FP.F16.F32.PACK_AB R82, R41, R40 ;  /* 0x000000282952723e */ /* 0x000fe200000000ff */
[----:B------:R-:W-:Y:S01]  /*4930*/  IMAD.MOV.U32 R40, RZ, RZ, R42 ;  /* 0x000000ffff287224 */ /* 0x000fe200078e002a */
[----:B------:R-:W-:Y:S02]  /*4940*/  MOV R41, R86 ;  /* 0x0000005600297202 */ /* 0x000fe40000000f00 */
[----:B------:R-:W-:Y:S01]  /*4950*/  F2FP.F16.F32.PACK_AB R85, R90, R85 ;  /* 0x000000555a55723e */ /* 0x000fe200000000ff */
[----:B------:R-:W-:-:S04]  /*4960*/  IMAD.MOV.U32 R43, RZ, RZ, R82 ;  /* 0x000000ffff2b7224 */ /* 0x000fc800078e0052 */
[----:B------:R-:W-:-:S07]  /*4970*/  IMAD.MOV.U32 R42, RZ, RZ, R85 ;  /* 0x000000ffff2a7224 */ /* 0x000fce00078e0055 */
.L_x_460:
[----:B------:R-:W-:Y:S05]  /*4980*/  BSYNC B3 ;  /* 0x0000000000037941 */ /* 0x000fea0003800000 */
.L_x_459:
[----:B--2---:R4:W-:Y:S02]  /*4990*/  STG.E.128 desc[UR58][R48.64+0xc0], R40 ;  /* 0x0000c02830007986 */ /* 0x0049e4000c101d3a */
.L_x_458:
[----:B------:R-:W-:Y:S05]  /*49a0*/  BSYNC B2 ;  /* 0x0000000000027941 */ /* 0x000fea0003800000 */
.L_x_457:
[----:B------:R-:W-:Y:S01]  /*49b0*/  ISETP.NE.AND P3, PT, R97, RZ, PT ;  /* 0x000000ff6100720c */ /* 0x000fe20003f65270 */
[----:B------:R-:W-:-:S12]  /*49c0*/  BSSY B2, `(.L_x_461) ;  /* 0x0000035000027945 */ /* 0x000fd80003800000 */
[----:B------:R-:W-:Y:S05]  /*49d0*/  @!P3 BRA `(.L_x_462) ;  /* 0x0000000000ccb947 */ /* 0x000fea0003800000 */
[----:B-1234-:R1:W2:Y:S01]  /*49e0*/  LDS.128 R40, [R47+0x8000] ;  /* 0x008000002f287984 */ /* 0x01e2a20000000c00 */
[----:B------:R-:W-:Y:S01]  /*49f0*/  ISETP.GE.AND P3, PT, R188, R117, PT ;  /* 0x00000075bc00720c */ /* 0x000fe20003f66270 */
[----:B------:R-:W-:-:S12]  /*4a00*/  BSSY B3, `(.L_x_463) ;  /* 0x000002f000037945 */ /* 0x000fd80003800000 */
[----:B-1----:R-:W-:Y:S05]  /*4a10*/  @P3 BRA `(.L_x_464) ;  /* 0x0000000000b43947 */ /* 0x002fea0003800000 */
[----:B------:R-:W-:Y:S02]  /*4a20*/  SHF.R.U64 R83, R80, 0x10, R81 ;  /* 0x0000001050537819 */ /* 0x000fe40000001251 */
[----:B--2---:R-:W-:Y:S02]  /*4a30*/  MOV R80, R41 ;  /* 0x0000002900507202 */ /* 0x004fe40000000f00 */
[----:B------:R-:W-:Y:S01]  /*4a40*/  SHF.R.U64 R78, R78, 0x10, R79 ;  /* 0x000000104e4e7819 */ /* 0x000fe2000000124f */
[----:B------:R-:W-:Y:S02]  /*4a50*/  HADD2.F32 R83, -RZ, R83.H0_H0 ;  /* 0x20000053ff537230 */ /* 0x000fe40000004100 */
[--C-:B------:R-:W-:Y:S02]  /*4a60*/  HADD2.F32 R41, -RZ, R80.reuse.H1_H1 ;  /* 0x30000050ff297230 */ /* 0x100fe40000004100 */
[----:B------:R-:W-:Y:S02]  /*4a70*/  HADD2.F32 R80, -RZ, R80.H0_H0 ;  /* 0x20000050ff507230 */ /* 0x000fe40000004100 */
[----:B------:R-:W-:-:S02]  /*4a80*/  HADD2.F32 R78, -RZ, R78.H0_H0 ;  /* 0x2000004eff4e7230 */ /* 0x000fc40000004100 */
[-C--:B------:R-:W-:Y:S01]  /*4a90*/  FMUL.FTZ R82, R41, R83.reuse ;  /* 0x0000005329527220 */ /* 0x080fe20000410000 */
[----:B------:R-:W-:-:S03]  /*4aa0*/  FMUL.FTZ R83, R80, R83 ;  /* 0x0000005350537220 */ /* 0x000fc60000410000 */
[-C--:B------:R-:W-:Y:S01]  /*4ab0*/  FFMA.FTZ R82, R80, R78.reuse, -R82 ;  /* 0x0000004e50527223 */ /* 0x080fe20000010852 */
[----:B------:R-:W-:Y:S01]  /*4ac0*/  FFMA.FTZ R83, R41, R78, R83 ;  /* 0x0000004e29537223 */ /* 0x000fe20000010053 */
[----:B------:R-:W-:Y:S01]  /*4ad0*/  SHF.R.U32.HI R78, RZ, 0x10, R79 ;  /* 0x00000010ff4e7819 */ /* 0x000fe2000001164f */
[--C-:B------:R-:W-:Y:S01]  /*4ae0*/  HADD2.F32 R41, -RZ, R43.reuse.H1_H1 ;  /* 0x3000002bff297230 */ /* 0x100fe20000004100 */
[----:B------:R-:W-:Y:S01]  /*4af0*/  SHF.R.U32.HI R79, RZ, 0x10, R81 ;  /* 0x00000010ff4f7819 */ /* 0x000fe20000011651 */
[----:B------:R-:W-:Y:S01]  /*4b00*/  HADD2.F32 R43, -RZ, R43.H0_H0 ;  /* 0x2000002bff2b7230 */ /* 0x000fe20000004100 */
[----:B------:R-:W-:Y:S01]  /*4b10*/  F2FP.F16.F32.PACK_AB R82, R83, R82 ;  /* 0x000000525352723e */ /* 0x000fe200000000ff */
[----:B------:R-:W-:Y:S02]  /*4b20*/  HADD2.F32 R78, -RZ, R78.H0_H0 ;  /* 0x2000004eff4e7230 */ /* 0x000fe40000004100 */
[----:B------:R-:W-:-:S05]  /*4b30*/  HADD2.F32 R79, -RZ, R79.H0_H0 ;  /* 0x2000004fff4f7230 */ /* 0x000fca0000004100 */
[-C--:B------:R-:W-:Y:S01]  /*4b40*/  FMUL.FTZ R80, R41, R79.reuse ;  /* 0x0000004f29507220 */ /* 0x080fe20000410000 */
[----:B------:R-:W-:-:S03]  /*4b50*/  FMUL.FTZ R79, R43, R79 ;  /* 0x0000004f2b4f7220 */ /* 0x000fc60000410000 */
[-C--:B------:R-:W-:Y:S01]  /*4b60*/  FFMA.FTZ R80, R43, R78.reuse, -R80 ;  /* 0x0000004e2b507223 */ /* 0x080fe20000010850 */
[----:B------:R-:W-:Y:S01]  /*4b70*/  FFMA.FTZ R79, R41, R78, R79 ;  /* 0x0000004e294f7223 */ /* 0x000fe2000001004f */
[--C-:B------:R-:W-:Y:S02]  /*4b80*/  HADD2.F32 R41, -RZ, R40.reuse.H0_H0 ;  /* 0x20000028ff297230 */ /* 0x100fe40000004100 */
[----:B------:R-:W-:Y:S02]  /*4b90*/  HADD2.F32 R40, -RZ, R40.H1_H1 ;  /* 0x30000028ff287230 */ /* 0x000fe40000004100 */
[--C-:B------:R-:W-:Y:S01]  /*4ba0*/  HADD2.F32 R43, -RZ, R162.reuse.H1_H1 ;  /* 0x300000a2ff2b7230 */ /* 0x100fe20000004100 */
[----:B------:R-:W-:Y:S01]  /*4bb0*/  F2FP.F16.F32.PACK_AB R79, R79, R80 ;  /* 0x000000504f4f723e */ /* 0x000fe200000000ff */
[----:B------:R-:W-:Y:S02]  /*4bc0*/  HADD2.F32 R78, -RZ, R161.H1_H1 ;  /* 0x300000a1ff4e7230 */ /* 0x000fe40000004100 */
[----:B------:R-:W-:-:S02]  /*4bd0*/  HADD2.F32 R162, -RZ, R162.H0_H0 ;  /* 0x200000a2ffa27230 */ /* 0x000fc40000004100 */
[CC--:B------:R-:W-:Y:S01]  /*4be0*/  FMUL.FTZ R81, R40.reuse, R43.reuse ;  /* 0x0000002b28517220 */ /* 0x0c0fe20000410000 */
[C---:B------:R-:W-:Y:S01]  /*4bf0*/  FMUL.FTZ R43, R41.reuse, R43 ;  /* 0x0000002b292b7220 */ /* 0x040fe20000410000 */
[----:B------:R-:W-:Y:S02]  /*4c00*/  HADD2.F32 R161, -RZ, R161.H0_H0 ;  /* 0x200000a1ffa17230 */ /* 0x000fe40000004100 */
[-C--:B------:R-:W-:Y:S01]  /*4c10*/  FFMA.FTZ R81, R41, R78.reuse, -R81 ;  /* 0x0000004e29517223 */ /* 0x080fe20000010851 */
[----:B------:R-:W-:Y:S01]  /*4c20*/  FFMA.FTZ R43, R40, R78, R43 ;  /* 0x0000004e282b7223 */ /* 0x000fe2000001002b */
[--C-:B------:R-:W-:Y:S02]  /*4c30*/  HADD2.F32 R40, -RZ, R42.reuse.H0_H0 ;  /* 0x2000002aff287230 */ /* 0x100fe40000004100 */
[----:B------:R-:W-:Y:S02]  /*4c40*/  HADD2.F32 R42, -RZ, R42.H1_H1 ;  /* 0x3000002aff2a7230 */ /* 0x000fe40000004100 */
[----:B------:R-:W-:-:S03]  /*4c50*/  F2FP.F16.F32.PACK_AB R43, R43, R81 ;  /* 0x000000512b2b723e */ /* 0x000fc600000000ff */
[-C--:B------:R-:W-:Y:S01]  /*4c60*/  FMUL.FTZ R41, R42, R162.reuse ;  /* 0x000000a22a297220 */ /* 0x080fe20000410000 */
[----:B------:R-:W-:-:S03]  /*4c70*/  FMUL.FTZ R162, R40, R162 ;  /* 0x000000a228a27220 */ /* 0x000fc60000410000 */
[-C--:B------:R-:W-:Y:S01]  /*4c80*/  FFMA.FTZ R41, R40, R161.reuse, -R41 ;  /* 0x000000a128297223 */ /* 0x080fe20000010829 */
[----:B------:R-:W-:Y:S01]  /*4c90*/  FFMA.FTZ R162, R42, R161, R162 ;  /* 0x000000a12aa27223 */ /* 0x000fe200000100a2 */
[----:B------:R-:W-:Y:S02]  /*4ca0*/  IMAD.MOV.U32 R40, RZ, RZ, R43 ;  /* 0x000000ffff287224 */ /* 0x000fe400078e002b */
[----:B------:R-:W-:Y:S02]  /*4cb0*/  IMAD.MOV.U32 R43, RZ, RZ, R79 ;  /* 0x000000ffff2b7224 */ /* 0x000fe400078e004f */
[----:B------:R-:W-:Y:S01]  /*4cc0*/  F2FP.F16.F32.PACK_AB R162, R162, R41 ;  /* 0x00000029a2a2723e */ /* 0x000fe200000000ff */
[----:B------:R-:W-:-:S03]  /*4cd0*/  IMAD.MOV.U32 R41, RZ, RZ, R82 ;  /* 0x000000ffff297224 */ /* 0x000fc600078e0052 */
[----:B------:R-:W-:-:S07]  /*4ce0*/  MOV R42, R162 ;  /* 0x000000a2002a7202 */ /* 0x000fce0000000f00 */
.L_x_464:
[----:B------:R-:W-:Y:S05]  /*4cf0*/  BSYNC B3 ;  /* 0x0000000000037941 */ /* 0x000fea0003800000 */
.L_x_463:
[----:B--2---:R1:W-:Y:S02]  /*4d00*/  STG.E.128 desc[UR58][R48.64+0x100], R40 ;  /* 0x0001002830007986 */ /* 0x0043e4000c101d3a */
.L_x_462:
[----:B------:R-:W-:Y:S05]  /*4d10*/  BSYNC B2 ;  /* 0x0000000000027941 */ /* 0x000fea0003800000 */
.L_x_461:
[----:B------:R-:W-:-:S13]  /*4d20*/  ISETP.NE.AND P3, PT, R98, RZ, PT ;  /* 0x000000ff6200720c */ /* 0x000fda0003f65270 */
[----:B------:R-:W-:Y:S05]  /*4d30*/  @!P3 BRA `(.L_x_444) ;  /* 0x0000000000d0b947 */ /* 0x000fea0003800000 */
[----:B-1234-:R1:W2:Y:S01]  /*4d40*/  LDS.128 R40, [R46+0x8000] ;  /* 0x008000002e287984 */ /* 0x01e2a20000000c00 */
[----:B------:R-:W-:Y:S01]  /*4d50*/  ISETP.GE.AND P3, PT, R190, R117, PT ;  /* 0x00000075be00720c */ /* 0x000fe20003f66270 */
[----:B------:R-:W-:-:S12]  /*4d60*/  BSSY B2, `(.L_x_465) ;  /* 0x0000030000027945 */ /* 0x000fd80003800000 */
[----:B-1----:R-:W-:Y:S05]  /*4d70*/  @P3 BRA `(.L_x_466) ;  /* 0x0000000000b83947 */ /* 0x002fea0003800000 */
[----:B------:R-:W-:Y:S01]  /*4d80*/  SHF.R.U64 R79, R76, 0x10, R77 ;  /* 0x000000104c4f7819 */ /* 0x000fe2000000124d */
[----:B--2---:R-:W-:Y:S01]  /*4d90*/  IMAD.MOV.U32 R76, RZ, RZ, R41 ;  /* 0x000000ffff4c7224 */ /* 0x004fe200078e0029 */
[----:B------:R-:W-:Y:S01]  /*4da0*/  SHF.R.U64 R74, R74, 0x10, R75 ;  /* 0x000000104a4a7819 */ /* 0x000fe2000000124b */
[----:B------:R-:W-:Y:S02]  /*4db0*/  HADD2.F32 R80, -RZ, R42.H1_H1 ;  /* 0x3000002aff507230 */ /* 0x000fe40000004100 */
        /* <DEDUP_REMOVED lines=10> */
[----:B------:R-:W-:Y:S02]  /*4e60*/  MOV R41, R43 ;  /* 0x0000002b00297202 */ /* 0x000fe40000000f00 */
[----:B------:R-:W-:Y:S01]  /*4e70*/  SHF.R.U32.HI R74, RZ, 0x10, R75 ;  /* 0x00000010ff4a7819 */ /* 0x000fe2000001164b */
[----:B------:R-:W-:Y:S01]  /*4e80*/  HADD2.F32 R76, -RZ, R76.H0_H0 ;  /* 0x2000004cff4c7230 */ /* 0x000fe20000004100 */
[----:B------:R-:W-:Y:S01]  /*4e90*/  F2FP.F16.F32.PACK_AB R78, R79, R78 ;  /* 0x0000004e4f4e723e */ /* 0x000fe200000000ff */
[----:B------:R-:W-:-:S02]  /*4ea0*/  HADD2.F32 R43, -RZ, R41.H1_H1 ;  /* 0x30000029ff2b7230 */ /* 0x000fc40000004100 */
[----:B------:R-:W-:Y:S02]  /*4eb0*/  HADD2.F32 R41, -RZ, R41.H0_H0 ;  /* 0x20000029ff297230 */ /* 0x000fe40000004100 */
[----:B------:R-:W-:Y:S02]  /*4ec0*/  HADD2.F32 R74, -RZ, R74.H0_H0 ;  /* 0x2000004aff4a7230 */ /* 0x000fe40000004100 */
[-C--:B------:R-:W-:Y:S01]  /*4ed0*/  FMUL.FTZ R75, R43, R76.reuse ;  /* 0x0000004c2b4b7220 */ /* 0x080fe20000410000 */
[----:B------:R-:W-:-:S03]  /*4ee0*/  FMUL.FTZ R76, R41, R76 ;  /* 0x0000004c294c7220 */ /* 0x000fc60000410000 */
[-C--:B------:R-:W-:Y:S01]  /*4ef0*/  FFMA.FTZ R75, R41, R74.reuse, -R75 ;  /* 0x0000004a294b7223 */ /* 0x080fe2000001084b */
[--C-:B------:R-:W-:Y:S02]  /*4f00*/  HADD2.F32 R41, -RZ, R159.reuse.H1_H1 ;  /* 0x3000009fff297230 */ /* 0x100fe40000004100 */
[----:B------:R-:W-:Y:S01]  /*4f10*/  FFMA.FTZ R76, R43, R74, R76 ;  /* 0x0000004a2b4c7223 */ /* 0x000fe2000001004c */
[--C-:B------:R-:W-:Y:S02]  /*4f20*/  HADD2.F32 R43, -RZ, R40.reuse.H1_H1 ;  /* 0x30000028ff2b7230 */ /* 0x100fe40000004100 */
[----:B------:R-:W-:Y:S02]  /*4f30*/  HADD2.F32 R40, -RZ, R40.H0_H0 ;  /* 0x20000028ff287230 */ /* 0x000fe40000004100 */
[----:B------:R-:W-:Y:S02]  /*4f40*/  HADD2.F32 R74, -RZ, R158.H1_H1 ;  /* 0x3000009eff4a7230 */ /* 0x000fe40000004100 */
[----:B------:R-:W-:Y:S01]  /*4f50*/  FMUL.FTZ R77, R43, R41 ;  /* 0x000000292b4d7220 */ /* 0x000fe20000410000 */
[----:B------:R-:W-:-:S02]  /*4f60*/  HADD2.F32 R159, -RZ, R159.H0_H0 ;  /* 0x2000009fff9f7230 */ /* 0x000fc40000004100 */
[----:B------:R-:W-:Y:S01]  /*4f70*/  FMUL.FTZ R41, R40, R41 ;  /* 0x0000002928297220 */ /* 0x000fe20000410000 */
[----:B------:R-:W-:Y:S01]  /*4f80*/  F2FP.F16.F32.PACK_AB R75, R76, R75 ;  /* 0x0000004b4c4b723e */ /* 0x000fe200000000ff */
[-C--:B------:R-:W-:Y:S01]  /*4f90*/  FFMA.FTZ R77, R40, R74.reuse, -R77 ;  /* 0x0000004a284d7223 */ /* 0x080fe2000001084d */
[----:B------:R-:W-:Y:S02]  /*4fa0*/  HADD2.F32 R40, -RZ, R160.H0_H0 ;  /* 0x200000a0ff287230 */ /* 0x000fe40000004100 */
[----:B------:R-:W-:-:S03]  /*4fb0*/  FFMA.FTZ R41, R43, R74, R41 ;  /* 0x0000004a2b297223 */ /* 0x000fc60000010029 */
[-C--:B------:R-:W-:Y:S01]  /*4fc0*/  FMUL.FTZ R43, R80, R40.reuse ;  /* 0x00000028502b7220 */ /* 0x080fe20000410000 */
[C---:B------:R-:W-:Y:S01]  /*4fd0*/  FMUL.FTZ R40, R42.reuse, R40 ;  /* 0x000000282a287220 */ /* 0x040fe20000410000 */
[----:B------:R-:W-:Y:S02]  /*4fe0*/  F2FP.F16.F32.PACK_AB R41, R41, R77 ;  /* 0x0000004d2929723e */ /* 0x000fe400000000ff */
[-C--:B------:R-:W-:Y:S01]  /*4ff0*/  FFMA.FTZ R43, R42, R159.reuse, -R43 ;  /* 0x0000009f2a2b7223 */ /* 0x080fe2000001082b */
[----:B------:R-:W-:-:S05]  /*5000*/  FFMA.FTZ R40, R80, R159, R40 ;  /* 0x0000009f50287223 */ /* 0x000fca0000010028 */
[----:B------:R-:W-:Y:S01]  /*5010*/  F2FP.F16.F32.PACK_AB R43, R40, R43 ;  /* 0x0000002b282b723e */ /* 0x000fe200000000ff */
[----:B------:R-:W-:Y:S02]  /*5020*/  IMAD.MOV.U32 R40, RZ, RZ, R41 ;  /* 0x000000ffff287224 */ /* 0x000fe400078e0029 */
[----:B------:R-:W-:Y:S01]  /*5030*/  IMAD.MOV.U32 R41, RZ, RZ, R78 ;  /* 0x000000ffff297224 */ /* 0x000fe200078e004e */
[----:B------:R-:W-:Y:S01]  /*5040*/  MOV R42, R43 ;  /* 0x0000002b002a7202 */ /* 0x000fe20000000f00 */
[----:B------:R-:W-:-:S07]  /*5050*/  IMAD.MOV.U32 R43, RZ, RZ, R75 ;  /* 0x000000ffff2b7224 */ /* 0x000fce00078e004b */
.L_x_466:
[----:B------:R-:W-:Y:S05]  /*5060*/  BSYNC B2 ;  /* 0x0000000000027941 */ /* 0x000fea0003800000 */
.L_x_465:
[----:B--2---:R1:W-:Y:S02]  /*5070*/  STG.E.128 desc[UR58][R48.64+0x140], R40 ;  /* 0x0001402830007986 */ /* 0x0043e4000c101d3a */
.L_x_444:
[----:B------:R-:W-:Y:S05]  /*5080*/  BSYNC B1 ;  /* 0x0000000000017941 */ /* 0x000fea0003800000 */
.L_x_443:
[----:B------:R-:W-:Y:S05]  /*5090*/  @P4 BRA `(.L_x_467) ;  /* 0x0000005000984947 */ /* 0x000fea0003800000 */
[----:B------:R-:W-:Y:S01]  /*50a0*/  ISETP.NE.AND P3, PT, R34, RZ, PT ;  /* 0x000000ff2200720c */ /* 0x000fe20003f65270 */
[----:B------:R-:W-:-:S12]  /*50b0*/  BSSY B1, `(.L_x_468) ;  /* 0x0000032000017945 */ /* 0x000fd80003800000 */
[----:B------:R-:W-:Y:S05]  /*50c0*/  @!P3 BRA `(.L_x_469) ;  /* 0x0000000000c0b947 */ /* 0x000fea0003800000 */
[----:B-1234-:R1:W2:Y:S01]  /*50d0*/  LDS.128 R40, [R47+0x2000] ;  /* 0x002000002f287984 */ /* 0x01e2a20000000c00 */
[----:B------:R-:W-:Y:S01]  /*50e0*/  ISETP.GE.AND P3, PT, R22, R117, PT ;  /* 0x000000751600720c */ /* 0x000fe20003f66270 */
[----:B------:R-:W-:-:S12]  /*50f0*/  BSSY B2, `(.L_x_470) ;  /* 0x000002c000027945 */ /* 0x000fd80003800000 */
[----:B-1----:R-:W-:Y:S05]  /*5100*/  @P3 BRA `(.L_x_471) ;  /* 0x0000000000a83947 */ /* 0x002fea0003800000 */
[--C-:B------:R-:W-:Y:S02]  /*5110*/  SHF.R.U64 R49, R72, 0x10, R73.reuse ;  /* 0x0000001048317819 */ /* 0x100fe40000001249 */
[----:B------:R-:W-:Y:S01]  /*5120*/  SHF.R.U32.HI R72, RZ, 0x10, R73 ;  /* 0x00000010ff487819 */ /* 0x000fe20000011649 */
[----:B--2---:R-:W-:Y:S01]  /*5130*/  HADD2.F32 R73, -RZ, R43.H1_H1 ;  /* 0x3000002bff497230 */ /* 0x004fe20000004100 */
[--C-:B------:R-:W-:Y:S01]  /*5140*/  SHF.R.U64 R48, R70, 0x10, R71.reuse ;  /* 0x0000001046307819 */ /* 0x100fe20000001247 */
[----:B------:R-:W-:Y:S01]  /*5150*/  HADD2.F32 R49, -RZ, R49.H0_H0 ;  /* 0x20000031ff317230 */ /* 0x000fe20000004100 */
[----:B------:R-:W-:Y:S01]  /*5160*/  SHF.R.U32.HI R70, RZ, 0x10, R71 ;  /* 0x00000010ff467819 */ /* 0x000fe20000011647 */
[--C-:B------:R-:W-:Y:S02]  /*5170*/  HADD2.F32 R71, -RZ, R41.reuse.H1_H1 ;  /* 0x30000029ff477230 */ /* 0x100fe40000004100 */
[----:B------:R-:W-:Y:S02]  /*5180*/  HADD2.F32 R41, -RZ, R41.H0_H0 ;  /* 0x20000029ff297230 */ /* 0x000fe40000004100 */
[----:B------:R-:W-:-:S02]  /*5190*/  HADD2.F32 R72, -RZ, R72.H0_H0 ;  /* 0x20000048ff487230 */ /* 0x000fc40000004100 */
[----:B------:R-:W-:Y:S02]  /*51a0*/  HADD2.F32 R48, -RZ, R48.H0_H0 ;  /* 0x20000030ff307230 */ /* 0x000fe40000004100 */
[-C--:B------:R-:W-:Y:S01]  /*51b0*/  FMUL.FTZ R75, R41, R49.reuse ;  /* 0x00000031294b7220 */ /* 0x080fe20000410000 */
[----:B------:R-:W-:Y:S02]  /*51c0*/  HADD2.F32 R74, -RZ, R70.H0_H0 ;  /* 0x20000046ff4a7230 */ /* 0x000fe40000004100 */
[----:B------:R-:W-:Y:S01]  /*51d0*/  FMUL.FTZ R70, R71, R49 ;  /* 0x0000003147467220 */ /* 0x000fe20000410000 */
[----:B------:R-:W-:Y:S02]  /*51e0*/  HADD2.F32 R43, -RZ, R43.H0_H0 ;  /* 0x2000002bff2b7230 */ /* 0x000fe40000004100 */
[----:B------:R-:W-:Y:S01]  /*51f0*/  FMUL.FTZ R49, R73, R72 ;  /* 0x0000004849317220 */ /* 0x000fe20000410000 */
[-C--:B------:R-:W-:Y:S01]  /*5200*/  FFMA.FTZ R75, R71, R48.reuse, R75 ;  /* 0x00000030474b7223 */ /* 0x080fe2000001004b */
[----:B------:R-:W-:Y:S01]  /*5210*/  FFMA.FTZ R70, R41, R48, -R70 ;  /* 0x0000003029467223 */ /* 0x000fe20000010846 */
[----:B------:R-:W-:-:S02]  /*5220*/  HADD2.F32 R48, -RZ, R40.H1_H1 ;  /* 0x30000028ff307230 */ /* 0x000fc40000004100 */
[C---:B------:R-:W-:Y:S01]  /*5230*/  FMUL.FTZ R72, R43.reuse, R72 ;  /* 0x000000482b487220 */ /* 0x040fe20000410000 */
[----:B------:R-:W-:Y:S01]  /*5240*/  FFMA.FTZ R49, R43, R74, -R49 ;  /* 0x0000004a2b317223 */ /* 0x000fe20000010831 */
[--C-:B------:R-:W-:Y:S01]  /*5250*/  HADD2.F32 R43, -RZ, R163.reuse.H0_H0 ;  /* 0x200000a3ff2b7230 */ /* 0x100fe20000004100 */
[----:B------:R-:W-:Y:S01]  /*5260*/  F2FP.F16.F32.PACK_AB R70, R75, R70 ;  /* 0x000000464b46723e */ /* 0x000fe200000000ff */
[----:B------:R-:W-:Y:S02]  /*5270*/  HADD2.F32 R40, -RZ, R40.H0_H0 ;  /* 0x20000028ff287230 */ /* 0x000fe40000004100 */
[----:B------:R-:W-:Y:S01]  /*5280*/  FFMA.FTZ R72, R73, R74, R72 ;  /* 0x0000004a49487223 */ /* 0x000fe20000010048 */
[----:B------:R-:W-:Y:S02]  /*5290*/  HADD2.F32 R163, -RZ, R163.H1_H1 ;  /* 0x300000a3ffa37230 */ /* 0x000fe40000004100 */
[----:B------:R-:W-:Y:S01]  /*52a0*/  FMUL.FTZ R73, R48, R43 ;  /* 0x0000002b30497220 */ /* 0x000fe20000410000 */
[----:B------:R-:W-:-:S02]  /*52b0*/  HADD2.F32 R71, -RZ, R42.H1_H1 ;  /* 0x3000002aff477230 */ /* 0x000fc40000004100 */
[----:B------:R-:W-:Y:S01]  /*52c0*/  FMUL.FTZ R74, R40, R43 ;  /* 0x0000002b284a7220 */ /* 0x000fe20000410000 */
[----:B------:R-:W-:Y:S01]  /*52d0*/  HADD2.F32 R42, -RZ, R42.H0_H0 ;  /* 0x2000002aff2a7230 */ /* 0x000fe20000004100 */
[----:B------:R-:W-:Y:S01]  /*52e0*/  F2FP.F16.F32.PACK_AB R49, R72, R49 ;  /* 0x000000314831723e */ /* 0x000fe200000000ff */
[--C-:B------:R-:W-:Y:S02]  /*52f0*/  HADD2.F32 R41, -RZ, R157.reuse.H0_H0 ;  /* 0x2000009dff297230 */ /* 0x100fe40000004100 */
[CC--:B------:R-:W-:Y:S01]  /*5300*/  FMUL.FTZ R43, R71.reuse, R163.reuse ;  /* 0x000000a3472b7220 */ /* 0x0c0fe20000410000 */
[----:B------:R-:W-:Y:S02]  /*5310*/  HADD2.F32 R157, -RZ, R157.H1_H1 ;  /* 0x3000009dff9d7230 */ /* 0x000fe40000004100 */
[----:B------:R-:W-:Y:S01]  /*5320*/  FMUL.FTZ R163, R42, R163 ;  /* 0x000000a32aa37220 */ /* 0x000fe20000410000 */
[-C--:B------:R-:W-:Y:S01]  /*5330*/  FFMA.FTZ R73, R40, R41.reuse, -R73 ;  /* 0x0000002928497223 */ /* 0x080fe20000010849 */
[----:B------:R-:W-:Y:S01]  /*5340*/  FFMA.FTZ R74, R48, R41, R74 ;  /* 0x00000029304a7223 */ /* 0x000fe2000001004a */
[-C--:B------:R-:W-:Y:S01]  /*5350*/  FFMA.FTZ R43, R42, R157.reuse, -R43 ;  /* 0x0000009d2a2b7223 */ /* 0x080fe2000001082b */
[----:B------:R-:W-:Y:S01]  /*5360*/  FFMA.FTZ R163, R71, R157, R163 ;  /* 0x0000009d47a37223 */ /* 0x000fe200000100a3 */
[----:B------:R-:W-:-:S02]  /*5370*/  IMAD.MOV.U32 R41, RZ, RZ, R70 ;  /* 0x000000ffff297224 */ /* 0x000fc400078e0046 */
[----:B------:R-:W-:Y:S02]  /*5380*/  F2FP.F16.F32.PACK_AB R40, R74, R73 ;  /* 0x000000494a28723e */ /* 0x000fe400000000ff */
[----:B------:R-:W-:Y:S02]  /*5390*/  F2FP.F16.F32.PACK_AB R42, R163, R43 ;  /* 0x0000002ba32a723e */ /* 0x000fe400000000ff */
[----:B------:R-:W-:-:S07]  /*53a0*/  MOV R43, R49 ;  /* 0x00000031002b7202 */ /* 0x000fce0000000f00 */
.L_x_471:
[----:B------:R-:W-:Y:S05]  /*53b0*/  BSYNC B2 ;  /* 0x0000000000027941 */ /* 0x000fea0003800000 */
.L_x_470:
[----:B--2---:R1:W-:Y:S02]  /*53c0*/  STG.E.128 desc[UR58][R44.64], R40 ;  /* 0x000000282c007986 */ /* 0x0043e4000c101d3a */
.L_x_469:
[----:B------:R-:W-:Y:S05]  /*53d0*/  BSYNC B1 ;  /* 0x0000000000017941 */ /* 0x000fea0003800000 */
.L_x_468:
[----:B------:R-:W-:Y:S01]  /*53e0*/  ISETP.NE.AND P3, PT, R38, RZ, PT ;  /* 0x000000ff2600720c */ /* 0x000fe20003f65270 */
[----:B------:R-:W-:-:S12]  /*53f0*/  BSSY B1, `(.L_x_472) ;  /* 0x0000030000017945 */ /* 0x000fd80003800000 */
[----:B------:R-:W-:Y:S05]  /*5400*/  @!P3 BRA `(.L_x_473) ;  /* 0x0000000000b8b947 */ /* 0x000fea0003800000 */
[----:B-1234-:R1:W2:Y:S01]  /*5410*/  LDS.128 R40, [R46+0x2000] ;  /* 0x002000002e287984 */ /* 0x01e2a20000000c00 */
[----:B------:R-:W-:Y:S01]  /*5420*/  ISETP.GE.AND P3, PT, R187, R117, PT ;  /* 0x00000075bb00720c */ /* 0x000fe20003f66270 */
[----:B------:R-:W-:-:S12]  /*5430*/  BSSY B2, `(.L_x_474) ;  /* 0x000002a000027945 */ /* 0x000fd80003800000 */
[----:B-1----:R-:W-:Y:S05]  /*5440*/  @P3 BRA `(.L_x_475) ;  /* 0x0000000000a03947 */ /* 0x002fea0003800000 */
[--C-:B------:R-:W-:Y:S01]  /*5450*/  SHF.R.U64 R49, R68, 0x10, R69.reuse ;  /* 0x0000001044317819 */ /* 0x100fe20000001245 */
[----:B------:R-:W-:Y:S01]  /*5460*/  HADD2.F32 R158, -RZ, R158.H0_H0 ;  /* 0x2000009eff9e7230 */ /* 0x000fe20000004100 */
        /* <DEDUP_REMOVED lines=13> */
[-C--:B------:R-:W-:Y:S01]  /*5540*/  FMUL.FTZ R49, R69, R68.reuse ;  /* 0x0000004445317220 */ /* 0x080fe20000410000 */
[----:B------:R-:W-:Y:S01]  /*5550*/  FMUL.FTZ R68, R43, R68 ;  /* 0x000000442b447220 */ /* 0x000fe20000410000 */
[----:B------:R-:W-:-:S02]  /*5560*/  HADD2.F32 R160, -RZ, R160.H1_H1 ;  /* 0x300000a0ffa07230 */ /* 0x000fc40000004100 */
[----:B------:R-:W-:Y:S01]  /*5570*/  FFMA.FTZ R71, R67, R48, R71 ;  /* 0x0000003043477223 */ /* 0x000fe20000010047 */
[-C--:B------:R-:W-:Y:S01]  /*5580*/  FFMA.FTZ R49, R43, R70.reuse, -R49 ;  /* 0x000000462b317223 */ /* 0x080fe20000010831 */
[----:B------:R-:W-:Y:S01]  /*5590*/  FFMA.FTZ R68, R69, R70, R68 ;  /* 0x0000004645447223 */ /* 0x000fe20000010044 */
[----:B------:R-:W-:Y:S02]  /*55a0*/  HADD2.F32 R43, -RZ, R40.H1_H1 ;  /* 0x30000028ff2b7230 */ /* 0x000fe40000004100 */
[----:B------:R-:W-:Y:S01]  /*55b0*/  FFMA.FTZ R66, R41, R48, -R66 ;  /* 0x0000003029427223 */ /* 0x000fe20000010842 */
[----:B------:R-:W-:Y:S02]  /*55c0*/  HADD2.F32 R67, -RZ, R42.H1_H1 ;  /* 0x3000002aff437230 */ /* 0x000fe40000004100 */
[----:B------:R-:W-:Y:S02]  /*55d0*/  HADD2.F32 R40, -RZ, R40.H0_H0 ;  /* 0x20000028ff287230 */ /* 0x000fe40000004100 */
[----:B------:R-:W-:Y:S01]  /*55e0*/  FMUL.FTZ R73, R43, R158 ;  /* 0x0000009e2b497220 */ /* 0x000fe20000410000 */
[----:B------:R-:W-:-:S02]  /*55f0*/  HADD2.F32 R69, -RZ, R42.H0_H0 ;  /* 0x2000002aff457230 */ /* 0x000fc40000004100 */
[----:B------:R-:W-:Y:S01]  /*5600*/  FMUL.FTZ R48, R67, R160 ;  /* 0x000000a043307220 */ /* 0x000fe20000410000 */
[--C-:B------:R-:W-:Y:S02]  /*5610*/  HADD2.F32 R41, -RZ, R155.reuse.H0_H0 ;  /* 0x2000009bff297230 */ /* 0x100fe40000004100 */
[C---:B------:R-:W-:Y:S01]  /*5620*/  FMUL.FTZ R158, R40.reuse, R158 ;  /* 0x0000009e289e7220 */ /* 0x040fe20000410000 */
[----:B------:R-:W-:Y:S02]  /*5630*/  HADD2.F32 R42, -RZ, R155.H1_H1 ;  /* 0x3000009bff2a7230 */ /* 0x000fe40000004100 */
[----:B------:R-:W-:Y:S01]  /*5640*/  FMUL.FTZ R160, R69, R160 ;  /* 0x000000a045a07220 */ /* 0x000fe20000410000 */
[-C--:B------:R-:W-:Y:S01]  /*5650*/  FFMA.FTZ R73, R40, R41.reuse, -R73 ;  /* 0x0000002928497223 */ /* 0x080fe20000010849 */
[----:B------:R-:W-:Y:S01]  /*5660*/  FFMA.FTZ R158, R43, R41, R158 ;  /* 0x000000292b9e7223 */ /* 0x000fe2000001009e */
[-C--:B------:R-:W-:Y:S01]  /*5670*/  FFMA.FTZ R48, R69, R42.reuse, -R48 ;  /* 0x0000002a45307223 */ /* 0x080fe20000010830 */
[----:B------:R-:W-:Y:S01]  /*5680*/  FFMA.FTZ R67, R67, R42, R160 ;  /* 0x0000002a43437223 */ /* 0x000fe200000100a0 */
[----:B------:R-:W-:-:S02]  /*5690*/  F2FP.F16.F32.PACK_AB R41, R71, R66 ;  /* 0x000000424729723e */ /* 0x000fc400000000ff */
[----:B------:R-:W-:Y:S02]  /*56a0*/  F2FP.F16.F32.PACK_AB R43, R68, R49 ;  /* 0x00000031442b723e */ /* 0x000fe400000000ff */
[----:B------:R-:W-:Y:S02]  /*56b0*/  F2FP.F16.F32.PACK_AB R40, R158, R73 ;  /* 0x000000499e28723e */ /* 0x000fe400000000ff */
[----:B------:R-:W-:-:S07]  /*56c0*/  F2FP.F16.F32.PACK_AB R42, R67, R48 ;  /* 0x00000030432a723e */ /* 0x000fce00000000ff */
.L_x_475:
[----:B------:R-:W-:Y:S05]  /*56d0*/  BSYNC B2 ;  /* 0x0000000000027941 */ /* 0x000fea0003800000 */
.L_x_474:
[----:B--2---:R1:W-:Y:S02]  /*56e0*/  STG.E.128 desc[UR58][R44.64+0x40], R40 ;  /* 0x000040282c007986 */ /* 0x0043e4000c101d3a */
.L_x_473:
[----:B------:R-:W-:Y:S05]  /*56f0*/  BSYNC B1 ;  /* 0x0000000000017941 */ /* 0x000fea0003800000 */
.L_x_472:
[----:B------:R-:W-:Y:S01]  /*5700*/  ISETP.NE.AND P3, PT, R39, RZ, PT ;  /* 0x000000ff2700720c */ /* 0x000fe20003f65270 */
[----:B------:R-:W-:-:S12]  /*5710*/  BSSY B1, `(.L_x_476) ;  /* 0x0000031000017945 */ /* 0x000fd80003800000 */
[----:B------:R-:W-:Y:S05]  /*5720*/  @!P3 BRA `(.L_x_477) ;  /* 0x0000000000bcb947 */ /* 0x000fea0003800000 */
[----:B-1234-:R1:W2:Y:S01]  /*5730*/  LDS.128 R40, [R47+0x6000] ;  /* 0x006000002f287984 */ /* 0x01e2a20000000c00 */
[----:B------:R-:W-:Y:S01]  /*5740*/  ISETP.GE.AND P3, PT, R186, R117, PT ;  /* 0x00000075ba00720c */ /* 0x000fe20003f66270 */
[----:B------:R-:W-:-:S12]  /*5750*/  BSSY B2, `(.L_x_478) ;  /* 0x000002b000027945 */ /* 0x000fd80003800000 */
[----:B-1----:R-:W-:Y:S05]  /*5760*/  @P3 BRA `(.L_x_479) ;  /* 0x0000000000a43947 */ /* 0x002fea0003800000 */
[----:B------:R-:W-:Y:S01]  /*5770*/  SHF.R.U64 R64, R64, 0x10, R65 ;  /* 0x0000001040407819 */ /* 0x000fe20000001241 */
[----:B--2---:R-:W-:Y:S01]  /*5780*/  IMAD.MOV.U32 R49, RZ, RZ, R43 ;  /* 0x000000ffff317224 */ /* 0x004fe200078e002b */
[----:B------:R-:W-:Y:S01]  /*5790*/  SHF.R.U32.HI R65, RZ, 0x10, R65 ;  /* 0x00000010ff417819 */ /* 0x000fe20000011641 */
[----:B------:R-:W-:Y:S01]  /*57a0*/  HADD2.F32 R43, -RZ, R41.H1_H1 ;  /* 0x30000029ff2b7230 */ /* 0x000fe20000004100 */
[--C-:B------:R-:W-:Y:S01]  /*57b0*/  SHF.R.U64 R48, R62, 0x10, R63.reuse ;  /* 0x000000103e307819 */ /* 0x100fe2000000123f */
[----:B------:R-:W-:Y:S01]  /*57c0*/  HADD2.F32 R64, -RZ, R64.H0_H0 ;  /* 0x20000040ff407230 */ /* 0x000fe20000004100 */
[----:B------:R-:W-:Y:S01]  /*57d0*/  SHF.R.U32.HI R63, RZ, 0x10, R63 ;  /* 0x00000010ff3f7819 */ /* 0x000fe2000001163f */
[----:B------:R-:W-:Y:S02]  /*57e0*/  HADD2.F32 R65, -RZ, R65.H0_H0 ;  /* 0x20000041ff417230 */ /* 0x000fe40000004100 */
[----:B------:R-:W-:Y:S02]  /*57f0*/  HADD2.F32 R41, -RZ, R41.H0_H0 ;  /* 0x20000029ff297230 */ /* 0x000fe40000004100 */
[----:B------:R-:W-:Y:S01]  /*5800*/  FMUL.FTZ R66, R43, R64 ;  /* 0x000000402b427220 */ /* 0x000fe20000410000 */
[----:B------:R-:W-:-:S02]  /*5810*/  HADD2.F32 R62, -RZ, R49.H1_H1 ;  /* 0x30000031ff3e7230 */ /* 0x000fc40000004100 */
[----:B------:R-:W-:Y:S02]  /*5820*/  HADD2.F32 R49, -RZ, R49.H0_H0 ;  /* 0x20000031ff317230 */ /* 0x000fe40000004100 */
[----:B------:R-:W-:Y:S01]  /*5830*/  FMUL.FTZ R64, R41, R64 ;  /* 0x0000004029407220 */ /* 0x000fe20000410000 */
[----:B------:R-:W-:Y:S02]  /*5840*/  HADD2.F32 R48, -RZ, R48.H0_H0 ;  /* 0x20000030ff307230 */ /* 0x000fe40000004100 */
[CC--:B------:R-:W-:Y:S01]  /*5850*/  FMUL.FTZ R68, R62.reuse, R65.reuse ;  /* 0x000000413e447220 */ /* 0x0c0fe20000410000 */
[----:B------:R-:W-:Y:S02]  /*5860*/  HADD2.F32 R63, -RZ, R63.H0_H0 ;  /* 0x2000003fff3f7230 */ /* 0x000fe40000004100 */
[----:B------:R-:W-:Y:S01]  /*5870*/  FMUL.FTZ R65, R49, R65 ;  /* 0x0000004131417220 */ /* 0x000fe20000410000 */
[-C--:B------:R-:W-:Y:S01]  /*5880*/  FFMA.FTZ R41, R41, R48.reuse, -R66 ;  /* 0x0000003029297223 */ /* 0x080fe20000010842 */
[----:B------:R-:W-:Y:S01]  /*5890*/  FFMA.FTZ R48, R43, R48, R64 ;  /* 0x000000302b307223 */ /* 0x000fe20000010040 */
[-C--:B------:R-:W-:Y:S01]  /*58a0*/  FFMA.FTZ R43, R49, R63.reuse, -R68 ;  /* 0x0000003f312b7223 */ /* 0x080fe20000010844 */
[----:B------:R-:W-:Y:S01]  /*58b0*/  FFMA.FTZ R62, R62, R63, R65 ;  /* 0x0000003f3e3e7223 */ /* 0x000fe20000010041 */
[----:B------:R-:W-:-:S02]  /*58c0*/  HADD2.F32 R66, -RZ, R156.H0_H0 ;  /* 0x2000009cff427230 */ /* 0x000fc40000004100 */
[----:B------:R-:W-:Y:S01]  /*58d0*/  HADD2.F32 R156, -RZ, R156.H1_H1 ;  /* 0x3000009cff9c7230 */ /* 0x000fe20000004100 */
[----:B------:R-:W-:Y:S01]  /*58e0*/  F2FP.F16.F32.PACK_AB R41, R48, R41 ;  /* 0x000000293029723e */ /* 0x000fe200000000ff */
[----:B------:R-:W-:Y:S01]  /*58f0*/  HADD2.F32 R49, -RZ, R40.H1_H1 ;  /* 0x30000028ff317230 */ /* 0x000fe20000004100 */
[----:B------:R-:W-:Y:S01]  /*5900*/  F2FP.F16.F32.PACK_AB R43, R62, R43 ;  /* 0x0000002b3e2b723e */ /* 0x000fe200000000ff */
[----:B------:R-:W-:Y:S02]  /*5910*/  HADD2.F32 R63, -RZ, R42.H1_H1 ;  /* 0x3000002aff3f7230 */ /* 0x000fe40000004100 */
[----:B------:R-:W-:Y:S02]  /*5920*/  HADD2.F32 R40, -RZ, R40.H0_H0 ;  /* 0x20000028ff287230 */ /* 0x000fe40000004100 */
[----:B------:R-:W-:Y:S01]  /*5930*/  FMUL.FTZ R67, R49, R66 ;  /* 0x0000004231437220 */ /* 0x000fe20000410000 */
[----:B------:R-:W-:Y:S02]  /*5940*/  HADD2.F32 R42, -RZ, R42.H0_H0 ;  /* 0x2000002aff2a7230 */ /* 0x000fe40000004100 */
[----:B------:R-:W-:Y:S01]  /*5950*/  FMUL.FTZ R69, R63, R156 ;  /* 0x0000009c3f457220 */ /* 0x000fe20000410000 */
[----:B------:R-:W-:-:S02]  /*5960*/  HADD2.F32 R64, -RZ, R146.H1_H1 ;  /* 0x30000092ff407230 */ /* 0x000fc40000004100 */
[----:B------:R-:W-:Y:S01]  /*5970*/  FMUL.FTZ R66, R40, R66 ;  /* 0x0000004228427220 */ /* 0x000fe20000410000 */
[----:B------:R-:W-:Y:S02]  /*5980*/  HADD2.F32 R65, -RZ, R148.H0_H0 ;  /* 0x20000094ff417230 */ /* 0x000fe40000004100 */
[----:B------:R-:W-:Y:S01]  /*5990*/  FMUL.FTZ R156, R42, R156 ;  /* 0x0000009c2a9c7220 */ /* 0x000fe20000410000 */
[-C--:B------:R-:W-:Y:S01]  /*59a0*/  FFMA.FTZ R67, R40, R64.reuse, -R67 ;  /* 0x0000004028437223 */ /* 0x080fe20000010843 */
[----:B------:R-:W-:Y:S01]  /*59b0*/  FFMA.FTZ R66, R49, R64, R66 ;  /* 0x0000004031427223 */ /* 0x000fe20000010042 */
[-C--:B------:R-:W-:Y:S01]  /*59c0*/  FFMA.FTZ R69, R42, R65.reuse, -R69 ;  /* 0x000000412a457223 */ /* 0x080fe20000010845 */
[----:B------:R-:W-:-:S03]  /*59d0*/  FFMA.FTZ R156, R63, R65, R156 ;  /* 0x000000413f9c7223 */ /* 0x000fc6000001009c */
[----:B------:R-:W-:Y:S02]  /*59e0*/  F2FP.F16.F32.PACK_AB R40, R66, R67 ;  /* 0x000000434228723e */ /* 0x000fe400000000ff */
[----:B------:R-:W-:-:S07]  /*59f0*/  F2FP.F16.F32.PACK_AB R42, R156, R69 ;  /* 0x000000459c2a723e */ /* 0x000fce00000000ff */
.L_x_479:
[----:B------:R-:W-:Y:S05]  /*5a00*/  BSYNC B2 ;  /* 0x0000000000027941 */ /* 0x000fea0003800000 */
.L_x_478:
[----:B--2---:R1:W-:Y:S02]  /*5a10*/  STG.E.128 desc[UR58][R44.64+0x80], R40 ;  /* 0x000080282c007986 */ /* 0x0043e4000c101d3a */
.L_x_477:
[----:B------:R-:W-:Y:S05]  /*5a20*/  BSYNC B1 ;  /* 0x0000000000017941 */ /* 0x000fea0003800000 */
.L_x_476:
        /* <DEDUP_REMOVED lines=9> */
[--C-:B------:R-:W-:Y:S01]  /*5ac0*/  SHF.R.U64 R58, R60, 0x10, R61.reuse ;  /* 0x000000103c3a7819 */ /* 0x100fe2000000123d */
[--C-:B------:R-:W-:Y:S01]  /*5ad0*/  HADD2.F32 R40, -RZ, R41.reuse.H0_H0 ;  /* 0x20000029ff287230 */ /* 0x100fe20000004100 */
[----:B------:R-:W-:Y:S01]  /*5ae0*/  SHF.R.U32.HI R62, RZ, 0x10, R61 ;  /* 0x00000010ff3e7819 */ /* 0x000fe2000001163d */
[----:B------:R-:W-:Y:S01]  /*5af0*/  HADD2.F32 R146, -RZ, R146.H0_H0 ;  /* 0x20000092ff927230 */ /* 0x000fe20000004100 */
[----:B------:R-:W-:Y:S01]  /*5b00*/  MOV R49, R43 ;  /* 0x0000002b00317202 */ /* 0x000fe20000000f00 */
[----:B------:R-:W-:Y:S01]  /*5b10*/  HADD2.F32 R61, -RZ, R58.H0_H0 ;  /* 0x2000003aff3d7230 */ /* 0x000fe20000004100 */
[----:B------:R-:W-:Y:S01]  /*5b20*/  SHF.R.U32.HI R63, RZ, 0x10, R59 ;  /* 0x00000010ff3f7819 */ /* 0x000fe2000001163b */
[----:B------:R-:W-:Y:S02]  /*5b30*/  HADD2.F32 R43, -RZ, R41.H1_H1 ;  /* 0x30000029ff2b7230 */ /* 0x000fe40000004100 */
[----:B------:R-:W-:-:S02]  /*5b40*/  HADD2.F32 R62, -RZ, R62.H0_H0 ;  /* 0x2000003eff3e7230 */ /* 0x000fc40000004100 */
[--C-:B------:R-:W-:Y:S02]  /*5b50*/  HADD2.F32 R58, -RZ, R49.reuse.H1_H1 ;  /* 0x30000031ff3a7230 */ /* 0x100fe40000004100 */
[CC--:B------:R-:W-:Y:S01]  /*5b60*/  FMUL.FTZ R41, R43.reuse, R61.reuse ;  /* 0x0000003d2b297220 */ /* 0x0c0fe20000410000 */
[----:B------:R-:W-:Y:S02]  /*5b70*/  HADD2.F32 R59, -RZ, R64.H0_H0 ;  /* 0x20000040ff3b7230 */ /* 0x000fe40000004100 */
[----:B------:R-:W-:Y:S01]  /*5b80*/  FMUL.FTZ R64, R40, R61 ;  /* 0x0000003d28407220 */ /* 0x000fe20000410000 */
[----:B------:R-:W-:Y:S02]  /*5b90*/  HADD2.F32 R49, -RZ, R49.H0_H0 ;  /* 0x20000031ff317230 */ /* 0x000fe40000004100 */
[-C--:B------:R-:W-:Y:S01]  /*5ba0*/  FMUL.FTZ R66, R58, R62.reuse ;  /* 0x0000003e3a427220 */ /* 0x080fe20000410000 */
[----:B------:R-:W-:Y:S02]  /*5bb0*/  HADD2.F32 R60, -RZ, R63.H0_H0 ;  /* 0x2000003fff3c7230 */ /* 0x000fe40000004100 */
[-C--:B------:R-:W-:Y:S01]  /*5bc0*/  FFMA.FTZ R40, R40, R59.reuse, -R41 ;  /* 0x0000003b28287223 */ /* 0x080fe20000010829 */
[----:B------:R-:W-:Y:S01]  /*5bd0*/  FFMA.FTZ R41, R43, R59, R64 ;  /* 0x0000003b2b297223 */ /* 0x000fe20000010040 */
[----:B------:R-:W-:Y:S01]  /*5be0*/  FMUL.FTZ R61, R49, R62 ;  /* 0x0000003e313d7220 */ /* 0x000fe20000410000 */
[----:B------:R-:W-:-:S02]  /*5bf0*/  HADD2.F32 R148, -RZ, R148.H1_H1 ;  /* 0x30000094ff947230 */ /* 0x000fc40000004100 */
[-C--:B------:R-:W-:Y:S01]  /*5c00*/  FFMA.FTZ R66, R49, R60.reuse, -R66 ;  /* 0x0000003c31427223 */ /* 0x080fe20000010842 */
[----:B------:R-:W-:Y:S02]  /*5c10*/  HADD2.F32 R43, -RZ, R48.H1_H1 ;  /* 0x30000030ff2b7230 */ /* 0x000fe40000004100 */
[----:B------:R-:W-:Y:S01]  /*5c20*/  FFMA.FTZ R63, R58, R60, R61 ;  /* 0x0000003c3a3f7223 */ /* 0x000fe2000001003d */
[----:B------:R-:W-:Y:S01]  /*5c30*/  HADD2.F32 R49, -RZ, R42.H1_H1 ;  /* 0x3000002aff317230 */ /* 0x000fe20000004100 */
[----:B------:R-:W-:Y:S01]  /*5c40*/  F2FP.F16.F32.PACK_AB R41, R41, R40 ;  /* 0x000000282929723e */ /* 0x000fe200000000ff */
[----:B------:R-:W-:Y:S02]  /*5c50*/  HADD2.F32 R48, -RZ, R48.H0_H0 ;  /* 0x20000030ff307230 */ /* 0x000fe40000004100 */
[----:B------:R-:W-:Y:S01]  /*5c60*/  FMUL.FTZ R59, R43, R146 ;  /* 0x000000922b3b7220 */ /* 0x000fe20000410000 */
[----:B------:R-:W-:Y:S02]  /*5c70*/  HADD2.F32 R42, -RZ, R42.H0_H0 ;  /* 0x2000002aff2a7230 */ /* 0x000fe40000004100 */
[----:B------:R-:W-:Y:S01]  /*5c80*/  FMUL.FTZ R61, R49, R148 ;  /* 0x00000094313d7220 */ /* 0x000fe20000410000 */
[----:B------:R-:W-:-:S02]  /*5c90*/  HADD2.F32 R58, -RZ, R129.H0_H0 ;  /* 0x20000081ff3a7230 */ /* 0x000fc40000004100 */
[----:B------:R-:W-:Y:S01]  /*5ca0*/  FMUL.FTZ R146, R48, R146 ;  /* 0x0000009230927220 */ /* 0x000fe20000410000 */
[----:B------:R-:W-:Y:S02]  /*5cb0*/  HADD2.F32 R129, -RZ, R129.H1_H1 ;  /* 0x30000081ff817230 */ /* 0x000fe40000004100 */
[----:B------:R-:W-:Y:S01]  /*5cc0*/  FMUL.FTZ R148, R42, R148 ;  /* 0x000000942a947220 */ /* 0x000fe20000410000 */
[-C--:B------:R-:W-:Y:S01]  /*5cd0*/  FFMA.FTZ R59, R48, R58.reuse, -R59 ;  /* 0x0000003a303b7223 */ /* 0x080fe2000001083b */
[----:B------:R-:W-:Y:S01]  /*5ce0*/  FFMA.FTZ R146, R43, R58, R146 ;  /* 0x0000003a2b927223 */ /* 0x000fe20000010092 */
[-C--:B------:R-:W-:Y:S01]  /*5cf0*/  FFMA.FTZ R61, R42, R129.reuse, -R61 ;  /* 0x000000812a3d7223 */ /* 0x080fe2000001083d */
[----:B------:R-:W-:Y:S01]  /*5d00*/  FFMA.FTZ R148, R49, R129, R148 ;  /* 0x0000008131947223 */ /* 0x000fe20000010094 */
[----:B------:R-:W-:Y:S02]  /*5d10*/  F2FP.F16.F32.PACK_AB R43, R63, R66 ;  /* 0x000000423f2b723e */ /* 0x000fe400000000ff */
[----:B------:R-:W-:-:S02]  /*5d20*/  F2FP.F16.F32.PACK_AB R40, R146, R59 ;  /* 0x0000003b9228723e */ /* 0x000fc400000000ff */
[----:B------:R-:W-:-:S07]  /*5d30*/  F2FP.F16.F32.PACK_AB R42, R148, R61 ;  /* 0x0000003d942a723e */ /* 0x000fce00000000ff */
.L_x_483:
[----:B------:R-:W-:Y:S05]  /*5d40*/  BSYNC B2 ;  /* 0x0000000000027941 */ /* 0x000fea0003800000 */
.L_x_482:
[----:B--2---:R1:W-:Y:S02]  /*5d50*/  STG.E.128 desc[UR58][R44.64+0xc0], R40 ;  /* 0x0000c0282c007986 */ /* 0x0043e4000c101d3a */
.L_x_481:
[----:B------:R-:W-:Y:S05]  /*5d60*/  BSYNC B1 ;  /* 0x0000000000017941 */ /* 0x000fea0003800000 */
.L_x_480:
        /* <DEDUP_REMOVED lines=8> */
[----:B--2---:R-:W-:Y:S01]  /*5df0*/  IMAD.MOV.U32 R47, RZ, RZ, R42 ;  /* 0x000000ffff2f7224 */ /* 0x004fe200078e002a */
[----:B------:R-:W-:Y:S01]  /*5e00*/  SHF.R.U32.HI R54, RZ, 0x10, R55 ;  /* 0x00000010ff367819 */ /* 0x000fe20000011637 */
[----:B------:R-:W-:Y:S01]  /*5e10*/  HADD2.F32 R42, -RZ, R41.H1_H1 ;  /* 0x30000029ff2a7230 */ /* 0x000fe20000004100 */
[--C-:B------:R-:W-:Y:S01]  /*5e20*/  SHF.R.U64 R55, R56, 0x10, R57.reuse ;  /* 0x0000001038377819 */ /* 0x100fe20000001239 */
[----:B------:R-:W-:Y:S01]  /*5e30*/  HADD2.F32 R48, -RZ, R43.H1_H1 ;  /* 0x3000002bff307230 */ /* 0x000fe20000004100 */
[----:B------:R-:W-:Y:S01]  /*5e40*/  SHF.R.U32.HI R56, RZ, 0x10, R57 ;  /* 0x00000010ff387819 */ /* 0x000fe20000011639 */
[----:B------:R-:W-:Y:S02]  /*5e50*/  HADD2.F32 R41, -RZ, R41.H0_H0 ;  /* 0x20000029ff297230 */ /* 0x000fe40000004100 */
        /* <DEDUP_REMOVED lines=9> */
[-C--:B------:R-:W-:Y:S01]  /*5ef0*/  FFMA.FTZ R58, R41, R49.reuse, -R58 ;  /* 0x00000031293a7223 */ /* 0x080fe2000001083a */
[----:B------:R-:W-:Y:S01]  /*5f00*/  FFMA.FTZ R55, R42, R49, R55 ;  /* 0x000000312a377223 */ /* 0x000fe20000010037 */
[----:B------:R-:W-:Y:S01]  /*5f10*/  FFMA.FTZ R59, R48, R54, R57 ;  /* 0x00000036303b7223 */ /* 0x000fe20000010039 */
[----:B------:R-:W-:-:S02]  /*5f20*/  HADD2.F32 R48, -RZ, R128.H0_H0 ;  /* 0x20000080ff307230 */ /* 0x000fc40000004100 */
[----:B------:R-:W-:Y:S01]  /*5f30*/  FFMA.FTZ R60, R43, R54, -R60 ;  /* 0x000000362b3c7223 */ /* 0x000fe2000001083c */
[----:B------:R-:W-:Y:S02]  /*5f40*/  HADD2.F32 R41, -RZ, R40.H1_H1 ;  /* 0x30000028ff297230 */ /* 0x000fe40000004100 */
[--C-:B------:R-:W-:Y:S02]  /*5f50*/  HADD2.F32 R42, -RZ, R47.reuse.H1_H1 ;  /* 0x3000002fff2a7230 */ /* 0x100fe40000004100 */
[----:B------:R-:W-:Y:S02]  /*5f60*/  HADD2.F32 R128, -RZ, R128.H1_H1 ;  /* 0x30000080ff807230 */ /* 0x000fe40000004100 */
[----:B------:R-:W-:Y:S01]  /*5f70*/  FMUL.FTZ R49, R41, R48 ;  /* 0x0000003029317220 */ /* 0x000fe20000410000 */
[----:B------:R-:W-:Y:S02]  /*5f80*/  HADD2.F32 R40, -RZ, R40.H0_H0 ;  /* 0x20000028ff287230 */ /* 0x000fe40000004100 */
        /* <DEDUP_REMOVED lines=14> */
.L_x_487:
[----:B------:R-:W-:Y:S05]  /*6070*/  BSYNC B2 ;  /* 0x0000000000027941 */ /* 0x000fea0003800000 */
.L_x_486:
[----:B--2---:R1:W-:Y:S02]  /*6080*/  STG.E.128 desc[UR58][R44.64+0x100], R40 ;  /* 0x000100282c007986 */ /* 0x0043e4000c101d3a */
.L_x_485:
[----:B------:R-:W-:Y:S05]  /*6090*/  BSYNC B1 ;  /* 0x0000000000017941 */ /* 0x000fea0003800000 */
.L_x_484:
        /* <DEDUP_REMOVED lines=9> */
[----:B------:R-:W-:Y:S01]  /*6130*/  HADD2.F32 R42, -RZ, R41.H1_H1 ;  /* 0x30000029ff2a7230 */ /* 0x000fe20000004100 */
[----:B------:R-:W-:Y:S01]  /*6140*/  SHF.R.U32.HI R52, RZ, 0x10, R53 ;  /* 0x00000010ff347819 */ /* 0x000fe20000011635 */
[----:B------:R-:W-:Y:S01]  /*6150*/  HADD2.F32 R49, -RZ, R49.H0_H0 ;  /* 0x20000031ff317230 */ /* 0x000fe20000004100 */
[----:B------:R-:W-:Y:S01]  /*6160*/  SHF.R.U32.HI R50, RZ, 0x10, R51 ;  /* 0x00000010ff327819 */ /* 0x000fe20000011633 */
[----:B------:R-:W-:Y:S02]  /*6170*/  HADD2.F32 R41, -RZ, R41.H0_H0 ;  /* 0x20000029ff297230 */ /* 0x000fe40000004100 */
[----:B------:R-:W-:Y:S02]  /*6180*/  HADD2.F32 R48, -RZ, R48.H0_H0 ;  /* 0x20000030ff307230 */ /* 0x000fe40000004100 */
[----:B------:R-:W-:Y:S01]  /*6190*/  FMUL.FTZ R54, R42, R49 ;  /* 0x000000312a367220 */ /* 0x000fe20000410000 */
[----:B------:R-:W-:-:S02]  /*61a0*/  HADD2.F32 R52, -RZ, R52.H0_H0 ;  /* 0x20000034ff347230 */ /* 0x000fc40000004100 */
[C---:B------:R-:W-:Y:S01]  /*61b0*/  FMUL.FTZ R49, R41.reuse, R49 ;  /* 0x0000003129317220 */ /* 0x040fe20000410000 */
[--C-:B------:R-:W-:Y:S02]  /*61c0*/  HADD2.F32 R47, -RZ, R43.reuse.H1_H1 ;  /* 0x3000002bff2f7230 */ /* 0x100fe40000004100 */
[-C--:B------:R-:W-:Y:S01]  /*61d0*/  FFMA.FTZ R54, R41, R48.reuse, -R54 ;  /* 0x0000003029367223 */ /* 0x080fe20000010836 */
[----:B------:R-:W-:Y:S02]  /*61e0*/  HADD2.F32 R43, -RZ, R43.H0_H0 ;  /* 0x2000002bff2b7230 */ /* 0x000fe40000004100 */
[----:B------:R-:W-:Y:S01]  /*61f0*/  FFMA.FTZ R51, R42, R48, R49 ;  /* 0x000000302a337223 */ /* 0x000fe20000010031 */
[----:B------:R-:W-:Y:S02]  /*6200*/  HADD2.F32 R50, -RZ, R50.H0_H0 ;  /* 0x20000032ff327230 */ /* 0x000fe40000004100 */
[----:B------:R-:W-:Y:S01]  /*6210*/  FMUL.FTZ R56, R47, R52 ;  /* 0x000000342f387220 */ /* 0x000fe20000410000 */
[----:B------:R-:W-:-:S02]  /*6220*/  HADD2.F32 R48, -RZ, R89.H0_H0 ;  /* 0x20000059ff307230 */ /* 0x000fc40000004100 */
[C---:B------:R-:W-:Y:S01]  /*6230*/  FMUL.FTZ R52, R43.reuse, R52 ;  /* 0x000000342b347220 */ /* 0x040fe20000410000 */
[----:B------:R-:W-:Y:S02]  /*6240*/  HADD2.F32 R89, -RZ, R89.H1_H1 ;  /* 0x30000059ff597230 */ /* 0x000fe40000004100 */
[-C--:B------:R-:W-:Y:S01]  /*6250*/  FFMA.FTZ R56, R43, R50.reuse, -R56 ;  /* 0x000000322b387223 */ /* 0x080fe20000010838 */
[----:B------:R-:W-:Y:S02]  /*6260*/  HADD2.F32 R41, -RZ, R40.H1_H1 ;  /* 0x30000028ff297230 */ /* 0x000fe40000004100 */
[----:B------:R-:W-:Y:S01]  /*6270*/  FFMA.FTZ R55, R47, R50, R52 ;  /* 0x000000322f377223 */ /* 0x000fe20000010034 */
[----:B------:R-:W-:Y:S02]  /*6280*/  HADD2.F32 R42, -RZ, R46.H1_H1 ;  /* 0x3000002eff2a7230 */ /* 0x000fe40000004100 */
[----:B------:R-:W-:Y:S02]  /*6290*/  HADD2.F32 R40, -RZ, R40.H0_H0 ;  /* 0x20000028ff287230 */ /* 0x000fe40000004100 */
[----:B------:R-:W-:Y:S01]  /*62a0*/  FMUL.FTZ R49, R41, R48 ;  /* 0x0000003029317220 */ /* 0x000fe20000410000 */
[----:B------:R-:W-:-:S02]  /*62b0*/  HADD2.F32 R46, -RZ, R46.H0_H0 ;  /* 0x2000002eff2e7230 */ /* 0x000fc40000004100 */
[-C--:B------:R-:W-:Y:S01]  /*62c0*/  FMUL.FTZ R53, R42, R89.reuse ;  /* 0x000000592a357220 */ /* 0x080fe20000410000 */
[--C-:B------:R-:W-:Y:S02]  /*62d0*/  HADD2.F32 R43, -RZ, R88.reuse.H0_H0 ;  /* 0x20000058ff2b7230 */ /* 0x100fe40000004100 */
[----:B------:R-:W-:Y:S01]  /*62e0*/  FMUL.FTZ R48, R40, R48 ;  /* 0x0000003028307220 */ /* 0x000fe20000410000 */
        /* <DEDUP_REMOVED lines=10> */
.L_x_489:
[----:B------:R-:W-:Y:S05]  /*6390*/  BSYNC B1 ;  /* 0x0000000000017941 */ /* 0x000fea0003800000 */
.L_x_488:
[----:B--2---:R1:W-:Y:S01]  /*63a0*/  STG.E.128 desc[UR58][R44.64+0x140], R40 ;  /* 0x000140282c007986 */ /* 0x0043e2000c101d3a */
[----:B------:R-:W-:Y:S05]  /*63b0*/  BRA `(.L_x_467) ;  /* 0x0000003c00d07947 */ /* 0x000fea0003800000 */
.L_x_435:
        /* <DEDUP_REMOVED lines=19> */
[----:B------:R-:W-:Y:S02]  /*64f0*/  CS2R R48, SRZ ;  /* 0x0000000000307805 */ /* 0x000fe4000001ff00 */
[----:B------:R-:W-:Y:S02]  /*6500*/  IADD3.X R41, R101, R21, RZ, P2, !PT ;  /* 0x0000001565297210 */ /* 0x000fe400017fe4ff */
[----:B------:R-:W-:Y:S02]  /*6510*/  CS2R R62, SRZ ;  /* 0x00000000003e7805 */ /* 0x000fe4000001ff00 */
[----:B------:R-:W-:-:S02]  /*6520*/  LEA R64, P2, R40, UR4, 0x1 ;  /* 0x0000000428407c11 */ /* 0x000fc4000f8408ff */
[----:B------:R-:W-:Y:S02]  /*6530*/  CS2R R60, SRZ ;  /* 0x00000000003c7805 */ /* 0x000fe4000001ff00 */
[----:B------:R-:W-:Y:S01]  /*6540*/  LEA.HI.X R65, R40, UR5, R41, 0x1, P2 ;  /* 0x0000000528417c11 */ /* 0x000fe200090f0c29 */
[----:B------:R-:W-:Y:S01]  /*6550*/  ULDC.64 UR4, c[0x0][0x400] ;  /* 0x0001000000047ab9 */ /* 0x000fe20000000a00 */
[----:B------:R-:W-:-:S05]  /*6560*/  IADD3 R40, P2, R104, R88, RZ ;  /* 0x0000005868287210 */ /* 0x000fca0007f5e0ff */
[----:B------:R-:W-:Y:S01]  /*6570*/  IMAD.X R41, R102, 0x1, R27, P2 ;  /* 0x0000000166297824 */ /* 0x000fe200010e061b */
[----:B------:R-:W-:-:S04]  /*6580*/  LEA R68, P2, R40, UR4, 0x1 ;  /* 0x0000000428447c11 */ /* 0x000fc8000f8408ff */
[----:B------:R-:W-:Y:S02]  /*6590*/  LEA.HI.X R69, R40, UR5, R41, 0x1, P2 ;  /* 0x0000000528457c11 */ /* 0x000fe400090f0c29 */
[----:B------:R-:W-:Y:S02]  /*65a0*/  ISETP.GE.AND P2, PT, R18, R117, PT ;  /* 0x000000751200720c */ /* 0x000fe40003f46270 */
[----:B------:R-:W-:Y:S02]  /*65b0*/  CS2R R46, SRZ ;  /* 0x00000000002e7805 */ /* 0x000fe4000001ff00 */
[----:B------:R-:W-:Y:S02]  /*65c0*/  CS2R R44, SRZ ;  /* 0x00000000002c7805 */ /* 0x000fe4000001ff00 */
[----:B------:R-:W-:Y:S02]  /*65d0*/  CS2R R58, SRZ ;  /* 0x00000000003a7805 */ /* 0x000fe4000001ff00 */
[----:B------:R-:W-:-:S05]  /*65e0*/  CS2R R56, SRZ ;  /* 0x0000000000387805 */ /* 0x000fca000001ff00 */
[----:B------:R0:W5:Y:S04]  /*65f0*/  @!P2 LDG.E.128 R48, desc[UR58][R64.64] ;  /* 0x0000003a4030a981 */ /* 0x000168000c1e1d00 */
[----:B------:R0:W5:Y:S01]  /*6600*/  @!P2 LDG.E.128 R60, desc[UR58][R68.64] ;  /* 0x0000003a443ca981 */ /* 0x000162000c1e1d00 */
[----:B------:R-:W-:Y:S02]  /*6610*/  ISETP.GE.AND P2, PT, R0, R117, PT ;  /* 0x000000750000720c */ /* 0x000fe40003f46270 */
[----:B------:R-:W-:Y:S02]  /*6620*/  CS2R R42, SRZ ;  /* 0x00000000002a7805 */ /* 0x000fe4000001ff00 */
[----:B------:R-:W-:Y:S02]  /*6630*/  CS2R R40, SRZ ;  /* 0x0000000000287805 */ /* 0x000fe4000001ff00 */
[----:B------:R-:W-:-:S02]  /*6640*/  CS2R R54, SRZ ;  /* 0x0000000000367805 */ /* 0x000fc4000001ff00 */
[----:B------:R-:W-:-:S05]  /*6650*/  CS2R R52, SRZ ;  /* 0x0000000000347805 */ /* 0x000fca000001ff00 */
[----:B------:R0:W5:Y:S04]  /*6660*/  @!P2 LDG.E.128 R44, desc[UR58][R64.64+0x40] ;  /* 0x0000403a402ca981 */ /* 0x000168000c1e1d00 */
[----:B------:R0:W5:Y:S01]  /*6670*/  @!P2 LDG.E.128 R56, desc[UR58][R68.64+0x40] ;  /* 0x0000403a4438a981 */ /* 0x000162000c1e1d00 */
[----:B------:R-:W-:-:S13]  /*6680*/  ISETP.GE.AND P2, PT, R3, R117, PT ;  /* 0x000000750300720c */ /* 0x000fda0003f46270 */
[----:B------:R0:W5:Y:S04]  /*6690*/  @!P2 LDG.E.128 R40, desc[UR58][R64.64+0x80] ;  /* 0x0000803a4028a981 */ /* 0x000168000c1e1d00 */
[----:B------:R0:W5:Y:S02]  /*66a0*/  @!P2 LDG.E.128 R52, desc[UR58][R68.64+0x80] ;  /* 0x0000803a4434a981 */ /* 0x000164000c1e1d00 */
.L_x_491:
[----:B------:R-:W-:Y:S05]  /*66b0*/  BSYNC B1 ;  /* 0x0000000000017941 */ /* 0x000fea0003800000 */
.L_x_490:
[----:B------:R-:W-:Y:S01]  /*66c0*/  ISETP.GE.AND P3, PT, R207, R100, PT ;  /* 0x00000064cf00720c */ /* 0x000fe20003f66270 */
[----:B------:R-:W-:Y:S01]  /*66d0*/  BSSY B1, `(.L_x_492) ;  /* 0x000002c000017945 */ /* 0x000fe20003800000 */
[----:B0-----:R-:W-:Y:S02]  /*66e0*/  CS2R R64, SRZ ;  /* 0x0000000000407805 */ /* 0x001fe4000001ff00 */
        /* <DEDUP_REMOVED lines=16> */
[----:B------:R-:W-:Y:S02]  /*67f0*/  CS2R R86, SRZ ;  /* 0x0000000000567805 */ /* 0x000fe4000001ff00 */
[----:B------:R-:W-:-:S02]  /*6800*/  IADD3 R64, P2, P5, R104, R88, R14 ;  /* 0x0000005868407210 */ /* 0x000fc40007d5e00e */
[----:B------:R-:W-:Y:S02]  /*6810*/  CS2R R84, SRZ ;  /* 0x0000000000547805 */ /* 0x000fe4000001ff00 */
[----:B------:R-:W-:Y:S02]  /*6820*/  IADD3.X R65, R27, R102, R12, P2, P5 ;  /* 0x000000661b417210 */ /* 0x000fe400017ea40c */
[----:B------:R-:W-:-:S04]  /*6830*/  LEA R88, P2, R90, UR4, 0x1 ;  /* 0x000000045a587c11 */ /* 0x000fc8000f8408ff */
[----:B------:R-:W-:Y:S01]  /*6840*/  LEA.HI.X R89, R90, UR5, R101, 0x1, P2 ;  /* 0x000000055a597c11 */ /* 0x000fe200090f0c65 */
[----:B------:R-:W-:Y:S02]  /*6850*/  ULDC.64 UR4, c[0x0][0x400] ;  /* 0x0001000000047ab9 */ /* 0x000fe40000000a00 */
        /* <DEDUP_REMOVED lines=19> */
.L_x_493:
[----:B------:R-:W-:Y:S05]  /*6990*/  BSYNC B1 ;  /* 0x0000000000017941 */ /* 0x000fea0003800000 */
.L_x_492:
[----:B0----5:R-:W-:Y:S01]  /*69a0*/  IMAD.MOV.U32 R89, RZ, RZ, R42 ;  /* 0x000000ffff597224 */ /* 0x021fe200078e002a */
[----:B------:R-:W-:Y:S01]  /*69b0*/  MOV R88, R43 ;  /* 0x0000002b00587202 */ /* 0x000fe20000000f00 */
[----:B------:R-:W-:Y:S01]  /*69c0*/  IMAD.MOV.U32 R91, RZ, RZ, R40 ;  /* 0x000000ffff5b7224 */ /* 0x000fe200078e0028 */
[----:B------:R-:W-:Y:S01]  /*69d0*/  UISETP.NE.AND UP0, UPT, UR57, 0x3, UPT ;  /* 0x000000033900788c */ /* 0x000fe2000bf05270 */
[----:B------:R-:W-:Y:S01]  /*69e0*/  IMAD.MOV.U32 R90, RZ, RZ, R41 ;  /* 0x000000ffff5a7224 */ /* 0x000fe200078e0029 */
[----:B------:R-:W-:Y:S01]  /*69f0*/  PRMT R172, R89, 0x5410, R88 ;  /* 0x0000541059ac7816 */ /* 0x000fe20000000058 */
[----:B------:R-:W-:Y:S01]  /*6a00*/  IMAD.MOV.U32 R88, RZ, RZ, R47 ;  /* 0x000000ffff587224 */ /* 0x000fe200078e002f */
[----:B------:R-:W-:Y:S02]  /*6a10*/  MOV R89, R46 ;  /* 0x0000002e00597202 */ /* 0x000fe40000000f00 */
[----:B------:R-:W-:Y:S01]  /*6a20*/  PRMT R173, R91, 0x5410, R90 ;  /* 0x000054105bad7816 */ /* 0x000fe2000000005a */
[----:B------:R-:W-:Y:S01]  /*6a30*/  IMAD.MOV.U32 R90, RZ, RZ, R51 ;  /* 0x000000ffff5a7224 */ /* 0x000fe200078e0033 */
[----:B------:R-:W-:Y:S01]  /*6a40*/  PRMT R176, R89, 0x7610, R176 ;  /* 0x0000761059b07816 */ /* 0x000fe200000000b0 */
[----:B------:R-:W-:Y:S01]  /*6a50*/  IMAD.MOV.U32 R89, RZ, RZ, R50 ;  /* 0x000000ffff597224 */ /* 0x000fe200078e0032 */
[----:B------:R-:W-:Y:S01]  /*6a60*/  PRMT R178, R88, 0x7610, R178 ;  /* 0x0000761058b27816 */ /* 0x000fe200000000b2 */
[----:B------:R-:W-:Y:S01]  /*6a70*/  IMAD.MOV.U32 R91, RZ, RZ, R44 ;  /* 0x000000ffff5b7224 */ /* 0x000fe200078e002c */
[----:B------:R-:W-:-:S02]  /*6a80*/  MOV R88, R45 ;  /* 0x0000002d00587202 */ /* 0x000fc40000000f00 */
[----:B------:R-:W-:Y:S02]  /*6a90*/  PRMT R180, R90, 0x7610, R180 ;  /* 0x000076105ab47816 */ /* 0x000fe400000000b4 */
[----:B------:R-:W-:Y:S01]  /*6aa0*/  PRMT R179, R88, 0x5410, R89 ;  /* 0x0000541058b37816 */ /* 0x000fe20000000059 */
[----:B------:R-:W-:Y:S01]  /*6ab0*/  IMAD.MOV.U32 R89, RZ, RZ, R49 ;  /* 0x000000ffff597224 */ /* 0x000fe200078e0031 */
[----:B------:R-:W-:Y:S02]  /*6ac0*/  MOV R88, R48 ;  /* 0x0000003000587202 */ /* 0x000fe40000000f00 */
[----:B------:R-:W-:Y:S02]  /*6ad0*/  PRMT R177, R91, 0x7610, R177 ;  /* 0x000076105bb17816 */ /* 0x000fe400000000b1 */
[----:B------:R-:W-:Y:S01]  /*6ae0*/  PRMT R164, R89, 0x7610, R164 ;  /* 0x0000761059a47816 */ /* 0x000fe200000000a4 */
[----:B------:R-:W-:Y:S01]  /*6af0*/  IMAD.MOV.U32 R89, RZ, RZ, R54 ;  /* 0x000000ffff597224 */ /* 0x000fe200078e0036 */
[----:B------:R-:W-:-:S02]  /*6b00*/  PRMT R180, R180, 0x5410, R88 ;  /* 0x00005410b4b47816 */ /* 0x000fc40000000058 */
[----:B------:R-:W-:Y:S02]  /*6b10*/  MOV R88, R55 ;  /* 0x0000003700587202 */ /* 0x000fe40000000f00 */
[----:B------:R-:W-:Y:S02]  /*6b20*/  PLOP3.LUT P2, PT, PT, PT, UP0, 0x80, 0x0 ;  /* 0x000000000000781c */ /* 0x000fe40003f4f008 */
        /* <DEDUP_REMOVED lines=8> */
[----:B------:R-:W-:Y:S02]  /*6bb0*/  PRMT R178, R178, 0x5410, R88 ;  /* 0x00005410b2b27816 */ /* 0x000fe40000000058 */
        /* <DEDUP_REMOVED lines=8> */
[----:B------:R-:W-:Y:S02]  /*6c40*/  MOV R88, R60 ;  /* 0x0000003c00587202 */ /* 0x000fe40000000f00 */
[----:B------:R-:W-:Y:S01]  /*6c50*/  PRMT R161, R89, 0x7610, R161 ;  /* 0x0000761059a17816 */ /* 0x000fe200000000a1 */
[----:B------:R-:W-:Y:S01]  /*6c60*/  IMAD.MOV.U32 R89, RZ, RZ, R66 ;  /* 0x000000ffff597224 */ /* 0x000fe200078e0042 */
[----:B------:R-:W-:Y:S02]  /*6c70*/  PRMT R182, R182, 0x5410, R88 ;  /* 0x00005410b6b67816 */ /* 0x000fe40000000058 */
        /* <DEDUP_REMOVED lines=36> */
[----:B------:R-:W-:-:S05]  /*6ec0*/  IMAD.MOV.U32 R88, RZ, RZ, R85 ;  /* 0x000000ffff587224 */ /* 0x000fca00078e0055 */
[----:B------:R-:W-:Y:S01]  /*6ed0*/  PRMT R171, R171, 0x5410, R88 ;  /* 0x00005410abab7816 */ /* 0x000fe20000000058 */
[----:B------:R-:W-:Y:S06]  /*6ee0*/  @!P2 BRA `(.L_x_494) ;  /* 0x000000000004a947 */ /* 0x000fec0003800000 */
[----:B------:R-:W-:Y:S01]  /*6ef0*/  BPT.TRAP 0x1 ;  /* 0x000000040000795c */ /* 0x000fe20000300000 */
.L_x_494:
[----:B------:R-:W-:Y:S01]  /*6f00*/  LEA R101, R16, R2, 0x3 ;  /* 0x0000000210657211 */ /* 0x000fe200078e18ff */
[----:B------:R-:W0:Y:S01]  /*6f10*/  LDC R146, c[0x0][0x2f4] ;  /* 0x0000bd00ff927b82 */ /* 0x000e220000000800 */
[----:B------:R-:W-:Y:S01]  /*6f20*/  SHF.L.U32 R102, R184, 0x1f, RZ ;  /* 0x0000001fb8667819 */ /* 0x000fe200000006ff */
[----:B------:R-:W-:Y:S01]  /*6f30*/  BSSY B1, `(.L_x_495) ;  /* 0x0000004000017945 */ /* 0x000fe20003800000 */
[----:B------:R-:W-:Y:S02]  /*6f40*/  IMAD.MOV.U32 R125, RZ, RZ, R92 ;  /* 0x000000ffff7d7224 */ /* 0x000fe400078e005c */
[----:B------:R-:W1:Y:S02]  /*6f50*/  SYNCS.PHASECHK.TRANS64.TRYWAIT P5, [R101+URZ+0x34890], R102 ;  /* 0x03489066650075a7 */ /* 0x000e6400080a017f */
[----:B-1----:R-:W-:Y:S05]  /*6f60*/  @!P5 BRA `(.L_x_496) ;  /* 0x000001b400b0d947 */ /* 0x002fea0003800000 */
.L_x_796:
[----:B------:R-:W-:Y:S05]  /*6f70*/  BSYNC B1 ;  /* 0x0000000000017941 */ /* 0x000fea0003800000 */
.L_x_495:
[----:B------:R-:W2:Y:S01]  /*6f80*/  LDC.64 R126, c[0x0][0x300] ;  /* 0x0000c000ff7e7b82 */ /* 0x000ea20000000a00 */
[----:B------:R-:W-:Y:S01]  /*6f90*/  BSSY B1, `(.L_x_497) ;  /* 0x0000187000017945 */ /* 0x000fe20003800000 */
[----:B0-----:R-:W-:-:S03]  /*6fa0*/  IMAD.IADD R148, R146, 0x1, -R122 ;  /* 0x0000000192947824 */ /* 0x001fc600078e0a7a */
[----:B------:R-:W-:Y:S05]  /*6fb0*/  @P4 BRA `(.L_x_498) ;  /* 0x0000001800104947 */ /* 0x000fea0003800000 */
[----:B------:R-:W-:Y:S01]  /*6fc0*/  ISETP.NE.AND P4, PT, R34, RZ, PT ;  /* 0x000000ff2200720c */ /* 0x000fe20003f85270 */
[-C--:B--2---:R-:W-:Y:S01]  /*6fd0*/  IMAD R153, R144, R126.reuse, RZ ;  /* 0x0000007e90997224 */ /* 0x084fe200078e02ff */
[----:B------:R-:W-:Y:S01]  /*6fe0*/  BSSY B2, `(.L_x_499) ;  /* 0x0000082000027945 */ /* 0x000fe20003800000 */
[----:B------:R-:W-:-:S04]  /*6ff0*/  IMAD.WIDE.U32 R128, R17, R126, R124 ;  /* 0x0000007e11807225 */ /* 0x000fc800078e007c */
[----:B------:R-:W-:-:S04]  /*7000*/  IMAD R153, R17, R127, R153 ;  /* 0x0000007f11997224 */ /* 0x000fc800078e0299 */
[----:B------:R-:W-:Y:S02]  /*7010*/  IMAD.IADD R153, R153, 0x1, R129 ;  /* 0x0000000199997824 */ /* 0x000fe400078e0281 */
[----:B------:R-:W-:Y:S05]  /*7020*/  @!P4 BRA `(.L_x_500) ;  /* 0x0000000400f4c947 */ /* 0x000fea0003800000 */
[----:B------:R-:W-:Y:S01]  /*7030*/  SEL R88, R122, R148, !P0 ;  /* 0x000000947a587207 */ /* 0x000fe20004000000 */
[----:B------:R-:W-:Y:S01]  /*7040*/  BSSY B3, `(.L_x_501) ;  /* 0x000006f000037945 */ /* 0x000fe20003800000 */
[----:B------:R-:W-:Y:S02]  /*7050*/  ISETP.GE.AND P4, PT, R18, R117, PT ;  /* 0x000000751200720c */ /* 0x000fe40003f86270 */
[----:B------:R-:W-:-:S04]  /*7060*/  SHF.R.S32.HI R89, RZ, 0x1f, R88 ;  /* 0x0000001fff597819 */ /* 0x000fc80000011458 */
[----:B------:R-:W-:-:S04]  /*7070*/  LEA.HI R89, R89, R88, RZ, 0x4 ;  /* 0x0000005859597211 */ /* 0x000fc800078f20ff */
[----:B------:R-:W-:-:S04]  /*7080*/  LEA.HI.SX32 R160, R89, R28, 0x1c ;  /* 0x0000001c59a07211 */ /* 0x000fc800078fe2ff */
[----:B------:R-:W-:-:S04]  /*7090*/  SHF.R.S32.HI R88, RZ, 0x1f, R160 ;  /* 0x0000001fff587819 */ /* 0x000fc800000114a0 */
[----:B------:R-:W-:Y:S01]  /*70a0*/  LEA.HI R88, R88, R160, RZ, 0x3 ;  /* 0x000000a058587211 */ /* 0x000fe200078f18ff */
[----:B------:R-:W-:-:S03]  /*70b0*/  IMAD.SHL.U32 R160, R160, 0x8, RZ ;  /* 0x00000008a0a07824 */ /* 0x000fc600078e00ff */
[----:B------:R-:W-:Y:S02]  /*70c0*/  SHF.L.U32 R88, R88, 0xa, RZ ;  /* 0x0000000a58587819 */ /* 0x000fe400000006ff */
[----:B------:R-:W-:Y:S02]  /*70d0*/  LOP3.LUT R89, R191, 0x38, R160, 0xf8, !PT ;  /* 0x00000038bf597812 */ /* 0x000fe400078ef8a0 */
[----:B------:R-:W-:Y:S02]  /*70e0*/  LOP3.LUT R88, R88, 0x7fffe000, RZ, 0xc0, !PT ;  /* 0x7fffe00058587812 */ /* 0x000fe400078ec0ff */
[----:B------:R-:W-:-:S03]  /*70f0*/  LOP3.LUT R89, R89, R193, RZ, 0x3c, !PT ;  /* 0x000000c159597212 */ /* 0x000fc600078e3cff */
[----:B------:R-:W-:-:S05]  /*7100*/  IMAD R88, R192, 0x200, R88 ;  /* 0x00000200c0587824 */ /* 0x000fca00078e0258 */
[----:B------:R-:W-:-:S05]  /*7110*/  IADD3 R88, R88, R89, RZ ;  /* 0x0000005958587210 */ /* 0x000fca0007ffe0ff */
[C---:B------:R-:W-:Y:S02]  /*7120*/  IMAD R92, R16.reuse, 0x6000, R88 ;  /* 0x00006000105c7824 */ /* 0x040fe400078e0258 */
[----:B------:R-:W-:Y:S02]  /*7130*/  IMAD R88, R16, 0x6000, R142 ;  /* 0x0000600010587824 */ /* 0x000fe400078e028e */
[--C-:B------:R-:W-:Y:S02]  /*7140*/  IMAD R92, R92, 0x2, R2.reuse ;  /* 0x000000025c5c7824 */ /* 0x100fe400078e0202 */
[----:B------:R-:W-:-:S04]  /*7150*/  IMAD R88, R88, 0x2, R2 ;  /* 0x0000000258587824 */ /* 0x000fc800078e0202 */
[----:B------:R-:W0:Y:S04]  /*7160*/  LDS.128 R92, [R92+0x1c400] ;  /* 0x01c400005c5c7984 */ /* 0x000e280000000c00 */
[----:B------:R-:W2:Y:S01]  /*7170*/  LDS.128 R88, [R88+0x1c400] ;  /* 0x01c4000058587984 */ /* 0x000ea20000000c00 */
[----:B------:R-:W-:Y:S05]  /*7180*/  @P4 BRA `(.L_x_502) ;  /* 0x0000000400684947 */ /* 0x000fea0003800000 */
[----:B0-----:R-:W-:Y:S01]  /*7190*/  MOV R163, R93 ;  /* 0x0000005d00a37202 */ /* 0x001fe20000000f00 */
[----:B--2---:R-:W-:Y:S01]  /*71a0*/  IMAD.MOV.U32 R162, RZ, RZ, R89 ;  /* 0x000000ffffa27224 */ /* 0x004fe200078e0059 */
[--C-:B------:R-:W-:Y:S01]  /*71b0*/  SHF.R.U64 R48, R48, 0x10, R49.reuse ;  /* 0x0000001030307819 */ /* 0x100fe20000001231 */
[----:B------:R-:W-:Y:S01]  /*71c0*/  HADD2.F32 R161, -RZ, R161.H0_H0 ;  /* 0x200000a1ffa17230 */ /* 0x000fe20000004100 */
[----:B------:R-:W-:Y:S01]  /*71d0*/  SHF.R.U32.HI R49, RZ, 0x10, R49 ;  /* 0x00000010ff317819 */ /* 0x000fe20000011631 */
[----:B------:R-:W-:Y:S01]  /*71e0*/  HADD2.F32 R89, -RZ, R163.H0_H0 ;  /* 0x200000a3ff597230 */ /* 0x000fe20000004100 */
[----:B------:R-:W-:Y:S01]  /*71f0*/  SHF.R.U64 R50, R50, 0x10, R51 ;  /* 0x0000001032327819 */ /* 0x000fe20000001233 */
[----:B------:R-:W-:Y:S02]  /*7200*/  HADD2.F32 R165, -RZ, R162.H0_H0 ;  /* 0x200000a2ffa57230 */ /* 0x000fe40000004100 */
[----:B------:R-:W-:Y:S02]  /*7210*/  HADD2.F32 R164, -RZ, R164.H0_H0 ;  /* 0x200000a4ffa47230 */ /* 0x000fe40000004100 */
[----:B------:R-:W-:Y:S01]  /*7220*/  FMUL.FTZ R93, R89, R161 ;  /* 0x000000a1595d7220 */ /* 0x000fe20000410000 */
[----:B------:R-:W-:-:S02]  /*7230*/  HADD2.F32 R49, -RZ, R49.H0_H0 ;  /* 0x20000031ff317230 */ /* 0x000fc40000004100 */
[C---:B------:R-:W-:Y:S01]  /*7240*/  FMUL.FTZ R161, R165.reuse, R161 ;  /* 0x000000a1a5a17220 */ /* 0x040fe20000410000 */
[----:B------:R-:W-:Y:S02]  /*7250*/  HADD2.F32 R50, -RZ, R50.H0_H0 ;  /* 0x20000032ff327230 */ /* 0x000fe40000004100 */
[-C--:B------:R-:W-:Y:S01]  /*7260*/  FFMA.FTZ R93, R165, R164.reuse, -R93 ;  /* 0x000000a4a55d7223 */ /* 0x080fe2000001085d */
[----:B------:R-:W-:Y:S01]  /*7270*/  FFMA.FTZ R89, R89, R164, R161 ;  /* 0x000000a459597223 */ /* 0x000fe200000100a1 */
[--C-:B------:R-:W-:Y:S02]  /*7280*/  SHF.R.U32.HI R164, RZ, 0x10, R61.reuse ;  /* 0x00000010ffa47819 */ /* 0x100fe4000001163d */
[----:B------:R-:W-:Y:S01]  /*7290*/  SHF.R.U64 R161, R60, 0x10, R61 ;  /* 0x000000103ca17819 */ /* 0x000fe2000000123d */
[----:B------:R-:W-:Y:S02]  /*72a0*/  HADD2.F32 R60, -RZ, R163.H1_H1 ;  /* 0x300000a3ff3c7230 */ /* 0x000fe40000004100 */
[----:B------:R-:W-:-:S02]  /*72b0*/  HADD2.F32 R164, -RZ, R164.H0_H0 ;  /* 0x200000a4ffa47230 */ /* 0x000fc40000004100 */
[----:B------:R-:W-:Y:S02]  /*72c0*/  HADD2.F32 R61, -RZ, R162.H1_H1 ;  /* 0x300000a2ff3d7230 */ /* 0x000fe40000004100 */
[----:B------:R-:W-:Y:S02]  /*72d0*/  HADD2.F32 R161, -RZ, R161.H0_H0 ;  /* 0x200000a1ffa17230 */ /* 0x000fe40000004100 */
[-C--:B------:R-:W-:Y:S01]  /*72e0*/  FMUL.FTZ R162, R60, R164.reuse ;  /* 0x000000a43ca27220 */ /* 0x080fe20000410000 */
[----:B------:R-:W-:-:S03]  /*72f0*/  FMUL.FTZ R164, R61, R164 ;  /* 0x000000a43da47220 */ /* 0x000fc60000410000 */
[-C--:B------:R-:W-:Y:S01]  /*7300*/  FFMA.FTZ R61, R61, R49.reuse, -R162 ;  /* 0x000000313d3d7223 */ /* 0x080fe200000108a2 */
[----:B------:R-:W-:Y:S02]  /*7310*/  HADD2.F32 R162, -RZ, R180.H0_H0 ;  /* 0x200000b4ffa27230 */ /* 0x000fe40000004100 */
[----:B------:R-:W-:Y:S01]  /*7320*/  FFMA.FTZ R49, R60, R49, R164 ;  /* 0x000000313c317223 */ /* 0x000fe200000100a4 */
[----:B------:R-:W-:Y:S02]  /*7330*/  IMAD.MOV.U32 R60, RZ, RZ, R91 ;  /* 0x000000ffff3c7224 */ /* 0x000fe400078e005b */
[----:B------:R-:W-:Y:S01]  /*7340*/  HADD2.F32 R164, -RZ, R182.H0_H0 ;  /* 0x200000b6ffa47230 */ /* 0x000fe20000004100 */
[----:B------:R-:W-:Y:S01]  /*7350*/  F2FP.F16.F32.PACK_AB R61, R61, R93 ;  /* 0x0000005d3d3d723e */ /* 0x000fe200000000ff */
[----:B------:R-:W-:Y:S01]  /*7360*/  HADD2.F32 R91, -RZ, R95.H0_H0 ;  /* 0x2000005fff5b7230 */ /* 0x000fe20000004100 */
[----:B------:R-:W-:Y:S01]  /*7370*/  F2FP.F16.F32.PACK_AB R49, R49, R89 ;  /* 0x000000593131723e */ /* 0x000fe200000000ff */
[----:B------:R-:W-:-:S02]  /*7380*/  HADD2.F32 R163, -RZ, R60.H0_H0 ;  /* 0x2000003cffa37230 */ /* 0x000fc40000004100 */
[----:B------:R-:W-:Y:S02]  /*7390*/  HADD2.F32 R60, -RZ, R60.H1_H1 ;  /* 0x3000003cff3c7230 */ /* 0x000fe40000004100 */
[----:B------:R-:W-:Y:S01]  /*73a0*/  FMUL.FTZ R165, R91, R164 ;  /* 0x000000a45ba57220 */ /* 0x000fe20000410000 */
[----:B------:R-:W-:Y:S01]  /*73b0*/  IMAD.MOV.U32 R89, RZ, RZ, R61 ;  /* 0x000000ffff597224 */ /* 0x000fe200078e003d */
[----:B------:R-:W-:Y:S02]  /*73c0*/  MOV R93, R49 ;  /* 0x00000031005d7202 */ /* 0x000fe40000000f00 */
[C---:B------:R-:W-:Y:S01]  /*73d0*/  FFMA.FTZ R165, R163.reuse, R162, -R165 ;  /* 0x000000a2a3a57223 */ /* 0x040fe200000108a5 */
[----:B------:R-:W-:Y:S01]  /*73e0*/  FMUL.FTZ R163, R163, R164 ;  /* 0x000000a4a3a37220 */ /* 0x000fe20000410000 */
[----:B------:R-:W-:-:S03]  /*73f0*/  HADD2.F32 R164, -RZ, R182.H1_H1 ;  /* 0x300000b6ffa47230 */ /* 0x000fc60000004100 */
[----:B------:R-:W-:Y:S01]  /*7400*/  FFMA.FTZ R163, R91, R162, R163 ;  /* 0x000000a25ba37223 */ /* 0x000fe200000100a3 */
[----:B------:R-:W-:Y:S02]  /*7410*/  SHF.R.U32.HI R91, RZ, 0x10, R51 ;  /* 0x00000010ff5b7819 */ /* 0x000fe40000011633 */
[--C-:B------:R-:W-:Y:S01]  /*7420*/  SHF.R.U64 R51, R62, 0x10, R63.reuse ;  /* 0x000000103e337819 */ /* 0x100fe2000000123f */
[----:B------:R-:W-:Y:S01]  /*7430*/  HADD2.F32 R62, -RZ, R95.H1_H1 ;  /* 0x3000005fff3e7230 */ /* 0x000fe20000004100 */
[----:B------:R-:W-:Y:S01]  /*7440*/  SHF.R.U32.HI R63, RZ, 0x10, R63 ;  /* 0x00000010ff3f7819 */ /* 0x000fe2000001163f */
[----:B------:R-:W-:Y:S02]  /*7450*/  HADD2.F32 R95, -RZ, R91.H0_H0 ;  /* 0x2000005bff5f7230 */ /* 0x000fe40000004100 */
[----:B------:R-:W-:Y:S02]  /*7460*/  HADD2.F32 R51, -RZ, R51.H0_H0 ;  /* 0x20000033ff337230 */ /* 0x000fe40000004100 */
[----:B------:R-:W-:-:S05]  /*7470*/  HADD2.F32 R63, -RZ, R63.H0_H0 ;  /* 0x2000003fff3f7230 */ /* 0x000fca0000004100 */
[----:B------:R-:W-:-:S04]  /*7480*/  FMUL.FTZ R91, R62, R63 ;  /* 0x0000003f3e5b7220 */ /* 0x000fc80000410000 */
[C---:B------:R-:W-:Y:S01]  /*7490*/  FFMA.FTZ R91, R60.reuse, R95, -R91 ;  /* 0x0000005f3c5b7223 */ /* 0x040fe2000001085b */
[----:B------:R-:W-:Y:S01]  /*74a0*/  FMUL.FTZ R60, R60, R63 ;  /* 0x0000003f3c3c7220 */ /* 0x000fe20000410000 */
[----:B------:R-:W-:-:S03]  /*74b0*/  HADD2.F32 R63, -RZ, R180.H1_H1 ;  /* 0x300000b4ff3f7230 */ /* 0x000fc60000004100 */
[----:B------:R-:W-:Y:S01]  /*74c0*/  FFMA.FTZ R60, R62, R95, R60 ;  /* 0x0000005f3e3c7223 */ /* 0x000fe2000001003c */
[----:B------:R-:W-:Y:S01]  /*74d0*/  HADD2.F32 R62, -RZ, R92.H0_H0 ;  /* 0x2000005cff3e7230 */ /* 0x000fe20000004100 */
[----:B------:R-:W-:Y:S01]  /*74e0*/  F2FP.F16.F32.PACK_AB R91, R91, R165 ;  /* 0x000000a55b5b723e */ /* 0x000fe200000000ff */
[--C-:B------:R-:W-:Y:S02]  /*74f0*/  HADD2.F32 R95, -RZ, R88.reuse.H0_H0 ;  /* 0x20000058ff5f7230 */ /* 0x100fe40000004100 */
[----:B------:R-:W-:Y:S02]  /*7500*/  HADD2.F32 R88, -RZ, R88.H1_H1 ;  /* 0x30000058ff587230 */ /* 0x000fe40000004100 */
[-C--:B------:R-:W-:Y:S01]  /*7510*/  FMUL.FTZ R162, R62, R164.reuse ;  /* 0x000000a43ea27220 */ /* 0x080fe20000410000 */
[----:B------:R-:W-:Y:S01]  /*7520*/  F2FP.F16.F32.PACK_AB R60, R60, R163 ;  /* 0x000000a33c3c723e */ /* 0x000fe200000000ff */
[C---:B------:R-:W-:Y:S02]  /*7530*/  FMUL.FTZ R164, R95.reuse, R164 ;  /* 0x000000a45fa47220 */ /* 0x040fe40000410000 */
[----:B------:R-:W-:-:S02]  /*7540*/  FFMA.FTZ R162, R95, R63, -R162 ;  /* 0x0000003f5fa27223 */ /* 0x000fc400000108a2 */
[----:B------:R-:W-:Y:S01]  /*7550*/  FFMA.FTZ R164, R62, R63, R164 ;  /* 0x0000003f3ea47223 */ /* 0x000fe200000100a4 */
[----:B------:R-:W-:Y:S02]  /*7560*/  HADD2.F32 R62, -RZ, R92.H1_H1 ;  /* 0x3000005cff3e7230 */ /* 0x000fe40000004100 */
[----:B------:R-:W-:Y:S02]  /*7570*/  HADD2.F32 R63, -RZ, R48.H0_H0 ;  /* 0x20000030ff3f7230 */ /* 0x000fe40000004100 */
[--C-:B------:R-:W-:Y:S02]  /*7580*/  HADD2.F32 R92, -RZ, R90.reuse.H0_H0 ;  /* 0x2000005aff5c7230 */ /* 0x100fe40000004100 */
[-C--:B------:R-:W-:Y:S01]  /*7590*/  FMUL.FTZ R48, R62, R161.reuse ;  /* 0x000000a13e307220 */ /* 0x080fe20000410000 */
[C---:B------:R-:W-:Y:S01]  /*75a0*/  FMUL.FTZ R161, R88.reuse, R161 ;  /* 0x000000a158a17220 */ /* 0x040fe20000410000 */
[----:B------:R-:W-:Y:S02]  /*75b0*/  HADD2.F32 R90, -RZ, R90.H1_H1 ;  /* 0x3000005aff5a7230 */ /* 0x000fe40000004100 */
[-C--:B------:R-:W-:Y:S01]  /*75c0*/  FFMA.FTZ R48, R88, R63.reuse, -R48 ;  /* 0x0000003f58307223 */ /* 0x080fe20000010830 */
[----:B------:R-:W-:Y:S01]  /*75d0*/  FFMA.FTZ R62, R62, R63, R161 ;  /* 0x0000003f3e3e7223 */ /* 0x000fe200000100a1 */
[----:B------:R-:W-:-:S02]  /*75e0*/  HADD2.F32 R161, -RZ, R181.H1_H1 ;  /* 0x300000b5ffa17230 */ /* 0x000fc40000004100 */
[--C-:B------:R-:W-:Y:S01]  /*75f0*/  HADD2.F32 R63, -RZ, R94.reuse.H0_H0 ;  /* 0x2000005eff3f7230 */ /* 0x100fe20000004100 */
[----:B------:R-:W-:Y:S01]  /*7600*/  F2FP.F16.F32.PACK_AB R48, R48, R162 ;  /* 0x000000a23030723e */ /* 0x000fe200000000ff */
[----:B------:R-:W-:Y:S01]  /*7610*/  HADD2.F32 R88, -RZ, R179.H1_H1 ;  /* 0x300000b3ff587230 */ /* 0x000fe20000004100 */
[----:B------:R-:W-:Y:S01]  /*7620*/  F2FP.F16.F32.PACK_AB R62, R62, R164 ;  /* 0x000000a43e3e723e */ /* 0x000fe200000000ff */
[----:B------:R-:W-:Y:S02]  /*7630*/  HADD2.F32 R94, -RZ, R94.H1_H1 ;  /* 0x3000005eff5e7230 */ /* 0x000fe40000004100 */
[-C--:B------:R-:W-:Y:S01]  /*7640*/  FMUL.FTZ R95, R63, R161.reuse ;  /* 0x000000a13f5f7220 */ /* 0x080fe20000410000 */
[----:B------:R-:W-:-:S03]  /*7650*/  FMUL.FTZ R161, R92, R161 ;  /* 0x000000a15ca17220 */ /* 0x000fc60000410000 */
[-C--:B------:R-:W-:Y:S01]  /*7660*/  FFMA.FTZ R95, R92, R88.reuse, -R95 ;  /* 0x000000585c5f7223 */ /* 0x080fe2000001085f */
[----:B------:R-:W-:Y:S01]  /*7670*/  FFMA.FTZ R161, R63, R88, R161 ;  /* 0x000000583fa17223 */ /* 0x000fe200000100a1 */
[-C--:B------:R-:W-:Y:S01]  /*7680*/  FMUL.FTZ R63, R94, R51.reuse ;  /* 0x000000335e3f7220 */ /* 0x080fe20000410000 */
[C---:B------:R-:W-:Y:S01]  /*7690*/  FMUL.FTZ R51, R90.reuse, R51 ;  /* 0x000000335a337220 */ /* 0x040fe20000410000 */
[----:B------:R-:W-:Y:S01]  /*76a0*/  MOV R88, R48 ;  /* 0x0000003000587202 */ /* 0x000fe20000000f00 */
[----:B------:R-:W-:Y:S02]  /*76b0*/  IMAD.MOV.U32 R92, RZ, RZ, R62 ;  /* 0x000000ffff5c7224 */ /* 0x000fe400078e003e */
[-C--:B------:R-:W-:Y:S01]  /*76c0*/  FFMA.FTZ R63, R90, R50.reuse, -R63 ;  /* 0x000000325a3f7223 */ /* 0x080fe2000001083f */
[----:B------:R-:W-:-:S04]  /*76d0*/  FFMA.FTZ R51, R94, R50, R51 ;  /* 0x000000325e337223 */ /* 0x000fc80000010033 */
[----:B------:R-:W-:Y:S02]  /*76e0*/  F2FP.F16.F32.PACK_AB R63, R63, R95 ;  /* 0x0000005f3f3f723e */ /* 0x000fe400000000ff */
[----:B------:R-:W-:Y:S02]  /*76f0*/  F2FP.F16.F32.PACK_AB R51, R51, R161 ;  /* 0x000000a13333723e */ /* 0x000fe400000000ff */
[----:B------:R-:W-:Y:S01]  /*7700*/  MOV R95, R60 ;  /* 0x0000003c005f7202 */ /* 0x000fe20000000f00 */
[----:B------:R-:W-:Y:S02]  /*7710*/  IMAD.MOV.U32 R90, RZ, RZ, R63 ;  /* 0x000000ffff5a7224 */ /* 0x000fe400078e003f */
[----:B------:R-:W-:-:S07]  /*7720*/  IMAD.MOV.U32 R94, RZ, RZ, R51 ;  /* 0x000000ffff5e7224 */ /* 0x000fce00078e0033 */
.L_x_502:
[----:B------:R-:W-:Y:S05]  /*7730*/  BSYNC B3 ;  /* 0x0000000000037941 */ /* 0x000fea0003800000 */
.L_x_501:
[----:B------:R-:W-:-:S13]  /*7740*/  ISETP.GE.AND P4, PT, R160, R146, PT ;  /* 0x00000092a000720c */ /* 0x000fda0003f86270 */
[--C-:B------:R-:W-:Y:S02]  /*7750*/  @!P4 SHF.R.S32.HI R51, RZ, 0x1f, R160.reuse ;  /* 0x0000001fff33c819 */ /* 0x100fe400000114a0 */
[----:B------:R-:W-:-:S04]  /*7760*/  @!P4 IADD3 R160, P5, P6, R114, R128, R160 ;  /* 0x0000008072a0c210 */ /* 0x000fc80007ebe0a0 */
[----:B------:R-:W-:Y:S02]  /*7770*/  @!P4 IADD3.X R51, R6, R153, R51, P5, P6 ;  /* 0x000000990633c210 */ /* 0x000fe40002fec433 */
[----:B------:R-:W-:-:S04]  /*7780*/  IADD3 R49, P5, P6, R114, R128, R29 ;  /* 0x0000008072317210 */ /* 0x000fc80007ebe01d */
[----:B------:R-:W-:Y:S02]  /*7790*/  IADD3.X R50, R6, R153, R35, P5, P6 ;  /* 0x0000009906327210 */ /* 0x000fe40002fec423 */
[----:B------:R-:W-:-:S04]  /*77a0*/  LEA R48, P5, R49, R120, 0x1 ;  /* 0x0000007831307211 */ /* 0x000fc800078a08ff */
[----:B------:R-:W-:Y:S02]  /*77b0*/  LEA.HI.X R49, R49, R121, R50, 0x1, P5 ;  /* 0x0000007931317211 */ /* 0x000fe400028f0c32 */
[----:B------:R-:W-:-:S03]  /*77c0*/  @!P4 LEA R50, P5, R160, R120, 0x1 ;  /* 0x00000078a032c211 */ /* 0x000fc600078a08ff */
[----:B--2---:R2:W-:Y:S01]  /*77d0*/  STG.E.128 desc[UR58][R48.64], R88 ;  /* 0x0000005830007986 */ /* 0x0045e2000c101d3a */
[----:B------:R-:W-:-:S05]  /*77e0*/  @!P4 LEA.HI.X R51, R160, R121, R51, 0x1, P5 ;  /* 0x00000079a033c211 */ /* 0x000fca00028f0c33 */
[----:B0-----:R2:W-:Y:S04]  /*77f0*/  @!P4 STG.E.128 desc[UR58][R50.64], R92 ;  /* 0x0000005c3200c986 */ /* 0x0015e8000c101d3a */
.L_x_500:
[----:B------:R-:W-:Y:S05]  /*7800*/  BSYNC B2 ;  /* 0x0000000000027941 */ /* 0x000fea0003800000 */
.L_x_499:
[----:B------:R-:W-:Y:S01]  /*7810*/  ISETP.NE.AND P4, PT, R38, RZ, PT ;  /* 0x000000ff2600720c */ /* 0x000fe20003f85270 */
[----:B------:R-:W-:-:S12]  /*7820*/  BSSY B2, `(.L_x_503) ;  /* 0x000007f000027945 */ /* 0x000fd80003800000 */
[----:B------:R-:W-:Y:S05]  /*7830*/  @!P4 BRA `(.L_x_504) ;  /* 0x0000000400f4c947 */ /* 0x000fea0003800000 */
[----:B--2---:R-:W-:Y:S01]  /*7840*/  SEL R48, R122, R148, !P1 ;  /* 0x000000947a307207 */ /* 0x004fe20004800000 */
[----:B------:R-:W-:Y:S01]  /*7850*/  BSSY B3, `(.L_x_505) ;  /* 0x000006f000037945 */ /* 0x000fe20003800000 */
[----:B------:R-:W-:Y:S02]  /*7860*/  ISETP.GE.AND P4, PT, R0, R117, PT ;  /* 0x000000750000720c */ /* 0x000fe40003f86270 */
[----:B------:R-:W-:-:S04]  /*7870*/  SHF.R.S32.HI R49, RZ, 0x1f, R48 ;  /* 0x0000001fff317819 */ /* 0x000fc80000011430 */
[----:B------:R-:W-:-:S04]  /*7880*/  LEA.HI R49, R49, R48, RZ, 0x4 ;  /* 0x0000003031317211 */ /* 0x000fc800078f20ff */
[----:B------:R-:W-:-:S04]  /*7890*/  LEA.HI.SX32 R88, R49, R30, 0x1c ;  /* 0x0000001e31587211 */ /* 0x000fc800078fe2ff */
[----:B------:R-:W-:-:S04]  /*78a0*/  SHF.R.S32.HI R48, RZ, 0x1f, R88 ;  /* 0x0000001fff307819 */ /* 0x000fc80000011458 */
[----:B------:R-:W-:Y:S01]  /*78b0*/  LEA.HI R48, R48, R88, RZ, 0x3 ;  /* 0x0000005830307211 */ /* 0x000fe200078f18ff */
[----:B------:R-:W-:-:S04]  /*78c0*/  IMAD.SHL.U32 R88, R88, 0x8, RZ ;  /* 0x0000000858587824 */ /* 0x000fc800078e00ff */
[----:B------:R-:W-:Y:S01]  /*78d0*/  IMAD.SHL.U32 R48, R48, 0x400, RZ ;  /* 0x0000040030307824 */ /* 0x000fe200078e00ff */
[----:B------:R-:W-:-:S04]  /*78e0*/  LOP3.LUT R49, R191, 0x38, R88, 0xf8, !PT ;  /* 0x00000038bf317812 */ /* 0x000fc800078ef858 */
[----:B------:R-:W-:Y:S02]  /*78f0*/  LOP3.LUT R48, R48, 0x7fffe000, RZ, 0xc0, !PT ;  /* 0x7fffe00030307812 */ /* 0x000fe400078ec0ff */
[----:B------:R-:W-:Y:S02]  /*7900*/  LOP3.LUT R49, R49, R193, RZ, 0x3c, !PT ;  /* 0x000000c131317212 */ /* 0x000fe400078e3cff */
[----:B------:R-:W-:-:S05]  /*7910*/  LEA R48, R192, R48, 0x9 ;  /* 0x00000030c0307211 */ /* 0x000fca00078e48ff */
[----:B------:R-:W-:-:S04]  /*7920*/  IMAD.IADD R48, R48, 0x1, R49 ;  /* 0x0000000130307824 */ /* 0x000fc800078e0231 */
[C---:B------:R-:W-:Y:S02]  /*7930*/  IMAD R60, R16.reuse, 0x6000, R48 ;  /* 0x00006000103c7824 */ /* 0x040fe400078e0230 */
[----:B------:R-:W-:-:S03]  /*7940*/  IMAD R48, R16, 0x6000, R141 ;  /* 0x0000600010307824 */ /* 0x000fc600078e028d */
[----:B------:R-:W-:Y:S01]  /*7950*/  LEA R60, R60, R2, 0x1 ;  /* 0x000000023c3c7211 */ /* 0x000fe200078e08ff */
[----:B------:R-:W-:-:S05]  /*7960*/  IMAD R48, R48, 0x2, R2 ;  /* 0x0000000230307824 */ /* 0x000fca00078e0202 */
[----:B------:R-:W0:Y:S04]  /*7970*/  LDS.128 R60, [R60+0x1c400] ;  /* 0x01c400003c3c7984 */ /* 0x000e280000000c00 */
[----:B------:R-:W2:Y:S01]  /*7980*/  LDS.128 R48, [R48+0x1c400] ;  /* 0x01c4000030307984 */ /* 0x000ea20000000c00 */
[----:B------:R-:W-:Y:S05]  /*7990*/  @P4 BRA `(.L_x_506) ;  /* 0x0000000400684947 */ /* 0x000fea0003800000 */
[----:B0-----:R-:W-:Y:S01]  /*79a0*/  IMAD.MOV.U32 R90, RZ, RZ, R61 ;  /* 0x000000ffff5a7224 */ /* 0x001fe200078e003d */
[----:B------:R-:W-:Y:S01]  /*79b0*/  SHF.R.U64 R44, R44, 0x10, R45 ;  /* 0x000000102c2c7819 */ /* 0x000fe2000000122d */
[----:B--2---:R-:W-:Y:S01]  /*79c0*/  IMAD.MOV.U32 R89, RZ, RZ, R49 ;  /* 0x000000ffff597224 */ /* 0x004fe200078e0031 */
[----:B------:R-:W-:Y:S01]  /*79d0*/  SHF.R.U32.HI R45, RZ, 0x10, R45 ;  /* 0x00000010ff2d7819 */ /* 0x000fe2000001162d */
[----:B------:R-:W-:Y:S01]  /*79e0*/  HADD2.F32 R91, -RZ, R181.H0_H0 ;  /* 0x200000b5ff5b7230 */ /* 0x000fe20000004100 */
[----:B------:R-:W-:Y:S01]  /*79f0*/  SHF.R.U64 R46, R46, 0x10, R47 ;  /* 0x000000102e2e7819 */ /* 0x000fe2000000122f */
[----:B------:R-:W-:Y:S02]  /*7a00*/  HADD2.F32 R49, -RZ, R90.H0_H0 ;  /* 0x2000005aff317230 */ /* 0x000fe40000004100 */
[----:B------:R-:W-:Y:S02]  /*7a10*/  HADD2.F32 R93, -RZ, R89.H0_H0 ;  /* 0x20000059ff5d7230 */ /* 0x000fe40000004100 */
[----:B------:R-:W-:-:S02]  /*7a20*/  HADD2.F32 R92, -RZ, R179.H0_H0 ;  /* 0x200000b3ff5c7230 */ /* 0x000fc40000004100 */
[-C--:B------:R-:W-:Y:S01]  /*7a30*/  FMUL.FTZ R61, R49, R91.reuse ;  /* 0x0000005b313d7220 */ /* 0x080fe20000410000 */
[----:B------:R-:W-:Y:S02]  /*7a40*/  HADD2.F32 R90, -RZ, R90.H1_H1 ;  /* 0x3000005aff5a7230 */ /* 0x000fe40000004100 */
[C---:B------:R-:W-:Y:S01]  /*7a50*/  FMUL.FTZ R91, R93.reuse, R91 ;  /* 0x0000005b5d5b7220 */ /* 0x040fe20000410000 */
[----:B------:R-:W-:Y:S02]  /*7a60*/  HADD2.F32 R45, -RZ, R45.H0_H0 ;  /* 0x2000002dff2d7230 */ /* 0x000fe40000004100 */
[-C--:B------:R-:W-:Y:S01]  /*7a70*/  FFMA.FTZ R61, R93, R92.reuse, -R61 ;  /* 0x0000005c5d3d7223 */ /* 0x080fe2000001083d */
[----:B------:R-:W-:Y:S02]  /*7a80*/  HADD2.F32 R46, -RZ, R46.H0_H0 ;  /* 0x2000002eff2e7230 */ /* 0x000fe40000004100 */
[----:B------:R-:W-:Y:S01]  /*7a90*/  FFMA.FTZ R49, R49, R92, R91 ;  /* 0x0000005c31317223 */ /* 0x000fe2000001005b */
[--C-:B------:R-:W-:Y:S01]  /*7aa0*/  SHF.R.U32.HI R91, RZ, 0x10, R57.reuse ;  /* 0x00000010ff5b7819 */ /* 0x100fe20000011639 */
[----:B------:R-:W-:Y:S01]  /*7ab0*/  HADD2.F32 R92, -RZ, R178.H1_H1 ;  /* 0x300000b2ff5c7230 */ /* 0x000fe20000004100 */
[----:B------:R-:W-:Y:S01]  /*7ac0*/  SHF.R.U64 R57, R56, 0x10, R57 ;  /* 0x0000001038397819 */ /* 0x000fe20000001239 */
[----:B------:R-:W-:-:S02]  /*7ad0*/  HADD2.F32 R56, -RZ, R89.H1_H1 ;  /* 0x30000059ff387230 */ /* 0x000fc40000004100 */
[----:B------:R-:W-:Y:S02]  /*7ae0*/  HADD2.F32 R91, -RZ, R91.H0_H0 ;  /* 0x2000005bff5b7230 */ /* 0x000fe40000004100 */
[----:B------:R-:W-:-:S03]  /*7af0*/  HADD2.F32 R57, -RZ, R57.H0_H0 ;  /* 0x20000039ff397230 */ /* 0x000fc60000004100 */
[-C--:B------:R-:W-:Y:S01]  /*7b00*/  FMUL.FTZ R89, R90, R91.reuse ;  /* 0x0000005b5a597220 */ /* 0x080fe20000410000 */
[----:B------:R-:W-:-:S03]  /*7b10*/  FMUL.FTZ R91, R56, R91 ;  /* 0x0000005b385b7220 */ /* 0x000fc60000410000 */
[-C--:B------:R-:W-:Y:S01]  /*7b20*/  FFMA.FTZ R56, R56, R45.reuse, -R89 ;  /* 0x0000002d38387223 */ /* 0x080fe20000010859 */
[----:B------:R-:W-:Y:S02]  /*7b30*/  HADD2.F32 R89, -RZ, R63.H0_H0 ;  /* 0x2000003fff597230 */ /* 0x000fe40000004100 */
[----:B------:R-:W-:Y:S01]  /*7b40*/  FFMA.FTZ R45, R90, R45, R91 ;  /* 0x0000002d5a2d7223 */ /* 0x000fe2000001005b */
[----:B------:R-:W-:Y:S02]  /*7b50*/  HADD2.F32 R90, -RZ, R178.H0_H0 ;  /* 0x200000b2ff5a7230 */ /* 0x000fe40000004100 */
[--C-:B------:R-:W-:Y:S02]  /*7b60*/  HADD2.F32 R91, -RZ, R51.reuse.H0_H0 ;  /* 0x20000033ff5b7230 */ /* 0x100fe40000004100 */
[----:B------:R-:W-:Y:S01]  /*7b70*/  FMUL.FTZ R93, R89, R92 ;  /* 0x0000005c595d7220 */ /* 0x000fe20000410000 */
[----:B------:R-:W-:Y:S01]  /*7b80*/  HADD2.F32 R51, -RZ, R51.H1_H1 ;  /* 0x30000033ff337230 */ /* 0x000fe20000004100 */
[----:B------:R-:W-:-:S02]  /*7b90*/  F2FP.F16.F32.PACK_AB R56, R56, R61 ;  /* 0x0000003d3838723e */ /* 0x000fc400000000ff */
[C---:B------:R-:W-:Y:S01]  /*7ba0*/  FFMA.FTZ R93, R91.reuse, R90, -R93 ;  /* 0x0000005a5b5d7223 */ /* 0x040fe2000001085d */
[----:B------:R-:W-:Y:S01]  /*7bb0*/  FMUL.FTZ R91, R91, R92 ;  /* 0x0000005c5b5b7220 */ /* 0x000fe20000410000 */
[----:B------:R-:W-:Y:S01]  /*7bc0*/  HADD2.F32 R92, -RZ, R177.H1_H1 ;  /* 0x300000b1ff5c7230 */ /* 0x000fe20000004100 */
[----:B------:R-:W-:Y:S01]  /*7bd0*/  F2FP.F16.F32.PACK_AB R45, R45, R49 ;  /* 0x000000312d2d723e */ /* 0x000fe200000000ff */
[----:B------:R-:W-:Y:S02]  /*7be0*/  IMAD.MOV.U32 R49, RZ, RZ, R56 ;  /* 0x000000ffff317224 */ /* 0x000fe400078e0038 */
[----:B------:R-:W-:Y:S01]  /*7bf0*/  FFMA.FTZ R91, R89, R90, R91 ;  /* 0x0000005a595b7223 */ /* 0x000fe2000001005b */
[----:B------:R-:W-:Y:S02]  /*7c00*/  SHF.R.U32.HI R89, RZ, 0x10, R47 ;  /* 0x00000010ff597819 */ /* 0x000fe4000001162f */
[--C-:B------:R-:W-:Y:S01]  /*7c10*/  SHF.R.U64 R47, R58, 0x10, R59.reuse ;  /* 0x000000103a2f7819 */ /* 0x100fe2000000123b */
[----:B------:R-:W-:Y:S01]  /*7c20*/  HADD2.F32 R58, -RZ, R63.H1_H1 ;  /* 0x3000003fff3a7230 */ /* 0x000fe20000004100 */
[----:B------:R-:W-:Y:S01]  /*7c30*/  SHF.R.U32.HI R59, RZ, 0x10, R59 ;  /* 0x00000010ff3b7819 */ /* 0x000fe2000001163b */
[----:B------:R-:W-:Y:S01]  /*7c40*/  HADD2.F32 R89, -RZ, R89.H0_H0 ;  /* 0x20000059ff597230 */ /* 0x000fe20000004100 */
[----:B------:R-:W-:Y:S01]  /*7c50*/  MOV R61, R45 ;  /* 0x0000002d003d7202 */ /* 0x000fe20000000f00 */
[----:B------:R-:W-:-:S02]  /*7c60*/  HADD2.F32 R47, -RZ, R47.H0_H0 ;  /* 0x2000002fff2f7230 */ /* 0x000fc40000004100 */
[----:B------:R-:W-:-:S05]  /*7c70*/  HADD2.F32 R59, -RZ, R59.H0_H0 ;  /* 0x2000003bff3b7230 */ /* 0x000fca0000004100 */
[----:B------:R-:W-:-:S04]  /*7c80*/  FMUL.FTZ R63, R58, R59 ;  /* 0x0000003b3a3f7220 */ /* 0x000fc80000410000 */
[C---:B------:R-:W-:Y:S01]  /*7c90*/  FFMA.FTZ R63, R51.reuse, R89, -R63 ;  /* 0x00000059333f7223 */ /* 0x040fe2000001083f */
[----:B------:R-:W-:Y:S01]  /*7ca0*/  FMUL.FTZ R51, R51, R59 ;  /* 0x0000003b33337220 */ /* 0x000fe20000410000 */
[----:B------:R-:W-:-:S03]  /*7cb0*/  HADD2.F32 R59, -RZ, R177.H0_H0 ;  /* 0x200000b1ff3b7230 */ /* 0x000fc60000004100 */
[----:B------:R-:W-:Y:S01]  /*7cc0*/  FFMA.FTZ R51, R58, R89, R51 ;  /* 0x000000593a337223 */ /* 0x000fe20000010033 */
[----:B------:R-:W-:Y:S01]  /*7cd0*/  HADD2.F32 R58, -RZ, R60.H0_H0 ;  /* 0x2000003cff3a7230 */ /* 0x000fe20000004100 */
[----:B------:R-:W-:Y:S01]  /*7ce0*/  F2FP.F16.F32.PACK_AB R63, R63, R93 ;  /* 0x0000005d3f3f723e */ /* 0x000fe200000000ff */
[----:B------:R-:W-:Y:S02]  /*7cf0*/  HADD2.F32 R89, -RZ, R48.H0_H0 ;  /* 0x20000030ff597230 */ /* 0x000fe40000004100 */
[----:B------:R-:W-:Y:S02]  /*7d00*/  HADD2.F32 R60, -RZ, R60.H1_H1 ;  /* 0x3000003cff3c7230 */ /* 0x000fe40000004100 */
[-C--:B------:R-:W-:Y:S01]  /*7d10*/  FMUL.FTZ R90, R58, R92.reuse ;  /* 0x0000005c3a5a7220 */ /* 0x080fe20000410000 */
[----:B------:R-:W-:Y:S01]  /*7d20*/  F2FP.F16.F32.PACK_AB R91, R51, R91 ;  /* 0x0000005b335b723e */ /* 0x000fe200000000ff */
[----:B------:R-:W-:Y:S01]  /*7d30*/  FMUL.FTZ R92, R89, R92 ;  /* 0x0000005c595c7220 */ /* 0x000fe20000410000 */
[----:B------:R-:W-:-:S02]  /*7d40*/  IMAD.MOV.U32 R51, RZ, RZ, R63 ;  /* 0x000000ffff337224 */ /* 0x000fc400078e003f */
[-C--:B------:R-:W-:Y:S01]  /*7d50*/  FFMA.FTZ R90, R89, R59.reuse, -R90 ;  /* 0x0000003b595a7223 */ /* 0x080fe2000001085a */
[----:B------:R-:W-:Y:S02]  /*7d60*/  HADD2.F32 R89, -RZ, R176.H1_H1 ;  /* 0x300000b0ff597230 */ /* 0x000fe40000004100 */
[----:B------:R-:W-:Y:S01]  /*7d70*/  FFMA.FTZ R92, R58, R59, R92 ;  /* 0x0000003b3a5c7223 */ /* 0x000fe2000001005c */
[----:B------:R-:W-:Y:S02]  /*7d80*/  HADD2.F32 R58, -RZ, R48.H1_H1 ;  /* 0x30000030ff3a7230 */ /* 0x000fe40000004100 */
[----:B------:R-:W-:Y:S02]  /*7d90*/  HADD2.F32 R48, -RZ, R44.H0_H0 ;  /* 0x2000002cff307230 */ /* 0x000fe40000004100 */
[-C--:B------:R-:W-:Y:S01]  /*7da0*/  FMUL.FTZ R44, R60, R57.reuse ;  /* 0x000000393c2c7220 */ /* 0x080fe20000410000 */
[--C-:B------:R-:W-:Y:S02]  /*7db0*/  HADD2.F32 R59, -RZ, R50.reuse.H0_H0 ;  /* 0x20000032ff3b7230 */ /* 0x100fe40000004100 */
[----:B------:R-:W-:Y:S01]  /*7dc0*/  FMUL.FTZ R57, R58, R57 ;  /* 0x000000393a397220 */ /* 0x000fe20000410000 */
[----:B------:R-:W-:-:S02]  /*7dd0*/  HADD2.F32 R50, -RZ, R50.H1_H1 ;  /* 0x30000032ff327230 */ /* 0x000fc40000004100 */
[-C--:B------:R-:W-:Y:S01]  /*7de0*/  FFMA.FTZ R44, R58, R48.reuse, -R44 ;  /* 0x000000303a2c7223 */ /* 0x080fe2000001082c */
[----:B------:R-:W-:Y:S02]  /*7df0*/  HADD2.F32 R58, -RZ, R176.H0_H0 ;  /* 0x200000b0ff3a7230 */ /* 0x000fe40000004100 */
[----:B------:R-:W-:Y:S01]  /*7e00*/  FFMA.FTZ R48, R60, R48, R57 ;  /* 0x000000303c307223 */ /* 0x000fe20000010039 */
[--C-:B------:R-:W-:Y:S02]  /*7e10*/  HADD2.F32 R57, -RZ, R62.reuse.H0_H0 ;  /* 0x2000003eff397230 */ /* 0x100fe40000004100 */
[----:B------:R-:W-:Y:S01]  /*7e20*/  HADD2.F32 R62, -RZ, R62.H1_H1 ;  /* 0x3000003eff3e7230 */ /* 0x000fe20000004100 */
[----:B------:R-:W-:Y:S01]  /*7e30*/  F2FP.F16.F32.PACK_AB R44, R44, R90 ;  /* 0x0000005a2c2c723e */ /* 0x000fe200000000ff */
[----:B------:R-:W-:Y:S02]  /*7e40*/  IMAD.MOV.U32 R63, RZ, RZ, R91 ;  /* 0x000000ffff3f7224 */ /* 0x000fe400078e005b */
[-C--:B------:R-:W-:Y:S01]  /*7e50*/  FMUL.FTZ R60, R57, R89.reuse ;  /* 0x00000059393c7220 */ /* 0x080fe20000410000 */
[----:B------:R-:W-:Y:S01]  /*7e60*/  FMUL.FTZ R89, R59, R89 ;  /* 0x000000593b597220 */ /* 0x000fe20000410000 */
[----:B------:R-:W-:-:S02]  /*7e70*/  F2FP.F16.F32.PACK_AB R92, R48, R92 ;  /* 0x0000005c305c723e */ /* 0x000fc400000000ff */
[-C--:B------:R-:W-:Y:S01]  /*7e80*/  FFMA.FTZ R60, R59, R58.reuse, -R60 ;  /* 0x0000003a3b3c7223 */ /* 0x080fe2000001083c */
[----:B------:R-:W-:Y:S01]  /*7e90*/  FFMA.FTZ R89, R57, R58, R89 ;  /* 0x0000003a39597223 */ /* 0x000fe20000010059 */
[-C--:B------:R-:W-:Y:S01]  /*7ea0*/  FMUL.FTZ R57, R62, R47.reuse ;  /* 0x0000002f3e397220 */ /* 0x080fe20000410000 */
[C---:B------:R-:W-:Y:S01]  /*7eb0*/  FMUL.FTZ R47, R50.reuse, R47 ;  /* 0x0000002f322f7220 */ /* 0x040fe20000410000 */
[----:B------:R-:W-:Y:S02]  /*7ec0*/  MOV R48, R44 ;  /* 0x0000002c00307202 */ /* 0x000fe40000000f00 */
[-C--:B------:R-:W-:Y:S01]  /*7ed0*/  FFMA.FTZ R57, R50, R46.reuse, -R57 ;  /* 0x0000002e32397223 */ /* 0x080fe20000010839 */
[----:B------:R-:W-:-:S04]  /*7ee0*/  FFMA.FTZ R47, R62, R46, R47 ;  /* 0x0000002e3e2f7223 */ /* 0x000fc8000001002f */
[----:B------:R-:W-:Y:S01]  /*7ef0*/  F2FP.F16.F32.PACK_AB R57, R57, R60 ;  /* 0x0000003c3939723e */ /* 0x000fe200000000ff */
[----:B------:R-:W-:Y:S01]  /*7f00*/  IMAD.MOV.U32 R60, RZ, RZ, R92 ;  /* 0x000000ffff3c7224 */ /* 0x000fe200078e005c */
[----:B------:R-:W-:-:S03]  /*7f10*/  F2FP.F16.F32.PACK_AB R47, R47, R89 ;  /* 0x000000592f2f723e */ /* 0x000fc600000000ff */
[----:B------:R-:W-:Y:S01]  /*7f20*/  IMAD.MOV.U32 R50, RZ, RZ, R57 ;  /* 0x000000ffff327224 */ /* 0x000fe200078e0039 */
[----:B------:R-:W-:-:S07]  /*7f30*/  MOV R62, R47 ;  /* 0x0000002f003e7202 */ /* 0x000fce0000000f00 */
.L_x_506:
[----:B------:R-:W-:Y:S05]  /*7f40*/  BSYNC B3 ;  /* 0x0000000000037941 */ /* 0x000fea0003800000 */
.L_x_505:
        /* <DEDUP_REMOVED lines=12> */
.L_x_504:
[----:B------:R-:W-:Y:S05]  /*8010*/  BSYNC B2 ;  /* 0x0000000000027941 */ /* 0x000fea0003800000 */
.L_x_503:
[----:B------:R-:W-:-:S13]  /*8020*/  ISETP.NE.AND P4, PT, R39, RZ, PT ;  /* 0x000000ff2700720c */ /* 0x000fda0003f85270 */
[----:B------:R-:W-:Y:S05]  /*8030*/  @!P4 BRA `(.L_x_498) ;  /* 0x0000000400f0c947 */ /* 0x000fea0003800000 */
[----:B---3--:R-:W3:Y:S01]  /*8040*/  LDL R44, [R1+0x14] ;  /* 0x00001400012c7983 */ /* 0x008ee20000100800 */
[----:B------:R-:W-:Y:S01]  /*8050*/  ISETP.GE.AND P4, PT, R3, R117, PT ;  /* 0x000000750300720c */ /* 0x000fe20003f86270 */
[----:B------:R-:W-:Y:S01]  /*8060*/  BSSY B2, `(.L_x_507) ;  /* 0x000006d000027945 */ /* 0x000fe20003800000 */
[----:B---3--:R-:W-:-:S04]  /*8070*/  LOP3.LUT P5, RZ, R44, 0x1, RZ, 0xc0, !PT ;  /* 0x000000012cff7812 */ /* 0x008fc800078ac0ff */
[----:B------:R-:W-:-:S04]  /*8080*/  SEL R44, R122, R148, !P5 ;  /* 0x000000947a2c7207 */ /* 0x000fc80006800000 */
[----:B------:R-:W-:-:S04]  /*8090*/  SHF.R.S32.HI R45, RZ, 0x1f, R44 ;  /* 0x0000001fff2d7819 */ /* 0x000fc8000001142c */
[----:B------:R-:W-:-:S04]  /*80a0*/  LEA.HI R45, R45, R44, RZ, 0x4 ;  /* 0x0000002c2d2d7211 */ /* 0x000fc800078f20ff */
[----:B------:R-:W-:-:S04]  /*80b0*/  LEA.HI.SX32 R56, R45, R32, 0x1c ;  /* 0x000000202d387211 */ /* 0x000fc800078fe2ff */
[----:B------:R-:W-:-:S04]  /*80c0*/  SHF.R.S32.HI R44, RZ, 0x1f, R56 ;  /* 0x0000001fff2c7819 */ /* 0x000fc80000011438 */
[----:B------:R-:W-:Y:S02]  /*80d0*/  LEA.HI R44, R44, R56, RZ, 0x3 ;  /* 0x000000382c2c7211 */ /* 0x000fe400078f18ff */
[----:B------:R-:W-:-:S03]  /*80e0*/  SHF.L.U32 R56, R56, 0x3, RZ ;  /* 0x0000000338387819 */ /* 0x000fc600000006ff */
[----:B------:R-:W-:Y:S01]  /*80f0*/  IMAD.SHL.U32 R44, R44, 0x400, RZ ;  /* 0x000004002c2c7824 */ /* 0x000fe200078e00ff */
[----:B------:R-:W-:-:S04]  /*8100*/  LOP3.LUT R45, R191, 0x38, R56, 0xf8, !PT ;  /* 0x00000038bf2d7812 */ /* 0x000fc800078ef838 */
[----:B------:R-:W-:Y:S02]  /*8110*/  LOP3.LUT R44, R44, 0x7fffe000, RZ, 0xc0, !PT ;  /* 0x7fffe0002c2c7812 */ /* 0x000fe400078ec0ff */
[----:B------:R-:W-:-:S03]  /*8120*/  LOP3.LUT R45, R45, R193, RZ, 0x3c, !PT ;  /* 0x000000c12d2d7212 */ /* 0x000fc600078e3cff */
[----:B------:R-:W-:-:S04]  /*8130*/  IMAD R44, R192, 0x200, R44 ;  /* 0x00000200c02c7824 */ /* 0x000fc800078e022c */
[----:B------:R-:W-:-:S04]  /*8140*/  IMAD.IADD R44, R44, 0x1, R45 ;  /* 0x000000012c2c7824 */ /* 0x000fc800078e022d */
[C---:B--2---:R-:W-:Y:S02]  /*8150*/  IMAD R48, R16.reuse, 0x6000, R44 ;  /* 0x0000600010307824 */ /* 0x044fe400078e022c */
[----:B------:R-:W-:Y:S02]  /*8160*/  IMAD R44, R16, 0x6000, R139 ;  /* 0x00006000102c7824 */ /* 0x000fe400078e028b */
[----:B------:R-:W-:-:S03]  /*8170*/  IMAD R48, R48, 0x2, R2 ;  /* 0x0000000230307824 */ /* 0x000fc600078e0202 */
[----:B------:R-:W-:-:S03]  /*8180*/  LEA R44, R44, R2, 0x1 ;  /* 0x000000022c2c7211 */ /* 0x000fc600078e08ff */
[----:B------:R-:W0:Y:S04]  /*8190*/  LDS.128 R48, [R48+0x1c400] ;  /* 0x01c4000030307984 */ /* 0x000e280000000c00 */
[----:B------:R-:W2:Y:S01]  /*81a0*/  LDS.128 R44, [R44+0x1c400] ;  /* 0x01c400002c2c7984 */ /* 0x000ea20000000c00 */
[----:B------:R-:W-:Y:S05]  /*81b0*/  @P4 BRA `(.L_x_508) ;  /* 0x00000004005c4947 */ /* 0x000fea0003800000 */
[----:B------:R-:W-:Y:S01]  /*81c0*/  HADD2.F32 R58, -RZ, R175.H1_H1 ;  /* 0x300000afff3a7230 */ /* 0x000fe20000004100 */
[--C-:B------:R-:W-:Y:S01]  /*81d0*/  SHF.R.U64 R40, R40, 0x10, R41.reuse ;  /* 0x0000001028287819 */ /* 0x100fe20000001229 */
[----:B0-----:R-:W-:Y:S01]  /*81e0*/  HADD2.F32 R57, -RZ, R49.H0_H0 ;  /* 0x20000031ff397230 */ /* 0x001fe20000004100 */
[----:B------:R-:W-:Y:S01]  /*81f0*/  SHF.R.U32.HI R41, RZ, 0x10, R41 ;  /* 0x00000010ff297819 */ /* 0x000fe20000011629 */
[----:B--2---:R-:W-:Y:S01]  /*8200*/  HADD2.F32 R60, -RZ, R45.H0_H0 ;  /* 0x2000002dff3c7230 */ /* 0x004fe20000004100 */
[----:B------:R-:W-:Y:S01]  /*8210*/  SHF.R.U64 R52, R52, 0x10, R53 ;  /* 0x0000001034347819 */ /* 0x000fe20000001235 */
[----:B------:R-:W-:Y:S02]  /*8220*/  HADD2.F32 R59, -RZ, R173.H1_H1 ;  /* 0x300000adff3b7230 */ /* 0x000fe40000004100 */
[-C--:B------:R-:W-:Y:S01]  /*8230*/  FMUL.FTZ R61, R57, R58.reuse ;  /* 0x0000003a393d7220 */ /* 0x080fe20000410000 */
[----:B------:R-:W-:Y:S02]  /*8240*/  HADD2.F32 R49, -RZ, R49.H1_H1 ;  /* 0x30000031ff317230 */ /* 0x000fe40000004100 */
[----:B------:R-:W-:Y:S01]  /*8250*/  FMUL.FTZ R58, R60, R58 ;  /* 0x0000003a3c3a7220 */ /* 0x000fe20000410000 */
[----:B------:R-:W-:-:S02]  /*8260*/  HADD2.F32 R45, -RZ, R45.H1_H1 ;  /* 0x3000002dff2d7230 */ /* 0x000fc40000004100 */
[-C--:B------:R-:W-:Y:S01]  /*8270*/  FFMA.FTZ R61, R60, R59.reuse, -R61 ;  /* 0x0000003b3c3d7223 */ /* 0x080fe2000001083d */
[----:B------:R-:W-:Y:S02]  /*8280*/  HADD2.F32 R41, -RZ, R41.H0_H0 ;  /* 0x20000029ff297230 */ /* 0x000fe40000004100 */
[----:B------:R-:W-:Y:S01]  /*8290*/  FFMA.FTZ R57, R57, R59, R58 ;  /* 0x0000003b39397223 */ /* 0x000fe2000001003a */
[----:B------:R-:W-:Y:S01]  /*82a0*/  SHF.R.U32.HI R58, RZ, 0x10, R53 ;  /* 0x00000010ff3a7819 */ /* 0x000fe20000011635 */
[--C-:B------:R-:W-:Y:S01]  /*82b0*/  HADD2.F32 R59, -RZ, R47.reuse.H0_H0 ;  /* 0x2000002fff3b7230 */ /* 0x100fe20000004100 */
[----:B------:R-:W-:Y:S01]  /*82c0*/  SHF.R.U64 R42, R42, 0x10, R43 ;  /* 0x000000102a2a7819 */ /* 0x000fe2000000122b */
[----:B------:R-:W-:Y:S02]  /*82d0*/  HADD2.F32 R47, -RZ, R47.H1_H1 ;  /* 0x3000002fff2f7230 */ /* 0x000fe40000004100 */
[----:B------:R-:W-:Y:S02]  /*82e0*/  HADD2.F32 R58, -RZ, R58.H0_H0 ;  /* 0x2000003aff3a7230 */ /* 0x000fe40000004100 */
[----:B------:R-:W-:-:S02]  /*82f0*/  HADD2.F32 R175, -RZ, R175.H0_H0 ;  /* 0x200000afffaf7230 */ /* 0x000fc40000004100 */
[----:B------:R-:W-:Y:S02]  /*8300*/  HADD2.F32 R173, -RZ, R173.H0_H0 ;  /* 0x200000adffad7230 */ /* 0x000fe40000004100 */
[-C--:B------:R-:W-:Y:S01]  /*8310*/  FMUL.FTZ R53, R49, R58.reuse ;  /* 0x0000003a31357220 */ /* 0x080fe20000410000 */
[C---:B------:R-:W-:Y:S01]  /*8320*/  FMUL.FTZ R58, R45.reuse, R58 ;  /* 0x0000003a2d3a7220 */ /* 0x040fe20000410000 */
[----:B------:R-:W-:Y:S02]  /*8330*/  HADD2.F32 R52, -RZ, R52.H0_H0 ;  /* 0x20000034ff347230 */ /* 0x000fe40000004100 */
[-C--:B------:R-:W-:Y:S01]  /*8340*/  FFMA.FTZ R45, R45, R41.reuse, -R53 ;  /* 0x000000292d2d7223 */ /* 0x080fe20000010835 */
[----:B------:R-:W-:Y:S01]  /*8350*/  FFMA.FTZ R41, R49, R41, R58 ;  /* 0x0000002931297223 */ /* 0x000fe2000001003a */
[----:B------:R-:W-:Y:S02]  /*8360*/  IMAD.MOV.U32 R49, RZ, RZ, R51 ;  /* 0x000000ffff317224 */ /* 0x000fe400078e0033 */
[----:B------:R-:W-:Y:S01]  /*8370*/  HADD2.F32 R51, -RZ, R174.H1_H1 ;  /* 0x300000aeff337230 */ /* 0x000fe20000004100 */
[----:B------:R-:W-:Y:S01]  /*8380*/  F2FP.F16.F32.PACK_AB R45, R45, R61 ;  /* 0x0000003d2d2d723e */ /* 0x000fe200000000ff */
[----:B------:R-:W-:Y:S01]  /*8390*/  HADD2.F32 R58, -RZ, R172.H1_H1 ;  /* 0x300000acff3a7230 */ /* 0x000fe20000004100 */
[----:B------:R-:W-:Y:S01]  /*83a0*/  F2FP.F16.F32.PACK_AB R41, R41, R57 ;  /* 0x000000392929723e */ /* 0x000fe200000000ff */
[----:B------:R-:W-:-:S02]  /*83b0*/  HADD2.F32 R53, -RZ, R49.H0_H0 ;  /* 0x20000031ff357230 */ /* 0x000fc40000004100 */
[----:B------:R-:W-:Y:S02]  /*83c0*/  HADD2.F32 R49, -RZ, R49.H1_H1 ;  /* 0x30000031ff317230 */ /* 0x000fe40000004100 */
[----:B------:R-:W-:Y:S02]  /*83d0*/  HADD2.F32 R40, -RZ, R40.H0_H0 ;  /* 0x20000028ff287230 */ /* 0x000fe40000004100 */
[-C--:B------:R-:W-:Y:S01]  /*83e0*/  FMUL.FTZ R60, R53, R51.reuse ;  /* 0x00000033353c7220 */ /* 0x080fe20000410000 */
[----:B------:R-:W-:Y:S01]  /*83f0*/  FMUL.FTZ R51, R59, R51 ;  /* 0x000000333b337220 */ /* 0x000fe20000410000 */
[----:B------:R-:W-:Y:S02]  /*8400*/  HADD2.F32 R174, -RZ, R174.H0_H0 ;  /* 0x200000aeffae7230 */ /* 0x000fe40000004100 */
[----:B------:R-:W-:Y:S02]  /*8410*/  HADD2.F32 R172, -RZ, R172.H0_H0 ;  /* 0x200000acffac7230 */ /* 0x000fe40000004100 */
[-C--:B------:R-:W-:Y:S01]  /*8420*/  FFMA.FTZ R51, R53, R58.reuse, R51 ;  /* 0x0000003a35337223 */ /* 0x080fe20000010033 */
[----:B------:R-:W-:Y:S01]  /*8430*/  SHF.R.U32.HI R53, RZ, 0x10, R43 ;  /* 0x00000010ff357819 */ /* 0x000fe2000001162b */
[----:B------:R-:W-:Y:S01]  /*8440*/  HADD2.F32 R42, -RZ, R42.H0_H0 ;  /* 0x2000002aff2a7230 */ /* 0x000fe20000004100 */
[--C-:B------:R-:W-:Y:S01]  /*8450*/  SHF.R.U64 R43, R54, 0x10, R55.reuse ;  /* 0x00000010362b7819 */ /* 0x100fe20000001237 */
[----:B------:R-:W-:Y:S01]  /*8460*/  FFMA.FTZ R60, R59, R58, -R60 ;  /* 0x0000003a3b3c7223 */ /* 0x000fe2000001083c */
[----:B------:R-:W-:Y:S01]  /*8470*/  SHF.R.U32.HI R54, RZ, 0x10, R55 ;  /* 0x00000010ff367819 */ /* 0x000fe20000011637 */
[----:B------:R-:W-:-:S02]  /*8480*/  HADD2.F32 R53, -RZ, R53.H0_H0 ;  /* 0x20000035ff357230 */ /* 0x000fc40000004100 */
[----:B------:R-:W-:Y:S02]  /*8490*/  HADD2.F32 R43, -RZ, R43.H0_H0 ;  /* 0x2000002bff2b7230 */ /* 0x000fe40000004100 */
[----:B------:R-:W-:-:S05]  /*84a0*/  HADD2.F32 R54, -RZ, R54.H0_H0 ;  /* 0x20000036ff367230 */ /* 0x000fca0000004100 */
[----:B------:R-:W-:-:S04]  /*84b0*/  FMUL.FTZ R55, R49, R54 ;  /* 0x0000003631377220 */ /* 0x000fc80000410000 */
[C---:B------:R-:W-:Y:S01]  /*84c0*/  FFMA.FTZ R55, R47.reuse, R53, -R55 ;  /* 0x000000352f377223 */ /* 0x040fe20000010837 */
[----:B------:R-:W-:-:S04]  /*84d0*/  FMUL.FTZ R47, R47, R54 ;  /* 0x000000362f2f7220 */ /* 0x000fc80000410000 */
[----:B------:R-:W-:Y:S01]  /*84e0*/  FFMA.FTZ R47, R49, R53, R47 ;  /* 0x00000035312f7223 */ /* 0x000fe2000001002f */
[----:B------:R-:W-:Y:S01]  /*84f0*/  HADD2.F32 R49, -RZ, R48.H0_H0 ;  /* 0x20000030ff317230 */ /* 0x000fe20000004100 */
[----:B------:R-:W-:Y:S01]  /*8500*/  F2FP.F16.F32.PACK_AB R55, R55, R60 ;  /* 0x0000003c3737723e */ /* 0x000fe200000000ff */
[----:B------:R-:W-:Y:S02]  /*8510*/  HADD2.F32 R53, -RZ, R44.H0_H0 ;  /* 0x2000002cff357230 */ /* 0x000fe40000004100 */
[----:B------:R-:W-:Y:S02]  /*8520*/  HADD2.F32 R48, -RZ, R48.H1_H1 ;  /* 0x30000030ff307230 */ /* 0x000fe40000004100 */
[-C--:B------:R-:W-:Y:S01]  /*8530*/  FMUL.FTZ R54, R49, R175.reuse ;  /* 0x000000af31367220 */ /* 0x080fe20000410000 */
[----:B------:R-:W-:Y:S02]  /*8540*/  HADD2.F32 R44, -RZ, R44.H1_H1 ;  /* 0x3000002cff2c7230 */ /* 0x000fe40000004100 */
[----:B------:R-:W-:Y:S01]  /*8550*/  FMUL.FTZ R175, R53, R175 ;  /* 0x000000af35af7220 */ /* 0x000fe20000410000 */
[----:B------:R-:W-:Y:S01]  /*8560*/  F2FP.F16.F32.PACK_AB R51, R47, R51 ;  /* 0x000000332f33723e */ /* 0x000fe200000000ff */
[----:B------:R-:W-:Y:S01]  /*8570*/  FFMA.FTZ R54, R53, R173, -R54 ;  /* 0x000000ad35367223 */ /* 0x000fe20000010836 */
[----:B------:R-:W-:-:S02]  /*8580*/  IMAD.MOV.U32 R47, RZ, RZ, R55 ;  /* 0x000000ffff2f7224 */ /* 0x000fc400078e0037 */
[----:B------:R-:W-:Y:S01]  /*8590*/  FFMA.FTZ R175, R49, R173, R175 ;  /* 0x000000ad31af7223 */ /* 0x000fe200000100af */
[-C--:B------:R-:W-:Y:S01]  /*85a0*/  FMUL.FTZ R49, R48, R52.reuse ;  /* 0x0000003430317220 */ /* 0x080fe20000410000 */
[----:B------:R-:W-:-:S03]  /*85b0*/  FMUL.FTZ R52, R44, R52 ;  /* 0x000000342c347220 */ /* 0x000fc60000410000 */
[-C--:B------:R-:W-:Y:S01]  /*85c0*/  FFMA.FTZ R49, R44, R40.reuse, -R49 ;  /* 0x000000282c317223 */ /* 0x080fe20000010831 */
[----:B------:R-:W-:Y:S01]  /*85d0*/  FFMA.FTZ R52, R48, R40, R52 ;  /* 0x0000002830347223 */ /* 0x000fe20000010034 */
[----:B------:R-:W-:Y:S02]  /*85e0*/  HADD2.F32 R40, -RZ, R50.H0_H0 ;  /* 0x20000032ff287230 */ /* 0x000fe40000004100 */
[----:B------:R-:W-:Y:S01]  /*85f0*/  HADD2.F32 R44, -RZ, R46.H0_H0 ;  /* 0x2000002eff2c7230 */ /* 0x000fe20000004100 */
[----:B------:R-:W-:Y:S01]  /*8600*/  F2FP.F16.F32.PACK_AB R49, R49, R54 ;  /* 0x000000363131723e */ /* 0x000fe200000000ff */
[----:B------:R-:W-:Y:S02]  /*8610*/  HADD2.F32 R50, -RZ, R50.H1_H1 ;  /* 0x30000032ff327230 */ /* 0x000fe40000004100 */
[-C--:B------:R-:W-:Y:S01]  /*8620*/  FMUL.FTZ R48, R40, R174.reuse ;  /* 0x000000ae28307220 */ /* 0x080fe20000410000 */
[----:B------:R-:W-:Y:S02]  /*8630*/  HADD2.F32 R46, -RZ, R46.H1_H1 ;  /* 0x3000002eff2e7230 */ /* 0x000fe40000004100 */
[----:B------:R-:W-:Y:S01]  /*8640*/  FMUL.FTZ R174, R44, R174 ;  /* 0x000000ae2cae7220 */ /* 0x000fe20000410000 */
[----:B------:R-:W-:Y:S01]  /*8650*/  F2FP.F16.F32.PACK_AB R52, R52, R175 ;  /* 0x000000af3434723e */ /* 0x000fe200000000ff */
[-C--:B------:R-:W-:Y:S01]  /*8660*/  FFMA.FTZ R48, R44, R172.reuse, -R48 ;  /* 0x000000ac2c307223 */ /* 0x080fe20000010830 */
[----:B------:R-:W-:Y:S01]  /*8670*/  MOV R44, R49 ;  /* 0x00000031002c7202 */ /* 0x000fe20000000f00 */
[----:B------:R-:W-:Y:S01]  /*8680*/  FFMA.FTZ R174, R40, R172, R174 ;  /* 0x000000ac28ae7223 */ /* 0x000fe200000100ae */
[-C--:B------:R-:W-:Y:S01]  /*8690*/  FMUL.FTZ R40, R50, R43.reuse ;  /* 0x0000002b32287220 */ /* 0x080fe20000410000 */
[----:B------:R-:W-:Y:S01]  /*86a0*/  FMUL.FTZ R43, R46, R43 ;  /* 0x0000002b2e2b7220 */ /* 0x000fe20000410000 */
[----:B------:R-:W-:-:S02]  /*86b0*/  IMAD.MOV.U32 R49, RZ, RZ, R41 ;  /* 0x000000ffff317224 */ /* 0x000fc400078e0029 */
[-C--:B------:R-:W-:Y:S01]  /*86c0*/  FFMA.FTZ R40, R46, R42.reuse, -R40 ;  /* 0x0000002a2e287223 */ /* 0x080fe20000010828 */
[----:B------:R-:W-:-:S04]  /*86d0*/  FFMA.FTZ R43, R50, R42, R43 ;  /* 0x0000002a322b7223 */ /* 0x000fc8000001002b */
[----:B------:R-:W-:Y:S01]  /*86e0*/  F2FP.F16.F32.PACK_AB R40, R40, R48 ;  /* 0x000000302828723e */ /* 0x000fe200000000ff */
[----:B------:R-:W-:Y:S01]  /*86f0*/  IMAD.MOV.U32 R48, RZ, RZ, R52 ;  /* 0x000000ffff307224 */ /* 0x000fe200078e0034 */
[----:B------:R-:W-:Y:S02]  /*8700*/  F2FP.F16.F32.PACK_AB R43, R43, R174 ;  /* 0x000000ae2b2b723e */ /* 0x000fe400000000ff */
[----:B------:R-:W-:-:S03]  /*8710*/  MOV R46, R40 ;  /* 0x00000028002e7202 */ /* 0x000fc60000000f00 */
[----:B------:R-:W-:-:S07]  /*8720*/  IMAD.MOV.U32 R50, RZ, RZ, R43 ;  /* 0x000000ffff327224 */ /* 0x000fce00078e002b */
.L_x_508:
[----:B------:R-:W-:Y:S05]  /*8730*/  BSYNC B2 ;  /* 0x0000000000027941 */ /* 0x000fea0003800000 */
.L_x_507:
        /* <DEDUP_REMOVED lines=12> */
.L_x_498:
[----:B------:R-:W-:Y:S05]  /*8800*/  BSYNC B1 ;  /* 0x0000000000017941 */ /* 0x000fea0003800000 */
.L_x_497:
[-C--:B--2-4-:R-:W-:Y:S02]  /*8810*/  IMAD R40, R147, R126.reuse, RZ ;  /* 0x0000007e93287224 */ /* 0x094fe400078e02ff */
[----:B------:R-:W-:-:S04]  /*8820*/  IMAD.WIDE.U32 R124, R207, R126, R124 ;  /* 0x0000007ecf7c7225 */ /* 0x000fc800078e007c */
[----:B------:R-:W-:Y:S01]  /*8830*/  IMAD R40, R207, R127, R40 ;  /* 0x0000007fcf287224 */ /* 0x000fe200078e0228 */
[----:B------:R-:W-:Y:S06]  /*8840*/  @P3 BRA `(.L_x_467) ;  /* 0x0000001800ac3947 */ /* 0x000fec0003800000 */
[----:B------:R-:W-:Y:S01]  /*8850*/  ISETP.NE.AND P3, PT, R34, RZ, PT ;  /* 0x000000ff2200720c */ /* 0x000fe20003f65270 */
[----:B------:R-:W-:Y:S01]  /*8860*/  BSSY B1, `(.L_x_509) ;  /* 0x000007e000017945 */ /* 0x000fe20003800000 */
[----:B------:R-:W-:-:S11]  /*8870*/  IADD3 R52, R125, R40, RZ ;  /* 0x000000287d347210 */ /* 0x000fd60007ffe0ff */
[----:B------:R-:W-:Y:S05]  /*8880*/  @!P3 BRA `(.L_x_510) ;  /* 0x0000000400ecb947 */ /* 0x000fea0003800000 */
[----:B------:R-:W-:Y:S01]  /*8890*/  SEL R40, R122, R148, !P0 ;  /* 0x000000947a287207 */ /* 0x000fe20004000000 */
[----:B------:R-:W-:Y:S01]  /*88a0*/  BSSY B2, `(.L_x_511) ;  /* 0x0000077000027945 */ /* 0x000fe20003800000 */
[----:B---3--:R-:W-:Y:S02]  /*88b0*/  IADD3 R44, P3, P4, R114, R124, R29 ;  /* 0x0000007c722c7210 */ /* 0x008fe40007c7e01d */
[----:B------:R-:W-:Y:S02]  /*88c0*/  SHF.R.S32.HI R41, RZ, 0x1f, R40 ;  /* 0x0000001fff297819 */ /* 0x000fe40000011428 */
[----:B------:R-:W-:Y:S02]  /*88d0*/  IADD3.X R45, R6, R52, R35, P3, P4 ;  /* 0x00000034062d7210 */ /* 0x000fe40001fe8423 */
[----:B------:R-:W-:Y:S02]  /*88e0*/  LEA.HI R40, R41, R40, RZ, 0x4 ;  /* 0x0000002829287211 */ /* 0x000fe400078f20ff */
[----:B------:R-:W-:-:S02]  /*88f0*/  SHF.R.U32.HI R46, RZ, 0x3, R185 ;  /* 0x00000003ff2e7819 */ /* 0x000fc400000116b9 */
[----:B------:R-:W-:-:S05]  /*8900*/  LEA.HI.SX32 R40, R40, R28, 0x1c ;  /* 0x0000001c28287211 */ /* 0x000fca00078fe2ff */
[----:B------:R-:W-:-:S05]  /*8910*/  IMAD.SHL.U32 R41, R40, 0x8, RZ ;  /* 0x0000000828297824 */ /* 0x000fca00078e00ff */
[----:B------:R-:W-:-:S13]  /*8920*/  ISETP.GE.AND P3, PT, R41, R146, PT ;  /* 0x000000922900720c */ /* 0x000fda0003f66270 */
[--C-:B------:R-:W-:Y:S02]  /*8930*/  @!P3 SHF.R.S32.HI R43, RZ, 0x1f, R41.reuse ;  /* 0x0000001fff2bb819 */ /* 0x100fe40000011429 */
[--C-:B------:R-:W-:Y:S02]  /*8940*/  @!P3 IADD3 R42, P4, P5, R114, R124, R41.reuse ;  /* 0x0000007c722ab210 */ /* 0x100fe40007d9e029 */
[----:B------:R-:W-:Y:S02]  /*8950*/  LOP3.LUT R41, R185, 0x38, R41, 0xf8, !PT ;  /* 0x00000038b9297812 */ /* 0x000fe400078ef829 */
[----:B------:R-:W-:Y:S02]  /*8960*/  @!P3 IADD3.X R43, R6, R52, R43, P4, P5 ;  /* 0x00000034062bb210 */ /* 0x000fe400027ea42b */
[----:B------:R-:W-:Y:S02]  /*8970*/  LEA R48, P4, R44, R120, 0x1 ;  /* 0x000000782c307211 */ /* 0x000fe400078808ff */
[----:B------:R-:W-:-:S02]  /*8980*/  LOP3.LUT R41, R41, R46, RZ, 0x3c, !PT ;  /* 0x0000002e29297212 */ /* 0x000fc400078e3cff */
[----:B------:R-:W-:Y:S02]  /*8990*/  LEA.HI.X R49, R44, R121, R45, 0x1, P4 ;  /* 0x000000792c317211 */ /* 0x000fe400020f0c2d */
[----:B------:R-:W-:-:S04]  /*89a0*/  @!P3 LEA R50, P4, R42, R120, 0x1 ;  /* 0x000000782a32b211 */ /* 0x000fc800078808ff */
[----:B------:R-:W-:Y:S02]  /*89b0*/  @!P3 LEA.HI.X R51, R42, R121, R43, 0x1, P4 ;  /* 0x000000792a33b211 */ /* 0x000fe400020f0c2b */
[----:B------:R-:W-:Y:S02]  /*89c0*/  SHF.R.S32.HI R42, RZ, 0x1f, R40 ;  /* 0x0000001fff2a7819 */ /* 0x000fe40000011428 */
[----:B------:R-:W-:Y:S02]  /*89d0*/  ISETP.GE.AND P4, PT, R18, R117, PT ;  /* 0x000000751200720c */ /* 0x000fe40003f86270 */
[----:B------:R-:W-:Y:S01]  /*89e0*/  LEA.HI R42, R42, R40, RZ, 0x3 ;  /* 0x000000282a2a7211 */ /* 0x000fe200078f18ff */
[----:B------:R-:W-:-:S04]  /*89f0*/  IMAD R40, R16, 0x6000, R140 ;  /* 0x0000600010287824 */ /* 0x000fc800078e028c */
[----:B------:R-:W-:Y:S01]  /*8a00*/  IMAD.SHL.U32 R42, R42, 0x400, RZ ;  /* 0x000004002a2a7824 */ /* 0x000fe200078e00ff */
[----:B------:R-:W-:-:S04]  /*8a10*/  LEA R40, R40, R2, 0x1 ;  /* 0x0000000228287211 */ /* 0x000fc800078e08ff */
[----:B------:R-:W-:-:S04]  /*8a20*/  LOP3.LUT R42, R42, 0x7fffe000, RZ, 0xc0, !PT ;  /* 0x7fffe0002a2a7812 */ /* 0x000fc800078ec0ff */
[----:B------:R-:W-:-:S05]  /*8a30*/  IADD3 R41, R41, R42, R195 ;  /* 0x0000002a29297210 */ /* 0x000fca0007ffe0c3 */
[----:B------:R-:W-:Y:S02]  /*8a40*/  IMAD R44, R16, 0x6000, R41 ;  /* 0x00006000102c7824 */ /* 0x000fe400078e0229 */
[----:B------:R-:W0:Y:S02]  /*8a50*/  LDS.128 R40, [R40+0x1c400] ;  /* 0x01c4000028287984 */ /* 0x000e240000000c00 */
[----:B------:R-:W-:-:S06]  /*8a60*/  IMAD R44, R44, 0x2, R2 ;  /* 0x000000022c2c7824 */ /* 0x000fcc00078e0202 */
[----:B------:R-:W2:Y:S01]  /*8a70*/  LDS.128 R44, [R44+0x1c400] ;  /* 0x01c400002c2c7984 */ /* 0x000ea20000000c00 */
[----:B------:R-:W-:Y:S05]  /*8a80*/  @P4 BRA `(.L_x_512) ;  /* 0x0000000400604947 */ /* 0x000fea0003800000 */
[----:B------:R-:W-:Y:S01]  /*8a90*/  HADD2.F32 R56, -RZ, R171.H1_H1 ;  /* 0x300000abff387230 */ /* 0x000fe20000004100 */
[----:B------:R-:W-:Y:S01]  /*8aa0*/  SHF.R.U64 R84, R84, 0x10, R85 ;  /* 0x0000001054547819 */ /* 0x000fe20000001255 */
[----:B--2---:R-:W-:Y:S01]  /*8ab0*/  HADD2.F32 R53, -RZ, R45.H0_H0 ;  /* 0x2000002dff357230 */ /* 0x004fe20000004100 */
[----:B------:R-:W-:Y:S01]  /*8ac0*/  SHF.R.U64 R72, R72, 0x10, R73 ;  /* 0x0000001048487819 */ /* 0x000fe20000001249 */
[----:B0-----:R-:W-:Y:S01]  /*8ad0*/  HADD2.F32 R54, -RZ, R41.H0_H0 ;  /* 0x20000029ff367230 */ /* 0x001fe20000004100 */
[----:B------:R-:W-:Y:S01]  /*8ae0*/  SHF.R.U64 R86, R86, 0x10, R87 ;  /* 0x0000001056567819 */ /* 0x000fe20000001257 */
[----:B------:R-:W-:Y:S02]  /*8af0*/  HADD2.F32 R55, -RZ, R169.H1_H1 ;  /* 0x300000a9ff377230 */ /* 0x000fe40000004100 */
[-C--:B------:R-:W-:Y:S01]  /*8b00*/  FMUL.FTZ R57, R53, R56.reuse ;  /* 0x0000003835397220 */ /* 0x080fe20000410000 */
[----:B------:R-:W-:Y:S02]  /*8b10*/  HADD2.F32 R171, -RZ, R171.H0_H0 ;  /* 0x200000abffab7230 */ /* 0x000fe40000004100 */
[----:B------:R-:W-:Y:S01]  /*8b20*/  FMUL.FTZ R56, R54, R56 ;  /* 0x0000003836387220 */ /* 0x000fe20000410000 */
[----:B------:R-:W-:-:S02]  /*8b30*/  HADD2.F32 R169, -RZ, R169.H0_H0 ;  /* 0x200000a9ffa97230 */ /* 0x000fc40000004100 */
[-C--:B------:R-:W-:Y:S01]  /*8b40*/  FFMA.FTZ R54, R54, R55.reuse, -R57 ;  /* 0x0000003736367223 */ /* 0x080fe20000010839 */
[----:B------:R-:W-:Y:S01]  /*8b50*/  SHF.R.U32.HI R57, RZ, 0x10, R73 ;  /* 0x00000010ff397819 */ /* 0x000fe20000011649 */
[----:B------:R-:W-:Y:S01]  /*8b60*/  FFMA.FTZ R53, R53, R55, R56 ;  /* 0x0000003735357223 */ /* 0x000fe20000010038 */
[----:B------:R-:W-:Y:S01]  /*8b70*/  SHF.R.U32.HI R56, RZ, 0x10, R85 ;  /* 0x00000010ff387819 */ /* 0x000fe20000011655 */
[----:B------:R-:W-:Y:S01]  /*8b80*/  HADD2.F32 R55, -RZ, R45.H1_H1 ;  /* 0x3000002dff377230 */ /* 0x000fe20000004100 */
[----:B------:R-:W-:Y:S01]  /*8b90*/  SHF.R.U64 R74, R74, 0x10, R75 ;  /* 0x000000104a4a7819 */ /* 0x000fe2000000124b */
[----:B------:R-:W-:Y:S02]  /*8ba0*/  HADD2.F32 R84, -RZ, R84.H0_H0 ;  /* 0x20000054ff547230 */ /* 0x000fe40000004100 */
[----:B------:R-:W-:Y:S02]  /*8bb0*/  HADD2.F32 R45, -RZ, R56.H0_H0 ;  /* 0x20000038ff2d7230 */ /* 0x000fe40000004100 */
[----:B------:R-:W-:-:S02]  /*8bc0*/  HADD2.F32 R56, -RZ, R41.H1_H1 ;  /* 0x30000029ff387230 */ /* 0x000fc40000004100 */
[----:B------:R-:W-:Y:S02]  /*8bd0*/  HADD2.F32 R41, -RZ, R57.H0_H0 ;  /* 0x20000039ff297230 */ /* 0x000fe40000004100 */
[CC--:B------:R-:W-:Y:S01]  /*8be0*/  FMUL.FTZ R57, R55.reuse, R45.reuse ;  /* 0x0000002d37397220 */ /* 0x0c0fe20000410000 */
[----:B------:R-:W-:Y:S02]  /*8bf0*/  HADD2.F32 R72, -RZ, R72.H0_H0 ;  /* 0x20000048ff487230 */ /* 0x000fe40000004100 */
[C---:B------:R-:W-:Y:S01]  /*8c00*/  FMUL.FTZ R58, R56.reuse, R45 ;  /* 0x0000002d383a7220 */ /* 0x040fe20000410000 */
[----:B------:R-:W-:Y:S02]  /*8c10*/  HADD2.F32 R86, -RZ, R86.H0_H0 ;  /* 0x20000056ff567230 */ /* 0x000fe40000004100 */
[-C--:B------:R-:W-:Y:S01]  /*8c20*/  FFMA.FTZ R45, R56, R41.reuse, -R57 ;  /* 0x00000029382d7223 */ /* 0x080fe20000010839 */
[----:B------:R-:W-:Y:S02]  /*8c30*/  HADD2.F32 R57, -RZ, R170.H1_H1 ;  /* 0x300000aaff397230 */ /* 0x000fe40000004100 */
[----:B------:R-:W-:Y:S01]  /*8c40*/  FFMA.FTZ R41, R55, R41, R58 ;  /* 0x0000002937297223 */ /* 0x000fe2000001003a */
[----:B------:R-:W-:-:S02]  /*8c50*/  HADD2.F32 R55, -RZ, R47.H0_H0 ;  /* 0x2000002fff377230 */ /* 0x000fc40000004100 */
[----:B------:R-:W-:Y:S01]  /*8c60*/  HADD2.F32 R56, -RZ, R43.H0_H0 ;  /* 0x2000002bff387230 */ /* 0x000fe20000004100 */
[----:B------:R-:W-:Y:S01]  /*8c70*/  F2FP.F16.F32.PACK_AB R45, R45, R54 ;  /* 0x000000362d2d723e */ /* 0x000fe200000000ff */
[----:B------:R-:W-:Y:S02]  /*8c80*/  HADD2.F32 R58, -RZ, R168.H1_H1 ;  /* 0x300000a8ff3a7230 */ /* 0x000fe40000004100 */
[CC--:B------:R-:W-:Y:S01]  /*8c90*/  FMUL.FTZ R59, R55.reuse, R57.reuse ;  /* 0x00000039373b7220 */ /* 0x0c0fe20000410000 */
[----:B------:R-:W-:Y:S02]  /*8ca0*/  HADD2.F32 R47, -RZ, R47.H1_H1 ;  /* 0x3000002fff2f7230 */ /* 0x000fe40000004100 */
[C---:B------:R-:W-:Y:S01]  /*8cb0*/  FMUL.FTZ R57, R56.reuse, R57 ;  /* 0x0000003938397220 */ /* 0x040fe20000410000 */
[----:B------:R-:W-:Y:S02]  /*8cc0*/  HADD2.F32 R43, -RZ, R43.H1_H1 ;  /* 0x3000002bff2b7230 */ /* 0x000fe40000004100 */
[-C--:B------:R-:W-:Y:S01]  /*8cd0*/  FFMA.FTZ R59, R56, R58.reuse, -R59 ;  /* 0x0000003a383b7223 */ /* 0x080fe2000001083b */
[----:B------:R-:W-:Y:S01]  /*8ce0*/  SHF.R.U32.HI R56, RZ, 0x10, R75 ;  /* 0x00000010ff387819 */ /* 0x000fe2000001164b */
[----:B------:R-:W-:Y:S01]  /*8cf0*/  FFMA.FTZ R57, R55, R58, R57 ;  /* 0x0000003a37397223 */ /* 0x000fe20000010039 */
[----:B------:R-:W-:Y:S01]  /*8d00*/  SHF.R.U32.HI R55, RZ, 0x10, R87 ;  /* 0x00000010ff377819 */ /* 0x000fe20000011657 */
[----:B------:R-:W-:Y:S01]  /*8d10*/  HADD2.F32 R170, -RZ, R170.H0_H0 ;  /* 0x200000aaffaa7230 */ /* 0x000fe20000004100 */
[----:B------:R-:W-:Y:S01]  /*8d20*/  F2FP.F16.F32.PACK_AB R53, R41, R53 ;  /* 0x000000352935723e */ /* 0x000fe200000000ff */
[----:B------:R-:W-:Y:S01]  /*8d30*/  HADD2.F32 R56, -RZ, R56.H0_H0 ;  /* 0x20000038ff387230 */ /* 0x000fe20000004100 */
[----:B------:R-:W-:Y:S01]  /*8d40*/  MOV R41, R45 ;  /* 0x0000002d00297202 */ /* 0x000fe20000000f00 */
[----:B------:R-:W-:-:S02]  /*8d50*/  HADD2.F32 R55, -RZ, R55.H0_H0 ;  /* 0x20000037ff377230 */ /* 0x000fc40000004100 */
[----:B------:R-:W-:Y:S02]  /*8d60*/  HADD2.F32 R168, -RZ, R168.H0_H0 ;  /* 0x200000a8ffa87230 */ /* 0x000fe40000004100 */
[----:B------:R-:W-:Y:S02]  /*8d70*/  HADD2.F32 R74, -RZ, R74.H0_H0 ;  /* 0x2000004aff4a7230 */ /* 0x000fe40000004100 */
[-C--:B------:R-:W-:Y:S01]  /*8d80*/  FMUL.FTZ R58, R47, R55.reuse ;  /* 0x000000372f3a7220 */ /* 0x080fe20000410000 */
[C---:B------:R-:W-:Y:S01]  /*8d90*/  FMUL.FTZ R55, R43.reuse, R55 ;  /* 0x000000372b377220 */ /* 0x040fe20000410000 */
[----:B------:R-:W-:Y:S02]  /*8da0*/  IMAD.MOV.U32 R45, RZ, RZ, R53 ;  /* 0x000000ffff2d7224 */ /* 0x000fe400078e0035 */
[-C--:B------:R-:W-:Y:S01]  /*8db0*/  FFMA.FTZ R58, R43, R56.reuse, -R58 ;  /* 0x000000382b3a7223 */ /* 0x080fe2000001083a */
[----:B------:R-:W-:Y:S01]  /*8dc0*/  FFMA.FTZ R55, R47, R56, R55 ;  /* 0x000000382f377223 */ /* 0x000fe20000010037 */
[----:B------:R-:W-:-:S02]  /*8dd0*/  HADD2.F32 R43, -RZ, R44.H0_H0 ;  /* 0x2000002cff2b7230 */ /* 0x000fc40000004100 */
[----:B------:R-:W-:Y:S01]  /*8de0*/  HADD2.F32 R47, -RZ, R40.H0_H0 ;  /* 0x20000028ff2f7230 */ /* 0x000fe20000004100 */
[----:B------:R-:W-:Y:S01]  /*8df0*/  F2FP.F16.F32.PACK_AB R58, R58, R59 ;  /* 0x0000003b3a3a723e */ /* 0x000fe200000000ff */
[----:B------:R-:W-:Y:S02]  /*8e00*/  HADD2.F32 R44, -RZ, R44.H1_H1 ;  /* 0x3000002cff2c7230 */ /* 0x000fe40000004100 */
[-C--:B------:R-:W-:Y:S01]  /*8e10*/  FMUL.FTZ R56, R43, R171.reuse ;  /* 0x000000ab2b387220 */ /* 0x080fe20000410000 */
[----:B------:R-:W-:Y:S02]  /*8e20*/  HADD2.F32 R40, -RZ, R40.H1_H1 ;  /* 0x30000028ff287230 */ /* 0x000fe40000004100 */
[----:B------:R-:W-:Y:S01]  /*8e30*/  FMUL.FTZ R171, R47, R171 ;  /* 0x000000ab2fab7220 */ /* 0x000fe20000410000 */
[----:B------:R-:W-:Y:S01]  /*8e40*/  F2FP.F16.F32.PACK_AB R55, R55, R57 ;  /* 0x000000393737723e */ /* 0x000fe200000000ff */
[-C--:B------:R-:W-:Y:S02]  /*8e50*/  FFMA.FTZ R56, R47, R169.reuse, -R56 ;  /* 0x000000a92f387223 */ /* 0x080fe40000010838 */
        /* <DEDUP_REMOVED lines=13> */
[----:B------:R-:W-:-:S02]  /*8f30*/  FFMA.FTZ R47, R44, R168, -R47 ;  /* 0x000000a82c2f7223 */ /* 0x000fc4000001082f */
[----:B------:R-:W-:Y:S01]  /*8f40*/  FFMA.FTZ R170, R40, R168, R170 ;  /* 0x000000a828aa7223 */ /* 0x000fe200000100aa */
[-C--:B------:R-:W-:Y:S01]  /*8f50*/  FMUL.FTZ R40, R46, R86.reuse ;  /* 0x000000562e287220 */ /* 0x080fe20000410000 */
[C---:B------:R-:W-:Y:S01]  /*8f60*/  FMUL.FTZ R86, R42.reuse, R86 ;  /* 0x000000562a567220 */ /* 0x040fe20000410000 */
[----:B------:R-:W-:Y:S02]  /*8f70*/  IMAD.MOV.U32 R44, RZ, RZ, R84 ;  /* 0x000000ffff2c7224 */ /* 0x000fe400078e0054 */
[-C--:B------:R-:W-:Y:S01]  /*8f80*/  FFMA.FTZ R40, R42, R74.reuse, -R40 ;  /* 0x0000004a2a287223 */ /* 0x080fe20000010828 */
[----:B------:R-:W-:-:S04]  /*8f90*/  FFMA.FTZ R86, R46, R74, R86 ;  /* 0x0000004a2e567223 */ /* 0x000fc80000010056 */
[----:B------:R-:W-:Y:S01]  /*8fa0*/  F2FP.F16.F32.PACK_AB R47, R40, R47 ;  /* 0x0000002f282f723e */ /* 0x000fe200000000ff */
[----:B------:R-:W-:Y:S01]  /*8fb0*/  IMAD.MOV.U32 R40, RZ, RZ, R43 ;  /* 0x000000ffff287224 */ /* 0x000fe200078e002b */
[----:B------:R-:W-:Y:S01]  /*8fc0*/  F2FP.F16.F32.PACK_AB R86, R86, R170 ;  /* 0x000000aa5656723e */ /* 0x000fe200000000ff */
[----:B------:R-:W-:Y:S01]  /*8fd0*/  IMAD.MOV.U32 R43, RZ, RZ, R58 ;  /* 0x000000ffff2b7224 */ /* 0x000fe200078e003a */
[----:B------:R-:W-:Y:S02]  /*8fe0*/  MOV R42, R47 ;  /* 0x0000002f002a7202 */ /* 0x000fe40000000f00 */
[----:B------:R-:W-:Y:S01]  /*8ff0*/  MOV R47, R55 ;  /* 0x00000037002f7202 */ /* 0x000fe20000000f00 */
[----:B------:R-:W-:-:S07]  /*9000*/  IMAD.MOV.U32 R46, RZ, RZ, R86 ;  /* 0x000000ffff2e7224 */ /* 0x000fce00078e0056 */
.L_x_512:
[----:B------:R-:W-:Y:S05]  /*9010*/  BSYNC B2 ;  /* 0x0000000000027941 */ /* 0x000fea0003800000 */
.L_x_511:
[----:B0-----:R0:W-:Y:S04]  /*9020*/  STG.E.128 desc[UR58][R48.64], R40 ;  /* 0x0000002830007986 */ /* 0x0011e8000c101d3a */
[----:B--2---:R0:W-:Y:S02]  /*9030*/  @!P3 STG.E.128 desc[UR58][R50.64], R44 ;  /* 0x0000002c3200b986 */ /* 0x0041e4000c101d3a */
.L_x_510:
[----:B------:R-:W-:Y:S05]  /*9040*/  BSYNC B1 ;  /* 0x0000000000017941 */ /* 0x000fea0003800000 */
.L_x_509:
[----:B------:R-:W-:Y:S01]  /*9050*/  ISETP.NE.AND P3, PT, R38, RZ, PT ;  /* 0x000000ff2600720c */ /* 0x000fe20003f65270 */
[----:B------:R-:W-:-:S12]  /*9060*/  BSSY B1, `(.L_x_513) ;  /* 0x0000077000017945 */ /* 0x000fd80003800000 */
[----:B------:R-:W-:Y:S05]  /*9070*/  @!P3 BRA `(.L_x_514) ;  /* 0x0000000400d4b947 */ /* 0x000fea0003800000 */
[----:B0-----:R-:W-:Y:S01]  /*9080*/  SEL R41, R122, R148, !P1 ;  /* 0x000000947a297207 */ /* 0x001fe20004800000 */
[----:B------:R-:W-:Y:S01]  /*9090*/  BSSY B2, `(.L_x_515) ;  /* 0x0000071000027945 */ /* 0x000fe20003800000 */
[----:B------:R-:W-:Y:S02]  /*90a0*/  IADD3 R43, P3, P4, R114, R124, R31 ;  /* 0x0000007c722b7210 */ /* 0x000fe40007c7e01f */
[----:B------:R-:W-:Y:S02]  /*90b0*/  SHF.R.S32.HI R42, RZ, 0x1f, R41 ;  /* 0x0000001fff2a7819 */ /* 0x000fe40000011429 */
[----:B------:R-:W-:Y:S02]  /*90c0*/  IADD3.X R40, R6, R52, R36, P3, P4 ;  /* 0x0000003406287210 */ /* 0x000fe40001fe8424 */
[----:B------:R-:W-:Y:S02]  /*90d0*/  LEA.HI R41, R42, R41, RZ, 0x4 ;  /* 0x000000292a297211 */ /* 0x000fe400078f20ff */
[----:B---3--:R-:W-:-:S02]  /*90e0*/  SHF.R.U32.HI R46, RZ, 0x3, R185 ;  /* 0x00000003ff2e7819 */ /* 0x008fc400000116b9 */
[----:B------:R-:W-:-:S05]  /*90f0*/  LEA.HI.SX32 R42, R41, R30, 0x1c ;  /* 0x0000001e292a7211 */ /* 0x000fca00078fe2ff */
[----:B------:R-:W-:-:S05]  /*9100*/  IMAD.SHL.U32 R41, R42, 0x8, RZ ;  /* 0x000000082a297824 */ /* 0x000fca00078e00ff */
[----:B------:R-:W-:-:S13]  /*9110*/  ISETP.GE.AND P3, PT, R41, R146, PT ;  /* 0x000000922900720c */ /* 0x000fda0003f66270 */
[--C-:B------:R-:W-:Y:S02]  /*9120*/  @!P3 SHF.R.S32.HI R45, RZ, 0x1f, R41.reuse ;  /* 0x0000001fff2db819 */ /* 0x100fe40000011429 */
[--C-:B------:R-:W-:Y:S02]  /*9130*/  @!P3 IADD3 R44, P4, P5, R114, R124, R41.reuse ;  /* 0x0000007c722cb210 */ /* 0x100fe40007d9e029 */
[----:B------:R-:W-:Y:S02]  /*9140*/  LOP3.LUT R41, R185, 0x38, R41, 0xf8, !PT ;  /* 0x00000038b9297812 */ /* 0x000fe400078ef829 */
[----:B------:R-:W-:Y:S02]  /*9150*/  @!P3 IADD3.X R45, R6, R52, R45, P4, P5 ;  /* 0x00000034062db210 */ /* 0x000fe400027ea42d */
[----:B------:R-:W-:-:S04]  /*9160*/  LEA R48, P4, R43, R120, 0x1 ;  /* 0x000000782b307211 */ /* 0x000fc800078808ff */
[-C--:B------:R-:W-:Y:S02]  /*9170*/  LEA.HI.X R49, R43, R121.reuse, R40, 0x1, P4 ;  /* 0x000000792b317211 */ /* 0x080fe400020f0c28 */
[----:B------:R-:W-:Y:S02]  /*9180*/  SHF.R.S32.HI R43, RZ, 0x1f, R42 ;  /* 0x0000001fff2b7819 */ /* 0x000fe4000001142a */
[----:B------:R-:W-:Y:S01]  /*9190*/  LOP3.LUT R40, R41, R46, RZ, 0x3c, !PT ;  /* 0x0000002e29287212 */ /* 0x000fe200078e3cff */
[----:B------:R-:W-:Y:S01]  /*91a0*/  IMAD R41, R16, 0x6000, R138 ;  /* 0x0000600010297824 */ /* 0x000fe200078e028a */
[----:B------:R-:W-:Y:S02]  /*91b0*/  LEA.HI R43, R43, R42, RZ, 0x3 ;  /* 0x0000002a2b2b7211 */ /* 0x000fe400078f18ff */
[C---:B------:R-:W-:Y:S02]  /*91c0*/  @!P3 LEA R50, P4, R44.reuse, R120, 0x1 ;  /* 0x000000782c32b211 */ /* 0x040fe400078808ff */
[----:B------:R-:W-:Y:S01]  /*91d0*/  LEA R41, R41, R2, 0x1 ;  /* 0x0000000229297211 */ /* 0x000fe200078e08ff */
[----:B------:R-:W-:Y:S01]  /*91e0*/  IMAD.SHL.U32 R43, R43, 0x400, RZ ;  /* 0x000004002b2b7824 */ /* 0x000fe200078e00ff */
[----:B------:R-:W-:-:S02]  /*91f0*/  @!P3 LEA.HI.X R51, R44, R121, R45, 0x1, P4 ;  /* 0x000000792c33b211 */ /* 0x000fc400020f0c2d */
[----:B------:R-:W-:Y:S02]  /*9200*/  ISETP.GE.AND P4, PT, R0, R117, PT ;  /* 0x000000750000720c */ /* 0x000fe40003f86270 */
[----:B------:R-:W-:-:S04]  /*9210*/  LOP3.LUT R43, R43, 0x7fffe000, RZ, 0xc0, !PT ;  /* 0x7fffe0002b2b7812 */ /* 0x000fc800078ec0ff */
[----:B------:R-:W-:-:S05]  /*9220*/  IADD3 R43, R40, R43, R195 ;  /* 0x0000002b282b7210 */ /* 0x000fca0007ffe0c3 */
[----:B------:R-:W-:-:S04]  /*9230*/  IMAD R43, R16, 0x6000, R43 ;  /* 0x00006000102b7824 */ /* 0x000fc800078e022b */
[----:B------:R-:W-:Y:S02]  /*9240*/  IMAD R44, R43, 0x2, R2 ;  /* 0x000000022b2c7824 */ /* 0x000fe400078e0202 */
[----:B------:R-:W0:Y:S04]  /*9250*/  LDS.128 R40, [R41+0x1c400] ;  /* 0x01c4000029287984 */ /* 0x000e280000000c00 */
[----:B------:R-:W2:Y:S01]  /*9260*/  LDS.128 R44, [R44+0x1c400] ;  /* 0x01c400002c2c7984 */ /* 0x000ea20000000c00 */
[----:B------:R-:W-:Y:S05]  /*9270*/  @P4 BRA `(.L_x_516) ;  /* 0x0000000400484947 */ /* 0x000fea0003800000 */
[--C-:B------:R-:W-:Y:S01]  /*9280*/  SHF.R.U64 R54, R80, 0x10, R81.reuse ;  /* 0x0000001050367819 */ /* 0x100fe20000001251 */
[--C-:B--2---:R-:W-:Y:S01]  /*9290*/  HADD2.F32 R59, -RZ, R45.reuse.H0_H0 ;  /* 0x2000002dff3b7230 */ /* 0x104fe20000004100 */
[----:B------:R-:W-:Y:S01]  /*92a0*/  SHF.R.U32.HI R80, RZ, 0x10, R81 ;  /* 0x00000010ff507819 */ /* 0x000fe20000011651 */
[----:B------:R-:W-:Y:S01]  /*92b0*/  HADD2.F32 R60, -RZ, R45.H1_H1 ;  /* 0x3000002dff3c7230 */ /* 0x000fe20000004100 */
[--C-:B------:R-:W-:Y:S01]  /*92c0*/  SHF.R.U64 R53, R68, 0x10, R69.reuse ;  /* 0x0000001044357819 */ /* 0x100fe20000001245 */
[----:B------:R-:W-:Y:S01]  /*92d0*/  HADD2.F32 R58, -RZ, R167.H1_H1 ;  /* 0x300000a7ff3a7230 */ /* 0x000fe20000004100 */
[----:B------:R-:W-:Y:S01]  /*92e0*/  SHF.R.U32.HI R68, RZ, 0x10, R69 ;  /* 0x00000010ff447819 */ /* 0x000fe20000011645 */
[----:B0-----:R-:W-:Y:S01]  /*92f0*/  HADD2.F32 R45, -RZ, R41.H0_H0 ;  /* 0x20000029ff2d7230 */ /* 0x001fe20000004100 */
[----:B------:R-:W-:Y:S01]  /*9300*/  SHF.R.U64 R56, R82, 0x10, R83 ;  /* 0x0000001052387819 */ /* 0x000fe20000001253 */
[----:B------:R-:W-:Y:S02]  /*9310*/  HADD2.F32 R57, -RZ, R158.H0_H0 ;  /* 0x2000009eff397230 */ /* 0x000fe40000004100 */
[----:B------:R-:W-:Y:S01]  /*9320*/  FMUL.FTZ R61, R59, R58 ;  /* 0x0000003a3b3d7220 */ /* 0x000fe20000410000 */
[----:B------:R-:W-:-:S02]  /*9330*/  HADD2.F32 R80, -RZ, R80.H0_H0 ;  /* 0x20000050ff507230 */ /* 0x000fc40000004100 */
[C---:B------:R-:W-:Y:S01]  /*9340*/  FMUL.FTZ R62, R45.reuse, R58 ;  /* 0x0000003a2d3e7220 */ /* 0x040fe20000410000 */
[----:B------:R-:W-:Y:S01]  /*9350*/  HADD2.F32 R41, -RZ, R41.H1_H1 ;  /* 0x30000029ff297230 */ /* 0x000fe20000004100 */
[----:B------:R-:W-:Y:S01]  /*9360*/  SHF.R.U32.HI R82, RZ, 0x10, R83 ;  /* 0x00000010ff527819 */ /* 0x000fe20000011653 */
[-C--:B------:R-:W-:Y:S01]  /*9370*/  FFMA.FTZ R61, R45, R57.reuse, -R61 ;  /* 0x000000392d3d7223 */ /* 0x080fe2000001083d */
[----:B------:R-:W-:Y:S01]  /*9380*/  FFMA.FTZ R62, R59, R57, R62 ;  /* 0x000000393b3e7223 */ /* 0x000fe2000001003e */
[--C-:B------:R-:W-:Y:S01]  /*9390*/  SHF.R.U64 R55, R70, 0x10, R71.reuse ;  /* 0x0000001046377819 */ /* 0x100fe20000001247 */
[----:B------:R-:W-:Y:S02]  /*93a0*/  HADD2.F32 R68, -RZ, R68.H0_H0 ;  /* 0x20000044ff447230 */ /* 0x000fe40000004100 */
[----:B------:R-:W-:Y:S01]  /*93b0*/  FMUL.FTZ R58, R60, R80 ;  /* 0x000000503c3a7220 */ /* 0x000fe20000410000 */
[--C-:B------:R-:W-:Y:S01]  /*93c0*/  HADD2.F32 R57, -RZ, R47.reuse.H0_H0 ;  /* 0x2000002fff397230 */ /* 0x100fe20000004100 */
[----:B------:R-:W-:Y:S01]  /*93d0*/  SHF.R.U32.HI R70, RZ, 0x10, R71 ;  /* 0x00000010ff467819 */ /* 0x000fe20000011647 */
[----:B------:R-:W-:-:S02]  /*93e0*/  HADD2.F32 R59, -RZ, R47.H1_H1 ;  /* 0x3000002fff3b7230 */ /* 0x000fc40000004100 */
[C---:B------:R-:W-:Y:S01]  /*93f0*/  FMUL.FTZ R80, R41.reuse, R80 ;  /* 0x0000005029507220 */ /* 0x040fe20000410000 */
[----:B------:R-:W-:Y:S02]  /*9400*/  HADD2.F32 R45, -RZ, R166.H1_H1 ;  /* 0x300000a6ff2d7230 */ /* 0x000fe40000004100 */
[-C--:B------:R-:W-:Y:S01]  /*9410*/  FFMA.FTZ R58, R41, R68.reuse, -R58 ;  /* 0x00000044293a7223 */ /* 0x080fe2000001083a */
[--C-:B------:R-:W-:Y:S02]  /*9420*/  HADD2.F32 R47, -RZ, R43.reuse.H0_H0 ;  /* 0x2000002bff2f7230 */ /* 0x100fe40000004100 */
[----:B------:R-:W-:Y:S01]  /*9430*/  FFMA.FTZ R80, R60, R68, R80 ;  /* 0x000000443c507223 */ /* 0x000fe20000010050 */
[----:B------:R-:W-:Y:S02]  /*9440*/  HADD2.F32 R82, -RZ, R82.H0_H0 ;  /* 0x20000052ff527230 */ /* 0x000fe40000004100 */
[----:B------:R-:W-:Y:S01]  /*9450*/  FMUL.FTZ R60, R57, R45 ;  /* 0x0000002d393c7220 */ /* 0x000fe20000410000 */
[----:B------:R-:W-:-:S02]  /*9460*/  HADD2.F32 R43, -RZ, R43.H1_H1 ;  /* 0x3000002bff2b7230 */ /* 0x000fc40000004100 */
[----:B------:R-:W-:Y:S01]  /*9470*/  FMUL.FTZ R63, R47, R45 ;  /* 0x0000002d2f3f7220 */ /* 0x000fe20000410000 */
[----:B------:R-:W-:Y:S02]  /*9480*/  HADD2.F32 R70, -RZ, R70.H0_H0 ;  /* 0x20000046ff467230 */ /* 0x000fe40000004100 */
[-C--:B------:R-:W-:Y:S01]  /*9490*/  FMUL.FTZ R45, R59, R82.reuse ;  /* 0x000000523b2d7220 */ /* 0x080fe20000410000 */
[----:B------:R-:W-:Y:S02]  /*94a0*/  HADD2.F32 R41, -RZ, R159.H0_H0 ;  /* 0x2000009fff297230 */ /* 0x000fe40000004100 */
[C---:B------:R-:W-:Y:S01]  /*94b0*/  FMUL.FTZ R82, R43.reuse, R82 ;  /* 0x000000522b527220 */ /* 0x040fe20000410000 */
[----:B------:R-:W-:Y:S02]  /*94c0*/  HADD2.F32 R167, -RZ, R167.H0_H0 ;  /* 0x200000a7ffa77230 */ /* 0x000fe40000004100 */
[----:B------:R-:W-:Y:S01]  /*94d0*/  FFMA.FTZ R45, R43, R70, -R45 ;  /* 0x000000462b2d7223 */ /* 0x000fe2000001082d */
[----:B------:R-:W-:-:S02]  /*94e0*/  HADD2.F32 R43, -RZ, R44.H0_H0 ;  /* 0x2000002cff2b7230 */ /* 0x000fc40000004100 */
[-C--:B------:R-:W-:Y:S01]  /*94f0*/  FFMA.FTZ R60, R47, R41.reuse, -R60 ;  /* 0x000000292f3c7223 */ /* 0x080fe2000001083c */
[----:B------:R-:W-:Y:S01]  /*9500*/  FFMA.FTZ R63, R57, R41, R63 ;  /* 0x00000029393f7223 */ /* 0x000fe2000001003f */
[----:B------:R-:W-:Y:S02]  /*9510*/  HADD2.F32 R54, -RZ, R54.H0_H0 ;  /* 0x20000036ff367230 */ /* 0x000fe40000004100 */
[----:B------:R-:W-:Y:S01]  /*9520*/  FFMA.FTZ R82, R59, R70, R82 ;  /* 0x000000463b527223 */ /* 0x000fe20000010052 */
[----:B------:R-:W-:Y:S02]  /*9530*/  HADD2.F32 R41, -RZ, R40.H0_H0 ;  /* 0x20000028ff297230 */ /* 0x000fe40000004100 */
[----:B------:R-:W-:Y:S01]  /*9540*/  FMUL.FTZ R47, R43, R167 ;  /* 0x000000a72b2f7220 */ /* 0x000fe20000410000 */
[----:B------:R-:W-:Y:S02]  /*9550*/  HADD2.F32 R44, -RZ, R44.H1_H1 ;  /* 0x3000002cff2c7230 */ /* 0x000fe40000004100 */
[----:B------:R-:W-:-:S02]  /*9560*/  HADD2.F32 R40, -RZ, R40.H1_H1 ;  /* 0x30000028ff287230 */ /* 0x000fc40000004100 */
[----:B------:R-:W-:Y:S01]  /*9570*/  FMUL.FTZ R167, R41, R167 ;  /* 0x000000a729a77220 */ /* 0x000fe20000410000 */
[----:B------:R-:W-:Y:S02]  /*9580*/  HADD2.F32 R158, -RZ, R158.H1_H1 ;  /* 0x3000009eff9e7230 */ /* 0x000fe40000004100 */
[-C--:B------:R-:W-:Y:S01]  /*9590*/  FMUL.FTZ R57, R44, R54.reuse ;  /* 0x000000362c397220 */ /* 0x080fe20000410000 */
[----:B------:R-:W-:Y:S02]  /*95a0*/  HADD2.F32 R53, -RZ, R53.H0_H0 ;  /* 0x20000035ff357230 */ /* 0x000fe40000004100 */
[C---:B------:R-:W-:Y:S01]  /*95b0*/  FMUL.FTZ R54, R40.reuse, R54 ;  /* 0x0000003628367220 */ /* 0x040fe20000410000 */
[----:B------:R-:W-:Y:S02]  /*95c0*/  HADD2.F32 R166, -RZ, R166.H0_H0 ;  /* 0x200000a6ffa67230 */ /* 0x000fe40000004100 */
[-C--:B------:R-:W-:Y:S01]  /*95d0*/  FFMA.FTZ R167, R43, R158.reuse, R167 ;  /* 0x0000009e2ba77223 */ /* 0x080fe200000100a7 */
[----:B------:R-:W-:Y:S01]  /*95e0*/  FFMA.FTZ R47, R41, R158, -R47 ;  /* 0x0000009e292f7223 */ /* 0x000fe2000001082f */
[-C--:B------:R-:W-:Y:S01]  /*95f0*/  FFMA.FTZ R40, R40, R53.reuse, -R57 ;  /* 0x0000003528287223 */ /* 0x080fe20000010839 */
[----:B------:R-:W-:Y:S01]  /*9600*/  FFMA.FTZ R54, R44, R53, R54 ;  /* 0x000000352c367223 */ /* 0x000fe20000010036 */
[----:B------:R-:W-:Y:S01]  /*9610*/  HADD2.F32 R56, -RZ, R56.H0_H0 ;  /* 0x20000038ff387230 */ /* 0x000fe20000004100 */
[----:B------:R-:W-:Y:S01]  /*9620*/  F2FP.F16.F32.PACK_AB R63, R82, R63 ;  /* 0x0000003f523f723e */ /* 0x000fe200000000ff */
[--C-:B------:R-:W-:Y:S01]  /*9630*/  HADD2.F32 R43, -RZ, R46.reuse.H0_H0 ;  /* 0x2000002eff2b7230 */ /* 0x100fe20000004100 */
[----:B------:R-:W-:Y:S01]  /*9640*/  F2FP.F16.F32.PACK_AB R40, R40, R47 ;  /* 0x0000002f2828723e */ /* 0x000fe200000000ff */
[----:B------:R-:W-:Y:S01]  /*9650*/  HADD2.F32 R53, -RZ, R46.H1_H1 ;  /* 0x3000002eff357230 */ /* 0x000fe20000004100 */
[----:B------:R-:W-:Y:S01]  /*9660*/  F2FP.F16.F32.PACK_AB R54, R54, R167 ;  /* 0x000000a73636723e */ /* 0x000fe200000000ff */
[----:B------:R-:W-:-:S02]  /*9670*/  HADD2.F32 R41, -RZ, R42.H0_H0 ;  /* 0x2000002aff297230 */ /* 0x000fc40000004100 */
[----:B------:R-:W-:Y:S01]  /*9680*/  FMUL.FTZ R44, R43, R166 ;  /* 0x000000a62b2c7220 */ /* 0x000fe20000410000 */
[----:B------:R-:W-:Y:S02]  /*9690*/  HADD2.F32 R57, -RZ, R42.H1_H1 ;  /* 0x3000002aff397230 */ /* 0x000fe40000004100 */
[----:B------:R-:W-:Y:S01]  /*96a0*/  FMUL.FTZ R46, R53, R56 ;  /* 0x00000038352e7220 */ /* 0x000fe20000410000 */
[----:B------:R-:W-:Y:S02]  /*96b0*/  HADD2.F32 R159, -RZ, R159.H1_H1 ;  /* 0x3000009fff9f7230 */ /* 0x000fe40000004100 */
[----:B------:R-:W-:Y:S01]  /*96c0*/  FMUL.FTZ R166, R41, R166 ;  /* 0x000000a629a67220 */ /* 0x000fe20000410000 */
[----:B------:R-:W-:Y:S02]  /*96d0*/  HADD2.F32 R42, -RZ, R55.H0_H0 ;  /* 0x20000037ff2a7230 */ /* 0x000fe40000004100 */
[----:B------:R-:W-:Y:S01]  /*96e0*/  FMUL.FTZ R56, R57, R56 ;  /* 0x0000003839387220 */ /* 0x000fe20000410000 */
[----:B------:R-:W-:Y:S01]  /*96f0*/  MOV R47, R63 ;  /* 0x0000003f002f7202 */ /* 0x000fe20000000f00 */
[-C--:B------:R-:W-:Y:S01]  /*9700*/  FFMA.FTZ R44, R41, R159.reuse, -R44 ;  /* 0x0000009f292c7223 */ /* 0x080fe2000001082c */
[----:B------:R-:W-:Y:S01]  /*9710*/  FFMA.FTZ R166, R43, R159, R166 ;  /* 0x0000009f2ba67223 */ /* 0x000fe200000100a6 */
[-C--:B------:R-:W-:Y:S01]  /*9720*/  FFMA.FTZ R57, R57, R42.reuse, -R46 ;  /* 0x0000002a39397223 */ /* 0x080fe2000001082e */
[----:B------:R-:W-:Y:S01]  /*9730*/  FFMA.FTZ R53, R53, R42, R56 ;  /* 0x0000002a35357223 */ /* 0x000fe20000010038 */
[----:B------:R-:W-:-:S02]  /*9740*/  F2FP.F16.F32.PACK_AB R43, R45, R60 ;  /* 0x0000003c2d2b723e */ /* 0x000fc400000000ff */
[----:B------:R-:W-:Y:S02]  /*9750*/  F2FP.F16.F32.PACK_AB R41, R58, R61 ;  /* 0x0000003d3a29723e */ /* 0x000fe400000000ff */
[----:B------:R-:W-:Y:S01]  /*9760*/  F2FP.F16.F32.PACK_AB R42, R57, R44 ;  /* 0x0000002c392a723e */ /* 0x000fe200000000ff */
[----:B------:R-:W-:Y:S01]  /*9770*/  IMAD.MOV.U32 R44, RZ, RZ, R54 ;  /* 0x000000ffff2c7224 */ /* 0x000fe200078e0036 */
[----:B------:R-:W-:Y:S02]  /*9780*/  F2FP.F16.F32.PACK_AB R45, R80, R62 ;  /* 0x0000003e502d723e */ /* 0x000fe400000000ff */
[----:B------:R-:W-:-:S07]  /*9790*/  F2FP.F16.F32.PACK_AB R46, R53, R166 ;  /* 0x000000a6352e723e */ /* 0x000fce00000000ff */
.L_x_516:
[----:B------:R-:W-:Y:S05]  /*97a0*/  BSYNC B2 ;  /* 0x0000000000027941 */ /* 0x000fea0003800000 */
.L_x_515:
[----:B0-----:R4:W-:Y:S04]  /*97b0*/  STG.E.128 desc[UR58][R48.64], R40 ;  /* 0x0000002830007986 */ /* 0x0019e8000c101d3a */
[----:B--2---:R4:W-:Y:S02]  /*97c0*/  @!P3 STG.E.128 desc[UR58][R50.64], R44 ;  /* 0x0000002c3200b986 */ /* 0x0049e4000c101d3a */
.L_x_514:
[----:B------:R-:W-:Y:S05]  /*97d0*/  BSYNC B1 ;  /* 0x0000000000017941 */ /* 0x000fea0003800000 */
.L_x_513:
[----:B------:R-:W-:-:S13]  /*97e0*/  ISETP.NE.AND P3, PT, R39, RZ, PT ;  /* 0x000000ff2700720c */ /* 0x000fda0003f65270 */
[----:B------:R-:W-:Y:S05]  /*97f0*/  @!P3 BRA `(.L_x_467) ;  /* 0x0000000800c0b947 */ /* 0x000fea0003800000 */
[----:B0---4-:R-:W2:Y:S01]  /*9800*/  LDL R40, [R1+0x14] ;  /* 0x0000140001287983 */ /* 0x011ea20000100800 */
[----:B------:R-:W-:Y:S01]  /*9810*/  SHF.R.U32.HI R43, RZ, 0x3, R185 ;  /* 0x00000003ff2b7819 */ /* 0x000fe200000116b9 */
[----:B------:R-:W-:Y:S01]  /*9820*/  BSSY B1, `(.L_x_517) ;  /* 0x000006d000017945 */ /* 0x000fe20003800000 */
[----:B------:R-:W-:-:S04]  /*9830*/  IADD3 R42, P3, P4, R114, R124, R33 ;  /* 0x0000007c722a7210 */ /* 0x000fc80007c7e021 */
[----:B---3--:R-:W-:Y:S02]  /*9840*/  IADD3.X R45, R6, R52, R37, P3, P4 ;  /* 0x00000034062d7210 */ /* 0x008fe40001fe8425 */
[----:B------:R-:W-:-:S04]  /*9850*/  LEA R48, P3, R42, R120, 0x1 ;  /* 0x000000782a307211 */ /* 0x000fc800078608ff */
[----:B------:R-:W-:Y:S02]  /*9860*/  LEA.HI.X R49, R42, R121, R45, 0x1, P3 ;  /* 0x000000792a317211 */ /* 0x000fe400018f0c2d */
[----:B------:R-:W-:Y:S02]  /*9870*/  ISETP.GE.AND P3, PT, R3, R117, PT ;  /* 0x000000750300720c */ /* 0x000fe40003f66270 */
[----:B--2---:R-:W-:-:S04]  /*9880*/  LOP3.LUT P5, RZ, R40, 0x1, RZ, 0xc0, !PT ;  /* 0x0000000128ff7812 */ /* 0x004fc800078ac0ff */
[----:B------:R-:W-:-:S04]  /*9890*/  SEL R148, R122, R148, !P5 ;  /* 0x000000947a947207 */ /* 0x000fc80006800000 */
[----:B------:R-:W-:-:S04]  /*98a0*/  SHF.R.S32.HI R41, RZ, 0x1f, R148 ;  /* 0x0000001fff297819 */ /* 0x000fc80000011494 */
[----:B------:R-:W-:-:S04]  /*98b0*/  LEA.HI R41, R41, R148, RZ, 0x4 ;  /* 0x0000009429297211 */ /* 0x000fc800078f20ff */
[----:B------:R-:W-:-:S04]  /*98c0*/  LEA.HI.SX32 R41, R41, R32, 0x1c ;  /* 0x0000002029297211 */ /* 0x000fc800078fe2ff */
[----:B------:R-:W-:Y:S01]  /*98d0*/  SHF.R.S32.HI R40, RZ, 0x1f, R41 ;  /* 0x0000001fff287819 */ /* 0x000fe20000011429 */
[----:B------:R-:W-:-:S03]  /*98e0*/  IMAD.SHL.U32 R51, R41, 0x8, RZ ;  /* 0x0000000829337824 */ /* 0x000fc600078e00ff */
[----:B------:R-:W-:Y:S02]  /*98f0*/  LEA.HI R41, R40, R41, RZ, 0x3 ;  /* 0x0000002928297211 */ /* 0x000fe400078f18ff */
[----:B------:R-:W-:-:S03]  /*9900*/  LOP3.LUT R40, R185, 0x38, R51, 0xf8, !PT ;  /* 0x00000038b9287812 */ /* 0x000fc600078ef833 */
[----:B------:R-:W-:Y:S01]  /*9910*/  IMAD.SHL.U32 R41, R41, 0x400, RZ ;  /* 0x0000040029297824 */ /* 0x000fe200078e00ff */
[----:B------:R-:W-:-:S04]  /*9920*/  LOP3.LUT R40, R40, R43, RZ, 0x3c, !PT ;  /* 0x0000002b28287212 */ /* 0x000fc800078e3cff */
[----:B------:R-:W-:-:S04]  /*9930*/  LOP3.LUT R41, R41, 0x7fffe000, RZ, 0xc0, !PT ;  /* 0x7fffe00029297812 */ /* 0x000fc800078ec0ff */
[----:B------:R-:W-:Y:S01]  /*9940*/  IADD3 R43, R40, R41, R195 ;  /* 0x00000029282b7210 */ /* 0x000fe20007ffe0c3 */
[----:B------:R-:W-:-:S04]  /*9950*/  IMAD R41, R16, 0x6000, R137 ;  /* 0x0000600010297824 */ /* 0x000fc800078e0289 */
[----:B------:R-:W-:Y:S01]  /*9960*/  IMAD R43, R16, 0x6000, R43 ;  /* 0x00006000102b7824 */ /* 0x000fe200078e022b */
[----:B------:R-:W-:-:S03]  /*9970*/  LEA R41, R41, R2, 0x1 ;  /* 0x0000000229297211 */ /* 0x000fc600078e08ff */
[----:B------:R-:W-:-:S03]  /*9980*/  IMAD R44, R43, 0x2, R2 ;  /* 0x000000022b2c7824 */ /* 0x000fc600078e0202 */
[----:B------:R-:W0:Y:S04]  /*9990*/  LDS.128 R40, [R41+0x1c400] ;  /* 0x01c4000029287984 */ /* 0x000e280000000c00 */
[----:B------:R-:W2:Y:S01]  /*99a0*/  LDS.128 R44, [R44+0x1c400] ;  /* 0x01c400002c2c7984 */ /* 0x000ea20000000c00 */
[----:B------:R-:W-:Y:S05]  /*99b0*/  @P3 BRA `(.L_x_518) ;  /* 0x00000004004c3947 */ /* 0x000fea0003800000 */
[----:B--2---:R-:W-:Y:S01]  /*99c0*/  IMAD.MOV.U32 R56, RZ, RZ, R45 ;  /* 0x000000ffff387224 */ /* 0x004fe200078e002d */
[----:B------:R-:W-:Y:S01]  /*99d0*/  SHF.R.U32.HI R61, RZ, 0x10, R77 ;  /* 0x00000010ff3d7819 */ /* 0x000fe2000001164d */
[----:B------:R-:W-:Y:S01]  /*99e0*/  HADD2.F32 R62, -RZ, R157.H1_H1 ;  /* 0x3000009dff3e7230 */ /* 0x000fe20000004100 */
[--C-:B------:R-:W-:Y:S01]  /*99f0*/  SHF.R.U64 R50, R64, 0x10, R65.reuse ;  /* 0x0000001040327819 */ /* 0x100fe20000001241 */
[----:B------:R-:W-:Y:S01]  /*9a00*/  HADD2.F32 R60, -RZ, R155.H1_H1 ;  /* 0x3000009bff3c7230 */ /* 0x000fe20000004100 */
[----:B------:R-:W-:Y:S01]  /*9a10*/  SHF.R.U32.HI R64, RZ, 0x10, R65 ;  /* 0x00000010ff407819 */ /* 0x000fe20000011641 */
[--C-:B------:R-:W-:Y:S01]  /*9a20*/  HADD2.F32 R57, -RZ, R56.reuse.H0_H0 ;  /* 0x20000038ff397230 */ /* 0x100fe20000004100 */
[----:B0-----:R-:W-:Y:S01]  /*9a30*/  MOV R45, R43 ;  /* 0x0000002b002d7202 */ /* 0x001fe20000000f00 */
[----:B------:R-:W-:Y:S01]  /*9a40*/  HADD2.F32 R58, -RZ, R56.H1_H1 ;  /* 0x30000038ff3a7230 */ /* 0x000fe20000004100 */
[--C-:B------:R-:W-:Y:S01]  /*9a50*/  SHF.R.U64 R55, R78, 0x10, R79.reuse ;  /* 0x000000104e377819 */ /* 0x100fe2000000124f */
[----:B------:R-:W-:Y:S01]  /*9a60*/  HADD2.F32 R43, -RZ, R41.H0_H0 ;  /* 0x20000029ff2b7230 */ /* 0x000fe20000004100 */
[----:B------:R-:W-:Y:S01]  /*9a70*/  SHF.R.U32.HI R78, RZ, 0x10, R79 ;  /* 0x00000010ff4e7819 */ /* 0x000fe2000001164f */
[----:B------:R-:W-:Y:S01]  /*9a80*/  HADD2.F32 R61, -RZ, R61.H0_H0 ;  /* 0x2000003dff3d7230 */ /* 0x000fe20000004100 */
[--C-:B------:R-:W-:Y:S01]  /*9a90*/  SHF.R.U64 R54, R66, 0x10, R67.reuse ;  /* 0x0000001042367819 */ /* 0x100fe20000001243 */
[----:B------:R-:W-:Y:S01]  /*9aa0*/  HADD2.F32 R56, -RZ, R41.H1_H1 ;  /* 0x30000029ff387230 */ /* 0x000fe20000004100 */
[----:B------:R-:W-:Y:S01]  /*9ab0*/  SHF.R.U32.HI R66, RZ, 0x10, R67 ;  /* 0x00000010ff427819 */ /* 0x000fe20000011643 */
[----:B------:R-:W-:-:S02]  /*9ac0*/  HADD2.F32 R59, -RZ, R64.H0_H0 ;  /* 0x20000040ff3b7230 */ /* 0x000fc40000004100 */
[-C--:B------:R-:W-:Y:S01]  /*9ad0*/  FMUL.FTZ R64, R57, R62.reuse ;  /* 0x0000003e39407220 */ /* 0x080fe20000410000 */
[C---:B------:R-:W-:Y:S01]  /*9ae0*/  FMUL.FTZ R62, R43.reuse, R62 ;  /* 0x0000003e2b3e7220 */ /* 0x040fe20000410000 */
[-C--:B------:R-:W-:Y:S01]  /*9af0*/  FMUL.FTZ R63, R58, R61.reuse ;  /* 0x0000003d3a3f7220 */ /* 0x080fe20000410000 */
[----:B------:R-:W-:Y:S01]  /*9b00*/  FMUL.FTZ R61, R56, R61 ;  /* 0x0000003d383d7220 */ /* 0x000fe20000410000 */
[-C--:B------:R-:W-:Y:S01]  /*9b10*/  FFMA.FTZ R41, R43, R60.reuse, -R64 ;  /* 0x0000003c2b297223 */ /* 0x080fe20000010840 */
[----:B------:R-:W-:Y:S01]  /*9b20*/  FFMA.FTZ R43, R57, R60, R62 ;  /* 0x0000003c392b7223 */ /* 0x000fe2000001003e */
[----:B------:R-:W-:Y:S02]  /*9b30*/  HADD2.F32 R68, -RZ, R156.H1_H1 ;  /* 0x3000009cff447230 */ /* 0x000fe40000004100 */
[-C--:B------:R-:W-:Y:S01]  /*9b40*/  FFMA.FTZ R58, R58, R59.reuse, R61 ;  /* 0x0000003b3a3a7223 */ /* 0x080fe2000001003d */
[--C-:B------:R-:W-:Y:S02]  /*9b50*/  HADD2.F32 R57, -RZ, R47.reuse.H0_H0 ;  /* 0x2000002fff397230 */ /* 0x100fe40000004100 */
[----:B------:R-:W-:Y:S01]  /*9b60*/  FFMA.FTZ R56, R56, R59, -R63 ;  /* 0x0000003b38387223 */ /* 0x000fe2000001083f */
[----:B------:R-:W-:Y:S01]  /*9b70*/  HADD2.F32 R62, -RZ, R47.H1_H1 ;  /* 0x3000002fff3e7230 */ /* 0x000fe20000004100 */
[----:B------:R-:W-:Y:S01]  /*9b80*/  SHF.R.U64 R53, R76, 0x10, R77 ;  /* 0x000000104c357819 */ /* 0x000fe2000000124d */
[----:B------:R-:W-:-:S02]  /*9b90*/  HADD2.F32 R47, -RZ, R45.H0_H0 ;  /* 0x2000002dff2f7230 */ /* 0x000fc40000004100 */
[----:B------:R-:W-:Y:S01]  /*9ba0*/  HADD2.F32 R61, -RZ, R78.H0_H0 ;  /* 0x2000004eff3d7230 */ /* 0x000fe20000004100 */
[----:B------:R-:W-:Y:S01]  /*9bb0*/  F2FP.F16.F32.PACK_AB R41, R56, R41 ;  /* 0x000000293829723e */ /* 0x000fe200000000ff */
[----:B------:R-:W-:Y:S02]  /*9bc0*/  HADD2.F32 R60, -RZ, R45.H1_H1 ;  /* 0x3000002dff3c7230 */ /* 0x000fe40000004100 */
[----:B------:R-:W-:Y:S02]  /*9bd0*/  HADD2.F32 R64, -RZ, R154.H0_H0 ;  /* 0x2000009aff407230 */ /* 0x000fe40000004100 */
[-C--:B------:R-:W-:Y:S01]  /*9be0*/  FMUL.FTZ R63, R62, R61.reuse ;  /* 0x0000003d3e3f7220 */ /* 0x080fe20000410000 */
[----:B------:R-:W-:Y:S02]  /*9bf0*/  HADD2.F32 R59, -RZ, R66.H0_H0 ;  /* 0x20000042ff3b7230 */ /* 0x000fe40000004100 */
[-C--:B------:R-:W-:Y:S01]  /*9c00*/  FMUL.FTZ R66, R57, R68.reuse ;  /* 0x0000004439427220 */ /* 0x080fe20000410000 */
[----:B------:R-:W-:Y:S01]  /*9c10*/  FMUL.FTZ R68, R47, R68 ;  /* 0x000000442f447220 */ /* 0x000fe20000410000 */
[----:B------:R-:W-:Y:S01]  /*9c20*/  FMUL.FTZ R61, R60, R61 ;  /* 0x0000003d3c3d7220 */ /* 0x000fe20000410000 */
[----:B------:R-:W-:-:S02]  /*9c30*/  HADD2.F32 R50, -RZ, R50.H0_H0 ;  /* 0x20000032ff327230 */ /* 0x000fc40000004100 */
[-C--:B------:R-:W-:Y:S01]  /*9c40*/  FFMA.FTZ R45, R47, R64.reuse, -R66 ;  /* 0x000000402f2d7223 */ /* 0x080fe20000010842 */
[----:B------:R-:W-:Y:S01]  /*9c50*/  FFMA.FTZ R47, R57, R64, R68 ;  /* 0x00000040392f7223 */ /* 0x000fe20000010044 */
[-C--:B------:R-:W-:Y:S01]  /*9c60*/  FFMA.FTZ R60, R60, R59.reuse, -R63 ;  /* 0x0000003b3c3c7223 */ /* 0x080fe2000001083f */
[----:B------:R-:W-:Y:S01]  /*9c70*/  FFMA.FTZ R62, R62, R59, R61 ;  /* 0x0000003b3e3e7223 */ /* 0x000fe2000001003d */
[----:B------:R-:W-:Y:S02]  /*9c80*/  HADD2.F32 R68, -RZ, R53.H0_H0 ;  /* 0x20000035ff447230 */ /* 0x000fe40000004100 */
[----:B------:R-:W-:Y:S01]  /*9c90*/  HADD2.F32 R66, -RZ, R157.H0_H0 ;  /* 0x2000009dff427230 */ /* 0x000fe20000004100 */
[----:B------:R-:W-:Y:S01]  /*9ca0*/  F2FP.F16.F32.PACK_AB R60, R60, R45 ;  /* 0x0000002d3c3c723e */ /* 0x000fe200000000ff */
[----:B------:R-:W-:Y:S01]  /*9cb0*/  HADD2.F32 R59, -RZ, R44.H0_H0 ;  /* 0x2000002cff3b7230 */ /* 0x000fe20000004100 */
[----:B------:R-:W-:Y:S01]  /*9cc0*/  F2FP.F16.F32.PACK_AB R45, R58, R43 ;  /* 0x0000002b3a2d723e */ /* 0x000fe200000000ff */
[----:B------:R-:W-:Y:S01]  /*9cd0*/  HADD2.F32 R53, -RZ, R40.H0_H0 ;  /* 0x20000028ff357230 */ /* 0x000fe20000004100 */
[----:B------:R-:W-:Y:S01]  /*9ce0*/  F2FP.F16.F32.PACK_AB R47, R62, R47 ;  /* 0x0000002f3e2f723e */ /* 0x000fe200000000ff */
[----:B------:R-:W-:-:S02]  /*9cf0*/  HADD2.F32 R61, -RZ, R44.H1_H1 ;  /* 0x3000002cff3d7230 */ /* 0x000fc40000004100 */
[----:B------:R-:W-:Y:S02]  /*9d00*/  HADD2.F32 R57, -RZ, R40.H1_H1 ;  /* 0x30000028ff397230 */ /* 0x000fe40000004100 */
[-C--:B------:R-:W-:Y:S01]  /*9d10*/  FMUL.FTZ R40, R59, R66.reuse ;  /* 0x000000423b287220 */ /* 0x080fe20000410000 */
[----:B------:R-:W-:Y:S02]  /*9d20*/  HADD2.F32 R64, -RZ, R155.H0_H0 ;  /* 0x2000009bff407230 */ /* 0x000fe40000004100 */
[----:B------:R-:W-:Y:S01]  /*9d30*/  FMUL.FTZ R44, R53, R66 ;  /* 0x00000042352c7220 */ /* 0x000fe20000410000 */
[-C--:B------:R-:W-:Y:S01]  /*9d40*/  FMUL.FTZ R66, R61, R68.reuse ;  /* 0x000000443d427220 */ /* 0x080fe20000410000 */
[----:B------:R-:W-:Y:S01]  /*9d50*/  FMUL.FTZ R68, R57, R68 ;  /* 0x0000004439447220 */ /* 0x000fe20000410000 */
[----:B------:R-:W-:Y:S02]  /*9d60*/  HADD2.F32 R156, -RZ, R156.H0_H0 ;  /* 0x2000009cff9c7230 */ /* 0x000fe40000004100 */
[-C--:B------:R-:W-:Y:S01]  /*9d70*/  FFMA.FTZ R40, R53, R64.reuse, -R40 ;  /* 0x0000004035287223 */ /* 0x080fe20000010828 */
[----:B------:R-:W-:Y:S01]  /*9d80*/  FFMA.FTZ R44, R59, R64, R44 ;  /* 0x000000403b2c7223 */ /* 0x000fe2000001002c */
[-C--:B------:R-:W-:Y:S01]  /*9d90*/  FFMA.FTZ R59, R57, R50.reuse, -R66 ;  /* 0x00000032393b7223 */ /* 0x080fe20000010842 */
[----:B------:R-:W-:Y:S01]  /*9da0*/  FFMA.FTZ R61, R61, R50, R68 ;  /* 0x000000323d3d7223 */ /* 0x000fe20000010044 */
[----:B------:R-:W-:-:S02]  /*9db0*/  HADD2.F32 R53, -RZ, R46.H0_H0 ;  /* 0x2000002eff357230 */ /* 0x000fc40000004100 */
[----:B------:R-:W-:Y:S01]  /*9dc0*/  HADD2.F32 R57, -RZ, R55.H0_H0 ;  /* 0x20000037ff397230 */ /* 0x000fe20000004100 */
[----:B------:R-:W-:Y:S01]  /*9dd0*/  F2FP.F16.F32.PACK_AB R40, R59, R40 ;  /* 0x000000283b28723e */ /* 0x000fe200000000ff */
[----:B------:R-:W-:Y:S02]  /*9de0*/  HADD2.F32 R50, -RZ, R42.H0_H0 ;  /* 0x2000002aff327230 */ /* 0x000fe40000004100 */
[----:B------:R-:W-:Y:S01]  /*9df0*/  FMUL.FTZ R63, R53, R156 ;  /* 0x0000009c353f7220 */ /* 0x000fe20000410000 */
[----:B------:R-:W-:Y:S01]  /*9e00*/  HADD2.F32 R46, -RZ, R46.H1_H1 ;  /* 0x3000002eff2e7230 */ /* 0x000fe20000004100 */
[----:B------:R-:W-:Y:S01]  /*9e10*/  F2FP.F16.F32.PACK_AB R44, R61, R44 ;  /* 0x0000002c3d2c723e */ /* 0x000fe200000000ff */
[----:B------:R-:W-:Y:S02]  /*9e20*/  HADD2.F32 R42, -RZ, R42.H1_H1 ;  /* 0x3000002aff2a7230 */ /* 0x000fe40000004100 */
[----:B------:R-:W-:Y:S01]  /*9e30*/  FMUL.FTZ R156, R50, R156 ;  /* 0x0000009c329c7220 */ /* 0x000fe20000410000 */
[----:B------:R-:W-:-:S02]  /*9e40*/  HADD2.F32 R154, -RZ, R154.H1_H1 ;  /* 0x3000009aff9a7230 */ /* 0x000fc40000004100 */
[-C--:B------:R-:W-:Y:S01]  /*9e50*/  FMUL.FTZ R65, R46, R57.reuse ;  /* 0x000000392e417220 */ /* 0x080fe20000410000 */
[----:B------:R-:W-:Y:S02]  /*9e60*/  HADD2.F32 R55, -RZ, R54.H0_H0 ;  /* 0x20000036ff377230 */ /* 0x000fe40000004100 */
[----:B------:R-:W-:Y:S01]  /*9e70*/  FMUL.FTZ R57, R42, R57 ;  /* 0x000000392a397220 */ /* 0x000fe20000410000 */
[----:B------:R-:W-:Y:S02]  /*9e80*/  IMAD.MOV.U32 R43, RZ, RZ, R60 ;  /* 0x000000ffff2b7224 */ /* 0x000fe400078e003c */
[-C--:B------:R-:W-:Y:S01]  /*9e90*/  FFMA.FTZ R63, R50, R154.reuse, -R63 ;  /* 0x0000009a323f7223 */ /* 0x080fe2000001083f */
[----:B------:R-:W-:Y:S01]  /*9ea0*/  FFMA.FTZ R156, R53, R154, R156 ;  /* 0x0000009a359c7223 */ /* 0x000fe2000001009c */
[-C--:B------:R-:W-:Y:S01]  /*9eb0*/  FFMA.FTZ R42, R42, R55.reuse, -R65 ;  /* 0x000000372a2a7223 */ /* 0x080fe20000010841 */
[----:B------:R-:W-:-:S04]  /*9ec0*/  FFMA.FTZ R57, R46, R55, R57 ;  /* 0x000000372e397223 */ /* 0x000fc80000010039 */
[----:B------:R-:W-:Y:S02]  /*9ed0*/  F2FP.F16.F32.PACK_AB R42, R42, R63 ;  /* 0x0000003f2a2a723e */ /* 0x000fe400000000ff */
[----:B------:R-:W-:-:S07]  /*9ee0*/  F2FP.F16.F32.PACK_AB R46, R57, R156 ;  /* 0x0000009c392e723e */ /* 0x000fce00000000ff */
.L_x_518:
[----:B------:R-:W-:Y:S05]  /*9ef0*/  BSYNC B1 ;  /* 0x0000000000017941 */ /* 0x000fea0003800000 */
.L_x_517:
[----:B0-----:R0:W-:Y:S01]  /*9f00*/  STG.E.128 desc[UR58][R48.64], R40 ;  /* 0x0000002830007986 */ /* 0x0011e2000c101d3a */
[----:B------:R-:W-:-:S13]  /*9f10*/  ISETP.GE.AND P3, PT, R51, R146, PT ;  /* 0x000000923300720c */ /* 0x000fda0003f66270 */
[----:B------:R-:W-:Y:S05]  /*9f20*/  @P3 BRA `(.L_x_467) ;  /* 0x0000000000f43947 */ /* 0x000fea0003800000 */
[--C-:B0-----:R-:W-:Y:S02]  /*9f30*/  SHF.R.S32.HI R41, RZ, 0x1f, R51.reuse ;  /* 0x0000001fff297819 */ /* 0x101fe40000011433 */
[----:B------:R-:W-:-:S04]  /*9f40*/  IADD3 R51, P3, P4, R114, R124, R51 ;  /* 0x0000007c72337210 */ /* 0x000fc80007c7e033 */
[----:B------:R-:W-:Y:S02]  /*9f50*/  IADD3.X R52, R6, R52, R41, P3, P4 ;  /* 0x0000003406347210 */ /* 0x000fe40001fe8429 */
[----:B------:R-:W-:-:S04]  /*9f60*/  LEA R120, P3, R51, R120, 0x1 ;  /* 0x0000007833787211 */ /* 0x000fc800078608ff */
[----:B------:R-:W-:-:S05]  /*9f70*/  LEA.HI.X R121, R51, R121, R52, 0x1, P3 ;  /* 0x0000007933797211 */ /* 0x000fca00018f0c34 */
[----:B--2---:R0:W-:Y:S01]  /*9f80*/  STG.E.128 desc[UR58][R120.64], R44 ;  /* 0x0000002c78007986 */ /* 0x0041e2000c101d3a */
[----:B------:R-:W-:Y:S05]  /*9f90*/  BRA `(.L_x_467) ;  /* 0x0000000000d87947 */ /* 0x000fea0003800000 */
.L_x_434:
[----:B------:R-:W-:-:S06]  /*9fa0*/  UISETP.NE.AND UP0, UPT, UR57, 0x3, UPT ;  /* 0x000000033900788c */ /* 0x000fcc000bf05270 */
[----:B------:R-:W-:-:S13]  /*9fb0*/  PLOP3.LUT P2, PT, PT, PT, UP0, 0x80, 0x0 ;  /* 0x000000000000781c */ /* 0x000fda0003f4f008 */
[----:B------:R-:W-:Y:S05]  /*9fc0*/  @!P2 BRA `(.L_x_519) ;  /* 0x000000000004a947 */ /* 0x000fea0003800000 */
[----:B------:R-:W-:Y:S01]  /*9fd0*/  BPT.TRAP 0x1 ;  /* 0x000000040000795c */ /* 0x000fe20000300000 */
.L_x_519:
[----:B------:R-:W-:Y:S01]  /*9fe0*/  IMAD R101, R16, 0x8, R2 ;  /* 0x0000000810657824 */ /* 0x000fe200078e0202 */
[----:B------:R-:W-:Y:S01]  /*9ff0*/  SHF.L.U32 R102, R184, 0x1f, RZ ;  /* 0x0000001fb8667819 */ /* 0x000fe200000006ff */
[----:B------:R-:W-:Y:S01]  /*a000*/  IMAD R100, R25, -0x80, R24 ;  /* 0xffffff8019647824 */ /* 0x000fe200078e0218 */
[----:B------:R-:W-:Y:S02]  /*a010*/  BSSY B1, `(.L_x_520) ;  /* 0x0000004000017945 */ /* 0x000fe40003800000 */
[----:B------:R-:W0:Y:S02]  /*a020*/  SYNCS.PHASECHK.TRANS64.TRYWAIT P3, [R101+URZ+0x34890], R102 ;  /* 0x03489066650075a7 */ /* 0x000e24000806017f */
[----:B------:R-:W-:Y:S01]  /*a030*/  VIMNMX R100, R100, 0x80, PT ;  /* 0x0000008064647848 */ /* 0x000fe20003fe0100 */
[----:B0-----:R-:W-:Y:S06]  /*a040*/  @!P3 BRA `(.L_x_521) ;  /* 0x00000184008cb947 */ /* 0x001fec0003800000 */
.L_x_797:
[----:B------:R-:W-:Y:S05]  /*a050*/  BSYNC B1 ;  /* 0x0000000000017941 */ /* 0x000fea0003800000 */
.L_x_520:
[----:B------:R-:W-:Y:S01]  /*a060*/  ISETP.GE.AND P3, PT, R17, R100, PT ;  /* 0x000000641100720c */ /* 0x000fe20003f66270 */
[----:B------:R-:W-:-:S12]  /*a070*/  BSSY B1, `(.L_x_522) ;  /* 0x0000014000017945 */ /* 0x000fd80003800000 */
[----:B------:R-:W-:Y:S05]  /*a080*/  @P3 BRA `(.L_x_523) ;  /* 0x0000000000483947 */ /* 0x000fea0003800000 */
[----:B------:R-:W-:-:S13]  /*a090*/  ISETP.NE.AND P3, PT, R34, RZ, PT ;  /* 0x000000ff2200720c */ /* 0x000fda0003f65270 */
[----:B------:R-:W1:Y:S04]  /*a0a0*/  @P3 LDS.128 R40, [R47] ;  /* 0x000000002f283984 */ /* 0x000e680000000c00 */
[----:B-1----:R-:W-:Y:S01]  /*a0b0*/  @P3 STG.E.128 desc[UR58][R48.64], R40 ;  /* 0x0000002830003986 */ /* 0x002fe2000c101d3a */
[----:B------:R-:W-:-:S13]  /*a0c0*/  ISETP.NE.AND P3, PT, R38, RZ, PT ;  /* 0x000000ff2600720c */ /* 0x000fda0003f65270 */
[----:B------:R-:W1:Y:S04]  /*a0d0*/  @P3 LDS.128 R40, [R46] ;  /* 0x000000002e283984 */ /* 0x000e680000000c00 */
[----:B-1----:R-:W-:Y:S01]  /*a0e0*/  @P3 STG.E.128 desc[UR58][R48.64+0x40], R40 ;  /* 0x0000402830003986 */ /* 0x002fe2000c101d3a */
[----:B------:R-:W-:-:S13]  /*a0f0*/  ISETP.NE.AND P3, PT, R39, RZ, PT ;  /* 0x000000ff2700720c */ /* 0x000fda0003f65270 */
[----:B------:R-:W1:Y:S04]  /*a100*/  @P3 LDS.128 R40, [R47+0x4000] ;  /* 0x004000002f283984 */ /* 0x000e680000000c00 */
        /* <DEDUP_REMOVED lines=9> */
[----:B-1----:R1:W-:Y:S02]  /*a1a0*/  @P3 STG.E.128 desc[UR58][R48.64+0x140], R40 ;  /* 0x0001402830003986 */ /* 0x0023e4000c101d3a */
.L_x_523:
[----:B------:R-:W-:Y:S05]  /*a1b0*/  BSYNC B1 ;  /* 0x0000000000017941 */ /* 0x000fea0003800000 */
.L_x_522:
[----:B------:R-:W-:-:S13]  /*a1c0*/  ISETP.GE.AND P3, PT, R207, R100, PT ;  /* 0x00000064cf00720c */ /* 0x000fda0003f66270 */
[----:B------:R-:W-:Y:S05]  /*a1d0*/  @P3 BRA `(.L_x_467) ;  /* 0x0000000000483947 */ /* 0x000fea0003800000 */
[----:B------:R-:W-:-:S13]  /*a1e0*/  ISETP.NE.AND P3, PT, R34, RZ, PT ;  /* 0x000000ff2200720c */ /* 0x000fda0003f65270 */
[----:B-1----:R-:W1:Y:S04]  /*a1f0*/  @P3 LDS.128 R40, [R47+0x2000] ;  /* 0x002000002f283984 */ /* 0x002e680000000c00 */
        /* <DEDUP_REMOVED lines=16> */
.L_x_467:
[----:B------:R-:W-:Y:S05]  /*a300*/  BSYNC B0 ;  /* 0x0000000000007941 */ /* 0x000fea0003800000 */
.L_x_433:
[----:B01234-:R-:W0:Y:S01]  /*a310*/  S2R R40, SR_TID.X ;  /* 0x0000000000287919 */ /* 0x01fe220000002100 */
[----:B------:R-:W-:Y:S01]  /*a320*/  @!PT LDS RZ, [RZ] ;  /* 0x00000000fffff984 */ /* 0x000fe20000000800 */
[----:B------:R-:W-:Y:S01]  /*a330*/  @!PT LDS RZ, [RZ] ;  /* 0x00000000fffff984 */ /* 0x000fe20000000800 */
[----:B------:R-:W-:Y:S01]  /*a340*/  @!PT LDS RZ, [RZ] ;  /* 0x00000000fffff984 */ /* 0x000fe20000000800 */
[----:B------:R-:W-:Y:S01]  /*a350*/  @!PT LDS RZ, [RZ] ;  /* 0x00000000fffff984 */ /* 0x000fe20000000800 */
[----:B------:R1:W-:Y:S06]  /*a360*/  MEMBAR.ALL.CTA ;  /* 0x0000000000007992 */ /* 0x0003ec0000008000 */
[----:B-1----:R-:W1:Y:S01]  /*a370*/  FENCE.VIEW.ASYNC.S ;  /* 0x00000000000073c6 */ /* 0x002e620000000000 */
[----:B------:R-:W-:Y:S05]  /*a380*/  WARPSYNC.ALL ;  /* 0x0000000000007948 */ /* 0x000fea0003800000 */
[----:B------:R-:W-:Y:S01]  /*a390*/  BSSY B0, `(.L_x_524) ;  /* 0x0000009000007945 */ /* 0x000fe20003800000 */
[----:B0-----:R-:W-:Y:S01]  /*a3a0*/  LOP3.LUT R40, R40, 0x7f, RZ, 0xc0, !PT ;  /* 0x0000007f28287812 */ /* 0x001fe200078ec0ff */
[----:B-1----:R0:W-:Y:S03]  /*a3b0*/  BAR.SYNC.DEFER_BLOCKING R151, 0x80 ;  /* 0x000200970000751d */ /* 0x0021e60000010000 */
[----:B------:R-:W-:-:S13]  /*a3c0*/  ISETP.NE.AND P3, PT, R40, RZ, PT ;  /* 0x000000ff2800720c */ /* 0x000fda0003f65270 */
[----:B------:R-:W-:-:S04]  /*a3d0*/  @!P3 IADD3 R40, R101, 0x348a0, RZ ;  /* 0x000348a06528b810 */ /* 0x000fc80007ffe0ff */
[----:B------:R-:W-:-:S04]  /*a3e0*/  @!P3 PRMT R40, RZ, 0x654, R40 ;  /* 0x00000654ff28b816 */ /* 0x000fc80000000028 */
[----:B------:R0:W-:Y:S01]  /*a3f0*/  @!P3 SYNCS.ARRIVE.TRANS64.RED.A1T0 RZ, [R40+URZ], RZ ;  /* 0x000000ff28ffb9a7 */ /* 0x0001e2000810043f */
[----:B------:R-:W-:Y:S05]  /*a400*/  @!P2 BRA `(.L_x_525) ;  /* 0x000000000004a947 */ /* 0x000fea0003800000 */
[----:B------:R-:W-:Y:S01]  /*a410*/  BPT.TRAP 0x1 ;  /* 0x000000040000795c */ /* 0x000fe20000300000 */
.L_x_525:
[----:B------:R-:W-:Y:S05]  /*a420*/  BSYNC B0 ;  /* 0x0000000000007941 */ /* 0x000fea0003800000 */
.L_x_524:
[----:B------:R-:W1:Y:S01]  /*a430*/  SYNCS.PHASECHK.TRANS64.TRYWAIT P2, [R101+URZ+0x348b0], R102 ;  /* 0x0348b066650075a7 */ /* 0x000e62000804017f */
[----:B------:R-:W-:Y:S01]  /*a440*/  ULDC UR60, c[0x0][0x320] ;  /* 0x0000c800003c7ab9 */ /* 0x000fe20000000800 */
[----:B------:R-:W-:Y:S01]  /*a450*/  ULDC.64 UR38, c[0x0][0x328] ;  /* 0x0000ca0000267ab9 */ /* 0x000fe20000000a00 */
[----:B------:R-:W-:Y:S01]  /*a460*/  ULDC.64 UR36, c[0x0][0x318] ;  /* 0x0000c60000247ab9 */ /* 0x000fe20000000a00 */
[----:B------:R-:W-:Y:S04]  /*a470*/  BSSY B0, `(.L_x_526) ;  /* 0x0000002000007945 */ /* 0x000fe80003800000 */
[----:B-1----:R-:W-:Y:S05]  /*a480*/  @!P2 BRA `(.L_x_527) ;  /* 0x000001800090a947 */ /* 0x002fea0003800000 */
.L_x_798:
[----:B------:R-:W-:Y:S05]  /*a490*/  BSYNC B0 ;  /* 0x0000000000007941 */ /* 0x000fea0003800000 */
.L_x_526:
[----:B------:R-:W-:Y:S01]  /*a4a0*/  ISETP.GE.AND P2, PT, R17, R100, PT ;  /* 0x000000641100720c */ /* 0x000fe20003f46270 */
[----:B0-----:R-:W-:Y:S01]  /*a4b0*/  IMAD R40, R16, 0x4000, R15 ;  /* 0x0000400010287824 */ /* 0x001fe200078e020f */
[----:B------:R-:W-:Y:S01]  /*a4c0*/  BSSY B0, `(.L_x_528) ;  /* 0x000001a000007945 */ /* 0x000fe20003800000 */
[----:B------:R-:W-:-:S03]  /*a4d0*/  IMAD.WIDE R44, R25, 0x80, R118 ;  /* 0x00000080192c7825 */ /* 0x000fc600078e0276 */
[----:B------:R-:W-:Y:S01]  /*a4e0*/  LEA R48, R40, R103, 0x1 ;  /* 0x0000006728307211 */ /* 0x000fe200078e08ff */
[----:B------:R-:W-:-:S04]  /*a4f0*/  IMAD.IADD R42, R130, 0x1, R40 ;  /* 0x00000001822a7824 */ /* 0x000fc800078e0228 */
[----:B------:R-:W-:Y:S02]  /*a500*/  IMAD R49, R42, 0x2, R103 ;  /* 0x000000022a317824 */ /* 0x000fe400078e0267 */
[----:B------:R-:W-:Y:S05]  /*a510*/  @P2 BRA `(.L_x_529) ;  /* 0x0000000000502947 */ /* 0x000fea0003800000 */
[----:B------:R-:W-:Y:S01]  /*a520*/  MOV R41, R99 ;  /* 0x0000006300297202 */ /* 0x000fe20000000f00 */
[----:B------:R-:W-:Y:S02]  /*a530*/  IMAD R43, R45, UR38, RZ ;  /* 0x000000262d2b7c24 */ /* 0x000fe4000f8e02ff */
[----:B------:R-:W-:Y:S02]  /*a540*/  IMAD.MOV.U32 R40, RZ, RZ, R112 ;  /* 0x000000ffff287224 */ /* 0x000fe400078e0070 */
[C---:B------:R-:W-:Y:S02]  /*a550*/  IMAD R43, R44.reuse, UR39, R43 ;  /* 0x000000272c2b7c24 */ /* 0x040fe4000f8e022b */
[----:B------:R-:W-:-:S04]  /*a560*/  IMAD.WIDE.U32 R40, R44, UR38, R40 ;  /* 0x000000262c287c25 */ /* 0x000fc8000f8e0028 */
[----:B------:R-:W-:Y:S01]  /*a570*/  IMAD.IADD R41, R41, 0x1, R43 ;  /* 0x0000000129297824 */ /* 0x000fe200078e022b */
[----:B------:R-:W-:-:S04]  /*a580*/  LEA R46, P2, R40, UR36, 0x1 ;  /* 0x00000024282e7c11 */ /* 0x000fc8000f8408ff */
[----:B------:R-:W-:Y:S02]  /*a590*/  LEA.HI.X R47, R40, UR37, R41, 0x1, P2 ;  /* 0x00000025282f7c11 */ /* 0x000fe400090f0c29 */
[----:B------:R-:W-:-:S13]  /*a5a0*/  ISETP.GE.AND P2, PT, R18, UR60, PT ;  /* 0x0000003c12007c0c */ /* 0x000fda000bf46270 */
[----:B------:R-:W0:Y:S04]  /*a5b0*/  @!P2 LDS.128 R40, [R48] ;  /* 0x000000003028a984 */ /* 0x000e280000000c00 */
[----:B0-----:R-:W-:Y:S01]  /*a5c0*/  @!P2 STG.E.128 desc[UR58][R46.64], R40 ;  /* 0x000000282e00a986 */ /* 0x001fe2000c101d3a */
[----:B------:R-:W-:-:S13]  /*a5d0*/  ISETP.GE.AND P2, PT, R0, UR60, PT ;  /* 0x0000003c00007c0c */ /* 0x000fda000bf46270 */
[----:B------:R-:W0:Y:S04]  /*a5e0*/  @!P2 LDS.128 R40, [R49] ;  /* 0x000000003128a984 */ /* 0x000e280000000c00 */
[----:B0-----:R-:W-:Y:S01]  /*a5f0*/  @!P2 STG.E.128 desc[UR58][R46.64+0x40], R40 ;  /* 0x000040282e00a986 */ /* 0x001fe2000c101d3a */
[----:B------:R-:W-:-:S13]  /*a600*/  ISETP.GE.AND P2, PT, R3, UR60, PT ;  /* 0x0000003c03007c0c */ /* 0x000fda000bf46270 */
[----:B------:R-:W0:Y:S04]  /*a610*/  @!P2 LDS.128 R40, [R48+0x4000] ;  /* 0x004000003028a984 */ /* 0x000e280000000c00 */
[----:B0-----:R-:W-:Y:S01]  /*a620*/  @!P2 STG.E.128 desc[UR58][R46.64+0x80], R40 ;  /* 0x000080282e00a986 */ /* 0x001fe2000c101d3a */
[----:B------:R-:W-:-:S13]  /*a630*/  ISETP.GE.AND P2, PT, R4, UR60, PT ;  /* 0x0000003c04007c0c */ /* 0x000fda000bf46270 */
[----:B------:R-:W0:Y:S04]  /*a640*/  @!P2 LDS.128 R40, [R49+0x4000] ;  /* 0x004000003128a984 */ /* 0x000e280000000c00 */
[----:B0-----:R0:W-:Y:S02]  /*a650*/  @!P2 STG.E.128 desc[UR58][R46.64+0xc0], R40 ;  /* 0x0000c0282e00a986 */ /* 0x0011e4000c101d3a */
.L_x_529:
[----:B------:R-:W-:Y:S05]  /*a660*/  BSYNC B0 ;  /* 0x0000000000007941 */ /* 0x000fea0003800000 */
.L_x_528:
[----:B------:R-:W-:Y:S01]  /*a670*/  ISETP.GE.AND P2, PT, R207, R100, PT ;  /* 0x00000064cf00720c */ /* 0x000fe20003f46270 */
[----:B------:R-:W-:-:S12]  /*a680*/  BSSY B0, `(.L_x_530) ;  /* 0x0000018000007945 */ /* 0x000fd80003800000 */
[----:B------:R-:W-:Y:S05]  /*a690*/  @P2 BRA `(.L_x_531) ;  /* 0x0000000000582947 */ /* 0x000fea0003800000 */
[----:B0-----:R-:W-:Y:S01]  /*a6a0*/  IADD3 R43, P2, R44, 0x40, RZ ;  /* 0x000000402c2b7810 */ /* 0x001fe20007f5e0ff */
[----:B------:R-:W-:Y:S01]  /*a6b0*/  IMAD.MOV.U32 R41, RZ, RZ, R99 ;  /* 0x000000ffff297224 */ /* 0x000fe200078e0063 */
[----:B------:R-:W-:-:S03]  /*a6c0*/  MOV R40, R112 ;  /* 0x0000007000287202 */ /* 0x000fc60000000f00 */
[----:B------:R-:W-:Y:S02]  /*a6d0*/  IMAD.X R44, RZ, RZ, R45, P2 ;  /* 0x000000ffff2c7224 */ /* 0x000fe400010e062d */
[----:B------:R-:W-:-:S04]  /*a6e0*/  IMAD.WIDE.U32 R40, R43, UR38, R40 ;  /* 0x000000262b287c25 */ /* 0x000fc8000f8e0028 */
[----:B------:R-:W-:-:S04]  /*a6f0*/  IMAD R44, R44, UR38, RZ ;  /* 0x000000262c2c7c24 */ /* 0x000fc8000f8e02ff */
[----:B------:R-:W-:Y:S01]  /*a700*/  IMAD R43, R43, UR39, R44 ;  /* 0x000000272b2b7c24 */ /* 0x000fe2000f8e022c */
[----:B------:R-:W-:-:S03]  /*a710*/  LEA R44, P2, R40, UR36, 0x1 ;  /* 0x00000024282c7c11 */ /* 0x000fc6000f8408ff */
[----:B------:R-:W-:-:S05]  /*a720*/  IMAD.IADD R41, R41, 0x1, R43 ;  /* 0x0000000129297824 */ /* 0x000fca00078e022b */
[----:B------:R-:W-:Y:S02]  /*a730*/  LEA.HI.X R45, R40, UR37, R41, 0x1, P2 ;  /* 0x00000025282d7c11 */ /* 0x000fe400090f0c29 */
[----:B------:R-:W-:-:S13]  /*a740*/  ISETP.GE.AND P2, PT, R18, UR60, PT ;  /* 0x0000003c12007c0c */ /* 0x000fda000bf46270 */
[----:B------:R-:W0:Y:S04]  /*a750*/  @!P2 LDS.128 R40, [R48+0x2000] ;  /* 0x002000003028a984 */ /* 0x000e280000000c00 */
[----:B0-----:R-:W-:Y:S01]  /*a760*/  @!P2 STG.E.128 desc[UR58][R44.64], R40 ;  /* 0x000000282c00a986 */ /* 0x001fe2000c101d3a */
        /* <DEDUP_REMOVED lines=8> */
[----:B0-----:R2:W-:Y:S02]  /*a7f0*/  @!P2 STG.E.128 desc[UR58][R44.64+0xc0], R40 ;  /* 0x0000c0282c00a986 */ /* 0x0015e4000c101d3a */
.L_x_531:
[----:B------:R-:W-:Y:S05]  /*a800*/  BSYNC B0 ;  /* 0x0000000000007941 */ /* 0x000fea0003800000 */
.L_x_530:
[----:B0-2---:R-:W2:Y:S01]  /*a810*/  LDL R40, [R1+0x14] ;  /* 0x0000140001287983 */ /* 0x005ea20000100800 */
[----:B-1----:R-:W-:Y:S01]  /*a820*/  @!P3 IADD3 R101, R101, 0x348c0, RZ ;  /* 0x000348c06565b810 */ /* 0x002fe20007ffe0ff */
[----:B------:R-:W-:Y:S01]  /*a830*/  VIADD R16, R16, 0x1 ;  /* 0x0000000110107836 */ /* 0x000fe20000000000 */
[----:B------:R-:W-:Y:S01]  /*a840*/  PLOP3.LUT P2, PT, PT, PT, PT, 0x8, 0x0 ;  /* 0x000000000000781c */ /* 0x000fe20003f4e170 */
[----:B------:R-:W-:Y:S01]  /*a850*/  @!PT LDS RZ, [RZ] ;  /* 0x00000000fffff984 */ /* 0x000fe20000000800 */
[----:B------:R-:W-:Y:S01]  /*a860*/  @!PT LDS RZ, [RZ] ;  /* 0x00000000fffff984 */ /* 0x000fe20000000800 */
[----:B------:R-:W-:Y:S01]  /*a870*/  @!PT LDS RZ, [RZ] ;  /* 0x00000000fffff984 */ /* 0x000fe20000000800 */
[----:B------:R-:W-:Y:S01]  /*a880*/  @!PT LDS RZ, [RZ] ;  /* 0x00000000fffff984 */ /* 0x000fe20000000800 */
[----:B------:R0:W-:Y:S06]  /*a890*/  MEMBAR.ALL.CTA ;  /* 0x0000000000007992 */ /* 0x0001ec0000008000 */
[----:B0-----:R-:W0:Y:S01]  /*a8a0*/  FENCE.VIEW.ASYNC.S ;  /* 0x00000000000073c6 */ /* 0x001e220000000000 */
[----:B------:R-:W-:Y:S01]  /*a8b0*/  @!P3 PRMT R101, RZ, 0x654, R101 ;  /* 0x00000654ff65b816 */ /* 0x000fe20000000065 */
[----:B0-----:R1:W-:Y:S06]  /*a8c0*/  BAR.SYNC.DEFER_BLOCKING R151, 0x80 ;  /* 0x000200970000751d */ /* 0x0013ec0000010000 */
[----:B------:R1:W-:Y:S01]  /*a8d0*/  @!P3 SYNCS.ARRIVE.TRANS64.RED.A1T0 RZ, [R101+URZ], RZ ;  /* 0x000000ff65ffb9a7 */ /* 0x0003e2000810043f */
[----:B------:R-:W-:-:S04]  /*a8e0*/  ISETP.NE.AND P3, PT, R16, 0x2, PT ;  /* 0x000000021000780c */ /* 0x000fc80003f65270 */
[----:B------:R-:W-:Y:S02]  /*a8f0*/  SEL R41, RZ, 0x1, P3 ;  /* 0x00000001ff297807 */ /* 0x000fe40001800000 */
[----:B------:R-:W-:Y:S02]  /*a900*/  SEL R16, R16, RZ, P3 ;  /* 0x000000ff10107207 */ /* 0x000fe40001800000 */
[----:B------:R-:W-:Y:S02]  /*a910*/  LOP3.LUT R184, R184, R41, RZ, 0x3c, !PT ;  /* 0x00000029b8b87212 */ /* 0x000fe400078e3cff */
[----:B--2---:R-:W-:-:S13]  /*a920*/  LOP3.LUT P4, RZ, R40, 0x2, RZ, 0xc0, !PT ;  /* 0x0000000228ff7812 */ /* 0x004fda000788c0ff */
[----:B-1----:R-:W-:Y:S05]  /*a930*/  @P4 BRA `(.L_x_532) ;  /* 0xffffff8000dc4947 */ /* 0x002fea000383ffff */
.L_x_428:
[----:B------:R-:W-:Y:S01]  /*a940*/  BSSY B0, `(.L_x_533) ;  /* 0x0000005000007945 */ /* 0x000fe20003800000 */
[----:B------:R-:W-:-:S03]  /*a950*/  IMAD.MOV.U32 R4, RZ, RZ, RZ ;  /* 0x000000ffff047224 */ /* 0x000fc600078e00ff */
[----:B------:R-:W-:Y:S05]  /*a960*/  @P2 BRA `(.L_x_534) ;  /* 0x0000000000082947 */ /* 0x000fea0003800000 */
[----:B------:R-:W1:Y:S02]  /*a970*/  FENCE.VIEW.ASYNC.G ;  /* 0x00000000000073c6 */ /* 0x000e640000000100 */
[----:B-1----:R-:W-:Y:S06]  /*a980*/  BAR.ARV 0xc, 0x180 ;  /* 0x0306000000007b1d */ /* 0x002fec0000002000 */
.L_x_534:
[----:B------:R-:W-:Y:S05]  /*a990*/  BSYNC B0 ;  /* 0x0000000000007941 */ /* 0x000fea0003800000 */
.L_x_533:
[----:B------:R-:W2:Y:S01]  /*a9a0*/  LDL R0, [R1+0x14] ;  /* 0x0000140001007983 */ /* 0x000ea20000100800 */
[----:B------:R-:W-:Y:S01]  /*a9b0*/  BSSY B0, `(.L_x_535) ;  /* 0x0000020000007945 */ /* 0x000fe20003800000 */
[----:B--2---:R-:W-:-:S13]  /*a9c0*/  LOP3.LUT P0, RZ, R0, 0x4, RZ, 0xc0, !PT ;  /* 0x0000000400ff7812 */ /* 0x004fda000780c0ff */
        /* <DEDUP_REMOVED lines=30> */
.L_x_536:
[----:B------:R-:W-:Y:S05]  /*abb0*/  BSYNC B0 ;  /* 0x0000000000007941 */ /* 0x000fea0003800000 */
.L_x_535:
[-C--:B------:R-:W-:Y:S01]  /*abc0*/  IMAD R197, R210, R4.reuse, RZ ;  /* 0x00000004d2c57224 */ /* 0x080fe200078e02ff */
[----:B------:R-:W-:Y:S01]  /*abd0*/  PLOP3.LUT P0, PT, PT, PT, PT, 0x80, 0x0 ;  /* 0x000000000000781c */ /* 0x000fe20003f0f070 */
[----:B------:R-:W-:Y:S01]  /*abe0*/  IMAD.MOV.U32 R3, RZ, RZ, RZ ;  /* 0x000000ffff037224 */ /* 0x000fe200078e00ff */
[----:B------:R-:W-:Y:S02]  /*abf0*/  MOV R0, RZ ;  /* 0x000000ff00007202 */ /* 0x000fe40000000f00 */
[----:B------:R-:W-:Y:S02]  /*ac00*/  CS2R R86, SRZ ;  /* 0x0000000000567805 */ /* 0x000fe4000001ff00 */
[----:B------:R-:W-:Y:S02]  /*ac10*/  VIADDMNMX R149, R197, R4, R149, PT ;  /* 0x00000004c5957246 */ /* 0x000fe40003800195 */
[----:B------:R-:W-:Y:S02]  /*ac20*/  CS2R R84, SRZ ;  /* 0x0000000000547805 */ /* 0x000fe4000001ff00 */
        /* <DEDUP_REMOVED lines=32> */
[----:B0-----:R-:W2:Y:S01]  /*ae30*/  LDL R6, [R1+0x88] ;  /* 0x0000880001067983 */ /* 0x001ea20000100800 */
[----:B------:R-:W0:Y:S02]  /*ae40*/  S2R R7, SR_TID.X ;  /* 0x0000000000077919 */ /* 0x000e240000002100 */
[----:B0-----:R-:W-:-:S05]  /*ae50*/  VIADD R7, R7, 0xffffff80 ;  /* 0xffffff8007077836 */ /* 0x001fca0000000000 */
[----:B------:R-:W-:-:S04]  /*ae60*/  SHF.R.S32.HI R5, RZ, 0x1f, R7 ;  /* 0x0000001fff057819 */ /* 0x000fc80000011407 */
[----:B------:R-:W-:-:S04]  /*ae70*/  LEA.HI R5, R5, R7, RZ, 0x7 ;  /* 0x0000000705057211 */ /* 0x000fc800078f38ff */
[----:B------:R-:W-:-:S05]  /*ae80*/  SHF.R.S32.HI R5, RZ, 0x7, R5 ;  /* 0x00000007ff057819 */ /* 0x000fca0000011405 */
[----:B------:R-:W0:Y:S02]  /*ae90*/  SHFL.IDX PT, R0, R5, RZ, 0x1f ;  /* 0x00001fff05007589 */ /* 0x000e2400000e0000 */
[----:B0-----:R-:W-:-:S04]  /*aea0*/  LEA.HI R3, R0, R0, RZ, 0x1 ;  /* 0x0000000000037211 */ /* 0x001fc800078f08ff */
[----:B------:R-:W-:-:S04]  /*aeb0*/  LOP3.LUT R3, R3, 0x1e, RZ, 0xc0, !PT ;  /* 0x0000001e03037812 */ /* 0x000fc800078ec0ff */
[----:B------:R-:W-:Y:S02]  /*aec0*/  IADD3 R3, R0, -R3, RZ ;  /* 0x8000000300037210 */ /* 0x000fe40007ffe0ff */
[----:B--2---:R-:W-:-:S13]  /*aed0*/  R2UR UR4, R6 ;  /* 0x00000000060472ca */ /* 0x004fda00000e0000 */
[----:B------:R-:W-:-:S05]  /*aee0*/  IMAD.U32 R0, RZ, RZ, UR4 ;  /* 0x00000004ff007e24 */ /* 0x000fca000f8e00ff */
[----:B------:R-:W-:Y:S02]  /*aef0*/  LOP3.LUT P0, RZ, R0, 0x3ff, RZ, 0xc0, !PT ;  /* 0x000003ff00ff7812 */ /* 0x000fe4000780c0ff */
[----:B------:R-:W-:-:S04]  /*af00*/  LEA R3, R3, UR4, 0xd ;  /* 0x0000000403037c11 */ /* 0x000fc8000f8e68ff */
[----:B------:R-:W-:Y:S02]  /*af10*/  SHF.R.U32.HI R3, RZ, 0x4, R3 ;  /* 0x00000004ff037819 */ /* 0x000fe40000011603 */
[----:B------:R-:W-:Y:S02]  /*af20*/  P2R R24, PR, RZ, 0x1 ;  /* 0x00000001ff187803 */ /* 0x000fe40000000000 */
[----:B------:R-:W-:-:S03]  /*af30*/  LOP3.LUT R36, R3, 0x3fff, RZ, 0xc0, !PT ;  /* 0x00003fff03247812 */ /* 0x000fc600078ec0ff */
[----:B------:R-:W-:Y:S05]  /*af40*/  @!P0 BRA `(.L_x_538) ;  /* 0x0000000000408947 */ /* 0x000fea0003800000 */
[----:B------:R-:W-:Y:S01]  /*af50*/  MOV R14, 0x0 ;  /* 0x00000000000e7802 */ /* 0x000fe20000000f00 */
[----:B------:R-:W-:Y:S01]  /*af60*/  ULDC.64 UR4, c[0x4][0xb8] ;  /* 0x01002e0000047ab9 */ /* 0x000fe20000000a00 */
[----:B------:R-:W-:Y:S01]  /*af70*/  ULDC.64 UR6, c[0x4][0xc0] ;  /* 0x0100300000067ab9 */ /* 0x000fe20000000a00 */
[----:B------:R-:W-:Y:S01]  /*af80*/  IMAD.U32 R4, RZ, RZ, UR4 ;  /* 0x00000004ff047e24 */ /* 0x000fe2000f8e00ff */
[----:B------:R-:W-:Y:S01]  /*af90*/  MOV R5, UR5 ;  /* 0x0000000500057c02 */ /* 0x000fe20008000f00 */
[----:B------:R-:W-:Y:S01]  /*afa0*/  ULDC.64 UR4, c[0x4][0x30] ;  /* 0x01000c0000047ab9 */ /* 0x000fe20000000a00 */
        /* <DEDUP_REMOVED lines=9> */
[----:B0----5:R-:W-:Y:S05]  /*b040*/  CALL.ABS.NOINC R14 ;  /* 0x000000000e007343 */ /* 0x021fea0003c00000 */
.L_x_538:
[----:B------:R-:W-:Y:S02]  /*b050*/  ULDC UR4, c[0x0][0x3f4] ;  /* 0x0000fd0000047ab9 */ /* 0x000fe40000000800 */
[----:B------:R-:W-:-:S13]  /*b060*/  ISETP.LT.AND P0, PT, RZ, UR4, PT ;  /* 0x00000004ff007c0c */ /* 0x000fda000bf01270 */
[----:B------:R-:W-:Y:S05]  /*b070*/  @P0 BRA `(.L_x_539) ;  /* 0x00000000003c0947 */ /* 0x000fea0003800000 */
[----:B------:R-:W-:-:S04]  /*b080*/  LEA.HI R0, R206, R206, RZ, 0x1 ;  /* 0x000000cece007211 */ /* 0x000fc800078f08ff */
[----:B------:R-:W-:-:S05]  /*b090*/  LOP3.LUT R3, R0, 0xfffffffe, RZ, 0xc0, !PT ;  /* 0xfffffffe00037812 */ /* 0x000fca00078ec0ff */
[----:B------:R-:W-:-:S05]  /*b0a0*/  IMAD.IADD R3, R206, 0x1, -R3 ;  /* 0x00000001ce037824 */ /* 0x000fca00078e0a03 */
[----:B------:R-:W-:-:S04]  /*b0b0*/  SHF.L.U32 R3, R3, 0x1f, RZ ;  /* 0x0000001f03037819 */ /* 0x000fc800000006ff */
[----:B------:R0:W1:Y:S03]  /*b0c0*/  SYNCS.PHASECHK.TRANS64.TRYWAIT P0, [R2+URZ+0x34800], R3 ;  /* 0x03480003020075a7 */ /* 0x000066000800017f */
[----:B-1----:R-:W-:Y:S05]  /*b0d0*/  @!P0 NANOSLEEP.SYNCS 0x989680 ;  /* 0x009896800000895d */ /* 0x002fea0003900000 */
[----:B------:R-:W1:Y:S01]  /*b0e0*/  @!P0 SYNCS.PHASECHK.TRANS64 P0, [R2+URZ+0x34800], R3 ;  /* 0x03480003020085a7 */ /* 0x000e62000800007f */
[----:B------:R-:W-:Y:S04]  /*b0f0*/  BSSY B0, `(.L_x_540) ;  /* 0x0000006000007945 */ /* 0x000fe80003800000 */
[----:B-1----:R-:W-:Y:S05]  /*b100*/  @P0 BRA `(.L_x_541) ;  /* 0x0000000000100947 */ /* 0x002fea0003800000 */
.L_x_542:
[----:B-1----:R1:W2:Y:S02]  /*b110*/  SYNCS.PHASECHK.TRANS64.TRYWAIT P0, [R2+URZ+0x34800], R3 ;  /* 0x03480003020075a7 */ /* 0x0022a4000800017f */
[----:B--2---:R-:W-:Y:S05]  /*b120*/  @!P0 NANOSLEEP.SYNCS 0x989680 ;  /* 0x009896800000895d */ /* 0x004fea0003900000 */
[----:B------:R-:W2:Y:S02]  /*b130*/  @!P0 SYNCS.PHASECHK.TRANS64 P0, [R2+URZ+0x34800], R3 ;  /* 0x03480003020085a7 */ /* 0x000ea4000800007f */
[----:B--2---:R-:W-:Y:S05]  /*b140*/  @!P0 BRA `(.L_x_542) ;  /* 0xfffffffc00f08947 */ /* 0x004fea000383ffff */
.L_x_541:
[----:B------:R-:W-:Y:S05]  /*b150*/  BSYNC B0 ;  /* 0x0000000000007941 */ /* 0x000fea0003800000 */
.L_x_540:
[----:B------:R-:W-:Y:S05]  /*b160*/  BRA `(.L_x_543) ;  /* 0x00000058005c7947 */ /* 0x000fea0003800000 */
.L_x_539:
[----:B-----5:R-:W-:Y:S01]  /*b170*/  SHF.R.S32.HI R0, RZ, 0x1f, R143 ;  /* 0x0000001fff007819 */ /* 0x020fe2000001148f */
[----:B------:R-:W-:Y:S01]  /*b180*/  ULDC.64 UR4, c[0x0][0x3f8] ;  /* 0x0000fe0000047ab9 */ /* 0x000fe20000000a00 */
[----:B------:R-:W-:Y:S01]  /*b190*/  ULDC.64 UR6, c[0x0][0x408] ;  /* 0x0001020000067ab9 */ /* 0x000fe20000000a00 */
[----:B------:R-:W-:Y:S01]  /*b1a0*/  ISETP.NE.AND P2, PT, R24, RZ, PT ;  /* 0x000000ff1800720c */ /* 0x000fe20003f45270 */
[----:B------:R-:W-:-:S04]  /*b1b0*/  IMAD.WIDE.U32 R42, R143, UR4, RZ ;  /* 0x000000048f2a7c25 */ /* 0x000fc8000f8e00ff */
[C---:B------:R-:W-:Y:S02]  /*b1c0*/  IMAD R4, R0.reuse, UR4, RZ ;  /* 0x0000000400047c24 */ /* 0x040fe4000f8e02ff */
[----:B------:R-:W-:Y:S02]  /*b1d0*/  IMAD R0, R0, UR6, RZ ;  /* 0x0000000600007c24 */ /* 0x000fe4000f8e02ff */
[C---:B------:R-:W-:Y:S01]  /*b1e0*/  IMAD R5, R143.reuse, UR5, R4 ;  /* 0x000000058f057c24 */ /* 0x040fe2000f8e0204 */
[----:B------:R-:W-:Y:S01]  /*b1f0*/  ULDC.64 UR4, c[0x0][0x3e8] ;  /* 0x0000fa0000047ab9 */ /* 0x000fe20000000a00 */
[----:B------:R-:W-:Y:S01]  /*b200*/  IMAD.WIDE.U32 R50, R143, UR6, RZ ;  /* 0x000000068f327c25 */ /* 0x000fe2000f8e00ff */
[----:B------:R-:W-:Y:S02]  /*b210*/  LEA R39, P0, R42, UR4, 0x1 ;  /* 0x000000042a277c11 */ /* 0x000fe4000f8008ff */
[----:B------:R-:W-:Y:S01]  /*b220*/  IADD3 R5, R5, R43, RZ ;  /* 0x0000002b05057210 */ /* 0x000fe20007ffe0ff */
[----:B------:R-:W-:Y:S01]  /*b230*/  IMAD R3, R143, UR7, R0 ;  /* 0x000000078f037c24 */ /* 0x000fe2000f8e0200 */
[----:B------:R-:W-:-:S02]  /*b240*/  ULDC.64 UR6, c[0x0][0x400] ;  /* 0x0001000000067ab9 */ /* 0x000fc40000000a00 */
[----:B------:R-:W-:Y:S01]  /*b250*/  LEA R24, P1, R50, UR6, 0x1 ;  /* 0x0000000632187c11 */ /* 0x000fe2000f8208ff */
[----:B------:R-:W-:Y:S01]  /*b260*/  IMAD.IADD R3, R3, 0x1, R51 ;  /* 0x0000000103037824 */ /* 0x000fe200078e0233 */
[----:B------:R-:W-:-:S04]  /*b270*/  LEA.HI.X R42, R42, UR5, R5, 0x1, P0 ;  /* 0x000000052a2a7c11 */ /* 0x000fc800080f0c05 */
[----:B------:R-:W-:Y:S01]  /*b280*/  LEA.HI.X R50, R50, UR7, R3, 0x1, P1 ;  /* 0x0000000732327c11 */ /* 0x000fe200088f0c03 */
[----:B------:R-:W-:Y:S06]  /*b290*/  @!P2 BRA `(.L_x_544) ;  /* 0x000000000040a947 */ /* 0x000fec0003800000 */
        /* <DEDUP_REMOVED lines=16> */
.L_x_544:
[----:B------:R-:W-:Y:S01]  /*b3a0*/  ULDC.U8 UR4, c[0x0][0x410] ;  /* 0x0001040000047ab9 */ /* 0x000fe20000000000 */
[----:B------:R-:W-:Y:S01]  /*b3b0*/  BSSY B0, `(.L_x_545) ;  /* 0x000056a000007945 */ /* 0x000fe20003800000 */
[----:B------:R-:W-:Y:S01]  /*b3c0*/  ISETP.NE.AND P0, PT, RZ, UR4, PT ;  /* 0x00000004ff007c0c */ /* 0x000fe2000bf05270 */
[----:B------:R-:W-:-:S12]  /*b3d0*/  IMAD R0, R145, 0x80, R17 ;  /* 0x0000008091007824 */ /* 0x000fd800078e0211 */
[----:B------:R-:W-:Y:S05]  /*b3e0*/  @!P0 BRA `(.L_x_546) ;  /* 0x0000002800ac8947 */ /* 0x000fea0003800000 */
[----:B------:R-:W-:-:S03]  /*b3f0*/  UMOV UR4, 0xffffffff ;  /* 0xffffffff00047882 */ /* 0x000fc60000000000 */
[----:B------:R-:W-:Y:S05]  /*b400*/  BRA.DIV UR4, `(.L_x_547) ;  /* 0x0000017204c47947 */ /* 0x000fea000b800000 */
[----:B------:R-:W0:Y:S04]  /*b410*/  SHFL.IDX PT, R42, R42, RZ, 0x1c1f ;  /* 0x001c1fff2a2a7589 */ /* 0x000e2800000e0000 */
[----:B------:R-:W1:Y:S04]  /*b420*/  SHFL.IDX PT, R39, R39, RZ, 0x1c1f ;  /* 0x001c1fff27277589 */ /* 0x000e6800000e0000 */
[----:B------:R-:W2:Y:S04]  /*b430*/  SHFL.IDX PT, R50, R50, RZ, 0x1c1f ;  /* 0x001c1fff32327589 */ /* 0x000ea800000e0000 */
[----:B------:R3:W4:Y:S02]  /*b440*/  SHFL.IDX PT, R41, R24, RZ, 0x1c1f ;  /* 0x001c1fff18297589 */ /* 0x00072400000e0000 */
.L_x_804:
[----:B------:R-:W-:Y:S01]  /*b450*/  ULDC UR4, c[0x0][0x448] ;  /* 0x0001120000047ab9 */ /* 0x000fe20000000800 */
[----:B------:R-:W-:Y:S01]  /*b460*/  LOP3.LUT R8, R191, 0x18, R18, 0xf8, !PT ;  /* 0x00000018bf087812 */ /* 0x000fe200078ef812 */
[----:B------:R-:W-:Y:S01]  /*b470*/  IMAD R43, R150, UR4, RZ ;  /* 0x00000004962b7c24 */ /* 0x000fe2000f8e02ff */
[----:B------:R-:W-:Y:S01]  /*b480*/  BSSY B1, `(.L_x_548) ;  /* 0x0000052000017945 */ /* 0x000fe20003800000 */
[----:B------:R-:W-:Y:S02]  /*b490*/  LOP3.LUT P0, RZ, R229, 0x4, RZ, 0xc0, !PT ;  /* 0x00000004e5ff7812 */ /* 0x000fe4000780c0ff */
[----:B------:R-:W-:Y:S02]  /*b4a0*/  CS2R R4, SRZ ;  /* 0x0000000000047805 */ /* 0x000fe4000001ff00 */
[----:B------:R-:W-:Y:S02]  /*b4b0*/  LOP3.LUT R3, R8, R193, RZ, 0x3c, !PT ;  /* 0x000000c108037212 */ /* 0x000fe400078e3cff */
[----:B------:R-:W-:-:S02]  /*b4c0*/  CS2R R6, SRZ ;  /* 0x0000000000067805 */ /* 0x000fc4000001ff00 */
[----:B------:R-:W-:Y:S01]  /*b4d0*/  ISETP.GE.AND P1, PT, R0, R43, PT ;  /* 0x0000002b0000720c */ /* 0x000fe20003f26270 */
[----:B------:R-:W-:Y:S01]  /*b4e0*/  IMAD R43, R145, -0x80, R43 ;  /* 0xffffff80912b7824 */ /* 0x000fe200078e022b */
[----:B------:R-:W-:Y:S02]  /*b4f0*/  LEA R3, R192, R3, 0x9 ;  /* 0x00000003c0037211 */ /* 0x000fe400078e48ff */
[----:B------:R-:W-:Y:S02]  /*b500*/  CS2R R8, SRZ ;  /* 0x0000000000087805 */ /* 0x000fe4000001ff00 */
[----:B------:R-:W-:Y:S02]  /*b510*/  CS2R R10, SRZ ;  /* 0x00000000000a7805 */ /* 0x000fe4000001ff00 */
[----:B------:R-:W-:Y:S02]  /*b520*/  CS2R R12, SRZ ;  /* 0x00000000000c7805 */ /* 0x000fe4000001ff00 */
[----:B------:R-:W-:Y:S01]  /*b530*/  CS2R R14, SRZ ;  /* 0x00000000000e7805 */ /* 0x000fe2000001ff00 */
[----:B------:R-:W-:Y:S01]  /*b540*/  IMAD R3, R3, 0x2, R2 ;  /* 0x0000000203037824 */ /* 0x000fe200078e0202 */
[----:B------:R-:W-:-:S02]  /*b550*/  CS2R R20, SRZ ;  /* 0x0000000000147805 */ /* 0x000fc4000001ff00 */
[----:B---3--:R-:W-:Y:S02]  /*b560*/  CS2R R24, SRZ ;  /* 0x0000000000187805 */ /* 0x008fe4000001ff00 */
[----:B------:R-:W-:Y:S02]  /*b570*/  CS2R R26, SRZ ;  /* 0x00000000001a7805 */ /* 0x000fe4000001ff00 */
[----:B------:R-:W-:Y:S02]  /*b580*/  CS2R R28, SRZ ;  /* 0x00000000001c7805 */ /* 0x000fe4000001ff00 */
[----:B------:R-:W-:Y:S01]  /*b590*/  CS2R R30, SRZ ;  /* 0x00000000001e7805 */ /* 0x000fe2000001ff00 */
[C---:B------:R-:W-:Y:S01]  /*b5a0*/  VIADD R37, R3.reuse, 0x10400 ;  /* 0x0001040003257836 */ /* 0x040fe20000000000 */
[----:B------:R-:W-:Y:S02]  /*b5b0*/  IADD3 R0, R3, 0x10440, RZ ;  /* 0x0001044003007810 */ /* 0x000fe40007ffe0ff */
[----:B------:R-:W-:Y:S01]  /*b5c0*/  CS2R R32, SRZ ;  /* 0x0000000000207805 */ /* 0x000fe2000001ff00 */
[----:B------:R-:W-:Y:S06]  /*b5d0*/  @P1 BRA `(.L_x_549) ;  /* 0x0000000000f01947 */ /* 0x000fec0003800000 */
[----:B------:R-:W3:Y:S01]  /*b5e0*/  LDL R40, [R1+0x4c] ;  /* 0x00004c0001287983 */ /* 0x000ee20000100800 */
[----:B------:R-:W-:-:S03]  /*b5f0*/  ULDC UR4, c[0x0][0x3f4] ;  /* 0x0000fd0000047ab9 */ /* 0x000fc60000000800 */
[----:B------:R-:W3:Y:S04]  /*b600*/  LDL R34, [R1+0x10] ;  /* 0x0000100001227983 */ /* 0x000ee80000100800 */
[----:B------:R-:W3:Y:S01]  /*b610*/  LDL R51, [R1+0x48] ;  /* 0x0000480001337983 */ /* 0x000ee20000100800 */
[----:B------:R-:W-:Y:S02]  /*b620*/  ISETP.GE.AND P2, PT, R22, UR4, PT ;  /* 0x0000000416007c0c */ /* 0x000fe4000bf46270 */
[----:B------:R-:W-:Y:S02]  /*b630*/  ISETP.GE.AND P3, PT, R187, UR4, PT ;  /* 0x00000004bb007c0c */ /* 0x000fe4000bf66270 */
[----:B------:R-:W-:Y:S02]  /*b640*/  ISETP.GE.AND P4, PT, R186, UR4, PT ;  /* 0x00000004ba007c0c */ /* 0x000fe4000bf86270 */
[----:B------:R-:W-:-:S02]  /*b650*/  CS2R R20, SRZ ;  /* 0x0000000000147805 */ /* 0x000fc4000001ff00 */
[----:B------:R-:W-:-:S05]  /*b660*/  CS2R R4, SRZ ;  /* 0x0000000000047805 */ /* 0x000fca000001ff00 */
[----:B----4-:R-:W-:Y:S01]  /*b670*/  @!P2 MOV R10, R41 ;  /* 0x00000029000aa202 */ /* 0x010fe20000000f00 */
[----:B-1----:R-:W-:Y:S02]  /*b680*/  @!P2 IMAD.MOV.U32 R6, RZ, RZ, R39 ;  /* 0x000000ffff06a224 */ /* 0x002fe400078e0027 */
[----:B0-----:R-:W-:Y:S02]  /*b690*/  @!P2 IMAD.MOV.U32 R7, RZ, RZ, R42 ;  /* 0x000000ffff07a224 */ /* 0x001fe400078e002a */
[----:B--2---:R-:W-:Y:S01]  /*b6a0*/  @!P2 IMAD.MOV.U32 R11, RZ, RZ, R50 ;  /* 0x000000ffff0ba224 */ /* 0x004fe200078e0032 */
[----:B------:R-:W-:Y:S01]  /*b6b0*/  @!P3 IADD3 R28, P1, R39, R232, RZ ;  /* 0x000000e8271cb210 */ /* 0x000fe20007f3e0ff */
[----:B------:R-:W-:-:S04]  /*b6c0*/  @!P2 IMAD.WIDE R8, R22, 0x2, R6 ;  /* 0x000000021608a825 */ /* 0x000fc800078e0206 */
[----:B------:R-:W-:Y:S01]  /*b6d0*/  @!P2 IMAD.WIDE R10, R22, 0x2, R10 ;  /* 0x00000002160aa825 */ /* 0x000fe200078e020a */
[----:B------:R0:W5:Y:S03]  /*b6e0*/  @!P2 LD.E.64 R20, desc[UR58][R8.64] ;  /* 0x0000003a0814a980 */ /* 0x000166000c101b00 */
[----:B------:R-:W-:Y:S01]  /*b6f0*/  @!P3 IMAD.X R29, R42, 0x1, R231, P1 ;  /* 0x000000012a1db824 */ /* 0x000fe200008e06e7 */
[----:B------:R-:W5:Y:S01]  /*b700*/  @!P2 LD.E.64 R4, desc[UR58][R10.64] ;  /* 0x0000003a0a04a980 */ /* 0x000f62000c101b00 */
[----:B------:R-:W-:Y:S02]  /*b710*/  @!P3 IADD3 R12, P1, R41, R232, RZ ;  /* 0x000000e8290cb210 */ /* 0x000fe40007f3e0ff */
[----:B------:R-:W-:Y:S02]  /*b720*/  ISETP.GE.AND P2, PT, R189, UR4, PT ;  /* 0x00000004bd007c0c */ /* 0x000fe4000bf46270 */
[----:B------:R-:W-:-:S02]  /*b730*/  CS2R R24, SRZ ;  /* 0x0000000000187805 */ /* 0x000fc4000001ff00 */
[----:B------:R-:W-:Y:S02]  /*b740*/  CS2R R6, SRZ ;  /* 0x0000000000067805 */ /* 0x000fe4000001ff00 */
[-C--:B------:R-:W-:Y:S02]  /*b750*/  @!P4 IADD3 R14, P5, R39, R234.reuse, RZ ;  /* 0x000000ea270ec210 */ /* 0x080fe40007fbe0ff */
[----:B------:R-:W-:Y:S02]  /*b760*/  @!P4 IADD3 R32, P6, R41, R234, RZ ;  /* 0x000000ea2920c210 */ /* 0x000fe40007fde0ff */
[----:B------:R-:W-:Y:S02]  /*b770*/  @!P3 IADD3.X R13, R50, R231, RZ, P1, !PT ;  /* 0x000000e7320db210 */ /* 0x000fe40000ffe4ff */
[----:B------:R-:W-:Y:S02]  /*b780*/  CS2R R26, SRZ ;  /* 0x00000000001a7805 */ /* 0x000fe4000001ff00 */
[----:B0-----:R-:W-:Y:S01]  /*b790*/  CS2R R8, SRZ ;  /* 0x0000000000087805 */ /* 0x001fe2000001ff00 */
[----:B------:R0:W5:Y:S01]  /*b7a0*/  @!P3 LD.E.64 R24, desc[UR58][R28.64] ;  /* 0x0000003a1c18b980 */ /* 0x000162000c101b00 */
[----:B------:R-:W-:-:S02]  /*b7b0*/  @!P4 IMAD.X R15, R42, 0x1, R233, P5 ;  /* 0x000000012a0fc824 */ /* 0x000fc400028e06e9 */
[----:B------:R-:W-:Y:S01]  /*b7c0*/  @!P4 IMAD.X R33, R50, 0x1, R233, P6 ;  /* 0x000000013221c824 */ /* 0x000fe200030e06e9 */
[----:B------:R1:W5:Y:S01]  /*b7d0*/  @!P3 LD.E.64 R6, desc[UR58][R12.64] ;  /* 0x0000003a0c06b980 */ /* 0x000362000c101b00 */
[----:B------:R-:W-:Y:S02]  /*b7e0*/  ISETP.GE.AND P3, PT, R190, UR4, PT ;  /* 0x00000004be007c0c */ /* 0x000fe4000bf66270 */
[----:B------:R-:W-:Y:S01]  /*b7f0*/  ISETP.GE.AND P1, PT, R188, UR4, PT ;  /* 0x00000004bc007c0c */ /* 0x000fe2000bf26270 */
[----:B------:R-:W5:Y:S01]  /*b800*/  @!P4 LD.E.64 R26, desc[UR58][R14.64] ;  /* 0x0000003a0e1ac980 */ /* 0x000f62000c101b00 */
[----:B------:R-:W-:-:S03]  /*b810*/  @!P2 IADD3 R46, P5, R41, R236, RZ ;  /* 0x000000ec292ea210 */ /* 0x000fc60007fbe0ff */
[----:B------:R2:W5:Y:S01]  /*b820*/  @!P4 LD.E.64 R8, desc[UR58][R32.64] ;  /* 0x0000003a2008c980 */ /* 0x000562000c101b00 */
[----:B------:R-:W-:Y:S02]  /*b830*/  @!P2 IADD3 R44, P4, R39, R236, RZ ;  /* 0x000000ec272ca210 */ /* 0x000fe40007f9e0ff */
[----:B0-----:R-:W-:Y:S02]  /*b840*/  CS2R R28, SRZ ;  /* 0x00000000001c7805 */ /* 0x001fe4000001ff00 */
[----:B------:R-:W-:Y:S01]  /*b850*/  CS2R R10, SRZ ;  /* 0x00000000000a7805 */ /* 0x000fe2000001ff00 */
[----:B------:R-:W-:Y:S01]  /*b860*/  @!P2 IMAD.X R47, R50, 0x1, R235, P5 ;  /* 0x00000001322fa824 */ /* 0x000fe200028e06eb */
[----:B------:R-:W-:-:S04]  /*b870*/  @!P2 IADD3.X R45, R42, R235, RZ, P4, !PT ;  /* 0x000000eb2a2da210 */ /* 0x000fc800027fe4ff */
[----:B------:R0:W5:Y:S04]  /*b880*/  @!P2 LD.E.64 R10, desc[UR58][R46.64] ;  /* 0x0000003a2e0aa980 */ /* 0x000168000c101b00 */
[----:B------:R0:W5:Y:S01]  /*b890*/  @!P2 LD.E.64 R28, desc[UR58][R44.64] ;  /* 0x0000003a2c1ca980 */ /* 0x000162000c101b00 */
[----:B------:R-:W-:Y:S02]  /*b8a0*/  CS2R R30, SRZ ;  /* 0x00000000001e7805 */ /* 0x000fe4000001ff00 */
[----:B-1----:R-:W-:Y:S02]  /*b8b0*/  CS2R R12, SRZ ;  /* 0x00000000000c7805 */ /* 0x002fe4000001ff00 */
[----:B--2---:R-:W-:Y:S02]  /*b8c0*/  CS2R R32, SRZ ;  /* 0x0000000000207805 */ /* 0x004fe4000001ff00 */
[----:B------:R-:W-:-:S02]  /*b8d0*/  CS2R R14, SRZ ;  /* 0x00000000000e7805 */ /* 0x000fc4000001ff00 */
[-C--:B---3--:R-:W-:Y:S02]  /*b8e0*/  @!P3 IADD3 R38, P4, R39, R40.reuse, RZ ;  /* 0x000000282726b210 */ /* 0x088fe40007f9e0ff */
[----:B------:R-:W-:Y:S02]  /*b8f0*/  @!P3 IADD3 R40, P5, R41, R40, RZ ;  /* 0x000000282928b210 */ /* 0x000fe40007fbe0ff */
[-C--:B------:R-:W-:Y:S02]  /*b900*/  @!P1 IADD3 R48, P6, R39, R34.reuse, RZ ;  /* 0x0000002227309210 */ /* 0x080fe40007fde0ff */
[----:B------:R-:W-:Y:S01]  /*b910*/  @!P1 IADD3 R34, P2, R41, R34, RZ ;  /* 0x0000002229229210 */ /* 0x000fe20007f5e0ff */
[C---:B------:R-:W-:Y:S02]  /*b920*/  @!P3 IMAD.X R39, R42.reuse, 0x1, R51, P4 ;  /* 0x000000012a27b824 */ /* 0x040fe400020e0633 */
[----:B------:R-:W-:Y:S01]  /*b930*/  @!P1 IMAD.X R49, R42, 0x1, R237, P6 ;  /* 0x000000012a319824 */ /* 0x000fe200030e06ed */
[C---:B------:R-:W-:Y:S01]  /*b940*/  @!P1 IADD3.X R35, R50.reuse, R237, RZ, P2, !PT ;  /* 0x000000ed32239210 */ /* 0x040fe200017fe4ff */
[----:B------:R-:W-:Y:S01]  /*b950*/  @!P3 IMAD.X R41, R50, 0x1, R51, P5 ;  /* 0x000000013229b824 */ /* 0x000fe200028e0633 */
[----:B------:R0:W5:Y:S04]  /*b960*/  @!P3 LD.E.64 R32, desc[UR58][R38.64] ;  /* 0x0000003a2620b980 */ /* 0x000168000c101b00 */
[----:B------:R0:W5:Y:S04]  /*b970*/  @!P1 LD.E.64 R30, desc[UR58][R48.64] ;  /* 0x0000003a301e9980 */ /* 0x000168000c101b00 */
[----:B------:R0:W5:Y:S04]  /*b980*/  @!P1 LD.E.64 R12, desc[UR58][R34.64] ;  /* 0x0000003a220c9980 */ /* 0x000168000c101b00 */
[----:B------:R0:W5:Y:S02]  /*b990*/  @!P3 LD.E.64 R14, desc[UR58][R40.64] ;  /* 0x0000003a280eb980 */ /* 0x000164000c101b00 */
.L_x_549:
[----:B------:R-:W-:Y:S05]  /*b9a0*/  BSYNC B1 ;  /* 0x0000000000017941 */ /* 0x000fea0003800000 */
.L_x_548:
[----:B0----5:R-:W-:Y:S01]  /*b9b0*/  IMAD.MOV.U32 R38, RZ, RZ, R4 ;  /* 0x000000ffff267224 */ /* 0x021fe200078e0004 */
[----:B------:R-:W-:Y:S01]  /*b9c0*/  SHF.R.U64 R60, R4, 0x10, R5 ;  /* 0x00000010043c7819 */ /* 0x000fe20000001205 */
[----:B------:R-:W-:Y:S01]  /*b9d0*/  IMAD.MOV.U32 R35, RZ, RZ, R20 ;  /* 0x000000ffff237224 */ /* 0x000fe200078e0014 */
[----:B------:R-:W-:Y:S01]  /*b9e0*/  LEA.HI R4, R206, R206, RZ, 0x1 ;  /* 0x000000cece047211 */ /* 0x000fe200078f08ff */
[----:B------:R-:W-:Y:S01]  /*b9f0*/  IMAD.MOV.U32 R45, RZ, RZ, R29 ;  /* 0x000000ffff2d7224 */ /* 0x000fe200078e001d */
[----:B------:R-:W-:Y:S01]  /*ba00*/  @P0 IADD3 R0, R37, -0x40, RZ ;  /* 0xffffffc025000810 */ /* 0x000fe20007ffe0ff */
[--C-:B------:R-:W-:Y:S01]  /*ba10*/  IMAD.MOV.U32 R34, RZ, RZ, R21.reuse ;  /* 0x000000ffff227224 */ /* 0x100fe200078e0015 */
[----:B------:R-:W-:Y:S01]  /*ba20*/  SHF.R.U64 R37, R20, 0x10, R21 ;  /* 0x0000001014257819 */ /* 0x000fe20000001215 */
[--C-:B------:R-:W-:Y:S01]  /*ba30*/  IMAD.MOV.U32 R20, RZ, RZ, R5.reuse ;  /* 0x000000ffff147224 */ /* 0x100fe200078e0005 */
[----:B------:R-:W-:Y:S01]  /*ba40*/  SHF.R.U32.HI R61, RZ, 0x10, R5 ;  /* 0x00000010ff3d7819 */ /* 0x000fe20000011605 */
[----:B-1----:R-:W-:Y:S01]  /*ba50*/  IMAD.MOV.U32 R39, RZ, RZ, R25 ;  /* 0x000000ffff277224 */ /* 0x002fe200078e0019 */
[----:B------:R-:W-:Y:S01]  /*ba60*/  LOP3.LUT R5, R4, 0xfffffffe, RZ, 0xc0, !PT ;  /* 0xfffffffe04057812 */ /* 0x000fe200078ec0ff */
[----:B------:R-:W-:Y:S01]  /*ba70*/  IMAD.MOV.U32 R40, RZ, RZ, R13 ;  /* 0x000000ffff287224 */ /* 0x000fe200078e000d */
[----:B------:R-:W-:Y:S01]  /*ba80*/  MOV R46, R30 ;  /* 0x0000001e002e7202 */ /* 0x000fe20000000f00 */
[----:B------:R-:W-:Y:S01]  /*ba90*/  IMAD.MOV.U32 R44, RZ, RZ, R28 ;  /* 0x000000ffff2c7224 */ /* 0x000fe200078e001c */
[----:B------:R-:W-:Y:S01]  /*baa0*/  SHF.R.U64 R56, R30, 0x10, R31 ;  /* 0x000000101e387819 */ /* 0x000fe2000000121f */
[----:B------:R-:W-:Y:S01]  /*bab0*/  IMAD.IADD R5, R206, 0x1, -R5 ;  /* 0x00000001ce057824 */ /* 0x000fe200078e0a05 */
[--C-:B------:R-:W-:Y:S01]  /*bac0*/  SHF.R.U64 R54, R28, 0x10, R29.reuse ;  /* 0x000000101c367819 */ /* 0x100fe2000000121d */
[----:B------:R-:W-:Y:S01]  /*bad0*/  IMAD.MOV.U32 R30, RZ, RZ, R32 ;  /* 0x000000ffff1e7224 */ /* 0x000fe200078e0020 */
[----:B------:R-:W-:Y:S01]  /*bae0*/  SHF.R.U32.HI R55, RZ, 0x10, R29 ;  /* 0x00000010ff377819 */ /* 0x000fe2000001161d */
[----:B------:R-:W-:Y:S01]  /*baf0*/  IMAD.MOV.U32 R29, RZ, RZ, R8 ;  /* 0x000000ffff1d7224 */ /* 0x000fe200078e0008 */
[----:B------:R-:W-:Y:S01]  /*bb00*/  SHF.L.U32 R5, R5, 0x1f, RZ ;  /* 0x0000001f05057819 */ /* 0x000fe200000006ff */
[----:B------:R-:W-:Y:S01]  /*bb10*/  IMAD.MOV.U32 R47, RZ, RZ, R31 ;  /* 0x000000ffff2f7224 */ /* 0x000fe200078e001f */
[----:B------:R-:W-:Y:S01]  /*bb20*/  SHF.R.U32.HI R49, RZ, 0x10, R21 ;  /* 0x00000010ff317819 */ /* 0x000fe20000011615 */
[----:B------:R-:W-:Y:S01]  /*bb30*/  BSSY B1, `(.L_x_550) ;  /* 0x0000039000017945 */ /* 0x000fe20003800000 */
[----:B------:R-:W0:Y:S01]  /*bb40*/  SYNCS.PHASECHK.TRANS64.TRYWAIT P0, [R2+URZ+0x34800], R5 ;  /* 0x03480005020075a7 */ /* 0x000e22000800017f */
[----:B------:R-:W-:-:S02]  /*bb50*/  MOV R48, R33 ;  /* 0x0000002100307202 */ /* 0x000fc40000000f00 */
[----:B------:R-:W-:Y:S02]  /*bb60*/  MOV R21, R24 ;  /* 0x0000001800157202 */ /* 0x000fe40000000f00 */
[----:B--2---:R-:W-:Y:S01]  /*bb70*/  SHF.R.U64 R50, R24, 0x10, R25 ;  /* 0x0000001018327819 */ /* 0x004fe20000001219 */
[----:B------:R-:W-:Y:S01]  /*bb80*/  IMAD.MOV.U32 R24, RZ, RZ, R26 ;  /* 0x000000ffff187224 */ /* 0x000fe200078e001a */
[--C-:B------:R-:W-:Y:S02]  /*bb90*/  SHF.R.U64 R58, R32, 0x10, R33.reuse ;  /* 0x00000010203a7819 */ /* 0x100fe40000001221 */
[----:B------:R-:W-:Y:S02]  /*bba0*/  SHF.R.U32.HI R59, RZ, 0x10, R33 ;  /* 0x00000010ff3b7819 */ /* 0x000fe40000011621 */
[--C-:B------:R-:W-:Y:S02]  /*bbb0*/  SHF.R.U64 R8, R8, 0x10, R9.reuse ;  /* 0x0000001008087819 */ /* 0x100fe40000001209 */
[----:B------:R-:W-:-:S02]  /*bbc0*/  SHF.R.U32.HI R64, RZ, 0x10, R9 ;  /* 0x00000010ff407819 */ /* 0x000fc40000011609 */
[----:B------:R-:W-:Y:S01]  /*bbd0*/  SHF.R.U32.HI R51, RZ, 0x10, R25 ;  /* 0x00000010ff337819 */ /* 0x000fe20000011619 */
[----:B------:R-:W-:Y:S01]  /*bbe0*/  IMAD.MOV.U32 R25, RZ, RZ, R7 ;  /* 0x000000ffff197224 */ /* 0x000fe200078e0007 */
[----:B------:R-:W-:Y:S01]  /*bbf0*/  SHF.R.U64 R52, R26, 0x10, R27 ;  /* 0x000000101a347819 */ /* 0x000fe2000000121b */
[----:B------:R-:W-:Y:S01]  /*bc00*/  IMAD.MOV.U32 R26, RZ, RZ, R11 ;  /* 0x000000ffff1a7224 */ /* 0x000fe200078e000b */
[----:B------:R-:W-:Y:S02]  /*bc10*/  MOV R33, R6 ;  /* 0x0000000600217202 */ /* 0x000fe40000000f00 */
[--C-:B------:R-:W-:Y:S02]  /*bc20*/  SHF.R.U64 R62, R6, 0x10, R7.reuse ;  /* 0x00000010063e7819 */ /* 0x100fe40000001207 */
[----:B------:R-:W-:Y:S01]  /*bc30*/  SHF.R.U32.HI R63, RZ, 0x10, R7 ;  /* 0x00000010ff3f7819 */ /* 0x000fe20000011607 */
[----:B------:R-:W-:Y:S01]  /*bc40*/  IMAD.MOV.U32 R7, RZ, RZ, R10 ;  /* 0x000000ffff077224 */ /* 0x000fe200078e000a */
[----:B------:R-:W-:-:S02]  /*bc50*/  MOV R6, R9 ;  /* 0x0000000900067202 */ /* 0x000fc40000000f00 */
[--C-:B------:R-:W-:Y:S02]  /*bc60*/  SHF.R.U64 R65, R10, 0x10, R11.reuse ;  /* 0x000000100a417819 */ /* 0x100fe4000000120b */
[----:B------:R-:W-:Y:S02]  /*bc70*/  SHF.R.U32.HI R66, RZ, 0x10, R11 ;  /* 0x00000010ff427819 */ /* 0x000fe4000001160b */
[----:B------:R-:W-:Y:S02]  /*bc80*/  MOV R11, R12 ;  /* 0x0000000c000b7202 */ /* 0x000fe40000000f00 */
[----:B------:R-:W-:Y:S01]  /*bc90*/  SHF.R.U64 R67, R12, 0x10, R13 ;  /* 0x000000100c437819 */ /* 0x000fe2000000120d */
[----:B------:R-:W-:Y:S01]  /*bca0*/  IMAD.MOV.U32 R12, RZ, RZ, R14 ;  /* 0x000000ffff0c7224 */ /* 0x000fe200078e000e */
[----:B------:R-:W-:Y:S02]  /*bcb0*/  PRMT R9, R30, 0x5410, R48 ;  /* 0x000054101e097816 */ /* 0x000fe40000000030 */
[----:B------:R-:W-:-:S02]  /*bcc0*/  MOV R42, R27 ;  /* 0x0000001b002a7202 */ /* 0x000fc40000000f00 */
[----:B------:R-:W-:Y:S02]  /*bcd0*/  PRMT R30, R8, 0x5410, R64 ;  /* 0x00005410081e7816 */ /* 0x000fe40000000040 */
[----:B------:R-:W-:Y:S02]  /*bce0*/  SHF.R.U32.HI R53, RZ, 0x10, R27 ;  /* 0x00000010ff357819 */ /* 0x000fe4000001161b */
[----:B------:R-:W-:Y:S02]  /*bcf0*/  SHF.R.U32.HI R57, RZ, 0x10, R31 ;  /* 0x00000010ff397819 */ /* 0x000fe4000001161f */
[----:B------:R-:W-:Y:S02]  /*bd00*/  SHF.R.U32.HI R68, RZ, 0x10, R13 ;  /* 0x00000010ff447819 */ /* 0x000fe4000001160d */
[----:B----4-:R-:W-:Y:S02]  /*bd10*/  MOV R41, R15 ;  /* 0x0000000f00297202 */ /* 0x010fe40000000f00 */
[----:B------:R-:W-:-:S02]  /*bd20*/  VIMNMX R8, R43, 0x80, PT ;  /* 0x000000802b087848 */ /* 0x000fc40003fe0100 */
[--C-:B------:R-:W-:Y:S02]  /*bd30*/  SHF.R.U64 R69, R14, 0x10, R15.reuse ;  /* 0x000000100e457819 */ /* 0x100fe4000000120f */
[----:B------:R-:W-:Y:S02]  /*bd40*/  SHF.R.U32.HI R70, RZ, 0x10, R15 ;  /* 0x00000010ff467819 */ /* 0x000fe4000001160f */
[----:B------:R-:W-:Y:S02]  /*bd50*/  PRMT R33, R33, 0x5410, R25 ;  /* 0x0000541021217816 */ /* 0x000fe40000000019 */
[----:B------:R-:W-:Y:S02]  /*bd60*/  PRMT R35, R35, 0x5410, R34 ;  /* 0x0000541023237816 */ /* 0x000fe40000000022 */
[----:B------:R-:W-:Y:S02]  /*bd70*/  PRMT R31, R21, 0x5410, R39 ;  /* 0x00005410151f7816 */ /* 0x000fe40000000027 */
[----:B------:R-:W-:-:S02]  /*bd80*/  PRMT R27, R24, 0x5410, R42 ;  /* 0x00005410181b7816 */ /* 0x000fc4000000002a */
[----:B------:R-:W-:Y:S02]  /*bd90*/  PRMT R38, R38, 0x5410, R20 ;  /* 0x0000541026267816 */ /* 0x000fe40000000014 */
[----:B------:R-:W-:Y:S02]  /*bda0*/  PRMT R25, R7, 0x5410, R26 ;  /* 0x0000541007197816 */ /* 0x000fe4000000001a */
        /* <DEDUP_REMOVED lines=13> */
[----:B------:R-:W-:Y:S02]  /*be80*/  ISETP.GE.AND P1, PT, R17, R8, PT ;  /* 0x000000081100720c */ /* 0x000fe40003f26270 */
[----:B------:R-:W-:Y:S02]  /*be90*/  PRMT R20, R67, 0x5410, R68 ;  /* 0x0000541043147816 */ /* 0x000fe40000000044 */
[----:B------:R-:W-:Y:S01]  /*bea0*/  PRMT R11, R12, 0x5410, R41 ;  /* 0x000054100c0b7816 */ /* 0x000fe20000000029 */
[----:B0-----:R-:W-:Y:S08]  /*beb0*/  @!P0 BRA `(.L_x_551) ;  /* 0x00000168008c8947 */ /* 0x001ff00003800000 */
.L_x_805:
[----:B------:R-:W-:Y:S05]  /*bec0*/  BSYNC B1 ;  /* 0x0000000000017941 */ /* 0x000fea0003800000 */
.L_x_550:
[----:B------:R-:W-:Y:S01]  /*bed0*/  BSSY B1, `(.L_x_552) ;  /* 0x00000fe000017945 */ /* 0x000fe20003800000 */
[----:B------:R-:W-:-:S03]  /*bee0*/  PRMT R12, R69, 0x5410, R70 ;  /* 0x00005410450c7816 */ /* 0x000fc60000000046 */
[----:B------:R-:W-:Y:S05]  /*bef0*/  @P1 BRA `(.L_x_553) ;  /* 0x0000000c00ec1947 */ /* 0x000fea0003800000 */
[----:B0-----:R-:W0:Y:S01]  /*bf00*/  LDC R5, c[0x0][0x3f4] ;  /* 0x0000fd00ff057b82 */ /* 0x001e220000000800 */
[----:B------:R-:W-:Y:S01]  /*bf10*/  BSSY B2, `(.L_x_554) ;  /* 0x000002e000027945 */ /* 0x000fe20003800000 */
[-C--:B0-----:R-:W-:Y:S02]  /*bf20*/  ISETP.GE.AND P0, PT, R22, R5.reuse, PT ;  /* 0x000000051600720c */ /* 0x081fe40003f06270 */
[-C--:B------:R-:W-:Y:S02]  /*bf30*/  ISETP.GE.AND P1, PT, R187, R5.reuse, PT ;  /* 0x00000005bb00720c */ /* 0x080fe40003f26270 */
[-C--:B------:R-:W-:Y:S02]  /*bf40*/  ISETP.GE.AND P2, PT, R186, R5.reuse, PT ;  /* 0x00000005ba00720c */ /* 0x080fe40003f46270 */
[-C--:B------:R-:W-:Y:S02]  /*bf50*/  ISETP.GE.AND P3, PT, R189, R5.reuse, PT ;  /* 0x00000005bd00720c */ /* 0x080fe40003f66270 */
[----:B------:R-:W-:-:S02]  /*bf60*/  ISETP.GE.AND P4, PT, R188, R5, PT ;  /* 0x00000005bc00720c */ /* 0x000fc40003f86270 */
[----:B------:R-:W-:-:S03]  /*bf70*/  ISETP.GE.AND P5, PT, R190, R5, PT ;  /* 0x00000005be00720c */ /* 0x000fc60003fa6270 */
[----:B------:R-:W-:Y:S10]  /*bf80*/  @P0 BRA `(.L_x_555) ;  /* 0x0000000000980947 */ /* 0x000ff40003800000 */
[----:B------:R-:W0:Y:S01]  /*bf90*/  LDS.128 R4, [R3+0x10400] ;  /* 0x0104000003047984 */ /* 0x000e220000000c00 */
[----:B------:R-:W-:Y:S02]  /*bfa0*/  HADD2.F32 R47, -RZ, R38.H0_H0 ;  /* 0x20000026ff2f7230 */ /* 0x000fe40000004100 */
[----:B------:R-:W-:Y:S02]  /*bfb0*/  HADD2.F32 R45, -RZ, R35.H0_H0 ;  /* 0x20000023ff2d7230 */ /* 0x000fe40000004100 */
[----:B------:R-:W-:Y:S02]  /*bfc0*/  HADD2.F32 R44, -RZ, R37.H0_H0 ;  /* 0x20000025ff2c7230 */ /* 0x000fe40000004100 */
[----:B------:R-:W-:Y:S02]  /*bfd0*/  HADD2.F32 R46, -RZ, R39.H0_H0 ;  /* 0x20000027ff2e7230 */ /* 0x000fe40000004100 */
[--C-:B0-----:R-:W-:Y:S02]  /*bfe0*/  HADD2.F32 R40, -RZ, R4.reuse.H0_H0 ;  /* 0x20000004ff287230 */ /* 0x101fe40000004100 */
[----:B------:R-:W-:-:S02]  /*bff0*/  HADD2.F32 R4, -RZ, R4.H1_H1 ;  /* 0x30000004ff047230 */ /* 0x000fc40000004100 */
[--C-:B------:R-:W-:Y:S02]  /*c000*/  HADD2.F32 R41, -RZ, R5.reuse.H0_H0 ;  /* 0x20000005ff297230 */ /* 0x100fe40000004100 */
[----:B------:R-:W-:Y:S02]  /*c010*/  HADD2.F32 R5, -RZ, R5.H1_H1 ;  /* 0x30000005ff057230 */ /* 0x000fe40000004100 */
[C---:B------:R-:W-:Y:S01]  /*c020*/  FMUL.FTZ R49, R4.reuse, R47 ;  /* 0x0000002f04317220 */ /* 0x040fe20000410000 */
[-C--:B------:R-:W-:Y:S01]  /*c030*/  FMUL.FTZ R4, R4, R45.reuse ;  /* 0x0000002d04047220 */ /* 0x080fe20000410000 */
[--C-:B------:R-:W-:Y:S02]  /*c040*/  HADD2.F32 R42, -RZ, R6.reuse.H0_H0 ;  /* 0x20000006ff2a7230 */ /* 0x100fe40000004100 */
[----:B------:R-:W-:Y:S02]  /*c050*/  HADD2.F32 R43, -RZ, R7.H0_H0 ;  /* 0x20000007ff2b7230 */ /* 0x000fe40000004100 */
[C---:B------:R-:W-:Y:S01]  /*c060*/  FMUL.FTZ R50, R5.reuse, R46 ;  /* 0x0000002e05327220 */ /* 0x040fe20000410000 */
[C---:B------:R-:W-:Y:S01]  /*c070*/  FFMA.FTZ R49, R40.reuse, R45, -R49 ;  /* 0x0000002d28317223 */ /* 0x040fe20000010831 */
[----:B------:R-:W-:Y:S01]  /*c080*/  FFMA.FTZ R48, R40, R47, R4 ;  /* 0x0000002f28307223 */ /* 0x000fe20000010004 */
[----:B------:R-:W-:Y:S01]  /*c090*/  FMUL.FTZ R52, R5, R44 ;  /* 0x0000002c05347220 */ /* 0x000fe20000410000 */
[----:B------:R-:W-:-:S02]  /*c0a0*/  HADD2.F32 R6, -RZ, R6.H1_H1 ;  /* 0x30000006ff067230 */ /* 0x000fc40000004100 */
[C---:B------:R-:W-:Y:S01]  /*c0b0*/  FFMA.FTZ R50, R41.reuse, R44, -R50 ;  /* 0x0000002c29327223 */ /* 0x040fe20000010832 */
[----:B------:R-:W-:Y:S02]  /*c0c0*/  HADD2.F32 R7, -RZ, R7.H1_H1 ;  /* 0x30000007ff077230 */ /* 0x000fe40000004100 */
[----:B------:R-:W-:Y:S01]  /*c0d0*/  FFMA.FTZ R41, R41, R46, R52 ;  /* 0x0000002e29297223 */ /* 0x000fe20000010034 */
[----:B------:R-:W-:Y:S02]  /*c0e0*/  HADD2.F32 R45, -RZ, R38.H1_H1 ;  /* 0x30000026ff2d7230 */ /* 0x000fe40000004100 */
[----:B------:R-:W-:Y:S02]  /*c0f0*/  HADD2.F32 R5, -RZ, R35.H1_H1 ;  /* 0x30000023ff057230 */ /* 0x000fe40000004100 */
[----:B------:R-:W-:Y:S02]  /*c100*/  HADD2.F32 R40, -RZ, R39.H1_H1 ;  /* 0x30000027ff287230 */ /* 0x000fe40000004100 */
[----:B------:R-:W-:Y:S01]  /*c110*/  FMUL.FTZ R47, R6, R45 ;  /* 0x0000002d062f7220 */ /* 0x000fe20000410000 */
[----:B------:R-:W-:-:S02]  /*c120*/  HADD2.F32 R4, -RZ, R37.H1_H1 ;  /* 0x30000025ff047230 */ /* 0x000fc40000004100 */
[-C--:B------:R-:W-:Y:S01]  /*c130*/  FMUL.FTZ R44, R6, R5.reuse ;  /* 0x00000005062c7220 */ /* 0x080fe20000410000 */
[C---:B------:R-:W-:Y:S01]  /*c140*/  FMUL.FTZ R46, R7.reuse, R40 ;  /* 0x00000028072e7220 */ /* 0x040fe20000410000 */
[C---:B------:R-:W-:Y:S01]  /*c150*/  FFMA.FTZ R6, R42.reuse, R5, -R47 ;  /* 0x000000052a067223 */ /* 0x040fe2000001082f */
[-C--:B------:R-:W-:Y:S01]  /*c160*/  FMUL.FTZ R51, R7, R4.reuse ;  /* 0x0000000407337220 */ /* 0x080fe20000410000 */
[----:B------:R-:W-:Y:S01]  /*c170*/  FFMA.FTZ R45, R42, R45, R44 ;  /* 0x0000002d2a2d7223 */ /* 0x000fe2000001002c */
[C---:B------:R-:W-:Y:S01]  /*c180*/  FFMA.FTZ R7, R43.reuse, R4, -R46 ;  /* 0x000000042b077223 */ /* 0x040fe2000001082e */
[----:B------:R-:W-:Y:S01]  /*c190*/  F2FP.F16.F32.PACK_AB R4, R48, R49 ;  /* 0x000000313004723e */ /* 0x000fe200000000ff */
[----:B------:R-:W-:Y:S01]  /*c1a0*/  FFMA.FTZ R40, R43, R40, R51 ;  /* 0x000000282b287223 */ /* 0x000fe20000010033 */
[----:B------:R-:W-:Y:S02]  /*c1b0*/  F2FP.F16.F32.PACK_AB R5, R41, R50 ;  /* 0x000000322905723e */ /* 0x000fe400000000ff */
[----:B------:R-:W-:-:S02]  /*c1c0*/  F2FP.F16.F32.PACK_AB R6, R45, R6 ;  /* 0x000000062d06723e */ /* 0x000fc400000000ff */
[----:B------:R-:W-:-:S05]  /*c1d0*/  F2FP.F16.F32.PACK_AB R7, R40, R7 ;  /* 0x000000072807723e */ /* 0x000fca00000000ff */
[----:B------:R0:W-:Y:S02]  /*c1e0*/  STS.128 [R3+0x10400], R4 ;  /* 0x0104000403007388 */ /* 0x0001e40000000c00 */
.L_x_555:
[----:B------:R-:W-:Y:S05]  /*c1f0*/  BSYNC B2 ;  /* 0x0000000000027941 */ /* 0x000fea0003800000 */
.L_x_554:
[----:B------:R-:W-:Y:S04]  /*c200*/  BSSY B2, `(.L_x_556) ;  /* 0x0000028000027945 */ /* 0x000fe80003800000 */
[----:B------:R-:W-:Y:S05]  /*c210*/  @P1 BRA `(.L_x_557) ;  /* 0x0000000000981947 */ /* 0x000fea0003800000 */
[----:B0-----:R-:W0:Y:S01]  /*c220*/  LDS.128 R4, [R0] ;  /* 0x0000000000047984 */ /* 0x001e220000000c00 */
        /* <DEDUP_REMOVED lines=36> */
[----:B------:R1:W-:Y:S02]  /*c470*/  STS.128 [R0], R4 ;  /* 0x0000000400007388 */ /* 0x0003e40000000c00 */
.L_x_557:
[----:B------:R-:W-:Y:S05]  /*c480*/  BSYNC B2 ;  /* 0x0000000000027941 */ /* 0x000fea0003800000 */
.L_x_556:
[----:B------:R-:W-:Y:S04]  /*c490*/  BSSY B2, `(.L_x_558) ;  /* 0x0000028000027945 */ /* 0x000fe80003800000 */
[----:B------:R-:W-:Y:S05]  /*c4a0*/  @P2 BRA `(.L_x_559) ;  /* 0x0000000000982947 */ /* 0x000fea0003800000 */
[----:B01----:R-:W0:Y:S01]  /*c4b0*/  LDS.128 R4, [R3+0x14400] ;  /* 0x0144000003047984 */ /* 0x003e220000000c00 */
        /* <DEDUP_REMOVED lines=37> */
.L_x_559:
[----:B------:R-:W-:Y:S05]  /*c710*/  BSYNC B2 ;  /* 0x0000000000027941 */ /* 0x000fea0003800000 */
.L_x_558:
[----:B------:R-:W-:Y:S04]  /*c720*/  BSSY B2, `(.L_x_560) ;  /* 0x0000028000027945 */ /* 0x000fe80003800000 */
[----:B------:R-:W-:Y:S05]  /*c730*/  @P3 BRA `(.L_x_561) ;  /* 0x0000000000983947 */ /* 0x000fea0003800000 */
[----:B012---:R-:W0:Y:S01]  /*c740*/  LDS.128 R4, [R0+0x4000] ;  /* 0x0040000000047984 */ /* 0x007e220000000c00 */
        /* <DEDUP_REMOVED lines=37> */
.L_x_561:
[----:B------:R-:W-:Y:S05]  /*c9a0*/  BSYNC B2 ;  /* 0x0000000000027941 */ /* 0x000fea0003800000 */
.L_x_560:
[----:B------:R-:W-:Y:S04]  /*c9b0*/  BSSY B2, `(.L_x_562) ;  /* 0x0000028000027945 */ /* 0x000fe80003800000 */
[----:B------:R-:W-:Y:S05]  /*c9c0*/  @P4 BRA `(.L_x_563) ;  /* 0x0000000000984947 */ /* 0x000fea0003800000 */
[----:B0123--:R-:W0:Y:S01]  /*c9d0*/  LDS.128 R4, [R3+0x18400] ;  /* 0x0184000003047984 */ /* 0x00fe220000000c00 */
        /* <DEDUP_REMOVED lines=37> */
.L_x_563:
[----:B------:R-:W-:Y:S05]  /*cc30*/  BSYNC B2 ;  /* 0x0000000000027941 */ /* 0x000fea0003800000 */
.L_x_562:
[----:B------:R-:W-:Y:S05]  /*cc40*/  @P5 BRA `(.L_x_553) ;  /* 0x0000000000985947 */ /* 0x000fea0003800000 */
[----:B01234-:R-:W0:Y:S01]  /*cc50*/  LDS.128 R4, [R0+0x8000] ;  /* 0x0080000000047984 */ /* 0x01fe220000000c00 */
        /* <DEDUP_REMOVED lines=37> */
.L_x_553:
[----:B------:R-:W-:Y:S05]  /*ceb0*/  BSYNC B1 ;  /* 0x0000000000017941 */ /* 0x000fea0003800000 */
.L_x_552:
[----:B------:R-:W-:-:S13]  /*cec0*/  ISETP.GE.AND P0, PT, R207, R8, PT ;  /* 0x00000008cf00720c */ /* 0x000fda0003f06270 */
[----:B------:R-:W-:Y:S05]  /*ced0*/  @P0 BRA `(.L_x_564) ;  /* 0x0000003800dc0947 */ /* 0x000fea0003800000 */
[----:B01234-:R-:W0:Y:S01]  /*cee0*/  LDC R5, c[0x0][0x3f4] ;  /* 0x0000fd00ff057b82 */ /* 0x01fe220000000800 */
        /* <DEDUP_REMOVED lines=9> */
[--C-:B------:R-:W-:Y:S02]  /*cf80*/  HADD2.F32 R48, -RZ, R38.reuse.H0_H0 ;  /* 0x20000026ff307230 */ /* 0x100fe40000004100 */
[----:B------:R-:W-:Y:S02]  /*cf90*/  HADD2.F32 R50, -RZ, R39.H0_H0 ;  /* 0x20000027ff327230 */ /* 0x000fe40000004100 */
[----:B------:R-:W-:Y:S02]  /*cfa0*/  HADD2.F32 R44, -RZ, R35.H0_H0 ;  /* 0x20000023ff2c7230 */ /* 0x000fe40000004100 */
[----:B------:R-:W-:Y:S02]  /*cfb0*/  HADD2.F32 R46, -RZ, R37.H0_H0 ;  /* 0x20000025ff2e7230 */ /* 0x000fe40000004100 */
[----:B------:R-:W-:Y:S02]  /*cfc0*/  HADD2.F32 R49, -RZ, R38.H1_H1 ;  /* 0x30000026ff317230 */ /* 0x000fe40000004100 */
[----:B0-----:R-:W-:-:S02]  /*cfd0*/  HADD2.F32 R8, -RZ, R4.H0_H0 ;  /* 0x20000004ff087230 */ /* 0x001fc40000004100 */
[----:B------:R-:W-:Y:S02]  /*cfe0*/  HADD2.F32 R4, -RZ, R4.H1_H1 ;  /* 0x30000004ff047230 */ /* 0x000fe40000004100 */
[--C-:B------:R-:W-:Y:S02]  /*cff0*/  HADD2.F32 R40, -RZ, R5.reuse.H0_H0 ;  /* 0x20000005ff287230 */ /* 0x100fe40000004100 */
[----:B------:R-:W-:Y:S02]  /*d000*/  HADD2.F32 R5, -RZ, R5.H1_H1 ;  /* 0x30000005ff057230 */ /* 0x000fe40000004100 */
[-C--:B------:R-:W-:Y:S01]  /*d010*/  FMUL.FTZ R43, R48, R4.reuse ;  /* 0x00000004302b7220 */ /* 0x080fe20000410000 */
[----:B------:R-:W-:Y:S01]  /*d020*/  FMUL.FTZ R45, R44, R4 ;  /* 0x000000042c2d7220 */ /* 0x000fe20000410000 */
[----:B------:R-:W-:Y:S02]  /*d030*/  HADD2.F32 R41, -RZ, R6.H0_H0 ;  /* 0x20000006ff297230 */ /* 0x000fe40000004100 */
[-C--:B------:R-:W-:Y:S01]  /*d040*/  FMUL.FTZ R47, R50, R5.reuse ;  /* 0x00000005322f7220 */ /* 0x080fe20000410000 */
[----:B------:R-:W-:Y:S01]  /*d050*/  FFMA.FTZ R4, R44, R8, -R43 ;  /* 0x000000082c047223 */ /* 0x000fe2000001082b */
[----:B------:R-:W-:Y:S01]  /*d060*/  FMUL.FTZ R43, R46, R5 ;  /* 0x000000052e2b7220 */ /* 0x000fe20000410000 */
[----:B------:R-:W-:-:S02]  /*d070*/  HADD2.F32 R42, -RZ, R7.H0_H0 ;  /* 0x20000007ff2a7230 */ /* 0x000fc40000004100 */
[----:B------:R-:W-:Y:S01]  /*d080*/  FFMA.FTZ R5, R46, R40, -R47 ;  /* 0x000000282e057223 */ /* 0x000fe2000001082f */
[----:B------:R-:W-:Y:S02]  /*d090*/  HADD2.F32 R6, -RZ, R6.H1_H1 ;  /* 0x30000006ff067230 */ /* 0x000fe40000004100 */
[----:B------:R-:W-:Y:S01]  /*d0a0*/  FFMA.FTZ R45, R48, R8, R45 ;  /* 0x00000008302d7223 */ /* 0x000fe2000001002d */
[----:B------:R-:W-:Y:S02]  /*d0b0*/  HADD2.F32 R7, -RZ, R7.H1_H1 ;  /* 0x30000007ff077230 */ /* 0x000fe40000004100 */
[----:B------:R-:W-:Y:S01]  /*d0c0*/  FFMA.FTZ R40, R50, R40, R43 ;  /* 0x0000002832287223 */ /* 0x000fe2000001002b */
[----:B------:R-:W-:Y:S02]  /*d0d0*/  HADD2.F32 R46, -RZ, R39.H1_H1 ;  /* 0x30000027ff2e7230 */ /* 0x000fe40000004100 */
[----:B------:R-:W-:Y:S01]  /*d0e0*/  FMUL.FTZ R8, R49, R6 ;  /* 0x0000000631087220 */ /* 0x000fe20000410000 */
[----:B------:R-:W-:Y:S01]  /*d0f0*/  HADD2.F32 R47, -RZ, R35.H1_H1 ;  /* 0x30000023ff2f7230 */ /* 0x000fe20000004100 */
[----:B------:R-:W-:Y:S01]  /*d100*/  F2FP.F16.F32.PACK_AB R4, R45, R4 ;  /* 0x000000042d04723e */ /* 0x000fe200000000ff */
[----:B------:R-:W-:-:S02]  /*d110*/  HADD2.F32 R44, -RZ, R37.H1_H1 ;  /* 0x30000025ff2c7230 */ /* 0x000fc40000004100 */
[----:B------:R-:W-:Y:S01]  /*d120*/  FMUL.FTZ R35, R46, R7 ;  /* 0x000000072e237220 */ /* 0x000fe20000410000 */
[----:B------:R-:W-:Y:S01]  /*d130*/  F2FP.F16.F32.PACK_AB R5, R40, R5 ;  /* 0x000000052805723e */ /* 0x000fe200000000ff */
[C---:B------:R-:W-:Y:S01]  /*d140*/  FMUL.FTZ R38, R47.reuse, R6 ;  /* 0x000000062f267220 */ /* 0x040fe20000410000 */
[----:B------:R-:W-:Y:S01]  /*d150*/  FFMA.FTZ R6, R47, R41, -R8 ;  /* 0x000000292f067223 */ /* 0x000fe20000010808 */
[C---:B------:R-:W-:Y:S01]  /*d160*/  FMUL.FTZ R37, R44.reuse, R7 ;  /* 0x000000072c257220 */ /* 0x040fe20000410000 */
[-C--:B------:R-:W-:Y:S01]  /*d170*/  FFMA.FTZ R7, R44, R42.reuse, -R35 ;  /* 0x0000002a2c077223 */ /* 0x080fe20000010823 */
[----:B------:R-:W-:Y:S02]  /*d180*/  FFMA.FTZ R41, R49, R41, R38 ;  /* 0x0000002931297223 */ /* 0x000fe40000010026 */
[----:B------:R-:W-:-:S03]  /*d190*/  FFMA.FTZ R42, R46, R42, R37 ;  /* 0x0000002a2e2a7223 */ /* 0x000fc60000010025 */
[----:B------:R-:W-:Y:S02]  /*d1a0*/  F2FP.F16.F32.PACK_AB R6, R41, R6 ;  /* 0x000000062906723e */ /* 0x000fe400000000ff */
[----:B------:R-:W-:-:S05]  /*d1b0*/  F2FP.F16.F32.PACK_AB R7, R42, R7 ;  /* 0x000000072a07723e */ /* 0x000fca00000000ff */
[----:B------:R0:W-:Y:S02]  /*d1c0*/  STS.128 [R3+0x12400], R4 ;  /* 0x0124000403007388 */ /* 0x0001e40000000c00 */
.L_x_566:
[----:B------:R-:W-:Y:S05]  /*d1d0*/  BSYNC B1 ;  /* 0x0000000000017941 */ /* 0x000fea0003800000 */
.L_x_565:
[----:B------:R-:W-:Y:S04]  /*d1e0*/  BSSY B1, `(.L_x_567) ;  /* 0x0000028000017945 */ /* 0x000fe80003800000 */
[----:B------:R-:W-:Y:S05]  /*d1f0*/  @P1 BRA `(.L_x_568) ;  /* 0x0000000000981947 */ /* 0x000fea0003800000 */
[----:B0-----:R-:W0:Y:S01]  /*d200*/  LDS.128 R4, [R0+0x2000] ;  /* 0x0020000000047984 */ /* 0x001e220000000c00 */
        /* <DEDUP_REMOVED lines=8> */
[-C--:B------:R-:W-:Y:S01]  /*d290*/  FMUL.FTZ R39, R44, R4.reuse ;  /* 0x000000042c277220 */ /* 0x080fe20000410000 */
[C---:B------:R-:W-:Y:S01]  /*d2a0*/  FMUL.FTZ R41, R42.reuse, R4 ;  /* 0x000000042a297220 */ /* 0x040fe20000410000 */
[----:B------:R-:W-:Y:S02]  /*d2b0*/  HADD2.F32 R37, -RZ, R6.H0_H0 ;  /* 0x20000006ff257230 */ /* 0x000fe40000004100 */
[-C--:B------:R-:W-:Y:S01]  /*d2c0*/  FMUL.FTZ R40, R45, R5.reuse ;  /* 0x000000052d287220 */ /* 0x080fe20000410000 */
[-C--:B------:R-:W-:Y:S01]  /*d2d0*/  FFMA.FTZ R4, R42, R8.reuse, -R39 ;  /* 0x000000082a047223 */ /* 0x080fe20000010827 */
[----:B------:R-:W-:Y:S01]  /*d2e0*/  FFMA.FTZ R41, R44, R8, R41 ;  /* 0x000000082c297223 */ /* 0x000fe20000010029 */
[----:B------:R-:W-:Y:S01]  /*d2f0*/  FMUL.FTZ R8, R43, R5 ;  /* 0x000000052b087220 */ /* 0x000fe20000410000 */
[----:B------:R-:W-:-:S02]  /*d300*/  HADD2.F32 R38, -RZ, R7.H0_H0 ;  /* 0x20000007ff267230 */ /* 0x000fc40000004100 */
[-C--:B------:R-:W-:Y:S01]  /*d310*/  FFMA.FTZ R5, R43, R35.reuse, -R40 ;  /* 0x000000232b057223 */ /* 0x080fe20000010828 */
[----:B------:R-:W-:Y:S02]  /*d320*/  HADD2.F32 R6, -RZ, R6.H1_H1 ;  /* 0x30000006ff067230 */ /* 0x000fe40000004100 */
[----:B------:R-:W-:Y:S01]  /*d330*/  FFMA.FTZ R8, R45, R35, R8 ;  /* 0x000000232d087223 */ /* 0x000fe20000010008 */
[----:B------:R-:W-:Y:S01]  /*d340*/  HADD2.F32 R7, -RZ, R7.H1_H1 ;  /* 0x30000007ff077230 */ /* 0x000fe20000004100 */
[----:B------:R-:W-:Y:S01]  /*d350*/  F2FP.F16.F32.PACK_AB R4, R41, R4 ;  /* 0x000000042904723e */ /* 0x000fe200000000ff */
[----:B------:R-:W-:Y:S02]  /*d360*/  HADD2.F32 R43, -RZ, R33.H1_H1 ;  /* 0x30000021ff2b7230 */ /* 0x000fe40000004100 */
[----:B------:R-:W-:Y:S01]  /*d370*/  HADD2.F32 R42, -RZ, R34.H1_H1 ;  /* 0x30000022ff2a7230 */ /* 0x000fe20000004100 */
[----:B------:R-:W-:Y:S01]  /*d380*/  F2FP.F16.F32.PACK_AB R5, R8, R5 ;  /* 0x000000050805723e */ /* 0x000fe200000000ff */
[----:B------:R-:W-:-:S02]  /*d390*/  HADD2.F32 R39, -RZ, R31.H1_H1 ;  /* 0x3000001fff277230 */ /* 0x000fc40000004100 */
[----:B------:R-:W-:Y:S02]  /*d3a0*/  HADD2.F32 R40, -RZ, R32.H1_H1 ;  /* 0x30000020ff287230 */ /* 0x000fe40000004100 */
[-C--:B------:R-:W-:Y:S01]  /*d3b0*/  FMUL.FTZ R32, R43, R6.reuse ;  /* 0x000000062b207220 */ /* 0x080fe20000410000 */
[-C--:B------:R-:W-:Y:S01]  /*d3c0*/  FMUL.FTZ R31, R42, R7.reuse ;  /* 0x000000072a1f7220 */ /* 0x080fe20000410000 */
[C---:B------:R-:W-:Y:S01]  /*d3d0*/  FMUL.FTZ R34, R39.reuse, R6 ;  /* 0x0000000627227220 */ /* 0x040fe20000410000 */
[C---:B------:R-:W-:Y:S01]  /*d3e0*/  FMUL.FTZ R33, R40.reuse, R7 ;  /* 0x0000000728217220 */ /* 0x040fe20000410000 */
[-C--:B------:R-:W-:Y:S01]  /*d3f0*/  FFMA.FTZ R6, R39, R37.reuse, -R32 ;  /* 0x0000002527067223 */ /* 0x080fe20000010820 */
[-C--:B------:R-:W-:Y:S01]  /*d400*/  FFMA.FTZ R7, R40, R38.reuse, -R31 ;  /* 0x0000002628077223 */ /* 0x080fe2000001081f */
[----:B------:R-:W-:Y:S01]  /*d410*/  FFMA.FTZ R37, R43, R37, R34 ;  /* 0x000000252b257223 */ /* 0x000fe20000010022 */
[----:B------:R-:W-:-:S04]  /*d420*/  FFMA.FTZ R38, R42, R38, R33 ;  /* 0x000000262a267223 */ /* 0x000fc80000010021 */
[----:B------:R-:W-:Y:S02]  /*d430*/  F2FP.F16.F32.PACK_AB R6, R37, R6 ;  /* 0x000000062506723e */ /* 0x000fe400000000ff */
[----:B------:R-:W-:-:S05]  /*d440*/  F2FP.F16.F32.PACK_AB R7, R38, R7 ;  /* 0x000000072607723e */ /* 0x000fca00000000ff */
[----:B------:R1:W-:Y:S02]  /*d450*/  STS.128 [R0+0x2000], R4 ;  /* 0x0020000400007388 */ /* 0x0003e40000000c00 */
.L_x_568:
[----:B------:R-:W-:Y:S05]  /*d460*/  BSYNC B1 ;  /* 0x0000000000017941 */ /* 0x000fea0003800000 */
.L_x_567:
        /* <DEDUP_REMOVED lines=28> */
[-C--:B------:R-:W-:Y:S01]  /*d630*/  FMUL.FTZ R27, R38, R6.reuse ;  /* 0x00000006261b7220 */ /* 0x080fe20000410000 */
[----:B------:R-:W-:Y:S02]  /*d640*/  HADD2.F32 R35, -RZ, R28.H1_H1 ;  /* 0x3000001cff237230 */ /* 0x000fe40000004100 */
[C---:B------:R-:W-:Y:S01]  /*d650*/  FMUL.FTZ R29, R34.reuse, R6 ;  /* 0x00000006221d7220 */ /* 0x040fe20000410000 */
[-C--:B------:R-:W-:Y:S01]  /*d660*/  FMUL.FTZ R28, R39, R7.reuse ;  /* 0x00000007271c7220 */ /* 0x080fe20000410000 */
[-C--:B------:R-:W-:Y:S01]  /*d670*/  FFMA.FTZ R6, R34, R32.reuse, -R27 ;  /* 0x0000002022067223 */ /* 0x080fe2000001081b */
[C---:B------:R-:W-:Y:S01]  /*d680*/  FMUL.FTZ R30, R35.reuse, R7 ;  /* 0x00000007231e7220 */ /* 0x040fe20000410000 */
[----:B------:R-:W-:Y:S01]  /*d690*/  FFMA.FTZ R29, R38, R32, R29 ;  /* 0x00000020261d7223 */ /* 0x000fe2000001001d */
[-C--:B------:R-:W-:Y:S02]  /*d6a0*/  FFMA.FTZ R7, R35, R33.reuse, -R28 ;  /* 0x0000002123077223 */ /* 0x080fe4000001081c */
[----:B------:R-:W-:-:S02]  /*d6b0*/  FFMA.FTZ R30, R39, R33, R30 ;  /* 0x00000021271e7223 */ /* 0x000fc4000001001e */
[----:B------:R-:W-:-:S03]  /*d6c0*/  F2FP.F16.F32.PACK_AB R6, R29, R6 ;  /* 0x000000061d06723e */ /* 0x000fc600000000ff */
[----:B------:R-:W-:-:S05]  /*d6d0*/  F2FP.F16.F32.PACK_AB R7, R30, R7 ;  /* 0x000000071e07723e */ /* 0x000fca00000000ff */
[----:B------:R2:W-:Y:S02]  /*d6e0*/  STS.128 [R3+0x16400], R4 ;  /* 0x0164000403007388 */ /* 0x0005e40000000c00 */
.L_x_570:
[----:B------:R-:W-:Y:S05]  /*d6f0*/  BSYNC B1 ;  /* 0x0000000000017941 */ /* 0x000fea0003800000 */
.L_x_569:
        /* <DEDUP_REMOVED lines=40> */
.L_x_572:
[----:B------:R-:W-:Y:S05]  /*d980*/  BSYNC B1 ;  /* 0x0000000000017941 */ /* 0x000fea0003800000 */
.L_x_571:
        /* <DEDUP_REMOVED lines=40> */
.L_x_574:
[----:B------:R-:W-:Y:S05]  /*dc10*/  BSYNC B1 ;  /* 0x0000000000017941 */ /* 0x000fea0003800000 */
.L_x_573:
        /* <DEDUP_REMOVED lines=13> */
[----:B------:R-:W-:Y:S01]  /*dcf0*/  FMUL.FTZ R15, R28, R5 ;  /* 0x000000051c0f7220 */ /* 0x000fe20000410000 */
[----:B------:R-:W-:Y:S01]  /*dd00*/  FFMA.FTZ R4, R21, R3, -R20 ;  /* 0x0000000315047223 */ /* 0x000fe20000010814 */
[----:B------:R-:W-:-:S02]  /*dd10*/  HADD2.F32 R14, -RZ, R7.H0_H0 ;  /* 0x20000007ff0e7230 */ /* 0x000fc40000004100 */
[----:B------:R-:W-:Y:S01]  /*dd20*/  FFMA.FTZ R3, R25, R3, R24 ;  /* 0x0000000319037223 */ /* 0x000fe20000010018 */
[C---:B------:R-:W-:Y:S01]  /*dd30*/  FMUL.FTZ R21, R26.reuse, R5 ;  /* 0x000000051a157220 */ /* 0x040fe20000410000 */
[----:B------:R-:W-:Y:S02]  /*dd40*/  HADD2.F32 R6, -RZ, R6.H1_H1 ;  /* 0x30000006ff067230 */ /* 0x000fe40000004100 */
[-C--:B------:R-:W-:Y:S01]  /*dd50*/  FFMA.FTZ R5, R26, R8.reuse, -R15 ;  /* 0x000000081a057223 */ /* 0x080fe2000001080f */
[----:B------:R-:W-:Y:S02]  /*dd60*/  HADD2.F32 R7, -RZ, R7.H1_H1 ;  /* 0x30000007ff077230 */ /* 0x000fe40000004100 */
[----:B------:R-:W-:Y:S01]  /*dd70*/  FFMA.FTZ R8, R28, R8, R21 ;  /* 0x000000081c087223 */ /* 0x000fe20000010015 */
[----:B------:R-:W-:Y:S01]  /*dd80*/  HADD2.F32 R25, -RZ, R11.H1_H1 ;  /* 0x3000000bff197230 */ /* 0x000fe20000004100 */
[----:B------:R-:W-:Y:S01]  /*dd90*/  F2FP.F16.F32.PACK_AB R4, R3, R4 ;  /* 0x000000040304723e */ /* 0x000fe200000000ff */
[----:B------:R-:W-:-:S02]  /*dda0*/  HADD2.F32 R24, -RZ, R12.H1_H1 ;  /* 0x3000000cff187230 */ /* 0x000fc40000004100 */
[----:B------:R-:W-:Y:S01]  /*ddb0*/  HADD2.F32 R15, -RZ, R9.H1_H1 ;  /* 0x30000009ff0f7230 */ /* 0x000fe20000004100 */
[----:B------:R-:W-:Y:S01]  /*ddc0*/  F2FP.F16.F32.PACK_AB R5, R8, R5 ;  /* 0x000000050805723e */ /* 0x000fe200000000ff */
        /* <DEDUP_REMOVED lines=11> */
[----:B------:R0:W-:Y:S01]  /*de80*/  STS.128 [R0+0xa000], R4 ;  /* 0x00a0000400007388 */ /* 0x0001e20000000c00 */
[----:B------:R-:W-:Y:S05]  /*de90*/  BRA `(.L_x_564) ;  /* 0x0000002800ec7947 */ /* 0x000fea0003800000 */
.L_x_546:
[----:B------:R-:W-:-:S03]  /*dea0*/  UMOV UR4, 0xffffffff ;  /* 0xffffffff00047882 */ /* 0x000fc60000000000 */
[----:B------:R-:W-:Y:S05]  /*deb0*/  BRA.DIV UR4, `(.L_x_575) ;  /* 0x0000014a04a07947 */ /* 0x000fea000b800000 */
[----:B------:R0:W1:Y:S04]  /*dec0*/  SHFL.IDX PT, R41, R42, RZ, 0x1c1f ;  /* 0x001c1fff2a297589 */ /* 0x00006800000e0000 */
[----:B------:R0:W2:Y:S04]  /*ded0*/  SHFL.IDX PT, R40, R39, RZ, 0x1c1f ;  /* 0x001c1fff27287589 */ /* 0x0000a800000e0000 */
[----:B------:R0:W3:Y:S04]  /*dee0*/  SHFL.IDX PT, R21, R50, RZ, 0x1c1f ;  /* 0x001c1fff32157589 */ /* 0x0000e800000e0000 */
[----:B------:R0:W4:Y:S02]  /*def0*/  SHFL.IDX PT, R20, R24, RZ, 0x1c1f ;  /* 0x001c1fff18147589 */ /* 0x00012400000e0000 */
.L_x_811:
[----:B------:R-:W-:Y:S01]  /*df00*/  ULDC UR4, c[0x0][0x448] ;  /* 0x0001120000047ab9 */ /* 0x000fe20000000800 */
[----:B------:R-:W-:Y:S01]  /*df10*/  BSSY B1, `(.L_x_576) ;  /* 0x0000031000017945 */ /* 0x000fe20003800000 */
[----:B------:R-:W-:Y:S01]  /*df20*/  IMAD R150, R150, UR4, RZ ;  /* 0x0000000496967c24 */ /* 0x000fe2000f8e02ff */
[----:B------:R-:W-:Y:S02]  /*df30*/  CS2R R4, SRZ ;  /* 0x0000000000047805 */ /* 0x000fe4000001ff00 */
[----:B------:R-:W-:Y:S02]  /*df40*/  CS2R R6, SRZ ;  /* 0x0000000000067805 */ /* 0x000fe4000001ff00 */
[----:B------:R-:W-:Y:S02]  /*df50*/  CS2R R8, SRZ ;  /* 0x0000000000087805 */ /* 0x000fe4000001ff00 */
[----:B------:R-:W-:Y:S02]  /*df60*/  CS2R R10, SRZ ;  /* 0x00000000000a7805 */ /* 0x000fe4000001ff00 */
[----:B------:R-:W-:Y:S01]  /*df70*/  ISETP.GE.AND P0, PT, R0, R150, PT ;  /* 0x000000960000720c */ /* 0x000fe20003f06270 */
[----:B------:R-:W-:Y:S01]  /*df80*/  IMAD R0, R145, -0x80, R150 ;  /* 0xffffff8091007824 */ /* 0x000fe200078e0296 */
[----:B------:R-:W-:-:S02]  /*df90*/  CS2R R12, SRZ ;  /* 0x00000000000c7805 */ /* 0x000fc4000001ff00 */
[----:B------:R-:W-:Y:S02]  /*dfa0*/  CS2R R14, SRZ ;  /* 0x00000000000e7805 */ /* 0x000fe4000001ff00 */
[----:B0-----:R-:W-:Y:S02]  /*dfb0*/  CS2R R24, SRZ ;  /* 0x0000000000187805 */ /* 0x001fe4000001ff00 */
[----:B------:R-:W-:Y:S02]  /*dfc0*/  CS2R R26, SRZ ;  /* 0x00000000001a7805 */ /* 0x000fe4000001ff00 */
[----:B------:R-:W-:Y:S02]  /*dfd0*/  CS2R R28, SRZ ;  /* 0x00000000001c7805 */ /* 0x000fe4000001ff00 */
[----:B------:R-:W-:Y:S02]  /*dfe0*/  CS2R R30, SRZ ;  /* 0x00000000001e7805 */ /* 0x000fe4000001ff00 */
[----:B------:R-:W-:-:S02]  /*dff0*/  CS2R R32, SRZ ;  /* 0x0000000000207805 */ /* 0x000fc4000001ff00 */
[----:B------:R-:W-:Y:S01]  /*e000*/  CS2R R34, SRZ ;  /* 0x0000000000227805 */ /* 0x000fe2000001ff00 */
[----:B------:R-:W-:Y:S06]  /*e010*/  @P0 BRA `(.L_x_577) ;  /* 0x0000000000800947 */ /* 0x000fec0003800000 */
[C---:B------:R-:W-:Y:S01]  /*e020*/  VIADD R3, R18.reuse, 0x20 ;  /* 0x0000002012037836 */ /* 0x040fe20000000000 */
[C---:B------:R-:W-:Y:S01]  /*e030*/  IADD3 R4, R18.reuse, 0x40, RZ ;  /* 0x0000004012047810 */ /* 0x040fe20007ffe0ff */
[----:B------:R-:W-:Y:S01]  /*e040*/  ULDC UR4, c[0x0][0x3f4] ;  /* 0x0000fd0000047ab9 */ /* 0x000fe20000000800 */
[----:B------:R-:W-:Y:S02]  /*e050*/  CS2R R24, SRZ ;  /* 0x0000000000187805 */ /* 0x000fe4000001ff00 */
[----:B------:R-:W-:Y:S02]  /*e060*/  ISETP.GE.AND P0, PT, R18, UR4, PT ;  /* 0x0000000412007c0c */ /* 0x000fe4000bf06270 */
[----:B------:R-:W-:Y:S02]  /*e070*/  CS2R R26, SRZ ;  /* 0x00000000001a7805 */ /* 0x000fe4000001ff00 */
[----:B------:R-:W-:Y:S02]  /*e080*/  ISETP.GE.AND P1, PT, R3, UR4, PT ;  /* 0x0000000403007c0c */ /* 0x000fe4000bf26270 */
[----:B------:R-:W-:-:S02]  /*e090*/  ISETP.GE.AND P2, PT, R4, UR4, PT ;  /* 0x0000000404007c0c */ /* 0x000fc4000bf46270 */
[----:B------:R-:W-:Y:S02]  /*e0a0*/  CS2R R4, SRZ ;  /* 0x0000000000047805 */ /* 0x000fe4000001ff00 */
[----:B------:R-:W-:Y:S02]  /*e0b0*/  CS2R R6, SRZ ;  /* 0x0000000000067805 */ /* 0x000fe4000001ff00 */
[----:B------:R-:W-:Y:S01]  /*e0c0*/  CS2R R28, SRZ ;  /* 0x00000000001c7805 */ /* 0x000fe2000001ff00 */
[----:B-12---:R-:W-:-:S04]  /*e0d0*/  @!P0 IMAD.WIDE R12, R18, 0x2, R40 ;  /* 0x00000002120c8825 */ /* 0x006fc800078e0228 */
[----:B------:R-:W-:Y:S01]  /*e0e0*/  @!P1 IMAD.SHL.U32 R43, R227, 0x8, RZ ;  /* 0x00000008e32b9824 */ /* 0x000fe200078e00ff */
[----:B------:R0:W5:Y:S01]  /*e0f0*/  @!P0 LD.E.128 R24, desc[UR58][R12.64] ;  /* 0x0000003a0c188980 */ /* 0x000162000c101d00 */
[----:B------:R-:W-:Y:S01]  /*e100*/  @!P2 IMAD.SHL.U32 R45, R228, 0x8, RZ ;  /* 0x00000008e42da824 */ /* 0x000fe200078e00ff */
[----:B------:R-:W-:Y:S01]  /*e110*/  CS2R R30, SRZ ;  /* 0x00000000001e7805 */ /* 0x000fe2000001ff00 */
[--C-:B------:R-:W-:Y:S01]  /*e120*/  @!P1 IMAD.WIDE R38, R43, 0x2, R40.reuse ;  /* 0x000000022b269825 */ /* 0x100fe200078e0228 */
[----:B------:R-:W-:Y:S02]  /*e130*/  CS2R R8, SRZ ;  /* 0x0000000000087805 */ /* 0x000fe4000001ff00 */
[----:B------:R-:W-:Y:S02]  /*e140*/  CS2R R10, SRZ ;  /* 0x00000000000a7805 */ /* 0x000fe4000001ff00 */
[----:B------:R-:W-:Y:S01]  /*e150*/  CS2R R32, SRZ ;  /* 0x0000000000207805 */ /* 0x000fe2000001ff00 */
[----:B------:R-:W-:Y:S01]  /*e160*/  @!P2 IMAD.WIDE R40, R45, 0x2, R40 ;  /* 0x000000022d28a825 */ /* 0x000fe200078e0228 */
[----:B------:R-:W-:-:S02]  /*e170*/  CS2R R34, SRZ ;  /* 0x0000000000227805 */ /* 0x000fc4000001ff00 */
[----:B------:R-:W-:Y:S02]  /*e180*/  CS2R R14, SRZ ;  /* 0x00000000000e7805 */ /* 0x000fe4000001ff00 */
[----:B0-----:R-:W-:Y:S01]  /*e190*/  CS2R R12, SRZ ;  /* 0x00000000000c7805 */ /* 0x001fe2000001ff00 */
[--C-:B---34-:R-:W-:Y:S01]  /*e1a0*/  @!P1 IMAD.WIDE R42, R43, 0x2, R20.reuse ;  /* 0x000000022b2a9825 */ /* 0x118fe200078e0214 */
[----:B------:R0:W5:Y:S03]  /*e1b0*/  @!P1 LD.E.128 R28, desc[UR58][R38.64] ;  /* 0x0000003a261c9980 */ /* 0x000166000c101d00 */
[--C-:B------:R-:W-:Y:S01]  /*e1c0*/  @!P2 IMAD.WIDE R44, R45, 0x2, R20.reuse ;  /* 0x000000022d2ca825 */ /* 0x100fe200078e0214 */
[----:B------:R0:W5:Y:S03]  /*e1d0*/  @!P1 LD.E.128 R8, desc[UR58][R42.64] ;  /* 0x0000003a2a089980 */ /* 0x000166000c101d00 */
[----:B------:R-:W-:Y:S01]  /*e1e0*/  @!P0 IMAD.WIDE R20, R18, 0x2, R20 ;  /* 0x0000000212148825 */ /* 0x000fe200078e0214 */
[----:B------:R0:W5:Y:S04]  /*e1f0*/  @!P2 LD.E.128 R32, desc[UR58][R40.64] ;  /* 0x0000003a2820a980 */ /* 0x000168000c101d00 */
[----:B------:R0:W5:Y:S04]  /*e200*/  @!P0 LD.E.128 R4, desc[UR58][R20.64] ;  /* 0x0000003a14048980 */ /* 0x000168000c101d00 */
[----:B------:R0:W5:Y:S02]  /*e210*/  @!P2 LD.E.128 R12, desc[UR58][R44.64] ;  /* 0x0000003a2c0ca980 */ /* 0x000164000c101d00 */
.L_x_577:
[----:B------:R-:W-:Y:S05]  /*e220*/  BSYNC B1 ;  /* 0x0000000000017941 */ /* 0x000fea0003800000 */
.L_x_576:
[----:B-----5:R-:W-:Y:S01]  /*e230*/  IMAD.MOV.U32 R37, RZ, RZ, R25 ;  /* 0x000000ffff257224 */ /* 0x020fe200078e0019 */
[----:B------:R-:W-:Y:S01]  /*e240*/  MOV R3, R24 ;  /* 0x0000001800037202 */ /* 0x000fe20000000f00 */
[----:B0---4-:R-:W-:Y:S01]  /*e250*/  IMAD.MOV.U32 R20, RZ, RZ, R5 ;  /* 0x000000ffff147224 */ /* 0x011fe200078e0005 */
[----:B--2---:R-:W-:Y:S01]  /*e260*/  MOV R40, R33 ;  /* 0x0000002100287202 */ /* 0x004fe20000000f00 */
[----:B------:R-:W-:Y:S01]  /*e270*/  IMAD.MOV.U32 R42, RZ, RZ, R35 ;  /* 0x000000ffff2a7224 */ /* 0x000fe200078e0023 */
[--C-:B------:R-:W-:Y:S01]  /*e280*/  SHF.R.U64 R50, R32, 0x10, R33.reuse ;  /* 0x0000001020327819 */ /* 0x100fe20000001221 */
[----:B-1----:R-:W-:Y:S01]  /*e290*/  IMAD.MOV.U32 R41, RZ, RZ, R6 ;  /* 0x000000ffff297224 */ /* 0x002fe200078e0006 */
[----:B------:R-:W-:Y:S01]  /*e2a0*/  SHF.R.U32.HI R51, RZ, 0x10, R33 ;  /* 0x00000010ff337819 */ /* 0x000fe20000011621 */
[----:B------:R-:W-:Y:S01]  /*e2b0*/  IMAD.MOV.U32 R33, RZ, RZ, R34 ;  /* 0x000000ffff217224 */ /* 0x000fe200078e0022 */
[----:B------:R-:W-:Y:S01]  /*e2c0*/  SHF.R.U64 R52, R34, 0x10, R35 ;  /* 0x0000001022347819 */ /* 0x000fe20000001223 */
[----:B---3--:R-:W-:Y:S01]  /*e2d0*/  IMAD.MOV.U32 R21, RZ, RZ, R14 ;  /* 0x000000ffff157224 */ /* 0x008fe200078e000e */
[----:B------:R-:W-:Y:S01]  /*e2e0*/  PRMT R34, R3, 0x5410, R37 ;  /* 0x0000541003227816 */ /* 0x000fe20000000025 */
[----:B------:R-:W-:Y:S01]  /*e2f0*/  BSSY B1, `(.L_x_578) ;  /* 0x0000044000017945 */ /* 0x000fe20003800000 */
[----:B------:R-:W-:-:S02]  /*e300*/  LEA.HI R3, R206, R206, RZ, 0x1 ;  /* 0x000000cece037211 */ /* 0x000fc400078f08ff */
[--C-:B------:R-:W-:Y:S02]  /*e310*/  SHF.R.U64 R54, R4, 0x10, R5.reuse ;  /* 0x0000001004367819 */ /* 0x100fe40000001205 */
[----:B------:R-:W-:Y:S02]  /*e320*/  LOP3.LUT R3, R3, 0xfffffffe, RZ, 0xc0, !PT ;  /* 0xfffffffe03037812 */ /* 0x000fe400078ec0ff */
[----:B------:R-:W-:Y:S02]  /*e330*/  SHF.R.U32.HI R55, RZ, 0x10, R5 ;  /* 0x00000010ff377819 */ /* 0x000fe40000011605 */
[----:B------:R-:W-:Y:S02]  /*e340*/  IADD3 R3, R206, -R3, RZ ;  /* 0x80000003ce037210 */ /* 0x000fe40007ffe0ff */
[----:B------:R-:W-:Y:S01]  /*e350*/  SHF.R.U64 R38, R24, 0x10, R25 ;  /* 0x0000001018267819 */ /* 0x000fe20000001219 */
[----:B------:R-:W-:Y:S01]  /*e360*/  IMAD.MOV.U32 R24, RZ, RZ, R26 ;  /* 0x000000ffff187224 */ /* 0x000fe200078e001a */
[----:B------:R-:W-:-:S02]  /*e370*/  SHF.L.U32 R5, R3, 0x1f, RZ ;  /* 0x0000001f03057819 */ /* 0x000fc400000006ff */
[----:B------:R-:W-:Y:S02]  /*e380*/  SHF.R.U32.HI R43, RZ, 0x10, R25 ;  /* 0x00000010ff2b7819 */ /* 0x000fe40000011619 */
[----:B------:R-:W0:Y:S01]  /*e390*/  SYNCS.PHASECHK.TRANS64.TRYWAIT P0, [R2+URZ+0x34800], R5 ;  /* 0x03480005020075a7 */ /* 0x000e22000800017f */
[----:B------:R-:W-:Y:S02]  /*e3a0*/  MOV R25, R27 ;  /* 0x0000001b00197202 */ /* 0x000fe40000000f00 */
[--C-:B------:R-:W-:Y:S01]  /*e3b0*/  SHF.R.U64 R44, R26, 0x10, R27.reuse ;  /* 0x000000101a2c7819 */ /* 0x100fe2000000121b */
[----:B------:R-:W-:Y:S01]  /*e3c0*/  IMAD.MOV.U32 R26, RZ, RZ, R28 ;  /* 0x000000ffff1a7224 */ /* 0x000fe200078e001c */
[----:B------:R-:W-:Y:S01]  /*e3d0*/  SHF.R.U32.HI R45, RZ, 0x10, R27 ;  /* 0x00000010ff2d7819 */ /* 0x000fe2000001161b */
[--C-:B------:R-:W-:Y:S01]  /*e3e0*/  IMAD.MOV.U32 R27, RZ, RZ, R29.reuse ;  /* 0x000000ffff1b7224 */ /* 0x100fe200078e001d */
[--C-:B------:R-:W-:Y:S02]  /*e3f0*/  SHF.R.U64 R46, R28, 0x10, R29.reuse ;  /* 0x000000101c2e7819 */ /* 0x100fe4000000121d */
[----:B------:R-:W-:Y:S01]  /*e400*/  SHF.R.U32.HI R47, RZ, 0x10, R29 ;  /* 0x00000010ff2f7819 */ /* 0x000fe2000001161d */
[--C-:B------:R-:W-:Y:S01]  /*e410*/  IMAD.MOV.U32 R29, RZ, RZ, R31.reuse ;  /* 0x000000ffff1d7224 */ /* 0x100fe200078e001f */
[----:B------:R-:W-:-:S02]  /*e420*/  SHF.R.U64 R48, R30, 0x10, R31 ;  /* 0x000000101e307819 */ /* 0x000fc4000000121f */
[----:B------:R-:W-:Y:S01]  /*e430*/  SHF.R.U32.HI R49, RZ, 0x10, R31 ;  /* 0x00000010ff317819 */ /* 0x000fe2000001161f */
[----:B------:R-:W-:Y:S01]  /*e440*/  IMAD.MOV.U32 R31, RZ, RZ, R32 ;  /* 0x000000ffff1f7224 */ /* 0x000fe200078e0020 */
[----:B------:R-:W-:Y:S01]  /*e450*/  MOV R28, R30 ;  /* 0x0000001e001c7202 */ /* 0x000fe20000000f00 */
[----:B------:R-:W-:Y:S01]  /*e460*/  IMAD.MOV.U32 R30, RZ, RZ, R8 ;  /* 0x000000ffff1e7224 */ /* 0x000fe200078e0008 */
[----:B------:R-:W-:Y:S02]  /*e470*/  MOV R39, R4 ;  /* 0x0000000400277202 */ /* 0x000fe40000000f00 */
[----:B------:R-:W-:Y:S02]  /*e480*/  MOV R4, R7 ;  /* 0x0000000700047202 */ /* 0x000fe40000000f00 */
[----:B------:R-:W-:Y:S01]  /*e490*/  SHF.R.U64 R56, R6, 0x10, R7 ;  /* 0x0000001006387819 */ /* 0x000fe20000001207 */
[----:B------:R-:W-:Y:S01]  /*e4a0*/  IMAD.MOV.U32 R6, RZ, RZ, R9 ;  /* 0x000000ffff067224 */ /* 0x000fe200078e0009 */
[----:B------:R-:W-:Y:S01]  /*e4b0*/  SHF.R.U32.HI R57, RZ, 0x10, R7 ;  /* 0x00000010ff397819 */ /* 0x000fe20000011607 */
[----:B------:R-:W-:Y:S01]  /*e4c0*/  IMAD.MOV.U32 R7, RZ, RZ, R11 ;  /* 0x000000ffff077224 */ /* 0x000fe200078e000b */
[----:B------:R-:W-:Y:S01]  /*e4d0*/  SHF.R.U64 R58, R8, 0x10, R9 ;  /* 0x00000010083a7819 */ /* 0x000fe20000001209 */
[----:B------:R-:W-:Y:S01]  /*e4e0*/  IMAD.MOV.U32 R8, RZ, RZ, R12 ;  /* 0x000000ffff087224 */ /* 0x000fe200078e000c */
[----:B------:R-:W-:-:S02]  /*e4f0*/  MOV R32, R10 ;  /* 0x0000000a00207202 */ /* 0x000fc40000000f00 */
[----:B------:R-:W-:Y:S01]  /*e500*/  SHF.R.U64 R60, R10, 0x10, R11 ;  /* 0x000000100a3c7819 */ /* 0x000fe2000000120b */
[----:B------:R-:W-:Y:S01]  /*e510*/  IMAD.MOV.U32 R10, RZ, RZ, R15 ;  /* 0x000000ffff0a7224 */ /* 0x000fe200078e000f */
[----:B------:R-:W-:Y:S02]  /*e520*/  SHF.R.U32.HI R59, RZ, 0x10, R9 ;  /* 0x00000010ff3b7819 */ /* 0x000fe40000011609 */
[----:B------:R-:W-:Y:S02]  /*e530*/  SHF.R.U32.HI R53, RZ, 0x10, R35 ;  /* 0x00000010ff357819 */ /* 0x000fe40000011623 */
[----:B------:R-:W-:Y:S02]  /*e540*/  SHF.R.U32.HI R11, RZ, 0x10, R11 ;  /* 0x00000010ff0b7819 */ /* 0x000fe4000001160b */
[----:B------:R-:W-:Y:S02]  /*e550*/  MOV R9, R13 ;  /* 0x0000000d00097202 */ /* 0x000fe40000000f00 */
[----:B------:R-:W-:-:S02]  /*e560*/  SHF.R.U64 R61, R12, 0x10, R13 ;  /* 0x000000100c3d7819 */ /* 0x000fc4000000120d */
[----:B------:R-:W-:Y:S02]  /*e570*/  SHF.R.U32.HI R62, RZ, 0x10, R13 ;  /* 0x00000010ff3e7819 */ /* 0x000fe4000001160d */
[----:B------:R-:W-:Y:S02]  /*e580*/  VIMNMX R0, R0, 0x80, PT ;  /* 0x0000008000007848 */ /* 0x000fe40003fe0100 */
[--C-:B------:R-:W-:Y:S02]  /*e590*/  SHF.R.U64 R63, R14, 0x10, R15.reuse ;  /* 0x000000100e3f7819 */ /* 0x100fe4000000120f */
[----:B------:R-:W-:Y:S02]  /*e5a0*/  SHF.R.U32.HI R64, RZ, 0x10, R15 ;  /* 0x00000010ff407819 */ /* 0x000fe4000001160f */
        /* <DEDUP_REMOVED lines=19> */
[----:B------:R-:W-:-:S02]  /*e6e0*/  ISETP.GE.AND P1, PT, R17, R0, PT ;  /* 0x000000001100720c */ /* 0x000fc40003f26270 */
[----:B------:R-:W-:Y:S02]  /*e6f0*/  PRMT R15, R8, 0x5410, R9 ;  /* 0x00005410080f7816 */ /* 0x000fe40000000009 */
[----:B------:R-:W-:Y:S02]  /*e700*/  PRMT R20, R61, 0x5410, R62 ;  /* 0x000054103d147816 */ /* 0x000fe4000000003e */
[----:B------:R-:W-:Y:S01]  /*e710*/  PRMT R21, R21, 0x5410, R10 ;  /* 0x0000541015157816 */ /* 0x000fe2000000000a */
[----:B0-----:R-:W-:Y:S06]  /*e720*/  @!P0 BRA `(.L_x_579) ;  /* 0x0000014000f88947 */ /* 0x001fec0003800000 */
.L_x_812:
[----:B------:R-:W-:Y:S05]  /*e730*/  BSYNC B1 ;  /* 0x0000000000017941 */ /* 0x000fea0003800000 */
.L_x_578:
[----:B------:R-:W-:Y:S01]  /*e740*/  BSSY B1, `(.L_x_580) ;  /* 0x000011b000017945 */ /* 0x000fe20003800000 */
[----:B------:R-:W-:-:S03]  /*e750*/  PRMT R24, R63, 0x5410, R64 ;  /* 0x000054103f187816 */ /* 0x000fc60000000040 */
[----:B------:R-:W-:Y:S05]  /*e760*/  @P1 BRA `(.L_x_581) ;  /* 0x0000001000601947 */ /* 0x000fea0003800000 */
[----:B------:R-:W1:Y:S01]  /*e770*/  LDC R25, c[0x0][0x3f4] ;  /* 0x0000fd00ff197b82 */ /* 0x000e620000000800 */
[C---:B------:R-:W-:Y:S01]  /*e780*/  VIADD R4, R18.reuse, 0x20 ;  /* 0x0000002012047836 */ /* 0x040fe20000000000 */
[----:B------:R-:W-:Y:S01]  /*e790*/  BSSY B2, `(.L_x_582) ;  /* 0x0000061000027945 */ /* 0x000fe20003800000 */
[C---:B------:R-:W-:Y:S01]  /*e7a0*/  VIADD R6, R18.reuse, 0x40 ;  /* 0x0000004012067836 */ /* 0x040fe20000000000 */
[-C--:B-1----:R-:W-:Y:S02]  /*e7b0*/  ISETP.GE.AND P0, PT, R18, R25.reuse, PT ;  /* 0x000000191200720c */ /* 0x082fe40003f06270 */
[-C--:B------:R-:W-:Y:S02]  /*e7c0*/  ISETP.GE.AND P1, PT, R4, R25.reuse, PT ;  /* 0x000000190400720c */ /* 0x080fe40003f26270 */
[----:B------:R-:W-:-:S09]  /*e7d0*/  ISETP.GE.AND P2, PT, R6, R25, PT ;  /* 0x000000190600720c */ /* 0x000fd20003f46270 */
[----:B------:R-:W-:Y:S05]  /*e7e0*/  @P0 BRA `(.L_x_583) ;  /* 0x00000004006c0947 */ /* 0x000fea0003800000 */
[----:B------:R-:W-:Y:S01]  /*e7f0*/  LEA.HI R6, R25, R226, RZ, 0x1d ;  /* 0x000000e219067211 */ /* 0x000fe200078fe8ff */
[----:B------:R-:W-:Y:S01]  /*e800*/  HADD2.F32 R54, -RZ, R34.H0_H0 ;  /* 0x20000022ff367230 */ /* 0x000fe20000004100 */
[----:B------:R-:W-:Y:S01]  /*e810*/  LOP3.LUT R4, R191, 0x38, R18, 0xf8, !PT ;  /* 0x00000038bf047812 */ /* 0x000fe200078ef812 */
[--C-:B------:R-:W-:Y:S01]  /*e820*/  HADD2.F32 R56, -RZ, R39.reuse.H0_H0 ;  /* 0x20000027ff387230 */ /* 0x100fe20000004100 */
[----:B0-----:R-:W-:Y:S01]  /*e830*/  SHF.R.S32.HI R5, RZ, 0x1f, R6 ;  /* 0x0000001fff057819 */ /* 0x001fe20000011406 */
[----:B------:R-:W-:Y:S02]  /*e840*/  HADD2.F32 R53, -RZ, R40.H0_H0 ;  /* 0x20000028ff357230 */ /* 0x000fe40000004100 */
[----:B------:R-:W-:Y:S01]  /*e850*/  HADD2.F32 R55, -RZ, R39.H1_H1 ;  /* 0x30000027ff377230 */ /* 0x000fe20000004100 */
[----:B------:R-:W-:Y:S02]  /*e860*/  LEA.HI R7, R5, R6, RZ, 0x3 ;  /* 0x0000000605077211 */ /* 0x000fe400078f18ff */
[----:B------:R-:W-:-:S02]  /*e870*/  SHF.L.U32 R6, R6, 0x3, RZ ;  /* 0x0000000306067819 */ /* 0x000fc400000006ff */
[----:B------:R-:W-:Y:S01]  /*e880*/  LOP3.LUT R5, R4, R193, RZ, 0x3c, !PT ;  /* 0x000000c104057212 */ /* 0x000fe200078e3cff */
[----:B------:R-:W-:Y:S01]  /*e890*/  IMAD.SHL.U32 R7, R7, 0x400, RZ ;  /* 0x0000040007077824 */ /* 0x000fe200078e00ff */
[----:B------:R-:W-:-:S03]  /*e8a0*/  LOP3.LUT R6, R191, 0x38, R6, 0xf8, !PT ;  /* 0x00000038bf067812 */ /* 0x000fc600078ef806 */
[----:B------:R-:W-:Y:S01]  /*e8b0*/  IMAD R5, R192, 0x200, R5 ;  /* 0x00000200c0057824 */ /* 0x000fe200078e0205 */
[----:B------:R-:W-:Y:S02]  /*e8c0*/  LOP3.LUT R7, R7, 0x7fffe000, RZ, 0xc0, !PT ;  /* 0x7fffe00007077812 */ /* 0x000fe400078ec0ff */
[----:B------:R-:W-:Y:S02]  /*e8d0*/  LOP3.LUT R9, R6, R193, RZ, 0x3c, !PT ;  /* 0x000000c106097212 */ /* 0x000fe400078e3cff */
[----:B------:R-:W-:Y:S01]  /*e8e0*/  LEA R43, R5, R2, 0x1 ;  /* 0x00000002052b7211 */ /* 0x000fe200078e08ff */
[----:B------:R-:W-:-:S04]  /*e8f0*/  IMAD R8, R192, 0x200, R7 ;  /* 0x00000200c0087824 */ /* 0x000fc800078e0207 */
[----:B------:R-:W-:Y:S01]  /*e900*/  IMAD.IADD R9, R8, 0x1, R9 ;  /* 0x0000000108097824 */ /* 0x000fe200078e0209 */
[----:B------:R-:W0:Y:S04]  /*e910*/  LDS.128 R4, [R43+0x10400] ;  /* 0x010400002b047984 */ /* 0x000e280000000c00 */
[----:B------:R-:W-:-:S05]  /*e920*/  LEA R44, R9, R2, 0x1 ;  /* 0x00000002092c7211 */ /* 0x000fca00078e08ff */
[----:B------:R-:W1:Y:S01]  /*e930*/  LDS.128 R8, [R44+0x10400] ;  /* 0x010400002c087984 */ /* 0x000e620000000c00 */
[--C-:B0-----:R-:W-:Y:S02]  /*e940*/  HADD2.F32 R45, -RZ, R4.reuse.H0_H0 ;  /* 0x20000004ff2d7230 */ /* 0x101fe40000004100 */
[----:B------:R-:W-:Y:S02]  /*e950*/  HADD2.F32 R4, -RZ, R4.H1_H1 ;  /* 0x30000004ff047230 */ /* 0x000fe40000004100 */
[--C-:B------:R-:W-:Y:S02]  /*e960*/  HADD2.F32 R46, -RZ, R5.reuse.H0_H0 ;  /* 0x20000005ff2e7230 */ /* 0x100fe40000004100 */
[----:B------:R-:W-:Y:S02]  /*e970*/  HADD2.F32 R5, -RZ, R5.H1_H1 ;  /* 0x30000005ff057230 */ /* 0x000fe40000004100 */
[----:B------:R-:W-:Y:S02]  /*e980*/  HADD2.F32 R47, -RZ, R6.H0_H0 ;  /* 0x20000006ff2f7230 */ /* 0x000fe40000004100 */
[----:B-1----:R-:W-:-:S02]  /*e990*/  HADD2.F32 R49, -RZ, R8.H0_H0 ;  /* 0x20000008ff317230 */ /* 0x002fc40000004100 */
[----:B------:R-:W-:Y:S02]  /*e9a0*/  HADD2.F32 R8, -RZ, R8.H1_H1 ;  /* 0x30000008ff087230 */ /* 0x000fe40000004100 */
[----:B------:R-:W-:Y:S02]  /*e9b0*/  HADD2.F32 R50, -RZ, R9.H0_H0 ;  /* 0x20000009ff327230 */ /* 0x000fe40000004100 */
[C---:B------:R-:W-:Y:S01]  /*e9c0*/  FMUL.FTZ R58, R49.reuse, R56 ;  /* 0x00000038313a7220 */ /* 0x040fe20000410000 */
[-C--:B------:R-:W-:Y:S01]  /*e9d0*/  FMUL.FTZ R60, R49, R54.reuse ;  /* 0x00000036313c7220 */ /* 0x080fe20000410000 */
[----:B------:R-:W-:Y:S02]  /*e9e0*/  HADD2.F32 R49, -RZ, R35.H0_H0 ;  /* 0x20000023ff317230 */ /* 0x000fe40000004100 */
[----:B------:R-:W-:Y:S01]  /*e9f0*/  FMUL.FTZ R57, R8, R53 ;  /* 0x0000003508397220 */ /* 0x000fe20000410000 */
[C---:B------:R-:W-:Y:S01]  /*ea00*/  FFMA.FTZ R58, R45.reuse, R54, -R58 ;  /* 0x000000362d3a7223 */ /* 0x040fe2000001083a */
[----:B------:R-:W-:Y:S01]  /*ea10*/  FFMA.FTZ R60, R45, R56, R60 ;  /* 0x000000382d3c7223 */ /* 0x000fe2000001003c */
[----:B------:R-:W-:-:S02]  /*ea20*/  HADD2.F32 R45, -RZ, R34.H1_H1 ;  /* 0x30000022ff2d7230 */ /* 0x000fc40000004100 */
[-C--:B------:R-:W-:Y:S01]  /*ea30*/  FMUL.FTZ R59, R8, R49.reuse ;  /* 0x00000031083b7220 */ /* 0x080fe20000410000 */
[----:B------:R-:W-:Y:S01]  /*ea40*/  FFMA.FTZ R57, R4, R49, -R57 ;  /* 0x0000003104397223 */ /* 0x000fe20000010839 */
[C---:B------:R-:W-:Y:S01]  /*ea50*/  FMUL.FTZ R49, R50.reuse, R55 ;  /* 0x0000003732317220 */ /* 0x040fe20000410000 */
[----:B------:R-:W-:Y:S02]  /*ea60*/  HADD2.F32 R9, -RZ, R9.H1_H1 ;  /* 0x30000009ff097230 */ /* 0x000fe40000004100 */
[----:B------:R-:W-:Y:S01]  /*ea70*/  FMUL.FTZ R50, R50, R45 ;  /* 0x0000002d32327220 */ /* 0x000fe20000410000 */
[----:B------:R-:W-:Y:S02]  /*ea80*/  HADD2.F32 R54, -RZ, R40.H1_H1 ;  /* 0x30000028ff367230 */ /* 0x000fe40000004100 */
[----:B------:R-:W-:Y:S01]  /*ea90*/  FFMA.FTZ R59, R4, R53, R59 ;  /* 0x00000035043b7223 */ /* 0x000fe2000001003b */
[----:B------:R-:W-:Y:S02]  /*eaa0*/  HADD2.F32 R4, -RZ, R35.H1_H1 ;  /* 0x30000023ff047230 */ /* 0x000fe40000004100 */
[C---:B------:R-:W-:Y:S01]  /*eab0*/  FFMA.FTZ R49, R46.reuse, R45, -R49 ;  /* 0x0000002d2e317223 */ /* 0x040fe20000010831 */
[----:B------:R-:W-:Y:S01]  /*eac0*/  FFMA.FTZ R50, R46, R55, R50 ;  /* 0x000000372e327223 */ /* 0x000fe20000010032 */
[----:B------:R-:W-:-:S02]  /*ead0*/  HADD2.F32 R51, -RZ, R10.H0_H0 ;  /* 0x2000000aff337230 */ /* 0x000fc40000004100 */
[C---:B------:R-:W-:Y:S01]  /*eae0*/  FMUL.FTZ R56, R9.reuse, R54 ;  /* 0x0000003609387220 */ /* 0x040fe20000410000 */
[----:B------:R-:W-:Y:S02]  /*eaf0*/  HADD2.F32 R8, -RZ, R37.H0_H0 ;  /* 0x20000025ff087230 */ /* 0x000fe40000004100 */
[-C--:B------:R-:W-:Y:S01]  /*eb00*/  FMUL.FTZ R62, R9, R4.reuse ;  /* 0x00000004093e7220 */ /* 0x080fe20000410000 */
[----:B------:R-:W-:Y:S02]  /*eb10*/  HADD2.F32 R46, -RZ, R41.H0_H0 ;  /* 0x20000029ff2e7230 */ /* 0x000fe40000004100 */
[----:B------:R-:W-:Y:S01]  /*eb20*/  FFMA.FTZ R56, R5, R4, -R56 ;  /* 0x0000000405387223 */ /* 0x000fe20000010838 */
[----:B------:R-:W-:Y:S02]  /*eb30*/  HADD2.F32 R10, -RZ, R10.H1_H1 ;  /* 0x3000000aff0a7230 */ /* 0x000fe40000004100 */
[----:B------:R-:W-:Y:S01]  /*eb40*/  FMUL.FTZ R55, R51, R8 ;  /* 0x0000000833377220 */ /* 0x000fe20000410000 */
[----:B------:R-:W-:-:S02]  /*eb50*/  HADD2.F32 R45, -RZ, R42.H0_H0 ;  /* 0x2000002aff2d7230 */ /* 0x000fc40000004100 */
[----:B------:R-:W-:Y:S01]  /*eb60*/  FMUL.FTZ R4, R51, R46 ;  /* 0x0000002e33047220 */ /* 0x000fe20000410000 */
[----:B------:R-:W-:Y:S02]  /*eb70*/  HADD2.F32 R9, -RZ, R38.H0_H0 ;  /* 0x20000026ff097230 */ /* 0x000fe40000004100 */
[----:B------:R-:W-:Y:S01]  /*eb80*/  FFMA.FTZ R51, R5, R54, R62 ;  /* 0x0000003605337223 */ /* 0x000fe2000001003e */
[----:B------:R-:W-:Y:S02]  /*eb90*/  HADD2.F32 R6, -RZ, R6.H1_H1 ;  /* 0x30000006ff067230 */ /* 0x000fe40000004100 */
[C---:B------:R-:W-:Y:S01]  /*eba0*/  FMUL.FTZ R5, R10.reuse, R45 ;  /* 0x0000002d0a057220 */ /* 0x040fe20000410000 */
[C---:B------:R-:W-:Y:S01]  /*ebb0*/  FFMA.FTZ R53, R47.reuse, R8, -R4 ;  /* 0x000000082f357223 */ /* 0x040fe20000010804 */
[----:B------:R-:W-:Y:S01]  /*ebc0*/  FFMA.FTZ R55, R47, R46, R55 ;  /* 0x0000002e2f377223 */ /* 0x000fe20000010037 */
[-C--:B------:R-:W-:Y:S01]  /*ebd0*/  FMUL.FTZ R47, R10, R9.reuse ;  /* 0x000000090a2f7220 */ /* 0x080fe20000410000 */
[----:B------:R-:W-:Y:S01]  /*ebe0*/  FFMA.FTZ R10, R6, R9, -R5 ;  /* 0x00000009060a7223 */ /* 0x000fe20000010805 */
[----:B------:R-:W-:-:S02]  /*ebf0*/  HADD2.F32 R52, -RZ, R11.H0_H0 ;  /* 0x2000000bff347230 */ /* 0x000fc40000004100 */
[----:B------:R-:W-:Y:S02]  /*ec00*/  HADD2.F32 R9, -RZ, R41.H1_H1 ;  /* 0x30000029ff097230 */ /* 0x000fe40000004100 */
[----:B------:R-:W-:Y:S01]  /*ec10*/  FFMA.FTZ R46, R6, R45, R47 ;  /* 0x0000002d062e7223 */ /* 0x000fe2000001002f */
[----:B------:R-:W-:Y:S02]  /*ec20*/  HADD2.F32 R5, -RZ, R37.H1_H1 ;  /* 0x30000025ff057230 */ /* 0x000fe40000004100 */
[----:B------:R-:W-:Y:S02]  /*ec30*/  HADD2.F32 R11, -RZ, R11.H1_H1 ;  /* 0x3000000bff0b7230 */ /* 0x000fe40000004100 */
[C---:B------:R-:W-:Y:S01]  /*ec40*/  FMUL.FTZ R45, R52.reuse, R9 ;  /* 0x00000009342d7220 */ /* 0x040fe20000410000 */
[----:B------:R-:W-:Y:S02]  /*ec50*/  HADD2.F32 R8, -RZ, R42.H1_H1 ;  /* 0x3000002aff087230 */ /* 0x000fe40000004100 */
[----:B------:R-:W-:Y:S01]  /*ec60*/  FMUL.FTZ R52, R52, R5 ;  /* 0x0000000534347220 */ /* 0x000fe20000410000 */
[----:B------:R-:W-:-:S02]  /*ec70*/  HADD2.F32 R4, -RZ, R38.H1_H1 ;  /* 0x30000026ff047230 */ /* 0x000fc40000004100 */
[--C-:B------:R-:W-:Y:S02]  /*ec80*/  HADD2.F32 R48, -RZ, R7.reuse.H0_H0 ;  /* 0x20000007ff307230 */ /* 0x100fe40000004100 */
[C---:B------:R-:W-:Y:S01]  /*ec90*/  FMUL.FTZ R6, R11.reuse, R8 ;  /* 0x000000080b067220 */ /* 0x040fe20000410000 */
[----:B------:R-:W-:Y:S02]  /*eca0*/  HADD2.F32 R7, -RZ, R7.H1_H1 ;  /* 0x30000007ff077230 */ /* 0x000fe40000004100 */
[-C--:B------:R-:W-:Y:S01]  /*ecb0*/  FMUL.FTZ R47, R11, R4.reuse ;  /* 0x000000040b2f7220 */ /* 0x080fe20000410000 */
[C---:B------:R-:W-:Y:S01]  /*ecc0*/  FFMA.FTZ R45, R48.reuse, R5, -R45 ;  /* 0x00000005302d7223 */ /* 0x040fe2000001082d */
[----:B------:R-:W-:Y:S01]  /*ecd0*/  FFMA.FTZ R11, R48, R9, R52 ;  /* 0x00000009300b7223 */ /* 0x000fe20000010034 */
[C---:B------:R-:W-:Y:S01]  /*ece0*/  FFMA.FTZ R48, R7.reuse, R4, -R6 ;  /* 0x0000000407307223 */ /* 0x040fe20000010806 */
[----:B------:R-:W-:Y:S01]  /*ecf0*/  FFMA.FTZ R52, R7, R8, R47 ;  /* 0x0000000807347223 */ /* 0x000fe2000001002f */
[----:B------:R-:W-:-:S02]  /*ed00*/  F2FP.F16.F32.PACK_AB R4, R57, R58 ;  /* 0x0000003a3904723e */ /* 0x000fc400000000ff */
[----:B------:R-:W-:Y:S02]  /*ed10*/  F2FP.F16.F32.PACK_AB R5, R56, R49 ;  /* 0x000000313805723e */ /* 0x000fe400000000ff */
[----:B------:R-:W-:Y:S02]  /*ed20*/  F2FP.F16.F32.PACK_AB R6, R10, R53 ;  /* 0x000000350a06723e */ /* 0x000fe400000000ff */
[----:B------:R-:W-:Y:S02]  /*ed30*/  F2FP.F16.F32.PACK_AB R7, R48, R45 ;  /* 0x0000002d3007723e */ /* 0x000fe400000000ff */
[----:B------:R-:W-:Y:S02]  /*ed40*/  F2FP.F16.F32.PACK_AB R8, R59, R60 ;  /* 0x0000003c3b08723e */ /* 0x000fe400000000ff */
[----:B------:R-:W-:Y:S01]  /*ed50*/  F2FP.F16.F32.PACK_AB R9, R51, R50 ;  /* 0x000000323309723e */ /* 0x000fe200000000ff */
[----:B------:R1:W-:Y:S01]  /*ed60*/  STS.128 [R43+0x10400], R4 ;  /* 0x010400042b007388 */ /* 0x0003e20000000c00 */
[----:B------:R-:W-:-:S02]  /*ed70*/  F2FP.F16.F32.PACK_AB R10, R46, R55 ;  /* 0x000000372e0a723e */ /* 0x000fc400000000ff */
[----:B------:R-:W-:-:S05]  /*ed80*/  F2FP.F16.F32.PACK_AB R11, R52, R11 ;  /* 0x0000000b340b723e */ /* 0x000fca00000000ff */
[----:B------:R1:W-:Y:S02]  /*ed90*/  STS.128 [R44+0x10400], R8 ;  /* 0x010400082c007388 */ /* 0x0003e40000000c00 */
.L_x_583:
[----:B------:R-:W-:Y:S05]  /*eda0*/  BSYNC B2 ;  /* 0x0000000000027941 */ /* 0x000fea0003800000 */
.L_x_582:
[----:B------:R-:W-:Y:S04]  /*edb0*/  BSSY B2, `(.L_x_584) ;  /* 0x000005a000027945 */ /* 0x000fe80003800000 */
[----:B------:R-:W-:Y:S05]  /*edc0*/  @P1 BRA `(.L_x_585) ;  /* 0x0000000400601947 */ /* 0x000fea0003800000 */
[----:B------:R-:W2:Y:S01]  /*edd0*/  LDL R60, [R1+0x78] ;  /* 0x00007800013c7983 */ /* 0x000ea20000100800 */
[----:B-1----:R-:W-:Y:S01]  /*ede0*/  LEA.HI R4, R25, R227, RZ, 0x1d ;  /* 0x000000e319047211 */ /* 0x002fe200078fe8ff */
[----:B------:R-:W-:Y:S02]  /*edf0*/  HADD2.F32 R55, -RZ, R30.H0_H0 ;  /* 0x2000001eff377230 */ /* 0x000fe40000004100 */
[----:B------:R-:W-:Y:S01]  /*ee00*/  HADD2.F32 R53, -RZ, R26.H0_H0 ;  /* 0x2000001aff357230 */ /* 0x000fe20000004100 */
[----:B0-----:R-:W-:Y:S01]  /*ee10*/  SHF.R.S32.HI R5, RZ, 0x1f, R4 ;  /* 0x0000001fff057819 */ /* 0x001fe20000011404 */
[----:B------:R-:W-:-:S03]  /*ee20*/  HADD2.F32 R57, -RZ, R31.H0_H0 ;  /* 0x2000001fff397230 */ /* 0x000fc60000004100 */
        /* <DEDUP_REMOVED lines=8> */
[----:B------:R-:W-:-:S05]  /*eeb0*/  IMAD R43, R9, 0x2, R2 ;  /* 0x00000002092b7824 */ /* 0x000fca00078e0202 */
[----:B------:R-:W0:Y:S02]  /*eec0*/  LDS.128 R8, [R43+0x10400] ;  /* 0x010400002b087984 */ /* 0x000e240000000c00 */
[--C-:B0-----:R-:W-:Y:S02]  /*eed0*/  HADD2.F32 R48, -RZ, R8.reuse.H0_H0 ;  /* 0x20000008ff307230 */ /* 0x101fe40000004100 */
[----:B------:R-:W-:Y:S02]  /*eee0*/  HADD2.F32 R8, -RZ, R8.H1_H1 ;  /* 0x30000008ff087230 */ /* 0x000fe40000004100 */
[----:B------:R-:W-:Y:S02]  /*eef0*/  HADD2.F32 R49, -RZ, R9.H0_H0 ;  /* 0x20000009ff317230 */ /* 0x000fe40000004100 */
[C---:B------:R-:W-:Y:S01]  /*ef00*/  FMUL.FTZ R59, R48.reuse, R55 ;  /* 0x00000037303b7220 */ /* 0x040fe20000410000 */
[----:B------:R-:W-:Y:S01]  /*ef10*/  FMUL.FTZ R61, R48, R53 ;  /* 0x00000035303d7220 */ /* 0x000fe20000410000 */
[----:B------:R-:W-:-:S02]  /*ef20*/  HADD2.F32 R48, -RZ, R30.H1_H1 ;  /* 0x3000001eff307230 */ /* 0x000fc40000004100 */
[----:B------:R-:W-:Y:S01]  /*ef30*/  FMUL.FTZ R63, R8, R57 ;  /* 0x00000039083f7220 */ /* 0x000fe20000410000 */
[----:B------:R-:W-:Y:S02]  /*ef40*/  HADD2.F32 R9, -RZ, R9.H1_H1 ;  /* 0x30000009ff097230 */ /* 0x000fe40000004100 */
[--C-:B------:R-:W-:Y:S02]  /*ef50*/  HADD2.F32 R50, -RZ, R10.reuse.H0_H0 ;  /* 0x2000000aff327230 */ /* 0x100fe40000004100 */
[----:B------:R-:W-:Y:S01]  /*ef60*/  FMUL.FTZ R56, R49, R48 ;  /* 0x0000003031387220 */ /* 0x000fe20000410000 */
[----:B------:R-:W-:Y:S02]  /*ef70*/  HADD2.F32 R10, -RZ, R10.H1_H1 ;  /* 0x3000000aff0a7230 */ /* 0x000fe40000004100 */
[--C-:B------:R-:W-:Y:S02]  /*ef80*/  HADD2.F32 R51, -RZ, R11.reuse.H0_H0 ;  /* 0x2000000bff337230 */ /* 0x100fe40000004100 */
[----:B------:R-:W-:Y:S01]  /*ef90*/  HADD2.F32 R11, -RZ, R11.H1_H1 ;  /* 0x3000000bff0b7230 */ /* 0x000fe20000004100 */
[----:B--2---:R-:W0:Y:S02]  /*efa0*/  LDS.128 R4, [R60] ;  /* 0x000000003c047984 */ /* 0x004e240000000c00 */
[----:B0-----:R-:W-:-:S02]  /*efb0*/  HADD2.F32 R44, -RZ, R4.H0_H0 ;  /* 0x20000004ff2c7230 */ /* 0x001fc40000004100 */
[----:B------:R-:W-:Y:S02]  /*efc0*/  HADD2.F32 R4, -RZ, R4.H1_H1 ;  /* 0x30000004ff047230 */ /* 0x000fe40000004100 */
[----:B------:R-:W-:Y:S02]  /*efd0*/  HADD2.F32 R45, -RZ, R5.H0_H0 ;  /* 0x20000005ff2d7230 */ /* 0x000fe40000004100 */
[C---:B------:R-:W-:Y:S01]  /*efe0*/  FFMA.FTZ R59, R44.reuse, R53, -R59 ;  /* 0x000000352c3b7223 */ /* 0x040fe2000001083b */
[----:B------:R-:W-:Y:S02]  /*eff0*/  HADD2.F32 R53, -RZ, R27.H0_H0 ;  /* 0x2000001bff357230 */ /* 0x000fe40000004100 */
[----:B------:R-:W-:Y:S01]  /*f000*/  FFMA.FTZ R61, R44, R55, R61 ;  /* 0x000000372c3d7223 */ /* 0x000fe2000001003d */
[----:B------:R-:W-:Y:S02]  /*f010*/  HADD2.F32 R44, -RZ, R26.H1_H1 ;  /* 0x3000001aff2c7230 */ /* 0x000fe40000004100 */
[----:B------:R-:W-:-:S02]  /*f020*/  HADD2.F32 R5, -RZ, R5.H1_H1 ;  /* 0x30000005ff057230 */ /* 0x000fc40000004100 */
[-C--:B------:R-:W-:Y:S01]  /*f030*/  FMUL.FTZ R55, R8, R53.reuse ;  /* 0x0000003508377220 */ /* 0x080fe20000410000 */
[C---:B------:R-:W-:Y:S01]  /*f040*/  FFMA.FTZ R52, R4.reuse, R53, -R63 ;  /* 0x0000003504347223 */ /* 0x040fe2000001083f */
[----:B------:R-:W-:Y:S01]  /*f050*/  FMUL.FTZ R49, R49, R44 ;  /* 0x0000002c31317220 */ /* 0x000fe20000410000 */
[----:B------:R-:W-:Y:S02]  /*f060*/  HADD2.F32 R8, -RZ, R31.H1_H1 ;  /* 0x3000001fff087230 */ /* 0x000fe40000004100 */
[----:B------:R-:W-:Y:S01]  /*f070*/  FFMA.FTZ R54, R4, R57, R55 ;  /* 0x0000003904367223 */ /* 0x000fe20000010037 */
[----:B------:R-:W-:Y:S02]  /*f080*/  HADD2.F32 R4, -RZ, R27.H1_H1 ;  /* 0x3000001bff047230 */ /* 0x000fe40000004100 */
[C---:B------:R-:W-:Y:S01]  /*f090*/  FFMA.FTZ R48, R45.reuse, R48, R49 ;  /* 0x000000302d307223 */ /* 0x040fe20000010031 */
[----:B------:R-:W-:Y:S02]  /*f0a0*/  HADD2.F32 R49, -RZ, R32.H0_H0 ;  /* 0x20000020ff317230 */ /* 0x000fe40000004100 */
[----:B------:R-:W-:Y:S01]  /*f0b0*/  FFMA.FTZ R56, R45, R44, -R56 ;  /* 0x0000002c2d387223 */ /* 0x000fe20000010838 */
[----:B------:R-:W-:-:S02]  /*f0c0*/  HADD2.F32 R46, -RZ, R6.H0_H0 ;  /* 0x20000006ff2e7230 */ /* 0x000fc40000004100 */
[C---:B------:R-:W-:Y:S01]  /*f0d0*/  FMUL.FTZ R44, R9.reuse, R8 ;  /* 0x00000008092c7220 */ /* 0x040fe20000410000 */
[----:B------:R-:W-:Y:S02]  /*f0e0*/  HADD2.F32 R45, -RZ, R28.H0_H0 ;  /* 0x2000001cff2d7230 */ /* 0x000fe40000004100 */
[-C--:B------:R-:W-:Y:S01]  /*f0f0*/  FMUL.FTZ R58, R9, R4.reuse ;  /* 0x00000004093a7220 */ /* 0x080fe20000410000 */
[----:B------:R-:W-:Y:S02]  /*f100*/  HADD2.F32 R53, -RZ, R33.H0_H0 ;  /* 0x20000021ff357230 */ /* 0x000fe40000004100 */
[C---:B------:R-:W-:Y:S01]  /*f110*/  FMUL.FTZ R63, R50.reuse, R49 ;  /* 0x00000031323f7220 */ /* 0x040fe20000410000 */
[----:B------:R-:W-:Y:S02]  /*f120*/  HADD2.F32 R9, -RZ, R29.H0_H0 ;  /* 0x2000001dff097230 */ /* 0x000fe40000004100 */
[C---:B------:R-:W-:Y:S01]  /*f130*/  FFMA.FTZ R55, R5.reuse, R4, -R44 ;  /* 0x0000000405377223 */ /* 0x040fe2000001082c */
[-C--:B------:R-:W-:Y:S01]  /*f140*/  FMUL.FTZ R50, R50, R45.reuse ;  /* 0x0000002d32327220 */ /* 0x080fe20000410000 */
[----:B------:R-:W-:Y:S01]  /*f150*/  FFMA.FTZ R57, R5, R8, R58 ;  /* 0x0000000805397223 */ /* 0x000fe2000001003a */
[----:B------:R-:W-:Y:S01]  /*f160*/  FFMA.FTZ R63, R46, R45, -R63 ;  /* 0x0000002d2e3f7223 */ /* 0x000fe2000001083f */
[----:B------:R-:W-:-:S02]  /*f170*/  HADD2.F32 R6, -RZ, R6.H1_H1 ;  /* 0x30000006ff067230 */ /* 0x000fc40000004100 */
[C---:B------:R-:W-:Y:S01]  /*f180*/  FMUL.FTZ R5, R10.reuse, R53 ;  /* 0x000000350a057220 */ /* 0x040fe20000410000 */
[----:B------:R-:W-:Y:S01]  /*f190*/  FMUL.FTZ R45, R10, R9 ;  /* 0x000000090a2d7220 */ /* 0x000fe20000410000 */
[----:B------:R-:W-:Y:S02]  /*f1a0*/  HADD2.F32 R10, -RZ, R32.H1_H1 ;  /* 0x30000020ff0a7230 */ /* 0x000fe40000004100 */
[----:B------:R-:W-:Y:S01]  /*f1b0*/  FFMA.FTZ R50, R46, R49, R50 ;  /* 0x000000312e327223 */ /* 0x000fe20000010032 */
[----:B------:R-:W-:Y:S02]  /*f1c0*/  HADD2.F32 R44, -RZ, R33.H1_H1 ;  /* 0x30000021ff2c7230 */ /* 0x000fe40000004100 */
[C---:B------:R-:W-:Y:S01]  /*f1d0*/  FFMA.FTZ R46, R6.reuse, R9, -R5 ;  /* 0x00000009062e7223 */ /* 0x040fe20000010805 */
[----:B------:R-:W-:Y:S02]  /*f1e0*/  HADD2.F32 R4, -RZ, R28.H1_H1 ;  /* 0x3000001cff047230 */ /* 0x000fe40000004100 */
[----:B------:R-:W-:Y:S01]  /*f1f0*/  FFMA.FTZ R45, R6, R53, R45 ;  /* 0x00000035062d7223 */ /* 0x000fe2000001002d */
[----:B------:R-:W-:-:S02]  /*f200*/  HADD2.F32 R8, -RZ, R29.H1_H1 ;  /* 0x3000001dff087230 */ /* 0x000fc40000004100 */
[----:B------:R-:W-:Y:S01]  /*f210*/  FMUL.FTZ R6, R51, R10 ;  /* 0x0000000a33067220 */ /* 0x000fe20000410000 */
[--C-:B------:R-:W-:Y:S02]  /*f220*/  HADD2.F32 R47, -RZ, R7.reuse.H0_H0 ;  /* 0x20000007ff2f7230 */ /* 0x100fe40000004100 */
[----:B------:R-:W-:Y:S01]  /*f230*/  FMUL.FTZ R58, R11, R44 ;  /* 0x0000002c0b3a7220 */ /* 0x000fe20000410000 */
[----:B------:R-:W-:Y:S02]  /*f240*/  HADD2.F32 R7, -RZ, R7.H1_H1 ;  /* 0x30000007ff077230 */ /* 0x000fe40000004100 */
[----:B------:R-:W-:Y:S01]  /*f250*/  FMUL.FTZ R51, R51, R4 ;  /* 0x0000000433337220 */ /* 0x000fe20000410000 */
[----:B------:R-:W-:Y:S01]  /*f260*/  FMUL.FTZ R5, R11, R8 ;  /* 0x000000080b057220 */ /* 0x000fe20000410000 */
[----:B------:R-:W-:Y:S01]  /*f270*/  FFMA.FTZ R11, R47, R4, -R6 ;  /* 0x000000042f0b7223 */ /* 0x000fe20000010806 */
[----:B------:R-:W-:Y:S01]  /*f280*/  F2FP.F16.F32.PACK_AB R4, R52, R59 ;  /* 0x0000003b3404723e */ /* 0x000fe200000000ff */
[----:B------:R-:W-:Y:S01]  /*f290*/  FFMA.FTZ R58, R7, R8, -R58 ;  /* 0x00000008073a7223 */ /* 0x000fe2000001083a */
[----:B------:R-:W-:Y:S01]  /*f2a0*/  FFMA.FTZ R51, R47, R10, R51 ;  /* 0x0000000a2f337223 */ /* 0x000fe20000010033 */
[----:B------:R-:W-:Y:S01]  /*f2b0*/  FFMA.FTZ R44, R7, R44, R5 ;  /* 0x0000002c072c7223 */ /* 0x000fe20000010005 */
[----:B------:R-:W-:-:S02]  /*f2c0*/  F2FP.F16.F32.PACK_AB R5, R55, R56 ;  /* 0x000000383705723e */ /* 0x000fc400000000ff */
[----:B------:R-:W-:Y:S02]  /*f2d0*/  F2FP.F16.F32.PACK_AB R6, R46, R63 ;  /* 0x0000003f2e06723e */ /* 0x000fe400000000ff */
[----:B------:R-:W-:Y:S02]  /*f2e0*/  F2FP.F16.F32.PACK_AB R7, R58, R11 ;  /* 0x0000000b3a07723e */ /* 0x000fe400000000ff */
[----:B------:R-:W-:Y:S02]  /*f2f0*/  F2FP.F16.F32.PACK_AB R8, R54, R61 ;  /* 0x0000003d3608723e */ /* 0x000fe400000000ff */
[----:B------:R-:W-:Y:S01]  /*f300*/  F2FP.F16.F32.PACK_AB R9, R57, R48 ;  /* 0x000000303909723e */ /* 0x000fe200000000ff */
[----:B------:R2:W-:Y:S01]  /*f310*/  STS.128 [R60], R4 ;  /* 0x000000043c007388 */ /* 0x0005e20000000c00 */
[----:B------:R-:W-:Y:S02]  /*f320*/  F2FP.F16.F32.PACK_AB R10, R45, R50 ;  /* 0x000000322d0a723e */ /* 0x000fe400000000ff */
[----:B------:R-:W-:-:S05]  /*f330*/  F2FP.F16.F32.PACK_AB R11, R44, R51 ;  /* 0x000000332c0b723e */ /* 0x000fca00000000ff */
[----:B------:R2:W-:Y:S02]  /*f340*/  STS.128 [R43+0x10400], R8 ;  /* 0x010400082b007388 */ /* 0x0005e40000000c00 */
.L_x_585:
[----:B------:R-:W-:Y:S05]  /*f350*/  BSYNC B2 ;  /* 0x0000000000027941 */ /* 0x000fea0003800000 */
.L_x_584:
[----:B------:R-:W-:Y:S05]  /*f360*/  @P2 BRA `(.L_x_581) ;  /* 0x0000000400602947 */ /* 0x000fea0003800000 */
[----:B------:R-:W3:Y:S01]  /*f370*/  LDL R59, [R1+0x70] ;  /* 0x00007000013b7983 */ /* 0x000ee20000100800 */
[----:B------:R-:W-:Y:S01]  /*f380*/  LEA.HI R25, R25, R228, RZ, 0x1d ;  /* 0x000000e419197211 */ /* 0x000fe200078fe8ff */
[----:B------:R-:W-:Y:S02]  /*f390*/  HADD2.F32 R52, -RZ, R3.H0_H0 ;  /* 0x20000003ff347230 */ /* 0x000fe40000004100 */
[--C-:B------:R-:W-:Y:S01]  /*f3a0*/  HADD2.F32 R54, -RZ, R15.reuse.H0_H0 ;  /* 0x2000000fff367230 */ /* 0x100fe20000004100 */
[----:B-12---:R-:W-:Y:S01]  /*f3b0*/  SHF.R.S32.HI R4, RZ, 0x1f, R25 ;  /* 0x0000001fff047819 */ /* 0x006fe20000011419 */
[----:B------:R-:W-:Y:S02]  /*f3c0*/  HADD2.F32 R51, -RZ, R20.H0_H0 ;  /* 0x20000014ff337230 */ /* 0x000fe40000004100 */
[----:B------:R-:W-:Y:S01]  /*f3d0*/  HADD2.F32 R53, -RZ, R15.H1_H1 ;  /* 0x3000000fff357230 */ /* 0x000fe20000004100 */
[----:B0-----:R-:W-:Y:S02]  /*f3e0*/  LEA.HI R5, R4, R25, RZ, 0x3 ;  /* 0x0000001904057211 */ /* 0x001fe400078f18ff */
[----:B------:R-:W-:-:S03]  /*f3f0*/  SHF.L.U32 R4, R25, 0x3, RZ ;  /* 0x0000000319047819 */ /* 0x000fc600000006ff */
[----:B------:R-:W-:Y:S01]  /*f400*/  IMAD.SHL.U32 R5, R5, 0x400, RZ ;  /* 0x0000040005057824 */ /* 0x000fe200078e00ff */
[----:B------:R-:W-:-:S04]  /*f410*/  LOP3.LUT R4, R191, 0x38, R4, 0xf8, !PT ;  /* 0x00000038bf047812 */ /* 0x000fc800078ef804 */
[----:B------:R-:W-:Y:S02]  /*f420*/  LOP3.LUT R5, R5, 0x7fffe000, RZ, 0xc0, !PT ;  /* 0x7fffe00005057812 */ /* 0x000fe400078ec0ff */
[----:B------:R-:W-:-:S03]  /*f430*/  LOP3.LUT R9, R4, R193, RZ, 0x3c, !PT ;  /* 0x000000c104097212 */ /* 0x000fc600078e3cff */
[----:B------:R-:W-:-:S05]  /*f440*/  IMAD R8, R192, 0x200, R5 ;  /* 0x00000200c0087824 */ /* 0x000fca00078e0205 */
[----:B------:R-:W-:-:S05]  /*f450*/  IADD3 R9, R8, R9, RZ ;  /* 0x0000000908097210 */ /* 0x000fca0007ffe0ff */
[----:B------:R-:W-:-:S05]  /*f460*/  IMAD R25, R9, 0x2, R2 ;  /* 0x0000000209197824 */ /* 0x000fca00078e0202 */
[----:B------:R-:W0:Y:S02]  /*f470*/  LDS.128 R8, [R25+0x10400] ;  /* 0x0104000019087984 */ /* 0x000e240000000c00 */
[--C-:B0-----:R-:W-:Y:S02]  /*f480*/  HADD2.F32 R47, -RZ, R8.reuse.H0_H0 ;  /* 0x20000008ff2f7230 */ /* 0x101fe40000004100 */
[----:B------:R-:W-:Y:S02]  /*f490*/  HADD2.F32 R8, -RZ, R8.H1_H1 ;  /* 0x30000008ff087230 */ /* 0x000fe40000004100 */
[----:B------:R-:W-:Y:S02]  /*f4a0*/  HADD2.F32 R48, -RZ, R9.H0_H0 ;  /* 0x20000009ff307230 */ /* 0x000fe40000004100 */
[C---:B------:R-:W-:Y:S01]  /*f4b0*/  FMUL.FTZ R56, R47.reuse, R54 ;  /* 0x000000362f387220 */ /* 0x040fe20000410000 */
[----:B------:R-:W-:Y:S01]  /*f4c0*/  FMUL.FTZ R58, R47, R52 ;  /* 0x000000342f3a7220 */ /* 0x000fe20000410000 */
[----:B------:R-:W-:-:S02]  /*f4d0*/  HADD2.F32 R47, -RZ, R12.H0_H0 ;  /* 0x2000000cff2f7230 */ /* 0x000fc40000004100 */
[C---:B------:R-:W-:Y:S01]  /*f4e0*/  FMUL.FTZ R55, R8.reuse, R51 ;  /* 0x0000003308377220 */ /* 0x040fe20000410000 */
[----:B------:R-:W-:Y:S02]  /*f4f0*/  HADD2.F32 R9, -RZ, R9.H1_H1 ;  /* 0x30000009ff097230 */ /* 0x000fe40000004100 */
[--C-:B------:R-:W-:Y:S02]  /*f500*/  HADD2.F32 R49, -RZ, R10.reuse.H0_H0 ;  /* 0x2000000aff317230 */ /* 0x100fe40000004100 */
[----:B------:R-:W-:Y:S01]  /*f510*/  FMUL.FTZ R57, R8, R47 ;  /* 0x0000002f08397220 */ /* 0x000fe20000410000 */
[----:B------:R-:W-:Y:S02]  /*f520*/  HADD2.F32 R8, -RZ, R13.H0_H0 ;  /* 0x2000000dff087230 */ /* 0x000fe40000004100 */
[----:B------:R-:W-:Y:S02]  /*f530*/  HADD2.F32 R10, -RZ, R10.H1_H1 ;  /* 0x3000000aff0a7230 */ /* 0x000fe40000004100 */
[----:B------:R-:W-:-:S02]  /*f540*/  HADD2.F32 R50, -RZ, R11.H0_H0 ;  /* 0x2000000bff327230 */ /* 0x000fc40000004100 */
[----:B------:R-:W-:Y:S01]  /*f550*/  HADD2.F32 R11, -RZ, R11.H1_H1 ;  /* 0x3000000bff0b7230 */ /* 0x000fe20000004100 */
[----:B---3--:R-:W0:Y:S02]  /*f560*/  LDS.128 R4, [R59] ;  /* 0x000000003b047984 */ /* 0x008e240000000c00 */
[--C-:B0-----:R-:W-:Y:S02]  /*f570*/  HADD2.F32 R43, -RZ, R4.reuse.H0_H0 ;  /* 0x20000004ff2b7230 */ /* 0x101fe40000004100 */
[----:B------:R-:W-:Y:S02]  /*f580*/  HADD2.F32 R4, -RZ, R4.H1_H1 ;  /* 0x30000004ff047230 */ /* 0x000fe40000004100 */
[----:B------:R-:W-:Y:S02]  /*f590*/  HADD2.F32 R44, -RZ, R5.H0_H0 ;  /* 0x20000005ff2c7230 */ /* 0x000fe40000004100 */
[C---:B------:R-:W-:Y:S01]  /*f5a0*/  FFMA.FTZ R56, R43.reuse, R52, -R56 ;  /* 0x000000342b387223 */ /* 0x040fe20000010838 */
[----:B------:R-:W-:Y:S01]  /*f5b0*/  FFMA.FTZ R58, R43, R54, R58 ;  /* 0x000000362b3a7223 */ /* 0x000fe2000001003a */
[----:B------:R-:W-:-:S02]  /*f5c0*/  HADD2.F32 R43, -RZ, R3.H1_H1 ;  /* 0x30000003ff2b7230 */ /* 0x000fc40000004100 */
[----:B------:R-:W-:Y:S01]  /*f5d0*/  FFMA.FTZ R55, R4, R47, -R55 ;  /* 0x0000002f04377223 */ /* 0x000fe20000010837 */
[----:B------:R-:W-:Y:S01]  /*f5e0*/  FMUL.FTZ R47, R48, R53 ;  /* 0x00000035302f7220 */ /* 0x000fe20000410000 */
[----:B------:R-:W-:Y:S02]  /*f5f0*/  HADD2.F32 R52, -RZ, R20.H1_H1 ;  /* 0x30000014ff347230 */ /* 0x000fe40000004100 */
[----:B------:R-:W-:Y:S01]  /*f600*/  FFMA.FTZ R57, R4, R51, R57 ;  /* 0x0000003304397223 */ /* 0x000fe20000010039 */
[-C--:B------:R-:W-:Y:S01]  /*f610*/  FMUL.FTZ R48, R48, R43.reuse ;  /* 0x0000002b30307220 */ /* 0x080fe20000410000 */
[----:B------:R-:W-:Y:S02]  /*f620*/  HADD2.F32 R4, -RZ, R12.H1_H1 ;  /* 0x3000000cff047230 */ /* 0x000fe40000004100 */
[C---:B------:R-:W-:Y:S01]  /*f630*/  FFMA.FTZ R47, R44.reuse, R43, -R47 ;  /* 0x0000002b2c2f7223 */ /* 0x040fe2000001082f */
[----:B------:R-:W-:Y:S02]  /*f640*/  HADD2.F32 R5, -RZ, R5.H1_H1 ;  /* 0x30000005ff057230 */ /* 0x000fe40000004100 */
[----:B------:R-:W-:Y:S01]  /*f650*/  FFMA.FTZ R48, R44, R53, R48 ;  /* 0x000000352c307223 */ /* 0x000fe20000010030 */
[----:B------:R-:W-:Y:S01]  /*f660*/  FMUL.FTZ R54, R9, R52 ;  /* 0x0000003409367220 */ /* 0x000fe20000410000 */
[----:B------:R-:W-:-:S02]  /*f670*/  HADD2.F32 R44, -RZ, R21.H0_H0 ;  /* 0x20000015ff2c7230 */ /* 0x000fc40000004100 */
[-C--:B------:R-:W-:Y:S01]  /*f680*/  FMUL.FTZ R60, R9, R4.reuse ;  /* 0x00000004093c7220 */ /* 0x080fe20000410000 */
[----:B------:R-:W-:Y:S02]  /*f690*/  HADD2.F32 R43, -RZ, R24.H0_H0 ;  /* 0x20000018ff2b7230 */ /* 0x000fe40000004100 */
[----:B------:R-:W-:Y:S01]  /*f6a0*/  FFMA.FTZ R54, R5, R4, -R54 ;  /* 0x0000000405367223 */ /* 0x000fe20000010836 */
[----:B------:R-:W-:Y:S02]  /*f6b0*/  HADD2.F32 R45, -RZ, R6.H0_H0 ;  /* 0x20000006ff2d7230 */ /* 0x000fe40000004100 */
[C---:B------:R-:W-:Y:S01]  /*f6c0*/  FMUL.FTZ R4, R49.reuse, R44 ;  /* 0x0000002c31047220 */ /* 0x040fe20000410000 */
[----:B------:R-:W-:Y:S02]  /*f6d0*/  HADD2.F32 R9, -RZ, R14.H0_H0 ;  /* 0x2000000eff097230 */ /* 0x000fe40000004100 */
[----:B------:R-:W-:Y:S01]  /*f6e0*/  FMUL.FTZ R53, R49, R8 ;  /* 0x0000000831357220 */ /* 0x000fe20000410000 */
[----:B------:R-:W-:-:S02]  /*f6f0*/  HADD2.F32 R6, -RZ, R6.H1_H1 ;  /* 0x30000006ff067230 */ /* 0x000fc40000004100 */
[----:B------:R-:W-:Y:S01]  /*f700*/  FFMA.FTZ R49, R5, R52, R60 ;  /* 0x0000003405317223 */ /* 0x000fe2000001003c */
[C---:B------:R-:W-:Y:S01]  /*f710*/  FMUL.FTZ R5, R10.reuse, R43 ;  /* 0x0000002b0a057220 */ /* 0x040fe20000410000 */
[C---:B------:R-:W-:Y:S01]  /*f720*/  FFMA.FTZ R51, R45.reuse, R8, -R4 ;  /* 0x000000082d337223 */ /* 0x040fe20000010804 */
[----:B------:R-:W-:Y:S01]  /*f730*/  FFMA.FTZ R53, R45, R44, R53 ;  /* 0x0000002c2d357223 */ /* 0x000fe20000010035 */
[-C--:B------:R-:W-:Y:S01]  /*f740*/  FMUL.FTZ R45, R10, R9.reuse ;  /* 0x000000090a2d7220 */ /* 0x080fe20000410000 */
[C---:B------:R-:W-:Y:S01]  /*f750*/  FFMA.FTZ R10, R6.reuse, R9, -R5 ;  /* 0x00000009060a7223 */ /* 0x040fe20000010805 */
[----:B------:R-:W-:Y:S02]  /*f760*/  HADD2.F32 R9, -RZ, R21.H1_H1 ;  /* 0x30000015ff097230 */ /* 0x000fe40000004100 */
[----:B------:R-:W-:Y:S02]  /*f770*/  HADD2.F32 R5, -RZ, R13.H1_H1 ;  /* 0x3000000dff057230 */ /* 0x000fe40000004100 */
[----:B------:R-:W-:Y:S01]  /*f780*/  FFMA.FTZ R44, R6, R43, R45 ;  /* 0x0000002b062c7223 */ /* 0x000fe2000001002d */
[----:B------:R-:W-:-:S02]  /*f790*/  HADD2.F32 R8, -RZ, R24.H1_H1 ;  /* 0x30000018ff087230 */ /* 0x000fc40000004100 */
[C---:B------:R-:W-:Y:S01]  /*f7a0*/  FMUL.FTZ R43, R50.reuse, R9 ;  /* 0x00000009322b7220 */ /* 0x040fe20000410000 */
[----:B------:R-:W-:Y:S02]  /*f7b0*/  HADD2.F32 R4, -RZ, R14.H1_H1 ;  /* 0x3000000eff047230 */ /* 0x000fe40000004100 */
[-C--:B------:R-:W-:Y:S01]  /*f7c0*/  FMUL.FTZ R50, R50, R5.reuse ;  /* 0x0000000532327220 */ /* 0x080fe20000410000 */
        /* <DEDUP_REMOVED lines=14> */
[----:B------:R3:W-:Y:S01]  /*f8b0*/  STS.128 [R59], R4 ;  /* 0x000000043b007388 */ /* 0x0007e20000000c00 */
[----:B------:R-:W-:-:S02]  /*f8c0*/  F2FP.F16.F32.PACK_AB R10, R44, R53 ;  /* 0x000000352c0a723e */ /* 0x000fc400000000ff */
[----:B------:R-:W-:-:S05]  /*f8d0*/  F2FP.F16.F32.PACK_AB R11, R50, R11 ;  /* 0x0000000b320b723e */ /* 0x000fca00000000ff */
[----:B------:R3:W-:Y:S02]  /*f8e0*/  STS.128 [R25+0x10400], R8 ;  /* 0x0104000819007388 */ /* 0x0007e40000000c00 */
.L_x_581:
[----:B------:R-:W-:Y:S05]  /*f8f0*/  BSYNC B1 ;  /* 0x0000000000017941 */ /* 0x000fea0003800000 */
.L_x_580:
[----:B------:R-:W-:-:S13]  /*f900*/  ISETP.GE.AND P0, PT, R207, R0, PT ;  /* 0x00000000cf00720c */ /* 0x000fda0003f06270 */
[----:B------:R-:W-:Y:S05]  /*f910*/  @P0 BRA `(.L_x_564) ;  /* 0x00000010004c0947 */ /* 0x000fea0003800000 */
[----:B---3--:R-:W3:Y:S01]  /*f920*/  LDC R25, c[0x0][0x3f4] ;  /* 0x0000fd00ff197b82 */ /* 0x008ee20000000800 */
[C---:B------:R-:W-:Y:S01]  /*f930*/  VIADD R0, R18.reuse, 0x20 ;  /* 0x0000002012007836 */ /* 0x040fe20000000000 */
[C---:B-12---:R-:W-:Y:S01]  /*f940*/  IADD3 R4, R18.reuse, 0x40, RZ ;  /* 0x0000004012047810 */ /* 0x046fe20007ffe0ff */
[----:B------:R-:W-:Y:S01]  /*f950*/  BSSY B1, `(.L_x_586) ;  /* 0x000005d000017945 */ /* 0x000fe20003800000 */
[----:B------:R-:W-:Y:S02]  /*f960*/  SHF.R.U32.HI R59, RZ, 0x3, R185 ;  /* 0x00000003ff3b7819 */ /* 0x000fe400000116b9 */
[-C--:B---3--:R-:W-:Y:S02]  /*f970*/  ISETP.GE.AND P0, PT, R18, R25.reuse, PT ;  /* 0x000000191200720c */ /* 0x088fe40003f06270 */
[-C--:B------:R-:W-:Y:S02]  /*f980*/  ISETP.GE.AND P1, PT, R0, R25.reuse, PT ;  /* 0x000000190000720c */ /* 0x080fe40003f26270 */
[----:B------:R-:W-:-:S09]  /*f990*/  ISETP.GE.AND P2, PT, R4, R25, PT ;  /* 0x000000190400720c */ /* 0x000fd20003f46270 */
[----:B------:R-:W-:Y:S05]  /*f9a0*/  @P0 BRA `(.L_x_587) ;  /* 0x00000004005c0947 */ /* 0x000fea0003800000 */
[----:B------:R-:W2:Y:S01]  /*f9b0*/  LDL R61, [R1+0x74] ;  /* 0x00007400013d7983 */ /* 0x000ea20000100800 */
[----:B------:R-:W-:Y:S01]  /*f9c0*/  LEA.HI R0, R25, R226, RZ, 0x1d ;  /* 0x000000e219007211 */ /* 0x000fe200078fe8ff */
[----:B------:R-:W-:Y:S02]  /*f9d0*/  HADD2.F32 R51, -RZ, R34.H0_H0 ;  /* 0x20000022ff337230 */ /* 0x000fe40000004100 */
[----:B------:R-:W-:Y:S01]  /*f9e0*/  HADD2.F32 R53, -RZ, R39.H0_H0 ;  /* 0x20000027ff357230 */ /* 0x000fe20000004100 */
[----:B0-----:R-:W-:Y:S01]  /*f9f0*/  SHF.R.S32.HI R5, RZ, 0x1f, R0 ;  /* 0x0000001fff057819 */ /* 0x001fe20000011400 */
[----:B------:R-:W-:Y:S02]  /*fa00*/  IMAD.SHL.U32 R4, R0, 0x8, RZ ;  /* 0x0000000800047824 */ /* 0x000fe400078e00ff */
[----:B------:R-:W-:Y:S01]  /*fa10*/  HADD2.F32 R58, -RZ, R40.H0_H0 ;  /* 0x20000028ff3a7230 */ /* 0x000fe20000004100 */
[----:B------:R-:W-:Y:S01]  /*fa20*/  LEA.HI R5, R5, R0, RZ, 0x3 ;  /* 0x0000000005057211 */ /* 0x000fe200078f18ff */
[----:B------:R-:W-:Y:S01]  /*fa30*/  HADD2.F32 R56, -RZ, R35.H0_H0 ;  /* 0x20000023ff387230 */ /* 0x000fe20000004100 */
[----:B------:R-:W-:Y:S01]  /*fa40*/  LOP3.LUT R0, R185, 0x38, R4, 0xf8, !PT ;  /* 0x00000038b9007812 */ /* 0x000fe200078ef804 */
[----:B------:R-:W-:-:S02]  /*fa50*/  HADD2.F32 R60, -RZ, R39.H1_H1 ;  /* 0x30000027ff3c7230 */ /* 0x000fc40000004100 */
[----:B------:R-:W-:Y:S01]  /*fa60*/  IMAD.SHL.U32 R5, R5, 0x400, RZ ;  /* 0x0000040005057824 */ /* 0x000fe200078e00ff */
[----:B------:R-:W-:Y:S01]  /*fa70*/  LOP3.LUT R0, R0, R59, RZ, 0x3c, !PT ;  /* 0x0000003b00007212 */ /* 0x000fe200078e3cff */
[----:B------:R-:W-:Y:S02]  /*fa80*/  HADD2.F32 R34, -RZ, R34.H1_H1 ;  /* 0x30000022ff227230 */ /* 0x000fe40000004100 */
[----:B------:R-:W-:Y:S01]  /*fa90*/  HADD2.F32 R55, -RZ, R40.H1_H1 ;  /* 0x30000028ff377230 */ /* 0x000fe20000004100 */
[----:B------:R-:W-:Y:S01]  /*faa0*/  LOP3.LUT R9, R5, 0x7fffe000, RZ, 0xc0, !PT ;  /* 0x7fffe00005097812 */ /* 0x000fe200078ec0ff */
[----:B------:R-:W-:Y:S02]  /*fab0*/  HADD2.F32 R35, -RZ, R35.H1_H1 ;  /* 0x30000023ff237230 */ /* 0x000fe40000004100 */
[----:B------:R-:W-:Y:S01]  /*fac0*/  HADD2.F32 R57, -RZ, R41.H0_H0 ;  /* 0x20000029ff397230 */ /* 0x000fe20000004100 */
[----:B------:R-:W-:-:S04]  /*fad0*/  IADD3 R9, R0, R9, R195 ;  /* 0x0000000900097210 */ /* 0x000fc80007ffe0c3 */
[----:B------:R-:W-:-:S05]  /*fae0*/  LEA R0, R9, R2, 0x1 ;  /* 0x0000000209007211 */ /* 0x000fca00078e08ff */
[----:B------:R-:W0:Y:S02]  /*faf0*/  LDS.128 R8, [R0+0x10400] ;  /* 0x0104000000087984 */ /* 0x000e240000000c00 */
[--C-:B0-----:R-:W-:Y:S02]  /*fb00*/  HADD2.F32 R47, -RZ, R8.reuse.H0_H0 ;  /* 0x20000008ff2f7230 */ /* 0x101fe40000004100 */
[----:B------:R-:W-:Y:S02]  /*fb10*/  HADD2.F32 R8, -RZ, R8.H1_H1 ;  /* 0x30000008ff087230 */ /* 0x000fe40000004100 */
[--C-:B------:R-:W-:Y:S02]  /*fb20*/  HADD2.F32 R48, -RZ, R9.reuse.H0_H0 ;  /* 0x20000009ff307230 */ /* 0x100fe40000004100 */
[-C--:B------:R-:W-:Y:S01]  /*fb30*/  FMUL.FTZ R52, R53, R47.reuse ;  /* 0x0000002f35347220 */ /* 0x080fe20000410000 */
[----:B------:R-:W-:Y:S01]  /*fb40*/  FMUL.FTZ R54, R51, R47 ;  /* 0x0000002f33367220 */ /* 0x000fe20000410000 */
[----:B------:R-:W-:-:S02]  /*fb50*/  HADD2.F32 R9, -RZ, R9.H1_H1 ;  /* 0x30000009ff097230 */ /* 0x000fc40000004100 */
[----:B------:R-:W-:Y:S01]  /*fb60*/  FMUL.FTZ R39, R58, R8 ;  /* 0x000000083a277220 */ /* 0x000fe20000410000 */
        /* <DEDUP_REMOVED lines=8> */
[--C-:B------:R-:W-:Y:S02]  /*fbf0*/  HADD2.F32 R44, -RZ, R5.reuse.H0_H0 ;  /* 0x20000005ff2c7230 */ /* 0x100fe40000004100 */
[-C--:B------:R-:W-:Y:S01]  /*fc00*/  FFMA.FTZ R52, R51, R43.reuse, -R52 ;  /* 0x0000002b33347223 */ /* 0x080fe20000010834 */
[----:B------:R-:W-:Y:S01]  /*fc10*/  FFMA.FTZ R54, R53, R43, R54 ;  /* 0x0000002b35367223 */ /* 0x000fe20000010036 */
[C---:B------:R-:W-:Y:S01]  /*fc20*/  FMUL.FTZ R43, R56.reuse, R8 ;  /* 0x00000008382b7220 */ /* 0x040fe20000410000 */
[----:B------:R-:W-:Y:S02]  /*fc30*/  HADD2.F32 R5, -RZ, R5.H1_H1 ;  /* 0x30000005ff057230 */ /* 0x000fe40000004100 */
[----:B------:R-:W-:Y:S01]  /*fc40*/  FFMA.FTZ R39, R56, R4, -R39 ;  /* 0x0000000438277223 */ /* 0x000fe20000010827 */
[----:B------:R-:W-:Y:S01]  /*fc50*/  FMUL.FTZ R51, R34, R48 ;  /* 0x0000003022337220 */ /* 0x000fe20000410000 */
[----:B------:R-:W-:Y:S01]  /*fc60*/  FFMA.FTZ R43, R58, R4, R43 ;  /* 0x000000043a2b7223 */ /* 0x000fe2000001002b */
[----:B------:R-:W-:Y:S01]  /*fc70*/  FMUL.FTZ R4, R55, R9 ;  /* 0x0000000937047220 */ /* 0x000fe20000410000 */
[----:B------:R-:W-:-:S02]  /*fc80*/  HADD2.F32 R53, -RZ, R37.H0_H0 ;  /* 0x20000025ff357230 */ /* 0x000fc40000004100 */
[C---:B------:R-:W-:Y:S01]  /*fc90*/  FMUL.FTZ R8, R35.reuse, R9 ;  /* 0x0000000923087220 */ /* 0x040fe20000410000 */
[----:B------:R-:W-:Y:S02]  /*fca0*/  HADD2.F32 R56, -RZ, R42.H0_H0 ;  /* 0x2000002aff387230 */ /* 0x000fe40000004100 */
[-C--:B------:R-:W-:Y:S01]  /*fcb0*/  FFMA.FTZ R47, R34, R44.reuse, -R47 ;  /* 0x0000002c222f7223 */ /* 0x080fe2000001082f */
[----:B------:R-:W-:Y:S02]  /*fcc0*/  HADD2.F32 R45, -RZ, R6.H0_H0 ;  /* 0x20000006ff2d7230 */ /* 0x000fe40000004100 */
[----:B------:R-:W-:Y:S01]  /*fcd0*/  FFMA.FTZ R51, R60, R44, R51 ;  /* 0x0000002c3c337223 */ /* 0x000fe20000010033 */
[----:B------:R-:W-:Y:S02]  /*fce0*/  HADD2.F32 R48, -RZ, R38.H0_H0 ;  /* 0x20000026ff307230 */ /* 0x000fe40000004100 */
[----:B------:R-:W-:Y:S01]  /*fcf0*/  FFMA.FTZ R34, R35, R5, -R4 ;  /* 0x0000000523227223 */ /* 0x000fe20000010804 */
[----:B------:R-:W-:-:S02]  /*fd00*/  HADD2.F32 R6, -RZ, R6.H1_H1 ;  /* 0x30000006ff067230 */ /* 0x000fc40000004100 */
[----:B------:R-:W-:Y:S01]  /*fd10*/  FFMA.FTZ R40, R55, R5, R8 ;  /* 0x0000000537287223 */ /* 0x000fe20000010008 */
[-C--:B------:R-:W-:Y:S01]  /*fd20*/  FMUL.FTZ R4, R57, R49.reuse ;  /* 0x0000003139047220 */ /* 0x080fe20000410000 */
[C---:B------:R-:W-:Y:S01]  /*fd30*/  FMUL.FTZ R44, R53.reuse, R49 ;  /* 0x00000031352c7220 */ /* 0x040fe20000410000 */
[-C--:B------:R-:W-:Y:S01]  /*fd40*/  FMUL.FTZ R5, R56, R10.reuse ;  /* 0x0000000a38057220 */ /* 0x080fe20000410000 */
[C---:B------:R-:W-:Y:S01]  /*fd50*/  FMUL.FTZ R9, R48.reuse, R10 ;  /* 0x0000000a30097220 */ /* 0x040fe20000410000 */
[-C--:B------:R-:W-:Y:S01]  /*fd60*/  FFMA.FTZ R35, R53, R45.reuse, -R4 ;  /* 0x0000002d35237223 */ /* 0x080fe20000010804 */
[----:B------:R-:W-:Y:S01]  /*fd70*/  FFMA.FTZ R44, R57, R45, R44 ;  /* 0x0000002d392c7223 */ /* 0x000fe2000001002c */
[----:B------:R-:W-:Y:S01]  /*fd80*/  FFMA.FTZ R10, R48, R6, -R5 ;  /* 0x00000006300a7223 */ /* 0x000fe20000010805 */
[----:B------:R-:W-:Y:S02]  /*fd90*/  HADD2.F32 R48, -RZ, R41.H1_H1 ;  /* 0x30000029ff307230 */ /* 0x000fe40000004100 */
[----:B------:R-:W-:-:S02]  /*fda0*/  HADD2.F32 R45, -RZ, R42.H1_H1 ;  /* 0x3000002aff2d7230 */ /* 0x000fc40000004100 */
[----:B------:R-:W-:Y:S02]  /*fdb0*/  HADD2.F32 R8, -RZ, R37.H1_H1 ;  /* 0x30000025ff087230 */ /* 0x000fe40000004100 */
[----:B------:R-:W-:Y:S01]  /*fdc0*/  FFMA.FTZ R37, R56, R6, R9 ;  /* 0x0000000638257223 */ /* 0x000fe20000010009 */
[----:B------:R-:W-:Y:S02]  /*fdd0*/  HADD2.F32 R41, -RZ, R38.H1_H1 ;  /* 0x30000026ff297230 */ /* 0x000fe40000004100 */
[-C--:B------:R-:W-:Y:S01]  /*fde0*/  FMUL.FTZ R5, R48, R50.reuse ;  /* 0x0000003230057220 */ /* 0x080fe20000410000 */
[--C-:B------:R-:W-:Y:S02]  /*fdf0*/  HADD2.F32 R46, -RZ, R7.reuse.H0_H0 ;  /* 0x20000007ff2e7230 */ /* 0x100fe40000004100 */
[-C--:B------:R-:W-:Y:S01]  /*fe00*/  FMUL.FTZ R4, R45, R11.reuse ;  /* 0x0000000b2d047220 */ /* 0x080fe20000410000 */
[----:B------:R-:W-:Y:S02]  /*fe10*/  HADD2.F32 R7, -RZ, R7.H1_H1 ;  /* 0x30000007ff077230 */ /* 0x000fe40000004100 */
[C---:B------:R-:W-:Y:S01]  /*fe20*/  FMUL.FTZ R9, R8.reuse, R50 ;  /* 0x0000003208097220 */ /* 0x040fe20000410000 */
[C---:B------:R-:W-:Y:S01]  /*fe30*/  FMUL.FTZ R6, R41.reuse, R11 ;  /* 0x0000000b29067220 */ /* 0x040fe20000410000 */
[-C--:B------:R-:W-:Y:S01]  /*fe40*/  FFMA.FTZ R11, R8, R46.reuse, -R5 ;  /* 0x0000002e080b7223 */ /* 0x080fe20000010805 */
[----:B------:R-:W-:Y:S01]  /*fe50*/  F2FP.F16.F32.PACK_AB R5, R34, R47 ;  /* 0x0000002f2205723e */ /* 0x000fe200000000ff */
[-C--:B------:R-:W-:Y:S01]  /*fe60*/  FFMA.FTZ R38, R41, R7.reuse, -R4 ;  /* 0x0000000729267223 */ /* 0x080fe20000010804 */
        /* <DEDUP_REMOVED lines=11> */
.L_x_587:
[----:B------:R-:W-:Y:S05]  /*ff20*/  BSYNC B1 ;  /* 0x0000000000017941 */ /* 0x000fea0003800000 */
.L_x_586:
[----:B------:R-:W-:Y:S04]  /*ff30*/  BSSY B1, `(.L_x_588) ;  /* 0x0000059000017945 */ /* 0x000fe80003800000 */
[----:B------:R-:W-:Y:S05]  /*ff40*/  @P1 BRA `(.L_x_589) ;  /* 0x00000004005c1947 */ /* 0x000fea0003800000 */
[----:B------:R-:W2:Y:S01]  /*ff50*/  LDL R50, [R1+0x6c] ;  /* 0x00006c0001327983 */ /* 0x000ea20000100800 */
[----:B-1----:R-:W-:Y:S01]  /*ff60*/  LEA.HI R0, R25, R227, RZ, 0x1d ;  /* 0x000000e319007211 */ /* 0x002fe200078fe8ff */
[----:B------:R-:W-:Y:S02]  /*ff70*/  HADD2.F32 R46, -RZ, R30.H0_H0 ;  /* 0x2000001eff2e7230 */ /* 0x000fe40000004100 */
[----:B------:R-:W-:Y:S01]  /*ff80*/  HADD2.F32 R44, -RZ, R26.H0_H0 ;  /* 0x2000001aff2c7230 */ /* 0x000fe20000004100 */
[----:B0-----:R-:W-:Y:S01]  /*ff90*/  SHF.R.S32.HI R5, RZ, 0x1f, R0 ;  /* 0x0000001fff057819 */ /* 0x001fe20000011400 */
[----:B------:R-:W-:Y:S02]  /*ffa0*/  IMAD.SHL.U32 R4, R0, 0x8, RZ ;  /* 0x0000000800047824 */ /* 0x000fe400078e00ff */
[----:B------:R-:W-:Y:S01]  /*ffb0*/  HADD2.F32 R48, -RZ, R31.H0_H0 ;  /* 0x2000001fff307230 */ /* 0x000fe20000004100 */
[----:B------:R-:W-:Y:S01]  /*ffc0*/  LEA.HI R5, R5, R0, RZ, 0x3 ;  /* 0x0000000005057211 */ /* 0x000fe200078f18ff */
[----:B------:R-:W-:Y:S01]  /*ffd0*/  HADD2.F32 R51, -RZ, R30.H1_H1 ;  /* 0x3000001eff337230 */ /* 0x000fe20000004100 */
[----:B------:R-:W-:Y:S01]  /*ffe0*/  LOP3.LUT R0, R185, 0x38, R4, 0xf8, !PT ;  /* 0x00000038b9007812 */ /* 0x000fe200078ef804 */
[----:B------:R-:W-:-:S02]  /*fff0*/  HADD2.F32 R49, -RZ, R26.H1_H1 ;  /* 0x3000001aff317230 */ /* 0x000fc40000004100 */
[----:B------:R-:W-:Y:S01]  /*10000*/  IMAD.SHL.U32 R5, R5, 0x400, RZ ;  /* 0x0000040005057824 */ /* 0x000fe200078e00ff */
[----:B------:R-:W-:-:S04]  /*10010*/  LOP3.LUT R0, R0, R59, RZ, 0x3c, !PT ;  /* 0x0000003b00007212 */ /* 0x000fc800078e3cff */
[----:B------:R-:W-:-:S04]  /*10020*/  LOP3.LUT R9, R5, 0x7fffe000, RZ, 0xc0, !PT ;  /* 0x7fffe00005097812 */ /* 0x000fc800078ec0ff */
        /* <DEDUP_REMOVED lines=8> */
[----:B------:R-:W-:Y:S01]  /*100b0*/  FMUL.FTZ R45, R48, R8 ;  /* 0x00000008302d7220 */ /* 0x000fe20000410000 */
[----:B------:R-:W-:-:S02]  /*100c0*/  HADD2.F32 R9, -RZ, R9.H1_H1 ;  /* 0x30000009ff097230 */ /* 0x000fc40000004100 */
[-C--:B------:R-:W-:Y:S01]  /*100d0*/  FMUL.FTZ R30, R51, R40.reuse ;  /* 0x00000028331e7220 */ /* 0x080fe20000410000 */
[----:B------:R-:W-:Y:S01]  /*100e0*/  FMUL.FTZ R40, R49, R40 ;  /* 0x0000002831287220 */ /* 0x000fe20000410000 */
[--C-:B------:R-:W-:Y:S02]  /*100f0*/  HADD2.F32 R41, -RZ, R10.reuse.H0_H0 ;  /* 0x2000000aff297230 */ /* 0x100fe40000004100 */
[----:B------:R-:W-:Y:S02]  /*10100*/  HADD2.F32 R10, -RZ, R10.H1_H1 ;  /* 0x3000000aff0a7230 */ /* 0x000fe40000004100 */
[--C-:B------:R-:W-:Y:S02]  /*10110*/  HADD2.F32 R42, -RZ, R11.reuse.H0_H0 ;  /* 0x2000000bff2a7230 */ /* 0x100fe40000004100 */
[----:B------:R-:W-:Y:S01]  /*10120*/  HADD2.F32 R11, -RZ, R11.H1_H1 ;  /* 0x3000000bff0b7230 */ /* 0x000fe20000004100 */
[----:B--2---:R-:W0:Y:S02]  /*10130*/  LDS.128 R4, [R50] ;  /* 0x0000000032047984 */ /* 0x004e240000000c00 */
[----:B0-----:R-:W-:-:S02]  /*10140*/  HADD2.F32 R34, -RZ, R4.H0_H0 ;  /* 0x20000004ff227230 */ /* 0x001fc40000004100 */
[----:B------:R-:W-:Y:S02]  /*10150*/  HADD2.F32 R4, -RZ, R4.H1_H1 ;  /* 0x30000004ff047230 */ /* 0x000fe40000004100 */
[----:B------:R-:W-:Y:S02]  /*10160*/  HADD2.F32 R35, -RZ, R5.H0_H0 ;  /* 0x20000005ff237230 */ /* 0x000fe40000004100 */
[-C--:B------:R-:W-:Y:S01]  /*10170*/  FFMA.FTZ R43, R44, R34.reuse, -R43 ;  /* 0x000000222c2b7223 */ /* 0x080fe2000001082b */
[--C-:B------:R-:W-:Y:S02]  /*10180*/  HADD2.F32 R44, -RZ, R27.reuse.H0_H0 ;  /* 0x2000001bff2c7230 */ /* 0x100fe40000004100 */
[----:B------:R-:W-:Y:S01]  /*10190*/  FFMA.FTZ R39, R46, R34, R39 ;  /* 0x000000222e277223 */ /* 0x000fe20000010027 */
[----:B------:R-:W-:Y:S02]  /*101a0*/  HADD2.F32 R27, -RZ, R27.H1_H1 ;  /* 0x3000001bff1b7230 */ /* 0x000fe40000004100 */
[----:B------:R-:W-:Y:S01]  /*101b0*/  FFMA.FTZ R30, R49, R35, -R30 ;  /* 0x00000023311e7223 */ /* 0x000fe2000001081e */
[----:B------:R-:W-:-:S02]  /*101c0*/  HADD2.F32 R5, -RZ, R5.H1_H1 ;  /* 0x30000005ff057230 */ /* 0x000fc40000004100 */
[C---:B------:R-:W-:Y:S01]  /*101d0*/  FMUL.FTZ R47, R44.reuse, R8 ;  /* 0x000000082c2f7220 */ /* 0x040fe20000410000 */
[-C--:B------:R-:W-:Y:S01]  /*101e0*/  FFMA.FTZ R8, R44, R4.reuse, -R45 ;  /* 0x000000042c087223 */ /* 0x080fe2000001082d */
[----:B------:R-:W-:Y:S02]  /*101f0*/  HADD2.F32 R45, -RZ, R31.H1_H1 ;  /* 0x3000001fff2d7230 */ /* 0x000fe40000004100 */
[----:B------:R-:W-:Y:S01]  /*10200*/  FFMA.FTZ R40, R51, R35, R40 ;  /* 0x0000002333287223 */ /* 0x000fe20000010028 */
[----:B------:R-:W-:Y:S01]  /*10210*/  FFMA.FTZ R26, R48, R4, R47 ;  /* 0x00000004301a7223 */ /* 0x000fe2000001002f */
[----:B------:R-:W-:Y:S02]  /*10220*/  HADD2.F32 R31, -RZ, R28.H0_H0 ;  /* 0x2000001cff1f7230 */ /* 0x000fe40000004100 */
[-C--:B------:R-:W-:Y:S01]  /*10230*/  FMUL.FTZ R34, R27, R9.reuse ;  /* 0x000000091b227220 */ /* 0x080fe20000410000 */
[----:B------:R-:W-:Y:S01]  /*10240*/  FMUL.FTZ R4, R45, R9 ;  /* 0x000000092d047220 */ /* 0x000fe20000410000 */
[----:B------:R-:W-:-:S02]  /*10250*/  HADD2.F32 R35, -RZ, R32.H0_H0 ;  /* 0x20000020ff237230 */ /* 0x000fc40000004100 */
[--C-:B------:R-:W-:Y:S02]  /*10260*/  HADD2.F32 R37, -RZ, R6.reuse.H0_H0 ;  /* 0x20000006ff257230 */ /* 0x100fe40000004100 */
[----:B------:R-:W-:Y:S01]  /*10270*/  FFMA.FTZ R9, R27, R5, -R4 ;  /* 0x000000051b097223 */ /* 0x000fe20000010804 */
[----:B------:R-:W-:Y:S02]  /*10280*/  HADD2.F32 R48, -RZ, R33.H0_H0 ;  /* 0x20000021ff307230 */ /* 0x000fe40000004100 */
[-C--:B------:R-:W-:Y:S01]  /*10290*/  FMUL.FTZ R4, R35, R41.reuse ;  /* 0x0000002923047220 */ /* 0x080fe20000410000 */
[----:B------:R-:W-:Y:S01]  /*102a0*/  FMUL.FTZ R44, R31, R41 ;  /* 0x000000291f2c7220 */ /* 0x000fe20000410000 */
[----:B------:R-:W-:Y:S02]  /*102b0*/  HADD2.F32 R46, -RZ, R29.H0_H0 ;  /* 0x2000001dff2e7230 */ /* 0x000fe40000004100 */
[----:B------:R-:W-:Y:S01]  /*102c0*/  FFMA.FTZ R27, R45, R5, R34 ;  /* 0x000000052d1b7223 */ /* 0x000fe20000010022 */
[----:B------:R-:W-:-:S02]  /*102d0*/  HADD2.F32 R6, -RZ, R6.H1_H1 ;  /* 0x30000006ff067230 */ /* 0x000fc40000004100 */
[-C--:B------:R-:W-:Y:S01]  /*102e0*/  FMUL.FTZ R5, R48, R10.reuse ;  /* 0x0000000a30057220 */ /* 0x080fe20000410000 */
[-C--:B------:R-:W-:Y:S01]  /*102f0*/  FFMA.FTZ R31, R31, R37.reuse, -R4 ;  /* 0x000000251f1f7223 */ /* 0x080fe20000010804 */
[----:B------:R-:W-:Y:S01]  /*10300*/  FFMA.FTZ R44, R35, R37, R44 ;  /* 0x00000025232c7223 */ /* 0x000fe2000001002c */
[----:B------:R-:W-:Y:S02]  /*10310*/  HADD2.F32 R32, -RZ, R32.H1_H1 ;  /* 0x30000020ff207230 */ /* 0x000fe40000004100 */
[C---:B------:R-:W-:Y:S01]  /*10320*/  FMUL.FTZ R35, R46.reuse, R10 ;  /* 0x0000000a2e237220 */ /* 0x040fe20000410000 */
[----:B------:R-:W-:Y:S02]  /*10330*/  HADD2.F32 R28, -RZ, R28.H1_H1 ;  /* 0x3000001cff1c7230 */ /* 0x000fe40000004100 */
[----:B------:R-:W-:Y:S01]  /*10340*/  FFMA.FTZ R10, R46, R6, -R5 ;  /* 0x000000062e0a7223 */ /* 0x000fe20000010805 */
[----:B------:R-:W-:Y:S02]  /*10350*/  HADD2.F32 R37, -RZ, R33.H1_H1 ;  /* 0x30000021ff257230 */ /* 0x000fe40000004100 */
[----:B------:R-:W-:Y:S01]  /*10360*/  FMUL.FTZ R5, R32, R42 ;  /* 0x0000002a20057220 */ /* 0x000fe20000410000 */
[----:B------:R-:W-:-:S02]  /*10370*/  HADD2.F32 R33, -RZ, R29.H1_H1 ;  /* 0x3000001dff217230 */ /* 0x000fc40000004100 */
[----:B------:R-:W-:Y:S01]  /*10380*/  FFMA.FTZ R35, R48, R6, R35 ;  /* 0x0000000630237223 */ /* 0x000fe20000010023 */
[--C-:B------:R-:W-:Y:S02]  /*10390*/  HADD2.F32 R38, -RZ, R7.reuse.H0_H0 ;  /* 0x20000007ff267230 */ /* 0x100fe40000004100 */
[C---:B------:R-:W-:Y:S01]  /*103a0*/  FMUL.FTZ R29, R28.reuse, R42 ;  /* 0x0000002a1c1d7220 */ /* 0x040fe20000410000 */
[----:B------:R-:W-:Y:S02]  /*103b0*/  HADD2.F32 R7, -RZ, R7.H1_H1 ;  /* 0x30000007ff077230 */ /* 0x000fe40000004100 */
[-C--:B------:R-:W-:Y:S01]  /*103c0*/  FMUL.FTZ R4, R37, R11.reuse ;  /* 0x0000000b25047220 */ /* 0x080fe20000410000 */
[C---:B------:R-:W-:Y:S01]  /*103d0*/  FMUL.FTZ R6, R33.reuse, R11 ;  /* 0x0000000b21067220 */ /* 0x040fe20000410000 */
[-C--:B------:R-:W-:Y:S01]  /*103e0*/  FFMA.FTZ R11, R28, R38.reuse, -R5 ;  /* 0x000000261c0b7223 */ /* 0x080fe20000010805 */
[----:B------:R-:W-:Y:S01]  /*103f0*/  FFMA.FTZ R29, R32, R38, R29 ;  /* 0x00000026201d7223 */ /* 0x000fe2000001001d */
[-C--:B------:R-:W-:Y:S01]  /*10400*/  FFMA.FTZ R28, R33, R7.reuse, -R4 ;  /* 0x00000007211c7223 */ /* 0x080fe20000010804 */
        /* <DEDUP_REMOVED lines=11> */
.L_x_589:
[----:B------:R-:W-:Y:S05]  /*104c0*/  BSYNC B1 ;  /* 0x0000000000017941 */ /* 0x000fea0003800000 */
.L_x_588:
[----:B------:R-:W-:Y:S05]  /*104d0*/  @P2 BRA `(.L_x_564) ;  /* 0x00000004005c2947 */ /* 0x000fea0003800000 */
[----:B------:R-:W0:Y:S01]  /*104e0*/  LDL R41, [R1+0x68] ;  /* 0x0000680001297983 */ /* 0x000e220000100800 */
[----:B------:R-:W-:Y:S01]  /*104f0*/  LEA.HI R25, R25, R228, RZ, 0x1d ;  /* 0x000000e419197211 */ /* 0x000fe200078fe8ff */
[----:B------:R-:W-:Y:S02]  /*10500*/  HADD2.F32 R33, -RZ, R3.H0_H0 ;  /* 0x20000003ff217230 */ /* 0x000fe40000004100 */
[--C-:B------:R-:W-:Y:S01]  /*10510*/  HADD2.F32 R35, -RZ, R15.reuse.H0_H0 ;  /* 0x2000000fff237230 */ /* 0x100fe20000004100 */
[----:B-12---:R-:W-:Y:S01]  /*10520*/  SHF.R.S32.HI R4, RZ, 0x1f, R25 ;  /* 0x0000001fff047819 */ /* 0x006fe20000011419 */
        /* <DEDUP_REMOVED lines=11> */
[----:B------:R-:W-:-:S03]  /*105e0*/  HADD2.F32 R39, -RZ, R21.H0_H0 ;  /* 0x20000015ff277230 */ /* 0x000fc60000004100 */
[----:B------:R-:W-:-:S04]  /*105f0*/  IADD3 R9, R0, R9, R195 ;  /* 0x0000000900097210 */ /* 0x000fc80007ffe0c3 */
[----:B------:R-:W-:-:S05]  /*10600*/  LEA R0, R9, R2, 0x1 ;  /* 0x0000000209007211 */ /* 0x000fca00078e08ff */
[----:B------:R-:W1:Y:S02]  /*10610*/  LDS.128 R8, [R0+0x10400] ;  /* 0x0104000000087984 */ /* 0x000e640000000c00 */
[--C-:B-1----:R-:W-:Y:S02]  /*10620*/  HADD2.F32 R29, -RZ, R8.reuse.H0_H0 ;  /* 0x20000008ff1d7230 */ /* 0x102fe40000004100 */
[----:B------:R-:W-:Y:S02]  /*10630*/  HADD2.F32 R8, -RZ, R8.H1_H1 ;  /* 0x30000008ff087230 */ /* 0x000fe40000004100 */
[--C-:B------:R-:W-:Y:S02]  /*10640*/  HADD2.F32 R30, -RZ, R9.reuse.H0_H0 ;  /* 0x20000009ff1e7230 */ /* 0x100fe40000004100 */
[-C--:B------:R-:W-:Y:S01]  /*10650*/  FMUL.FTZ R34, R35, R29.reuse ;  /* 0x0000001d23227220 */ /* 0x080fe20000410000 */
[----:B------:R-:W-:Y:S01]  /*10660*/  FMUL.FTZ R38, R33, R29 ;  /* 0x0000001d21267220 */ /* 0x000fe20000410000 */
[----:B------:R-:W-:-:S02]  /*10670*/  HADD2.F32 R9, -RZ, R9.H1_H1 ;  /* 0x30000009ff097230 */ /* 0x000fc40000004100 */
[-C--:B------:R-:W-:Y:S01]  /*10680*/  FMUL.FTZ R15, R44, R8.reuse ;  /* 0x000000082c0f7220 */ /* 0x080fe20000410000 */
[----:B------:R-:W-:Y:S01]  /*10690*/  FMUL.FTZ R3, R40, R8 ;  /* 0x0000000828037220 */ /* 0x000fe20000410000 */
[--C-:B------:R-:W-:Y:S02]  /*106a0*/  HADD2.F32 R31, -RZ, R10.reuse.H0_H0 ;  /* 0x2000000aff1f7230 */ /* 0x100fe40000004100 */
[----:B------:R-:W-:Y:S01]  /*106b0*/  FMUL.FTZ R29, R42, R30 ;  /* 0x0000001e2a1d7220 */ /* 0x000fe20000410000 */
[----:B------:R-:W-:Y:S02]  /*106c0*/  HADD2.F32 R10, -RZ, R10.H1_H1 ;  /* 0x3000000aff0a7230 */ /* 0x000fe40000004100 */
[--C-:B------:R-:W-:Y:S02]  /*106d0*/  HADD2.F32 R32, -RZ, R11.reuse.H0_H0 ;  /* 0x2000000bff207230 */ /* 0x100fe40000004100 */
[----:B------:R-:W-:Y:S01]  /*106e0*/  HADD2.F32 R11, -RZ, R11.H1_H1 ;  /* 0x3000000bff0b7230 */ /* 0x000fe20000004100 */
[----:B0-----:R-:W0:Y:S02]  /*106f0*/  LDS.128 R4, [R41] ;  /* 0x0000000029047984 */ /* 0x001e240000000c00 */
[----:B0-----:R-:W-:-:S02]  /*10700*/  HADD2.F32 R25, -RZ, R4.H0_H0 ;  /* 0x20000004ff197230 */ /* 0x001fc40000004100 */
[----:B------:R-:W-:Y:S02]  /*10710*/  HADD2.F32 R4, -RZ, R4.H1_H1 ;  /* 0x30000004ff047230 */ /* 0x000fe40000004100 */
[--C-:B------:R-:W-:Y:S02]  /*10720*/  HADD2.F32 R26, -RZ, R5.reuse.H0_H0 ;  /* 0x20000005ff1a7230 */ /* 0x100fe40000004100 */
[-C--:B------:R-:W-:Y:S01]  /*10730*/  FFMA.FTZ R34, R33, R25.reuse, -R34 ;  /* 0x0000001921227223 */ /* 0x080fe20000010822 */
[----:B------:R-:W-:Y:S01]  /*10740*/  FFMA.FTZ R38, R35, R25, R38 ;  /* 0x0000001923267223 */ /* 0x000fe20000010026 */
[----:B------:R-:W-:Y:S01]  /*10750*/  FMUL.FTZ R25, R46, R30 ;  /* 0x0000001e2e197220 */ /* 0x000fe20000410000 */
[----:B------:R-:W-:Y:S02]  /*10760*/  HADD2.F32 R33, -RZ, R12.H1_H1 ;  /* 0x3000000cff217230 */ /* 0x000fe40000004100 */
[----:B------:R-:W-:Y:S01]  /*10770*/  FFMA.FTZ R15, R40, R4, -R15 ;  /* 0x00000004280f7223 */ /* 0x000fe2000001080f */
[----:B------:R-:W-:-:S02]  /*10780*/  HADD2.F32 R5, -RZ, R5.H1_H1 ;  /* 0x30000005ff057230 */ /* 0x000fc40000004100 */
[----:B------:R-:W-:Y:S01]  /*10790*/  FFMA.FTZ R3, R44, R4, R3 ;  /* 0x000000042c037223 */ /* 0x000fe20000010003 */
[----:B------:R-:W-:Y:S01]  /*107a0*/  FFMA.FTZ R25, R42, R26, -R25 ;  /* 0x0000001a2a197223 */ /* 0x000fe20000010819 */
[-C--:B------:R-:W-:Y:S01]  /*107b0*/  FMUL.FTZ R4, R37, R9.reuse ;  /* 0x0000000925047220 */ /* 0x080fe20000410000 */
[----:B------:R-:W-:Y:S02]  /*107c0*/  HADD2.F32 R35, -RZ, R13.H0_H0 ;  /* 0x2000000dff237230 */ /* 0x000fe40000004100 */
[C---:B------:R-:W-:Y:S01]  /*107d0*/  FMUL.FTZ R8, R33.reuse, R9 ;  /* 0x0000000921087220 */ /* 0x040fe20000410000 */
[----:B------:R-:W-:Y:S02]  /*107e0*/  HADD2.F32 R42, -RZ, R24.H0_H0 ;  /* 0x20000018ff2a7230 */ /* 0x000fe40000004100 */
[-C--:B------:R-:W-:Y:S01]  /*107f0*/  FFMA.FTZ R12, R33, R5.reuse, -R4 ;  /* 0x00000005210c7223 */ /* 0x080fe20000010804 */
[----:B------:R-:W-:Y:S02]  /*10800*/  HADD2.F32 R40, -RZ, R14.H0_H0 ;  /* 0x2000000eff287230 */ /* 0x000fe40000004100 */
[----:B------:R-:W-:Y:S01]  /*10810*/  FFMA.FTZ R20, R37, R5, R8 ;  /* 0x0000000525147223 */ /* 0x000fe20000010008 */
[----:B------:R-:W-:-:S02]  /*10820*/  HADD2.F32 R27, -RZ, R6.H0_H0 ;  /* 0x20000006ff1b7230 */ /* 0x000fc40000004100 */
[-C--:B------:R-:W-:Y:S01]  /*10830*/  FMUL.FTZ R4, R39, R31.reuse ;  /* 0x0000001f27047220 */ /* 0x080fe20000410000 */
[----:B------:R-:W-:Y:S02]  /*10840*/  HADD2.F32 R6, -RZ, R6.H1_H1 ;  /* 0x30000006ff067230 */ /* 0x000fe40000004100 */
[C---:B------:R-:W-:Y:S01]  /*10850*/  FMUL.FTZ R30, R35.reuse, R31 ;  /* 0x0000001f231e7220 */ /* 0x040fe20000410000 */
[-C--:B------:R-:W-:Y:S01]  /*10860*/  FMUL.FTZ R5, R42, R10.reuse ;  /* 0x0000000a2a057220 */ /* 0x080fe20000410000 */
[----:B------:R-:W-:Y:S01]  /*10870*/  FMUL.FTZ R9, R40, R10 ;  /* 0x0000000a28097220 */ /* 0x000fe20000410000 */
[----:B------:R-:W-:Y:S02]  /*10880*/  HADD2.F32 R10, -RZ, R21.H1_H1 ;  /* 0x30000015ff0a7230 */ /* 0x000fe40000004100 */
[----:B------:R-:W-:Y:S01]  /*10890*/  FFMA.FTZ R29, R46, R26, R29 ;  /* 0x0000001a2e1d7223 */ /* 0x000fe2000001001d */
[----:B------:R-:W-:Y:S02]  /*108a0*/  HADD2.F32 R31, -RZ, R24.H1_H1 ;  /* 0x30000018ff1f7230 */ /* 0x000fe40000004100 */
[----:B------:R-:W-:Y:S01]  /*108b0*/  FFMA.FTZ R26, R35, R27, -R4 ;  /* 0x0000001b231a7223 */ /* 0x000fe20000010804 */
[----:B------:R-:W-:-:S02]  /*108c0*/  HADD2.F32 R8, -RZ, R13.H1_H1 ;  /* 0x3000000dff087230 */ /* 0x000fc40000004100 */
[----:B------:R-:W-:Y:S01]  /*108d0*/  FFMA.FTZ R30, R39, R27, R30 ;  /* 0x0000001b271e7223 */ /* 0x000fe2000001001e */
[----:B------:R-:W-:Y:S02]  /*108e0*/  HADD2.F32 R21, -RZ, R14.H1_H1 ;  /* 0x3000000eff157230 */ /* 0x000fe40000004100 */
[-C--:B------:R-:W-:Y:S01]  /*108f0*/  FFMA.FTZ R27, R40, R6.reuse, -R5 ;  /* 0x00000006281b7223 */ /* 0x080fe20000010805 */
[--C-:B------:R-:W-:Y:S02]  /*10900*/  HADD2.F32 R28, -RZ, R7.reuse.H0_H0 ;  /* 0x20000007ff1c7230 */ /* 0x100fe40000004100 */
[----:B------:R-:W-:Y:S01]  /*10910*/  FFMA.FTZ R13, R42, R6, R9 ;  /* 0x000000062a0d7223 */ /* 0x000fe20000010009 */
        /* <DEDUP_REMOVED lines=19> */
.L_x_564:
[----:B------:R-:W-:Y:S05]  /*10a50*/  BSYNC B0 ;  /* 0x0000000000007941 */ /* 0x000fea0003800000 */
.L_x_545:
[----:B------:R-:W-:Y:S01]  /*10a60*/  @!PT LDS RZ, [RZ] ;  /* 0x00000000fffff984 */ /* 0x000fe20000000800 */
[----:B------:R-:W-:Y:S01]  /*10a70*/  @!PT LDS RZ, [RZ] ;  /* 0x00000000fffff984 */ /* 0x000fe20000000800 */
[----:B------:R-:W-:Y:S01]  /*10a80*/  @!PT LDS RZ, [RZ] ;  /* 0x00000000fffff984 */ /* 0x000fe20000000800 */
[----:B------:R-:W-:Y:S01]  /*10a90*/  @!PT LDS RZ, [RZ] ;  /* 0x00000000fffff984 */ /* 0x000fe20000000800 */
[----:B------:R5:W-:Y:S06]  /*10aa0*/  MEMBAR.ALL.CTA ;  /* 0x0000000000007992 */ /* 0x000bec0000008000 */
[----:B-----5:R-:W5:Y:S01]  /*10ab0*/  FENCE.VIEW.ASYNC.S ;  /* 0x00000000000073c6 */ /* 0x020f620000000000 */
[----:B------:R-:W-:Y:S05]  /*10ac0*/  WARPSYNC.ALL ;  /* 0x0000000000007948 */ /* 0x000fea0003800000 */
[----:B-----5:R-:W-:Y:S06]  /*10ad0*/  BAR.SYNC.DEFER_BLOCKING 0xd, 0x100 ;  /* 0x0344000000007b1d */ /* 0x020fec0000010000 */
.L_x_543:
[----:B0123--:R-:W-:-:S05]  /*10ae0*/  IMAD.U32 R0, RZ, RZ, UR57 ;  /* 0x00000039ff007e24 */ /* 0x00ffca000f8e00ff */
[----:B------:R-:W-:-:S13]  /*10af0*/  ISETP.NE.AND P0, PT, R0, 0x3, PT ;  /* 0x000000030000780c */ /* 0x000fda0003f05270 */
[----:B------:R-:W-:Y:S05]  /*10b00*/  @!P0 BRA `(.L_x_590) ;  /* 0x0000000000048947 */ /* 0x000fea0003800000 */
[----:B------:R-:W-:Y:S01]  /*10b10*/  BPT.TRAP 0x1 ;  /* 0x000000040000795c */ /* 0x000fe20000300000 */
.L_x_590:
[----:B------:R-:W-:Y:S01]  /*10b20*/  IMAD R0, R194, 0x8, R2 ;  /* 0x00000008c2007824 */ /* 0x000fe200078e0202 */
[----:B----4-:R-:W-:-:S04]  /*10b30*/  SHF.L.U32 R3, R196, 0x1f, RZ ;  /* 0x0000001fc4037819 */ /* 0x010fc800000006ff */
[----:B------:R0:W1:Y:S01]  /*10b40*/  SYNCS.PHASECHK.TRANS64.TRYWAIT P2, [R0+URZ+0x34830], R3 ;  /* 0x03483003000075a7 */ /* 0x000062000804017f */
[----:B------:R-:W-:Y:S05]  /*10b50*/  @!P0 BRA `(.L_x_591) ;  /* 0x0000000000048947 */ /* 0x000fea0003800000 */
[----:B------:R-:W-:Y:S01]  /*10b60*/  BPT.TRAP 0x1 ;  /* 0x000000040000795c */ /* 0x000fe20000300000 */
.L_x_591:
[----:B------:R-:W2:Y:S01]  /*10b70*/  S2R R4, SR_TID.X ;  /* 0x0000000000047919 */ /* 0x000ea20000002100 */
[----:B------:R-:W-:Y:S02]  /*10b80*/  MOV R151, RZ ;  /* 0x000000ff00977202 */ /* 0x000fe40000000f00 */
[----:B--2---:R-:W-:-:S04]  /*10b90*/  LOP3.LUT R4, R4, 0x7f, RZ, 0xc0, !PT ;  /* 0x0000007f04047812 */ /* 0x004fc800078ec0ff */
[----:B------:R-:W-:Y:S01]  /*10ba0*/  ISETP.NE.AND P1, PT, R4, RZ, PT ;  /* 0x000000ff0400720c */ /* 0x000fe20003f25270 */
[----:B-1----:R-:W-:-:S12]  /*10bb0*/  @P2 BRA `(.L_x_592) ;  /* 0x0000000000082947 */ /* 0x002fd80003800000 */
[----:B------:R-:W1:Y:S02]  /*10bc0*/  SYNCS.PHASECHK.TRANS64.TRYWAIT P2, [R0+URZ+0x34830], R3 ;  /* 0x03483003000075a7 */ /* 0x000e64000804017f */
[----:B-1----:R-:W-:Y:S05]  /*10bd0*/  @!P2 BRA `(.L_x_593) ;  /* 0x0000011c00e0a947 */ /* 0x002fea0003800000 */
.L_x_592:
[----:B------:R-:W-:Y:S05]  /*10be0*/  WARPSYNC.ALL ;  /* 0x0000000000007948 */ /* 0x000fea0003800000 */
[----:B01----:R-:W-:Y:S01]  /*10bf0*/  VIADD R3, R2, 0x1c400 ;  /* 0x0001c40002037836 */ /* 0x003fe20000000000 */
[----:B------:R-:W-:Y:S01]  /*10c00*/  R2UR UR4, R36 ;  /* 0x00000000240472ca */ /* 0x000fe200000e0000 */
[----:B------:R-:W-:Y:S01]  /*10c10*/  IMAD.MOV.U32 R7, RZ, RZ, 0x40000040 ;  /* 0x40000040ff077424 */ /* 0x000fe200078e00ff */
[----:B------:R-:W-:Y:S01]  /*10c20*/  WARPGROUP.ARRIVE ;  /* 0x00000000000079c5 */ /* 0x000fe20000000000 */
[----:B------:R-:W-:Y:S01]  /*10c30*/  UMOV UR9, 0x40000040 ;  /* 0x4000004000097882 */ /* 0x000fe20000000000 */
[----:B------:R-:W-:Y:S01]  /*10c40*/  SHF.R.U32.HI R3, RZ, 0x4, R3 ;  /* 0x00000004ff037819 */ /* 0x000fe20000011603 */
[----:B------:R-:W-:Y:S01]  /*10c50*/  IMAD.U32 R11, RZ, RZ, UR9 ;  /* 0x00000009ff0b7e24 */ /* 0x000fe2000f8e00ff */
[----:B------:R-:W-:Y:S01]  /*10c60*/  R2UR UR11, R7 ;  /* 0x00000000070b72ca */ /* 0x000fe200000e0000 */
[----:B------:R-:W-:Y:S01]  /*10c70*/  UMOV UR41, 0x40000040 ;  /* 0x4000004000297882 */ /* 0x000fe20000000000 */
[----:B------:R-:W-:Y:S01]  /*10c80*/  LOP3.LUT R3, R3, 0x3fff, RZ, 0xc0, !PT ;  /* 0x00003fff03037812 */ /* 0x000fe200078ec0ff */
[----:B------:R-:W-:Y:S01]  /*10c90*/  UMOV UR45, 0x40000040 ;  /* 0x40000040002d7882 */ /* 0x000fe20000000000 */
[----:B------:R-:W-:Y:S01]  /*10ca0*/  MOV R9, 0x40000040 ;  /* 0x4000004000097802 */ /* 0x000fe20000000f00 */
[----:B------:R-:W-:Y:S01]  /*10cb0*/  UMOV UR49, 0x40000040 ;  /* 0x4000004000317882 */ /* 0x000fe20000000000 */
[----:B------:R-:W-:Y:S01]  /*10cc0*/  LOP3.LUT R4, R3, 0x10000, RZ, 0xfc, !PT ;  /* 0x0001000003047812 */ /* 0x000fe200078efcff */
[----:B------:R-:W-:Y:S01]  /*10cd0*/  ULOP3.LUT UR4, UR4, 0x10000, URZ, 0xfc, !UPT ;  /* 0x0001000004047892 */ /* 0x000fe2000f8efc3f */
[----:B------:R-:W-:Y:S01]  /*10ce0*/  IMAD.MOV.U32 R7, RZ, RZ, 0x40000040 ;  /* 0x40000040ff077424 */ /* 0x000fe200078e00ff */
[----:B------:R-:W-:Y:S01]  /*10cf0*/  UMOV UR53, 0x40000040 ;  /* 0x4000004000357882 */ /* 0x000fe20000000000 */
[----:B------:R-:W-:Y:S01]  /*10d00*/  P2R R12, PR, RZ, 0x1 ;  /* 0x00000001ff0c7803 */ /* 0x000fe20000000000 */
[----:B------:R-:W-:Y:S01]  /*10d10*/  IMAD R6, R194, 0xc00, R4 ;  /* 0x00000c00c2067824 */ /* 0x000fe200078e0204 */
[----:B------:R-:W-:Y:S01]  /*10d20*/  UIADD3 UR5, UR4, 0x2, URZ ;  /* 0x0000000204057890 */ /* 0x000fe2000fffe03f */
[----:B------:R-:W-:Y:S01]  /*10d30*/  R2UR UR55, R7 ;  /* 0x00000000073772ca */ /* 0x000fe200000e0000 */
[----:B------:R-:W-:Y:S01]  /*10d40*/  UMOV UR8, UR4 ;  /* 0x0000000400087c82 */ /* 0x000fe20008000000 */
[C---:B------:R-:W-:Y:S01]  /*10d50*/  VIADD R8, R6.reuse, 0x2 ;  /* 0x0000000206087836 */ /* 0x040fe20000000000 */
[----:B------:R-:W-:Y:S01]  /*10d60*/  R2UR UR10, R6 ;  /* 0x00000000060a72ca */ /* 0x000fe200000e0000 */
[----:B------:R-:W-:Y:S01]  /*10d70*/  UIADD3 UR40, UR4, 0x800, URZ ;  /* 0x0000080004287890 */ /* 0x000fe2000fffe03f */
[----:B------:R-:W-:Y:S01]  /*10d80*/  MOV R10, UR8 ;  /* 0x00000008000a7c02 */ /* 0x000fe20008000f00 */
[----:B------:R-:W-:Y:S01]  /*10d90*/  UIADD3 UR44, UR4, 0x802, URZ ;  /* 0x00000802042c7890 */ /* 0x000fe2000fffe03f */
[----:B------:R-:W-:Y:S01]  /*10da0*/  BSSY B0, `(.L_x_594) ;  /* 0x00005b8000007945 */ /* 0x000fe20003800000 */
[----:B------:R-:W-:Y:S01]  /*10db0*/  UIADD3 UR48, UR4, 0x804, URZ ;  /* 0x0000080404307890 */ /* 0x000fe2000fffe03f */
[--C-:B------:R-:W-:Y:S01]  /*10dc0*/  IMAD.MOV.U32 R150, RZ, RZ, R151.reuse ;  /* 0x000000ffff967224 */ /* 0x100fe200078e0097 */
[----:B------:R0:W-:Y:S01]  /*10dd0*/  STL.64 [R1+0x40], R10 ;  /* 0x0000400a01007387 */ /* 0x0001e20000100a00 */
[----:B------:R-:W-:Y:S01]  /*10de0*/  UIADD3 UR52, UR4, 0x806, URZ ;  /* 0x0000080604347890 */ /* 0x000fe2000fffe03f */
[-C--:B------:R-:W-:Y:S01]  /*10df0*/  MOV R148, R151.reuse ;  /* 0x0000009700947202 */ /* 0x080fe20000000f00 */
[----:B------:R-:W-:Y:S01]  /*10e00*/  ULDC UR56, c[0x0][0x9d8] ;  /* 0x0002760000387ab9 */ /* 0x000fe20000000800 */
[----:B------:R-:W-:Y:S01]  /*10e10*/  ULDC UR61, c[0x0][0x988] ;  /* 0x00026200003d7ab9 */ /* 0x000fe20000000800 */
[--C-:B------:R-:W-:Y:S01]  /*10e20*/  IMAD.MOV.U32 R147, RZ, RZ, R151.reuse ;  /* 0x000000ffff937224 */ /* 0x100fe200078e0097 */
[----:B------:R-:W-:Y:S01]  /*10e30*/  HGMMA.64x128x16.F32 R24, gdesc[UR8], RZ, !UPT, gsb0 ;  /* 0x01e00000081879f0 */ /* 0x000fe2000c0008ff */
[----:B------:R-:W-:Y:S01]  /*10e40*/  R2UR UR10, R8 ;  /* 0x00000000080a72ca */ /* 0x000fe200000e0000 */
[----:B------:R-:W-:Y:S01]  /*10e50*/  UMOV UR8, UR5 ;  /* 0x0000000500087c82 */ /* 0x000fe20008000000 */
[----:B------:R-:W-:Y:S01]  /*10e60*/  R2UR UR11, R9 ;  /* 0x00000000090b72ca */ /* 0x000fe200000e0000 */
[----:B------:R-:W-:Y:S01]  /*10e70*/  UMOV UR9, 0x40000040 ;  /* 0x4000004000097882 */ /* 0x000fe20000000000 */
[----:B------:R-:W-:Y:S01]  /*10e80*/  IMAD.MOV.U32 R9, RZ, RZ, 0x40000040 ;  /* 0x40000040ff097424 */ /* 0x000fe200078e00ff */
[----:B------:R-:W-:Y:S01]  /*10e90*/  IADD3 R8, R6, 0x4, RZ ;  /* 0x0000000406087810 */ /* 0x000fe20007ffe0ff */
[----:B------:R-:W-:Y:S01]  /*10ea0*/  UIADD3 UR5, UR4, 0x4, URZ ;  /* 0x0000000404057890 */ /* 0x000fe2000fffe03f */
[----:B0-----:R-:W-:Y:S01]  /*10eb0*/  IMAD.U32 R10, RZ, RZ, UR8 ;  /* 0x00000008ff0a7e24 */ /* 0x001fe2000f8e00ff */
[-C--:B------:R-:W-:Y:S01]  /*10ec0*/  MOV R145, R151.reuse ;  /* 0x0000009700917202 */ /* 0x080fe20000000f00 */
[----:B------:R-:W-:Y:S01]  /*10ed0*/  IMAD.U32 R11, RZ, RZ, UR9 ;  /* 0x00000009ff0b7e24 */ /* 0x000fe2000f8e00ff */
[-C--:B------:R-:W-:Y:S01]  /*10ee0*/  MOV R142, R151.reuse ;  /* 0x00000097008e7202 */ /* 0x080fe20000000f00 */
[--C-:B------:R-:W-:Y:S01]  /*10ef0*/  IMAD.MOV.U32 R146, RZ, RZ, R151.reuse ;  /* 0x000000ffff927224 */ /* 0x100fe200078e0097 */
[-C--:B------:R-:W-:Y:S01]  /*10f00*/  MOV R139, R151.reuse ;  /* 0x00000097008b7202 */ /* 0x080fe20000000f00 */
[--C-:B------:R-:W-:Y:S01]  /*10f10*/  IMAD.MOV.U32 R144, RZ, RZ, R151.reuse ;  /* 0x000000ffff907224 */ /* 0x100fe200078e0097 */
[----:B------:R0:W-:Y:S01]  /*10f20*/  STL.64 [R1+0x38], R10 ;  /* 0x0000380a01007387 */ /* 0x0001e20000100a00 */
[--C-:B-----5:R-:W-:Y:S01]  /*10f30*/  IMAD.MOV.U32 R143, RZ, RZ, R151.reuse ;  /* 0x000000ffff8f7224 */ /* 0x120fe200078e0097 */
[-C--:B------:R-:W-:Y:S01]  /*10f40*/  MOV R136, R151.reuse ;  /* 0x0000009700887202 */ /* 0x080fe20000000f00 */
[--C-:B------:R-:W-:Y:S01]  /*10f50*/  IMAD.MOV.U32 R141, RZ, RZ, R151.reuse ;  /* 0x000000ffff8d7224 */ /* 0x100fe200078e0097 */
        /* <DEDUP_REMOVED lines=28> */
[----:B------:R-:W-:Y:S01]  /*11120*/  IMAD.MOV.U32 R90, RZ, RZ, R151 ;  /* 0x000000ffff5a7224 */ /* 0x000fe200078e0097 */
[----:B------:R-:W-:Y:S02]  /*11130*/  WARPGROUP.DEPBAR.LE gsb0, 0x0 ;  /* 0x00008000000079c5 */ /* 0x000fe40000010000 */
[----:B------:R-:W-:-:S06]  /*11140*/  WARPGROUP.ARRIVE ;  /* 0x00000000000079c5 */ /* 0x000fcc0000000000 */
[----:B------:R-:W-:Y:S01]  /*11150*/  HGMMA.64x128x16.F32 R24, gdesc[UR8], R24, gsb0 ;  /* 0x01e00000081879f0 */ /* 0x000fe20008000818 */
[----:B------:R-:W-:Y:S01]  /*11160*/  R2UR UR10, R8 ;  /* 0x00000000080a72ca */ /* 0x000fe200000e0000 */
[----:B------:R-:W-:Y:S01]  /*11170*/  UMOV UR8, UR5 ;  /* 0x0000000500087c82 */ /* 0x000fe20008000000 */
[----:B------:R-:W-:Y:S01]  /*11180*/  R2UR UR11, R9 ;  /* 0x00000000090b72ca */ /* 0x000fe200000e0000 */
[----:B------:R-:W-:Y:S01]  /*11190*/  UMOV UR9, 0x40000040 ;  /* 0x4000004000097882 */ /* 0x000fe20000000000 */
[----:B------:R-:W-:Y:S01]  /*111a0*/  VIADD R8, R6, 0x6 ;  /* 0x0000000606087836 */ /* 0x000fe20000000000 */
[----:B------:R-:W-:Y:S01]  /*111b0*/  UIADD3 UR5, UR4, 0x6, URZ ;  /* 0x0000000604057890 */ /* 0x000fe2000fffe03f */
[----:B------:R-:W-:Y:S01]  /*111c0*/  IMAD.MOV.U32 R9, RZ, RZ, 0x40000040 ;  /* 0x40000040ff097424 */ /* 0x000fe200078e00ff */
[----:B0-----:R-:W-:Y:S01]  /*111d0*/  MOV R11, UR9 ;  /* 0x00000009000b7c02 */ /* 0x001fe20008000f00 */
[----:B------:R-:W-:-:S05]  /*111e0*/  IMAD.U32 R10, RZ, RZ, UR8 ;  /* 0x00000008ff0a7e24 */ /* 0x000fca000f8e00ff */
[----:B------:R0:W-:Y:S01]  /*111f0*/  STL.64 [R1+0x30], R10 ;  /* 0x0000300a01007387 */ /* 0x0001e20000100a00 */
        /* <DEDUP_REMOVED lines=8> */
[----:B------:R-:W-:Y:S01]  /*11280*/  MOV R9, 0x40000040 ;  /* 0x4000004000097802 */ /* 0x000fe20000000f00 */
[----:B------:R-:W-:Y:S01]  /*11290*/  UIADD3 UR5, UR4, 0x400, URZ ;  /* 0x0000040004057890 */ /* 0x000fe2000fffe03f */
        /* <DEDUP_REMOVED lines=10> */
[----:B------:R-:W-:Y:S01]  /*11340*/  IMAD.MOV.U32 R9, RZ, RZ, 0x40000040 ;  /* 0x40000040ff097424 */ /* 0x000fe200078e00ff */
[----:B------:R-:W-:Y:S01]  /*11350*/  IADD3 R8, R6, 0x402, RZ ;  /* 0x0000040206087810 */ /* 0x000fe20007ffe0ff */
[----:B------:R-:W-:Y:S01]  /*11360*/  UIADD3 UR5, UR4, 0x402, URZ ;  /* 0x0000040204057890 */ /* 0x000fe2000fffe03f */
[----:B0-----:R-:W-:Y:S02]  /*11370*/  IMAD.U32 R10, RZ, RZ, UR8 ;  /* 0x00000008ff0a7e24 */ /* 0x001fe4000f8e00ff */
        /* <DEDUP_REMOVED lines=26> */
[----:B------:R-:W-:Y:S01]  /*11520*/  IMAD.U32 R11, RZ, RZ, UR9 ;  /* 0x00000009ff0b7e24 */ /* 0x000fe2000f8e00ff */
[----:B------:R-:W-:-:S04]  /*11530*/  ULDC UR4, c[0x0][0x9d8] ;  /* 0x0002760000047ab9 */ /* 0x000fc80000000800 */
        /* <DEDUP_REMOVED lines=10> */
[----:B0-----:R-:W-:Y:S01]  /*115e0*/  IMAD.U32 R10, RZ, RZ, UR8 ;  /* 0x00000008ff0a7e24 */ /* 0x001fe2000f8e00ff */
[----:B------:R-:W-:Y:S01]  /*115f0*/  ULDC UR5, c[0x0][0x988] ;  /* 0x0002620000057ab9 */ /* 0x000fe20000000800 */
[----:B------:R-:W-:Y:S01]  /*11600*/  IMAD.U32 R11, RZ, RZ, UR9 ;  /* 0x00000009ff0b7e24 */ /* 0x000fe2000f8e00ff */
[----:B------:R-:W-:Y:S01]  /*11610*/  R2UR UR42, R8 ;  /* 0x00000000082a72ca */ /* 0x000fe200000e0000 */
[----:B------:R-:W-:Y:S01]  /*11620*/  VIADD R8, R6, 0x802 ;  /* 0x0000080206087836 */ /* 0x000fe20000000000 */
[----:B------:R-:W-:-:S02]  /*11630*/  R2UR UR43, R9 ;  /* 0x00000000092b72ca */ /* 0x000fc400000e0000 */
[----:B------:R-:W-:Y:S01]  /*11640*/  MOV R9, 0x40000040 ;  /* 0x4000004000097802 */ /* 0x000fe20000000f00 */
[----:B------:R0:W-:Y:S01]  /*11650*/  STL.64 [R1], R10 ;  /* 0x0000000a01007387 */ /* 0x0001e20000100a00 */
[----:B------:R-:W-:Y:S01]  /*11660*/  R2UR UR46, R8 ;  /* 0x00000000082e72ca */ /* 0x000fe200000e0000 */
[C---:B------:R-:W-:Y:S01]  /*11670*/  VIADD R8, R6.reuse, 0x804 ;  /* 0x0000080406087836 */ /* 0x040fe20000000000 */
[----:B------:R-:W-:Y:S01]  /*11680*/  R2UR UR47, R9 ;  /* 0x00000000092f72ca */ /* 0x000fe200000e0000 */
[----:B------:R-:W-:Y:S01]  /*11690*/  IMAD.MOV.U32 R9, RZ, RZ, 0x40000040 ;  /* 0x40000040ff097424 */ /* 0x000fe200078e00ff */
[----:B------:R-:W-:Y:S02]  /*116a0*/  IADD3 R6, R6, 0x806, RZ ;  /* 0x0000080606067810 */ /* 0x000fe40007ffe0ff */
[----:B------:R-:W-:Y:S02]  /*116b0*/  R2UR UR50, R8 ;  /* 0x00000000083272ca */ /* 0x000fe400000e0000 */
[----:B------:R-:W-:-:S02]  /*116c0*/  R2UR UR51, R9 ;  /* 0x00000000093372ca */ /* 0x000fc400000e0000 */
[----:B------:R-:W-:Y:S02]  /*116d0*/  R2UR UR54, R6 ;  /* 0x00000000063672ca */ /* 0x000fe400000e0000 */
[----:B------:R-:W-:-:S05]  /*116e0*/  IADD3 R6, R152, 0x80, -R209 ;  /* 0x0000008098067810 */ /* 0x000fca0007ffe8d1 */
[----:B------:R-:W-:-:S05]  /*116f0*/  IMAD R6, R149, -0x80, R6 ;  /* 0xffffff8095067824 */ /* 0x000fca00078e0206 */
[C---:B------:R-:W-:Y:S02]  /*11700*/  ISETP.GT.AND P2, PT, R6.reuse, RZ, PT ;  /* 0x000000ff0600720c */ /* 0x040fe40003f44270 */
[C---:B------:R-:W-:Y:S02]  /*11710*/  ISETP.GT.AND P3, PT, R6.reuse, 0x1, PT ;  /* 0x000000010600780c */ /* 0x040fe40003f64270 */
[C---:B------:R-:W-:Y:S02]  /*11720*/  ISETP.GT.AND P5, PT, R6.reuse, 0x9, PT ;  /* 0x000000090600780c */ /* 0x040fe40003fa4270 */
[C---:B------:R-:W-:Y:S02]  /*11730*/  ISETP.GT.AND P6, PT, R6.reuse, 0x8, PT ;  /* 0x000000080600780c */ /* 0x040fe40003fc4270 */
[----:B------:R-:W-:Y:S01]  /*11740*/  ISETP.GT.AND P4, PT, R6, 0x10, PT ;  /* 0x000000100600780c */ /* 0x000fe20003f84270 */
        /* <DEDUP_REMOVED lines=17> */
[----:B0-----:R-:W-:Y:S01]  /*11860*/  FMUL.FTZ R10, R25, UR4 ;  /* 0x00000004190a7c20 */ /* 0x001fe20008410000 */
        /* <DEDUP_REMOVED lines=33> */
[----:B------:R-:W-:Y:S01]  /*11a80*/  FMUL.FTZ R46, R56, UR4 ;  /* 0x00000004382e7c20 */ /* 0x000fe20008410000 */
[----:B------:R-:W-:Y:S01]  /*11a90*/  FMUL.FTZ R51, R51, UR4 ;  /* 0x0000000433337c20 */ /* 0x000fe20008410000 */
[----:B------:R-:W-:Y:S01]  /*11aa0*/  FMUL.FTZ R48, R57, UR4 ;  /* 0x0000000439307c20 */ /* 0x000fe20008410000 */
[----:B------:R-:W1:Y:S01]  /*11ab0*/  MUFU.TANH R14, R14 ;  /* 0x0000000e000e7308 */ /* 0x000e620000002400 */
[----:B--2---:R-:W-:Y:S01]  /*11ac0*/  FSEL R33, R8, -INF , P5 ;  /* 0xff80000008217808 */ /* 0x004fe20002800000 */
[----:B------:R-:W-:Y:S01]  /*11ad0*/  FMUL.FTZ R44, R54, UR4 ;  /* 0x00000004362c7c20 */ /* 0x000fe20008410000 */
[----:B------:R-:W-:Y:S01]  /*11ae0*/  FMNMX.FTZ R8, R9, R10, !PT ;  /* 0x0000000a09087209 */ /* 0x000fe20007810000 */
        /* <DEDUP_REMOVED lines=15> */
[----:B------:R-:W-:Y:S01]  /*11be0*/  FMNMX.FTZ R14, R31, R8, !PT ;  /* 0x000000081f0e7209 */ /* 0x000fe20007810000 */
[----:B------:R-:W-:Y:S01]  /*11bf0*/  FMUL.FTZ R67, R67, UR4 ;  /* 0x0000000443437c20 */ /* 0x000fe20008410000 */
[----:B------:R-:W-:Y:S01]  /*11c00*/  FMUL.FTZ R119, R72, UR4 ;  /* 0x0000000448777c20 */ /* 0x000fe20008410000 */
[----:B------:R-:W-:Y:S01]  /*11c10*/  FMUL.FTZ R62, R66, UR4 ;  /* 0x00000004423e7c20 */ /* 0x000fe20008410000 */
[----:B------:R-:W-:Y:S01]  /*11c20*/  FMNMX.FTZ R14, R33, R14, !PT ;  /* 0x0000000e210e7209 */ /* 0x000fe20007810000 */
[----:B------:R-:W1:Y:S01]  /*11c30*/  MUFU.TANH R20, R20 ;  /* 0x0000001400147308 */ /* 0x000e620000002400 */
[----:B--2---:R-:W-:Y:S01]  /*11c40*/  FSEL R3, R3, -INF , P2 ;  /* 0xff80000003037808 */ /* 0x004fe20001000000 */
[----:B------:R-:W-:Y:S01]  /*11c50*/  FMUL.FTZ R73, R73, UR4 ;  /* 0x0000000449497c20 */ /* 0x000fe20008410000 */
[----:B------:R-:W-:Y:S01]  /*11c60*/  ISETP.GT.AND P2, PT, R6, 0x11, PT ;  /* 0x000000110600780c */ /* 0x000fe20003f44270 */
        /* <DEDUP_REMOVED lines=14> */
[----:B------:R-:W-:-:S03]  /*11d50*/  FMUL.FTZ R84, R84, UR4 ;  /* 0x0000000454547c20 */ /* 0x000fc60008410000 */
[----:B------:R-:W-:-:S03]  /*11d60*/  FMNMX.FTZ R14, R43, R14, !PT ;  /* 0x0000000e2b0e7209 */ /* 0x000fc60007810000 */
[----:B------:R-:W1:Y:S01]  /*11d70*/  MUFU.TANH R13, R13 ;  /* 0x0000000d000d7308 */ /* 0x000e620000002400 */
[----:B--2---:R-:W-:Y:S02]  /*11d80*/  FSEL R11, R11, -INF , P6 ;  /* 0xff8000000b0b7808 */ /* 0x004fe40003000000 */
[----:B------:R-:W-:-:S05]  /*11d90*/  ISETP.GT.AND P6, PT, R6, 0x19, PT ;  /* 0x000000190600780c */ /* 0x000fca0003fc4270 */
[----:B------:R-:W2:Y:S01]  /*11da0*/  MUFU.TANH R26, R26 ;  /* 0x0000001a001a7308 */ /* 0x000ea20000002400 */
[----:B0-----:R-:W-:Y:S01]  /*11db0*/  FSEL R47, R24, -INF , P3 ;  /* 0xff800000182f7808 */ /* 0x001fe20001800000 */
[----:B------:R-:W-:-:S03]  /*11dc0*/  FMUL.FTZ R24, R83, UR4 ;  /* 0x0000000453187c20 */ /* 0x000fc60008410000 */
[----:B------:R-:W-:-:S03]  /*11dd0*/  FMNMX.FTZ R14, R47, R14, !PT ;  /* 0x0000000e2f0e7209 */ /* 0x000fc60007810000 */
[----:B------:R-:W0:Y:S01]  /*11de0*/  MUFU.TANH R15, R15 ;  /* 0x0000000f000f7308 */ /* 0x000e220000002400 */
[----:B-1----:R-:W-:Y:S02]  /*11df0*/  FSEL R13, R13, -INF , P5 ;  /* 0xff8000000d0d7808 */ /* 0x002fe40002800000 */
[----:B------:R-:W-:-:S05]  /*11e00*/  ISETP.GT.AND P5, PT, R6, 0x20, PT ;  /* 0x000000200600780c */ /* 0x000fca0003fa4270 */
[----:B------:R-:W1:Y:S01]  /*11e10*/  MUFU.TANH R28, R28 ;  /* 0x0000001c001c7308 */ /* 0x000e620000002400 */
[----:B--2---:R-:W-:Y:S01]  /*11e20*/  FSEL R49, R26, -INF , P6 ;  /* 0xff8000001a317808 */ /* 0x004fe20003000000 */
[----:B------:R-:W-:-:S03]  /*11e30*/  FMUL.FTZ R26, R79, UR4 ;  /* 0x000000044f1a7c20 */ /* 0x000fc60008410000 */
        /* <DEDUP_REMOVED lines=78> */
[----:B------:R-:W-:Y:S01]  /*12320*/  FMNMX.FTZ R20, R113, R14, !PT ;  /* 0x0000000e71147209 */ /* 0x000fe20007810000 */
[----:B------:R-:W-:Y:S02]  /*12330*/  FMUL.FTZ R14, R81, UR4 ;  /* 0x00000004510e7c20 */ /* 0x000fe40008410000 */
        /* <DEDUP_REMOVED lines=44> */
[----:B-1----:R-:W-:Y:S01]  /*12600*/  FSEL R73, R8, -INF , P4 ;  /* 0xff80000008497808 */ /* 0x002fe20002000000 */
[----:B------:R-:W-:Y:S01]  /*12610*/  IMAD.U32 R8, RZ, RZ, UR5 ;  /* 0x00000005ff087e24 */ /* 0x000fe2000f8e00ff */
        /* <DEDUP_REMOVED lines=16> */
[----:B------:R-:W-:Y:S01]  /*12720*/  MUFU.TANH R24, R24 ;  /* 0x0000001800187308 */ /* 0x000fe20000002400 */
[----:B-1----:R-:W-:-:S04]  /*12730*/  FSEL R129, R7, -INF , P2 ;  /* 0xff80000007817808 */ /* 0x002fc80001000000 */
[----:B------:R-:W-:-:S05]  /*12740*/  FMNMX.FTZ R20, R129, R20, !PT ;  /* 0x0000001481147209 */ /* 0x000fca0007810000 */
[----:B------:R-:W0:Y:S02]  /*12750*/  SHFL.BFLY PT, R7, R20, 0x2, 0x1f ;  /* 0x0c401f0014077f89 */ /* 0x000e2400000e0000 */
[----:B0-----:R-:W-:Y:S01]  /*12760*/  FMNMX.FTZ R14, R20, R7, !PT ;  /* 0x00000007140e7209 */ /* 0x001fe20007810000 */
[----:B------:R-:W-:-:S04]  /*12770*/  FMUL.FTZ R20, R82, UR4 ;  /* 0x0000000452147c20 */ /* 0x000fc80008410000 */
[----:B------:R-:W0:Y:S02]  /*12780*/  SHFL.BFLY PT, R7, R14, 0x1, 0x1f ;  /* 0x0c201f000e077f89 */ /* 0x000e2400000e0000 */
[----:B------:R-:W1:Y:S01]  /*12790*/  MUFU.TANH R20, R20 ;  /* 0x0000001400147308 */ /* 0x000e620000002400 */
[----:B0-----:R-:W-:Y:S01]  /*127a0*/  FMNMX.FTZ R7, R14, R7, !PT ;  /* 0x000000070e077209 */ /* 0x001fe20007810000 */
[----:B------:R-:W-:-:S03]  /*127b0*/  FMUL.FTZ R14, R86, UR4 ;  /* 0x00000004560e7c20 */ /* 0x000fc60008410000 */
[C---:B------:R-:W-:Y:S01]  /*127c0*/  FSETP.NEU.FTZ.AND P0, PT, R7.reuse, -INF , PT ;  /* 0xff8000000700780b */ /* 0x040fe20003f1d000 */
[-C--:B------:R-:W-:Y:S02]  /*127d0*/  FMUL.FTZ R6, R7, R8.reuse ;  /* 0x0000000807067220 */ /* 0x080fe40000410000 */
[----:B------:R-:W0:Y:S03]  /*127e0*/  MUFU.TANH R14, R14 ;  /* 0x0000000e000e7308 */ /* 0x000e260000002400 */
[----:B------:R-:W-:Y:S02]  /*127f0*/  FSEL R6, R6, RZ, P0 ;  /* 0x000000ff06067208 */ /* 0x000fe40000000000 */
[----:B------:R-:W-:Y:S01]  /*12800*/  ISETP.NE.AND P0, PT, R12, RZ, PT ;  /* 0x000000ff0c00720c */ /* 0x000fe20003f05270 */
[----:B------:R-:W-:Y:S01]  /*12810*/  FMUL.FTZ R12, R87, UR4 ;  /* 0x00000004570c7c20 */ /* 0x000fe20008410000 */
[----:B--2---:R-:W-:Y:S01]  /*12820*/  FSEL R87, R26, -INF , P6 ;  /* 0xff8000001a577808 */ /* 0x004fe20003000000 */
[-CC-:B------:R-:W-:Y:S01]  /*12830*/  FFMA.FTZ R79, R10, R8.reuse, -R6.reuse ;  /* 0x000000080a4f7223 */ /* 0x180fe20000010806 */
[----:B------:R-:W-:Y:S01]  /*12840*/  FMNMX.FTZ R10, R3, R5, !PT ;  /* 0x00000005030a7209 */ /* 0x000fe20007810000 */
[-CC-:B------:R-:W-:Y:S01]  /*12850*/  FFMA.FTZ R182, R31, R8.reuse, -R6.reuse ;  /* 0x000000081fb67223 */ /* 0x180fe20000010806 */
[--C-:B------:R-:W-:Y:S01]  /*12860*/  FFMA.FTZ R31, R33, R8, -R6.reuse ;  /* 0x00000008211f7223 */ /* 0x100fe20000010806 */
[----:B------:R-:W2:Y:S01]  /*12870*/  MUFU.TANH R12, R12 ;  /* 0x0000000c000c7308 */ /* 0x000ea20000002400 */
[----:B------:R-:W-:Y:S01]  /*12880*/  FMNMX.FTZ R10, R11, R10, !PT ;  /* 0x0000000a0b0a7209 */ /* 0x000fe20007810000 */
[-CC-:B------:R-:W-:Y:S01]  /*12890*/  FFMA.FTZ R33, R43, R8.reuse, -R6.reuse ;  /* 0x000000082b217223 */ /* 0x180fe20000010806 */
[-CC-:B------:R-:W-:Y:S01]  /*128a0*/  FFMA.FTZ R43, R91, R8.reuse, -R6.reuse ;  /* 0x000000085b2b7223 */ /* 0x180fe20000010806 */
[----:B-1----:R-:W-:Y:S01]  /*128b0*/  FSEL R91, R20, -INF , P5 ;  /* 0xff800000145b7808 */ /* 0x002fe20002800000 */
[--C-:B------:R-:W-:Y:S01]  /*128c0*/  FFMA.FTZ R174, R93, R8, -R6.reuse ;  /* 0x000000085dae7223 */ /* 0x100fe20000010806 */
[----:B------:R-:W-:Y:S01]  /*128d0*/  FMNMX.FTZ R10, R13, R10, !PT ;  /* 0x0000000a0d0a7209 */ /* 0x000fe20007810000 */
[-CC-:B------:R-:W-:Y:S01]  /*128e0*/  FFMA.FTZ R178, R47, R8.reuse, -R6.reuse ;  /* 0x000000082fb27223 */ /* 0x180fe20000010806 */
[----:B------:R-:W-:Y:S01]  /*128f0*/  FSEL R93, R24, -INF , P4 ;  /* 0xff800000185d7808 */ /* 0x000fe20002000000 */
[--C-:B------:R-:W-:Y:S01]  /*12900*/  FFMA.FTZ R47, R95, R8, -R6.reuse ;  /* 0x000000085f2f7223 */ /* 0x100fe20000010806 */
[----:B------:R-:W-:Y:S01]  /*12910*/  FMNMX.FTZ R10, R15, R10, !PT ;  /* 0x0000000a0f0a7209 */ /* 0x000fe20007810000 */
[-CC-:B------:R-:W-:Y:S01]  /*12920*/  FFMA.FTZ R170, R101, R8.reuse, -R6.reuse ;  /* 0x0000000865aa7223 */ /* 0x180fe20000010806 */
[----:B0-----:R-:W-:Y:S01]  /*12930*/  FSEL R95, R14, -INF , P3 ;  /* 0xff8000000e5f7808 */ /* 0x001fe20001800000 */
[--C-:B------:R-:W-:Y:S01]  /*12940*/  FFMA.FTZ R180, R9, R8, -R6.reuse ;  /* 0x0000000809b47223 */ /* 0x100fe20000010806 */
[----:B------:R-:W-:Y:S01]  /*12950*/  FMNMX.FTZ R10, R21, R10, !PT ;  /* 0x0000000a150a7209 */ /* 0x000fe20007810000 */
[----:B------:R-:W-:Y:S01]  /*12960*/  MUFU.EX2 R79, R79 ;  /* 0x0000004f004f7308 */ /* 0x000fe20000000800 */
[-CC-:B------:R-:W-:Y:S01]  /*12970*/  FFMA.FTZ R176, R37, R8.reuse, -R6.reuse ;  /* 0x0000000825b07223 */ /* 0x180fe20000010806 */
[----:B--2---:R-:W-:Y:S01]  /*12980*/  FSEL R101, R12, -INF , P2 ;  /* 0xff8000000c657808 */ /* 0x004fe20001000000 */
        /* <DEDUP_REMOVED lines=32> */
[----:B------:R-:W3:Y:S01]  /*12b90*/  MUFU.EX2 R176, R176 ;  /* 0x000000b000b07308 */ /* 0x000ee20000000800 */
[----:B------:R-:W-:Y:S01]  /*12ba0*/  FMNMX.FTZ R10, R53, R10, !PT ;  /* 0x0000000a350a7209 */ /* 0x000fe20007810000 */
[--C-:B------:R-:W-:Y:S01]  /*12bb0*/  IMAD.MOV.U32 R131, RZ, RZ, R151.reuse ;  /* 0x000000ffff837224 */ /* 0x100fe200078e0097 */
[-C--:B------:R-:W-:Y:S01]  /*12bc0*/  MOV R127, R151.reuse ;  /* 0x00000097007f7202 */ /* 0x080fe20000000f00 */
[--C-:B------:R-:W-:Y:S01]  /*12bd0*/  IMAD.MOV.U32 R129, RZ, RZ, R151.reuse ;  /* 0x000000ffff817224 */ /* 0x100fe200078e0097 */
[----:B------:R-:W-:Y:S01]  /*12be0*/  FMNMX.FTZ R10, R55, R10, !PT ;  /* 0x0000000a370a7209 */ /* 0x000fe20007810000 */
[--C-:B------:R-:W-:Y:S01]  /*12bf0*/  IMAD.MOV.U32 R125, RZ, RZ, R151.reuse ;  /* 0x000000ffff7d7224 */ /* 0x100fe200078e0097 */
[-C--:B------:R-:W-:Y:S01]  /*12c00*/  MOV R121, R151.reuse ;  /* 0x0000009700797202 */ /* 0x080fe20000000f00 */
[----:B------:R-:W4:Y:S01]  /*12c10*/  MUFU.EX2 R33, R33 ;  /* 0x0000002100217308 */ /* 0x000f220000000800 */
[----:B------:R-:W-:Y:S01]  /*12c20*/  FMNMX.FTZ R10, R57, R10, !PT ;  /* 0x0000000a390a7209 */ /* 0x000fe20007810000 */
[--C-:B------:R-:W-:Y:S01]  /*12c30*/  IMAD.MOV.U32 R123, RZ, RZ, R151.reuse ;  /* 0x000000ffff7b7224 */ /* 0x100fe200078e0097 */
[-C--:B------:R-:W-:Y:S01]  /*12c40*/  MOV R115, R151.reuse ;  /* 0x0000009700737202 */ /* 0x080fe20000000f00 */
[--C-:B------:R-:W-:Y:S01]  /*12c50*/  IMAD.MOV.U32 R119, RZ, RZ, R151.reuse ;  /* 0x000000ffff777224 */ /* 0x100fe200078e0097 */
[----:B------:R-:W-:Y:S01]  /*12c60*/  FMNMX.FTZ R10, R59, R10, !PT ;  /* 0x0000000a3b0a7209 */ /* 0x000fe20007810000 */
[--C-:B------:R-:W-:Y:S01]  /*12c70*/  IMAD.MOV.U32 R117, RZ, RZ, R151.reuse ;  /* 0x000000ffff757224 */ /* 0x100fe200078e0097 */
[----:B------:R-:W-:Y:S01]  /*12c80*/  MOV R109, R151 ;  /* 0x00000097006d7202 */ /* 0x000fe20000000f00 */
[----:B------:R-:W4:Y:S01]  /*12c90*/  MUFU.EX2 R178, R178 ;  /* 0x000000b200b27308 */ /* 0x000f220000000800 */
[----:B------:R-:W-:Y:S01]  /*12ca0*/  FMNMX.FTZ R10, R61, R10, !PT ;  /* 0x0000000a3d0a7209 */ /* 0x000fe20007810000 */
[----:B------:R-:W-:-:S02]  /*12cb0*/  IMAD.MOV.U32 R113, RZ, RZ, R151 ;  /* 0x000000ffff717224 */ /* 0x000fc400078e0097 */
[----:B------:R-:W-:Y:S01]  /*12cc0*/  IMAD.MOV.U32 R111, RZ, RZ, R151 ;  /* 0x000000ffff6f7224 */ /* 0x000fe200078e0097 */
[----:B------:R-:W-:-:S03]  /*12cd0*/  FMNMX.FTZ R10, R63, R10, !PT ;  /* 0x0000000a3f0a7209 */ /* 0x000fc60007810000 */
[----:B------:R-:W4:Y:S01]  /*12ce0*/  MUFU.EX2 R37, R37 ;  /* 0x0000002500257308 */ /* 0x000f220000000800 */
        /* <DEDUP_REMOVED lines=17> */
[----:B------:R-:W-:Y:S02]  /*12e00*/  MUFU.EX2 R49, R49 ;  /* 0x0000003100317308 */ /* 0x000fe40000000800 */
[----:B------:R-:W0:Y:S06]  /*12e10*/  SHFL.BFLY PT, R9, R10, 0x2, 0x1f ;  /* 0x0c401f000a097f89 */ /* 0x000e2c00000e0000 */
[----:B------:R-:W-:Y:S08]  /*12e20*/  MUFU.EX2 R170, R170 ;  /* 0x000000aa00aa7308 */ /* 0x000ff00000000800 */
[----:B------:R-:W-:Y:S08]  /*12e30*/  MUFU.EX2 R83, R83 ;  /* 0x0000005300537308 */ /* 0x000ff00000000800 */
[----:B------:R-:W-:Y:S01]  /*12e40*/  MUFU.EX2 R152, R152 ;  /* 0x0000009800987308 */ /* 0x000fe20000000800 */
[----:B0-----:R-:W-:-:S05]  /*12e50*/  FMNMX.FTZ R12, R10, R9, !PT ;  /* 0x000000090a0c7209 */ /* 0x001fca0007810000 */
[----:B------:R-:W0:Y:S02]  /*12e60*/  SHFL.BFLY PT, R9, R12, 0x1, 0x1f ;  /* 0x0c201f000c097f89 */ /* 0x000e2400000e0000 */
[----:B------:R-:W-:Y:S08]  /*12e70*/  MUFU.EX2 R89, R89 ;  /* 0x0000005900597308 */ /* 0x000ff00000000800 */
[----:B------:R-:W-:Y:S08]  /*12e80*/  MUFU.EX2 R154, R154 ;  /* 0x0000009a009a7308 */ /* 0x000ff00000000800 */
[----:B------:R-:W-:Y:S01]  /*12e90*/  MUFU.EX2 R97, R97 ;  /* 0x0000006100617308 */ /* 0x000fe20000000800 */
[----:B0-----:R-:W-:-:S07]  /*12ea0*/  FMNMX.FTZ R9, R12, R9, !PT ;  /* 0x000000090c097209 */ /* 0x001fce0007810000 */
[----:B------:R-:W-:Y:S01]  /*12eb0*/  MUFU.EX2 R156, R156 ;  /* 0x0000009c009c7308 */ /* 0x000fe20000000800 */
[C---:B------:R-:W-:Y:S01]  /*12ec0*/  FSETP.NEU.FTZ.AND P2, PT, R9.reuse, -INF , PT ;  /* 0xff8000000900780b */ /* 0x040fe20003f5d000 */
[----:B------:R-:W-:-:S06]  /*12ed0*/  FMUL.FTZ R24, R9, R8 ;  /* 0x0000000809187220 */ /* 0x000fcc0000410000 */
[----:B------:R-:W-:Y:S01]  /*12ee0*/  MUFU.EX2 R99, R99 ;  /* 0x0000006300637308 */ /* 0x000fe20000000800 */
[----:B------:R-:W-:-:S05]  /*12ef0*/  FSEL R24, R24, RZ, P2 ;  /* 0x000000ff18187208 */ /* 0x000fca0001000000 */
[-CC-:B------:R-:W-:Y:S01]  /*12f00*/  FFMA.FTZ R181, R3, R8.reuse, -R24.reuse ;  /* 0x0000000803b57223 */ /* 0x180fe20000010818 */
[-CC-:B------:R-:W-:Y:S01]  /*12f10*/  FFMA.FTZ R6, R5, R8.reuse, -R24.reuse ;  /* 0x0000000805067223 */ /* 0x180fe20000010818 */
[-CC-:B------:R-:W-:Y:S01]  /*12f20*/  FFMA.FTZ R183, R11, R8.reuse, -R24.reuse ;  /* 0x000000080bb77223 */ /* 0x180fe20000010818 */
[----:B------:R-:W-:Y:S01]  /*12f30*/  FADD.FTZ R3, R180, R79 ;  /* 0x0000004fb4037221 */ /* 0x000fe20000010000 */
        /* <DEDUP_REMOVED lines=19> */
[----:B------:R-:W-:Y:S01]  /*13070*/  FADD.FTZ R34, R178, R3 ;  /* 0x00000003b2227221 */ /* 0x000fe20000010000 */
        /* <DEDUP_REMOVED lines=26> */
[----:B------:R-:W-:-:S02]  /*13220*/  F2FP.F16.F32.PACK_AB R181, R6, R181 ;  /* 0x000000b506b5723e */ /* 0x000fc400000000ff */
[----:B------:R-:W-:Y:S02]  /*13230*/  F2FP.F16.F32.PACK_AB R183, R10, R183 ;  /* 0x000000b70ab7723e */ /* 0x000fe400000000ff */
[----:B------:R-:W2:Y:S01]  /*13240*/  MUFU.EX2 R179, R179 ;  /* 0x000000b300b37308 */ /* 0x000ea20000000800 */
[----:B0-----:R-:W-:Y:S01]  /*13250*/  FADD.FTZ R3, R177, R36 ;  /* 0x00000024b1037221 */ /* 0x001fe20000010000 */
[----:B------:R-:W-:Y:S02]  /*13260*/  F2FP.F16.F32.PACK_AB R180, R79, R180 ;  /* 0x000000b44fb4723e */ /* 0x000fe400000000ff */
[----:B------:R-:W-:Y:S02]  /*13270*/  F2FP.F16.F32.PACK_AB R182, R31, R182 ;  /* 0x000000b61fb6723e */ /* 0x000fe400000000ff */
[----:B------:R-:W-:Y:S02]  /*13280*/  F2FP.F16.F32.PACK_AB R176, R33, R176 ;  /* 0x000000b021b0723e */ /* 0x000fe400000000ff */
[----:B------:R-:W0:Y:S01]  /*13290*/  MUFU.EX2 R14, R14 ;  /* 0x0000000e000e7308 */ /* 0x000e220000000800 */
[----:B-1----:R-:W-:Y:S01]  /*132a0*/  FADD.FTZ R36, R12, R3 ;  /* 0x000000030c247221 */ /* 0x002fe20000010000 */
[----:B------:R-:W-:Y:S01]  /*132b0*/  FADD.FTZ R3, R47, R38 ;  /* 0x000000262f037221 */ /* 0x000fe20000010000 */
[----:B------:R-:W-:-:S02]  /*132c0*/  F2FP.F16.F32.PACK_AB R178, R37, R178 ;  /* 0x000000b225b2723e */ /* 0x000fc400000000ff */
[----:B------:R-:W-:Y:S01]  /*132d0*/  F2FP.F16.F32.PACK_AB R172, R43, R172 ;  /* 0x000000ac2bac723e */ /* 0x000fe200000000ff */
[----:B------:R-:W-:Y:S01]  /*132e0*/  FADD.FTZ R38, R168, R3 ;  /* 0x00000003a8267221 */ /* 0x000fe20000010000 */
[----:B------:R-:W-:Y:S01]  /*132f0*/  @!P1 IADD3 R3, R0, 0x34840, RZ ;  /* 0x0003484000039810 */ /* 0x000fe20007ffe0ff */
[----:B------:R-:W1:Y:S01]  /*13300*/  MUFU.EX2 R173, R173 ;  /* 0x000000ad00ad7308 */ /* 0x000e620000000800 */
[----:B--2---:R-:W-:Y:S01]  /*13310*/  FADD.FTZ R5, R179, R36 ;  /* 0x00000024b3057221 */ /* 0x004fe20000010000 */
[----:B------:R-:W-:Y:S01]  /*13320*/  FADD.FTZ R11, R49, R38 ;  /* 0x00000026310b7221 */ /* 0x000fe20000010000 */
[----:B------:R-:W-:Y:S02]  /*13330*/  @!P1 PRMT R3, RZ, 0x654, R3 ;  /* 0x00000654ff039816 */ /* 0x000fe40000000003 */
[----:B------:R-:W-:Y:S02]  /*13340*/  F2FP.F16.F32.PACK_AB R174, R47, R174 ;  /* 0x000000ae2fae723e */ /* 0x000fe400000000ff */
[----:B------:R2:W-:Y:S01]  /*13350*/  @!P1 SYNCS.ARRIVE.TRANS64.RED.A1T0 RZ, [R3+URZ], RZ ;  /* 0x000000ff03ff99a7 */ /* 0x0005e2000810043f */
[----:B------:R-:W3:Y:S01]  /*13360*/  MUFU.EX2 R20, R20 ;  /* 0x0000001400147308 */ /* 0x000ee20000000800 */
[----:B0-----:R-:W-:Y:S01]  /*13370*/  FADD.FTZ R36, R14, R5 ;  /* 0x000000050e247221 */ /* 0x001fe20000010000 */
[----:B------:R-:W-:-:S02]  /*13380*/  F2FP.F16.F32.PACK_AB R168, R49, R168 ;  /* 0x000000a831a8723e */ /* 0x000fc400000000ff */
[----:B------:R-:W-:Y:S02]  /*13390*/  F2FP.F16.F32.PACK_AB R177, R12, R177 ;  /* 0x000000b10cb1723e */ /* 0x000fe400000000ff */
[----:B------:R-:W-:Y:S02]  /*133a0*/  F2FP.F16.F32.PACK_AB R179, R14, R179 ;  /* 0x000000b30eb3723e */ /* 0x000fe400000000ff */
[----:B------:R-:W2:Y:S01]  /*133b0*/  MUFU.EX2 R175, R175 ;  /* 0x000000af00af7308 */ /* 0x000ea20000000800 */
[----:B-1----:R-:W-:Y:S01]  /*133c0*/  FADD.FTZ R5, R173, R36 ;  /* 0x00000024ad057221 */ /* 0x002fe20000010000 */
[----:B------:R-:W-:Y:S01]  /*133d0*/  FADD.FTZ R36, R170, R11 ;  /* 0x0000000baa247221 */ /* 0x000fe20000010000 */
[----:B------:R-:W-:-:S05]  /*133e0*/  F2FP.F16.F32.PACK_AB R170, R83, R170 ;  /* 0x000000aa53aa723e */ /* 0x000fca00000000ff */
[----:B------:R-:W0:Y:S01]  /*133f0*/  MUFU.EX2 R26, R26 ;  /* 0x0000001a001a7308 */ /* 0x000e220000000800 */
[C---:B---3--:R-:W-:Y:S01]  /*13400*/  FADD.FTZ R38, R20.reuse, R5 ;  /* 0x0000000514267221 */ /* 0x048fe20000010000 */
[----:B------:R-:W-:Y:S01]  /*13410*/  FADD.FTZ R5, R83, R36 ;  /* 0x0000002453057221 */ /* 0x000fe20000010000 */
[----:B------:R-:W-:Y:S01]  /*13420*/  FFMA.FTZ R36, R71, R8, -R24 ;  /* 0x0000000847247223 */ /* 0x000fe20000010818 */
[----:B------:R-:W-:Y:S02]  /*13430*/  F2FP.F16.F32.PACK_AB R173, R20, R173 ;  /* 0x000000ad14ad723e */ /* 0x000fe400000000ff */
        /* <DEDUP_REMOVED lines=11> */
[----:B------:R-:W-:Y:S02]  /*134f0*/  F2FP.F16.F32.PACK_AB R175, R26, R175 ;  /* 0x000000af1aaf723e */ /* 0x000fe400000000ff */
[----:B------:R-:W-:Y:S01]  /*13500*/  MOV R97, R151 ;  /* 0x0000009700617202 */ /* 0x000fe20000000f00 */
[----:B------:R-:W-:Y:S01]  /*13510*/  FADD.FTZ R40, R156, R5 ;  /* 0x000000059c287221 */ /* 0x000fe20000010000 */
[----:B------:R-:W-:Y:S01]  /*13520*/  F2FP.F16.F32.PACK_AB R156, R99, R156 ;  /* 0x0000009c639c723e */ /* 0x000fe200000000ff */
[----:B------:R-:W0:Y:S01]  /*13530*/  MUFU.EX2 R171, R171 ;  /* 0x000000ab00ab7308 */ /* 0x000e220000000800 */
[----:B-1----:R-:W-:Y:S01]  /*13540*/  FADD.FTZ R3, R169, R38 ;  /* 0x00000026a9037221 */ /* 0x002fe20000010000 */
[----:B------:R-:W-:Y:S01]  /*13550*/  FADD.FTZ R5, R99, R40 ;  /* 0x0000002863057221 */ /* 0x000fe20000010000 */
[----:B------:R-:W-:-:S05]  /*13560*/  IMAD.MOV.U32 R99, RZ, RZ, R151 ;  /* 0x000000ffff637224 */ /* 0x000fca00078e0097 */
        /* <DEDUP_REMOVED lines=19> */
[----:B------:R-:W-:-:S06]  /*136a0*/  F2FP.F16.F32.PACK_AB R158, R81, R158 ;  /* 0x0000009e519e723e */ /* 0x000fcc00000000ff */
        /* <DEDUP_REMOVED lines=9> */
[----:B------:R-:W-:Y:S02]  /*13740*/  F2FP.F16.F32.PACK_AB R160, R103, R160 ;  /* 0x000000a067a0723e */ /* 0x000fe400000000ff */
[----:B------:R-:W-:-:S04]  /*13750*/  MOV R103, R151 ;  /* 0x0000009700677202 */ /* 0x000fc80000000f00 */
        /* <DEDUP_REMOVED lines=9> */
[----:B------:R-:W-:Y:S02]  /*137f0*/  F2FP.F16.F32.PACK_AB R162, R85, R162 ;  /* 0x000000a255a2723e */ /* 0x000fe400000000ff */
[----:B------:R-:W-:-:S04]  /*13800*/  MOV R85, 0x3f800000 ;  /* 0x3f80000000557802 */ /* 0x000fc80000000f00 */
        /* <DEDUP_REMOVED lines=14> */
[----:B------:R1:W3:Y:S01]  /*138f0*/  MUFU.EX2 R38, R87 ;  /* 0x0000005700267308 */ /* 0x0002e20000000800 */
[----:B--2---:R-:W-:-:S07]  /*13900*/  FADD.FTZ R44, R166, R5 ;  /* 0x00000005a62c7221 */ /* 0x004fce0000010000 */
[----:B------:R-:W2:Y:S01]  /*13910*/  MUFU.EX2 R91, R91 ;  /* 0x0000005b005b7308 */ /* 0x000ea20000000800 */
[----:B0-----:R-:W-:Y:S01]  /*13920*/  FADD.FTZ R5, R77, R42 ;  /* 0x0000002a4d057221 */ /* 0x001fe20000010000 */
[----:B-1----:R-:W-:-:S06]  /*13930*/  IMAD.MOV.U32 R87, RZ, RZ, 0x3f800000 ;  /* 0x3f800000ff577424 */ /* 0x002fcc00078e00ff */
[----:B------:R0:W1:Y:S01]  /*13940*/  MUFU.EX2 R40, R93 ;  /* 0x0000005d00287308 */ /* 0x0000620000000800 */
[C---:B---3--:R-:W-:Y:S01]  /*13950*/  FADD.FTZ R10, R38.reuse, R5 ;  /* 0x00000005260a7221 */ /* 0x048fe20000010000 */
[----:B------:R-:W-:-:S06]  /*13960*/  F2FP.F16.F32.PACK_AB R163, R38, R77 ;  /* 0x0000004d26a3723e */ /* 0x000fcc00000000ff */
[----:B------:R-:W3:Y:S01]  /*13970*/  MUFU.EX2 R95, R95 ;  /* 0x0000005f005f7308 */ /* 0x000ee20000000800 */
[----:B--2---:R-:W-:Y:S01]  /*13980*/  FADD.FTZ R5, R91, R10 ;  /* 0x0000000a5b057221 */ /* 0x004fe20000010000 */
[----:B0-----:R-:W-:-:S06]  /*13990*/  IMAD.MOV.U32 R93, RZ, RZ, R151 ;  /* 0x000000ffff5d7224 */ /* 0x001fcc00078e0097 */
[----:B------:R0:W2:Y:S01]  /*139a0*/  MUFU.EX2 R6, R101 ;  /* 0x0000006500067308 */ /* 0x0000a20000000800 */
[C---:B-1----:R-:W-:Y:S01]  /*139b0*/  FADD.FTZ R10, R40.reuse, R5 ;  /* 0x00000005280a7221 */ /* 0x042fe20000010000 */
[----:B------:R-:W-:Y:S02]  /*139c0*/  F2FP.F16.F32.PACK_AB R165, R40, R91 ;  /* 0x0000005b28a5723e */ /* 0x000fe400000000ff */
[----:B------:R-:W-:-:S04]  /*139d0*/  MOV R91, R151 ;  /* 0x00000097005b7202 */ /* 0x000fc80000000f00 */
[----:B------:R-:W1:Y:S01]  /*139e0*/  MUFU.EX2 R107, R107 ;  /* 0x0000006b006b7308 */ /* 0x000e620000000800 */
[----:B---3--:R-:W-:Y:S01]  /*139f0*/  FADD.FTZ R5, R95, R10 ;  /* 0x0000000a5f057221 */ /* 0x008fe20000010000 */
[----:B0-----:R-:W-:-:S03]  /*13a00*/  IMAD.MOV.U32 R101, RZ, RZ, R151 ;  /* 0x000000ffff657224 */ /* 0x001fc600078e0097 */
[C---:B--2---:R-:W-:Y:S01]  /*13a10*/  FADD.FTZ R0, R6.reuse, R5 ;  /* 0x0000000506007221 */ /* 0x044fe20000010000 */
[----:B------:R-:W-:Y:S01]  /*13a20*/  VIADD R5, R149, 0xfffffffe ;  /* 0xfffffffe95057836 */ /* 0x000fe20000000000 */
[----:B------:R-:W-:Y:S01]  /*13a30*/  F2FP.F16.F32.PACK_AB R167, R6, R95 ;  /* 0x0000005f06a7723e */ /* 0x000fe200000000ff */
[--C-:B------:R-:W-:Y:S02]  /*13a40*/  IMAD.MOV.U32 R149, RZ, RZ, R151.reuse ;  /* 0x000000ffff957224 */ /* 0x100fe400078e0097 */
[--C-:B------:R-:W-:Y:S01]  /*13a50*/  IMAD.MOV.U32 R95, RZ, RZ, R151.reuse ;  /* 0x000000ffff5f7224 */ /* 0x100fe200078e0097 */
[----:B------:R-:W-:Y:S01]  /*13a60*/  ISETP.GE.AND P2, PT, R5, R197, PT ;  /* 0x000000c50500720c */ /* 0x000fe20003f46270 */
[C---:B-1----:R-:W-:Y:S01]  /*13a70*/  FADD.FTZ R3, R107.reuse, R44 ;  /* 0x0000002c6b037221 */ /* 0x042fe20000010000 */
[----:B------:R-:W-:Y:S01]  /*13a80*/  F2FP.F16.F32.PACK_AB R166, R107, R166 ;  /* 0x000000a66ba6723e */ /* 0x000fe200000000ff */
[----:B------:R-:W-:-:S10]  /*13a90*/  IMAD.MOV.U32 R107, RZ, RZ, R151 ;  /* 0x000000ffff6b7224 */ /* 0x000fd400078e0097 */
[----:B------:R-:W-:Y:S05]  /*13aa0*/  @!P2 BRA `(.L_x_595) ;  /* 0x0000002c009ca947 */ /* 0x000fea0003800000 */
[----:B------:R-:W-:Y:S01]  /*13ab0*/  IMAD.MOV.U32 R10, RZ, RZ, R9 ;  /* 0x000000ffff0a7224 */ /* 0x000fe200078e0009 */
[----:B------:R-:W-:Y:S01]  /*13ac0*/  MOV R13, R196 ;  /* 0x000000c4000d7202 */ /* 0x000fe20000000f00 */
[----:B------:R-:W-:Y:S01]  /*13ad0*/  IMAD.MOV.U32 R11, RZ, RZ, R7 ;  /* 0x000000ffff0b7224 */ /* 0x000fe200078e0007 */
[----:B------:R-:W-:Y:S01]  /*13ae0*/  CS2R R150, SRZ ;  /* 0x0000000000967805 */ /* 0x000fe2000001ff00 */
[----:B------:R-:W-:Y:S01]  /*13af0*/  IMAD.MOV.U32 R6, RZ, RZ, R194 ;  /* 0x000000ffff067224 */ /* 0x000fe200078e00c2 */
[----:B------:R-:W-:Y:S01]  /*13b00*/  CS2R R146, SRZ ;  /* 0x0000000000927805 */ /* 0x000fe2000001ff00 */
[----:B------:R-:W-:Y:S01]  /*13b10*/  IMAD.MOV.U32 R87, RZ, RZ, 0x3f800000 ;  /* 0x3f800000ff577424 */ /* 0x000fe200078e00ff */
        /* <DEDUP_REMOVED lines=29> */
[----:B------:R-:W-:-:S07]  /*13cf0*/  CS2R R88, SRZ ;  /* 0x0000000000587805 */ /* 0x000fce000001ff00 */
.L_x_606:
[----:B------:R-:W-:-:S04]  /*13d00*/  IADD3 R7, R6, 0x1, RZ ;  /* 0x0000000106077810 */ /* 0x000fc80007ffe0ff */
[----:B------:R-:W-:-:S04]  /*13d10*/  ISETP.NE.AND P2, PT, R7, 0x2, PT ;  /* 0x000000020700780c */ /* 0x000fc80003f45270 */
[----:B------:R-:W-:Y:S02]  /*13d20*/  SEL R196, RZ, 0x1, P2 ;  /* 0x00000001ffc47807 */ /* 0x000fe40001000000 */
[----:B------:R-:W-:Y:S02]  /*13d30*/  SEL R194, R7, RZ, P2 ;  /* 0x000000ff07c27207 */ /* 0x000fe40001000000 */
[----:B------:R-:W-:Y:S01]  /*13d40*/  LOP3.LUT R196, R13, R196, RZ, 0x3c, !PT ;  /* 0x000000c40dc47212 */ /* 0x000fe200078e3cff */
[----:B------:R-:W-:Y:S06]  /*13d50*/  @!P0 BRA `(.L_x_596) ;  /* 0x0000000000048947 */ /* 0x000fec0003800000 */
[----:B------:R-:W-:Y:S01]  /*13d60*/  BPT.TRAP 0x1 ;  /* 0x000000040000795c */ /* 0x000fe20000300000 */
.L_x_596:
[----:B------:R-:W-:Y:S01]  /*13d70*/  IMAD R12, R194, 0x8, R2 ;  /* 0x00000008c20c7824 */ /* 0x000fe200078e0202 */
[----:B------:R-:W-:-:S04]  /*13d80*/  SHF.L.U32 R9, R196, 0x1f, RZ ;  /* 0x0000001fc4097819 */ /* 0x000fc800000006ff */
[----:B------:R0:W1:Y:S01]  /*13d90*/  SYNCS.PHASECHK.TRANS64.TRYWAIT P2, [R12+URZ+0x34830], R9 ;  /* 0x034830090c0075a7 */ /* 0x000062000804017f */
[----:B------:R-:W-:Y:S05]  /*13da0*/  @!P0 BRA `(.L_x_597) ;  /* 0x0000000000048947 */ /* 0x000fea0003800000 */
[----:B------:R-:W-:Y:S01]  /*13db0*/  BPT.TRAP 0x1 ;  /* 0x000000040000795c */ /* 0x000fe20000300000 */
.L_x_597:
[----:B------:R-:W-:Y:S01]  /*13dc0*/  IMAD R7, R194, 0xc00, R4 ;  /* 0x00000c00c2077824 */ /* 0x000fe200078e0204 */
[----:B------:R-:W-:Y:S03]  /*13dd0*/  BSSY B1, `(.L_x_598) ;  /* 0x0000006000017945 */ /* 0x000fe60003800000 */
[C---:B------:R-:W-:Y:S01]  /*13de0*/  VIADD R14, R7.reuse, 0x2 ;  /* 0x00000002070e7836 */ /* 0x040fe20000000000 */
[----:B------:R-:W-:Y:S01]  /*13df0*/  IADD3 R20, R7, 0x4, RZ ;  /* 0x0000000407147810 */ /* 0x000fe20007ffe0ff */
[----:B-1----:R-:W-:Y:S06]  /*13e00*/  @P2 BRA `(.L_x_599) ;  /* 0x0000000000082947 */ /* 0x002fec0003800000 */
[----:B------:R-:W1:Y:S02]  /*13e10*/  SYNCS.PHASECHK.TRANS64.TRYWAIT P2, [R12+URZ+0x34830], R9 ;  /* 0x034830090c0075a7 */ /* 0x000e64000804017f */
[----:B-1----:R-:W-:Y:S05]  /*13e20*/  @!P2 BRA `(.L_x_600) ;  /* 0x000000ec0060a947 */ /* 0x002fea0003800000 */
.L_x_599:
[----:B------:R-:W-:Y:S05]  /*13e30*/  BSYNC B1 ;  /* 0x0000000000017941 */ /* 0x000fea0003800000 */
.L_x_598:
[----:B------:R-:W2:Y:S01]  /*13e40*/  LDL.64 R24, [R1+0x40] ;  /* 0x0000400001187983 */ /* 0x000ea20000100a00 */
[----:B------:R-:W-:Y:S02]  /*13e50*/  IMAD.MOV.U32 R8, RZ, RZ, R7 ;  /* 0x000000ffff087224 */ /* 0x000fe400078e0007 */
[----:B01----:R-:W-:Y:S01]  /*13e60*/  IMAD.MOV.U32 R9, RZ, RZ, 0x40000040 ;  /* 0x40000040ff097424 */ /* 0x003fe200078e00ff */
[----:B------:R0:W-:Y:S02]  /*13e70*/  STL.64 [R1+0xa0], R10 ;  /* 0x0000a00a01007387 */ /* 0x0001e40000100a00 */
[----:B------:R-:W-:Y:S01]  /*13e80*/  R2UR UR6, R8 ;  /* 0x00000000080672ca */ /* 0x000fe200000e0000 */
[----:B------:R-:W-:-:S05]  /*13e90*/  VIADD R8, R7, 0x6 ;  /* 0x0000000607087836 */ /* 0x000fca0000000000 */
[----:B------:R-:W-:Y:S01]  /*13ea0*/  R2UR UR18, R8 ;  /* 0x00000000081272ca */ /* 0x000fe200000e0000 */
[C---:B------:R-:W-:Y:S01]  /*13eb0*/  VIADD R8, R7.reuse, 0x404 ;  /* 0x0000040407087836 */ /* 0x040fe20000000000 */
[----:B0-----:R-:W3:Y:S04]  /*13ec0*/  LDL.64 R10, [R1+0x30] ;  /* 0x00003000010a7983 */ /* 0x001ee80000100a00 */
[----:B------:R-:W-:Y:S02]  /*13ed0*/  R2UR UR30, R8 ;  /* 0x00000000081e72ca */ /* 0x000fe400000e0000 */
[C---:B------:R-:W-:Y:S01]  /*13ee0*/  IADD3 R8, R7.reuse, 0x802, RZ ;  /* 0x0000080207087810 */ /* 0x040fe20007ffe0ff */
[----:B------:R0:W-:Y:S03]  /*13ef0*/  STL.64 [R1+0x98], R4 ;  /* 0x0000980401007387 */ /* 0x0001e60000100a00 */
[----:B------:R-:W-:Y:S01]  /*13f00*/  R2UR UR46, R8 ;  /* 0x00000000082e72ca */ /* 0x000fe200000e0000 */
[----:B------:R-:W-:Y:S01]  /*13f10*/  VIADD R8, R7, 0x806 ;  /* 0x0000080607087836 */ /* 0x000fe20000000000 */
[----:B------:R-:W-:-:S02]  /*13f20*/  R2UR UR7, R9 ;  /* 0x00000000090772ca */ /* 0x000fc400000e0000 */
[C---:B------:R-:W-:Y:S02]  /*13f30*/  R2UR UR19, R9.reuse ;  /* 0x00000000091372ca */ /* 0x040fe400000e0000 */
[C---:B------:R-:W-:Y:S02]  /*13f40*/  R2UR UR31, R9.reuse ;  /* 0x00000000091f72ca */ /* 0x040fe400000e0000 */
[C---:B------:R-:W-:Y:S01]  /*13f50*/  R2UR UR47, R9.reuse ;  /* 0x00000000092f72ca */ /* 0x040fe200000e0000 */
[----:B0-----:R-:W4:Y:S01]  /*13f60*/  LDL.64 R4, [R1+0x28] ;  /* 0x0000280001047983 */ /* 0x001f220000100a00 */
[----:B------:R-:W-:Y:S02]  /*13f70*/  R2UR UR54, R8 ;  /* 0x00000000083672ca */ /* 0x000fe400000e0000 */
[----:B------:R-:W-:Y:S01]  /*13f80*/  R2UR UR55, R9 ;  /* 0x00000000093772ca */ /* 0x000fe200000e0000 */
[----:B------:R0:W-:Y:S04]  /*13f90*/  STL.64 [R1+0x90], R2 ;  /* 0x0000900201007387 */ /* 0x0001e80000100a00 */
[----:B------:R-:W3:Y:S01]  /*13fa0*/  LDL.64 R8, [R1+0x38] ;  /* 0x0000380001087983 */ /* 0x000ee20000100a00 */
        /* <DEDUP_REMOVED lines=64> */
[----:B------:R-:W-:Y:S01]  /*143b0*/  MOV R15, 0x40000040 ;  /* 0x40000040000f7802 */ /* 0x000fe20000000f00 */
[----:B0-----:R-:W4:Y:S01]  /*143c0*/  LDL.64 R2, [R1+0x20] ;  /* 0x0000200001027983 */ /* 0x001f220000100a00 */
[----:B------:R-:W-:Y:S01]  /*143d0*/  R2UR UR10, R14 ;  /* 0x000000000e0a72ca */ /* 0x000fe200000e0000 */
[----:B------:R-:W-:Y:S01]  /*143e0*/  IMAD.MOV.U32 R14, RZ, RZ, R20 ;  /* 0x000000ffff0e7224 */ /* 0x000fe200078e0014 */
[----:B------:R-:W-:Y:S01]  /*143f0*/  R2UR UR11, R15 ;  /* 0x000000000f0b72ca */ /* 0x000fe200000e0000 */
[----:B------:R-:W-:Y:S01]  /*14400*/  VIADD R20, R7, 0x402 ;  /* 0x0000040207147836 */ /* 0x000fe20000000000 */
[----:B------:R-:W-:-:S02]  /*14410*/  R2UR UR15, R15 ;  /* 0x000000000f0f72ca */ /* 0x000fc400000e0000 */
[----:B------:R-:W-:Y:S02]  /*14420*/  R2UR UR14, R14 ;  /* 0x000000000e0e72ca */ /* 0x000fe400000e0000 */
[----:B------:R-:W-:Y:S01]  /*14430*/  R2UR UR26, R20 ;  /* 0x00000000141a72ca */ /* 0x000fe200000e0000 */
[C---:B------:R-:W-:Y:S01]  /*14440*/  VIADD R20, R7.reuse, 0x800 ;  /* 0x0000080007147836 */ /* 0x040fe20000000000 */
[----:B------:R-:W-:Y:S02]  /*14450*/  MOV R21, 0x40000040 ;  /* 0x4000004000157802 */ /* 0x000fe40000000f00 */
[----:B------:R-:W-:Y:S02]  /*14460*/  IADD3 R14, R7, 0x400, RZ ;  /* 0x00000400070e7810 */ /* 0x000fe40007ffe0ff */
[----:B------:R-:W-:Y:S02]  /*14470*/  R2UR UR27, R21 ;  /* 0x00000000151b72ca */ /* 0x000fe400000e0000 */
[----:B------:R-:W-:-:S02]  /*14480*/  R2UR UR42, R20 ;  /* 0x00000000142a72ca */ /* 0x000fc400000e0000 */
[----:B------:R-:W-:Y:S02]  /*14490*/  R2UR UR43, R21 ;  /* 0x00000000152b72ca */ /* 0x000fe400000e0000 */
[----:B------:R-:W4:Y:S01]  /*144a0*/  LDL.64 R20, [R1+0x18] ;  /* 0x0000180001147983 */ /* 0x000f220000100a00 */
[----:B------:R-:W-:Y:S01]  /*144b0*/  R2UR UR22, R14 ;  /* 0x000000000e1672ca */ /* 0x000fe200000e0000 */
[----:B------:R-:W-:Y:S01]  /*144c0*/  VIADD R14, R7, 0x406 ;  /* 0x00000406070e7836 */ /* 0x000fe20000000000 */
[C---:B------:R-:W-:Y:S02]  /*144d0*/  R2UR UR23, R15.reuse ;  /* 0x000000000f1772ca */ /* 0x040fe400000e0000 */
[----:B------:R-:W-:Y:S02]  /*144e0*/  R2UR UR35, R15 ;  /* 0x000000000f2372ca */ /* 0x000fe400000e0000 */
[----:B------:R-:W-:Y:S01]  /*144f0*/  R2UR UR34, R14 ;  /* 0x000000000e2272ca */ /* 0x000fe200000e0000 */
[----:B------:R-:W-:Y:S01]  /*14500*/  VIADD R14, R7, 0x804 ;  /* 0x00000804070e7836 */ /* 0x000fe20000000000 */
[----:B------:R-:W-:-:S04]  /*14510*/  R2UR UR51, R15 ;  /* 0x000000000f3372ca */ /* 0x000fc800000e0000 */
[----:B------:R-:W-:Y:S02]  /*14520*/  R2UR UR50, R14 ;  /* 0x000000000e3272ca */ /* 0x000fe400000e0000 */
[----:B------:R-:W4:Y:S01]  /*14530*/  LDL.64 R14, [R1+0x8] ;  /* 0x00000800010e7983 */ /* 0x000f220000100a00 */
[----:B--2---:R-:W-:Y:S02]  /*14540*/  R2UR UR4, R24 ;  /* 0x00000000180472ca */ /* 0x004fe400000e0000 */
[----:B------:R-:W-:Y:S02]  /*14550*/  R2UR UR5, R25 ;  /* 0x00000000190572ca */ /* 0x000fe400000e0000 */
[----:B------:R-:W-:-:S11]  /*14560*/  WARPGROUP.ARRIVE ;  /* 0x00000000000079c5 */ /* 0x000fd60000000000 */
[----:B------:R-:W-:Y:S01]  /*14570*/  HGMMA.64x128x16.F32 R24, gdesc[UR4], RZ, !UPT, gsb0 ;  /* 0x01e00000041879f0 */ /* 0x000fe2000c0008ff */
[----:B---3--:R-:W-:Y:S02]  /*14580*/  R2UR UR8, R8 ;  /* 0x00000000080872ca */ /* 0x008fe400000e0000 */
[----:B------:R-:W-:Y:S02]  /*14590*/  R2UR UR9, R9 ;  /* 0x00000000090972ca */ /* 0x000fe400000e0000 */
[----:B------:R-:W-:Y:S01]  /*145a0*/  R2UR UR12, R10 ;  /* 0x000000000a0c72ca */ /* 0x000fe200000e0000 */
[----:B------:R-:W2:Y:S01]  /*145b0*/  LDL.64 R8, [R1] ;  /* 0x0000000001087983 */ /* 0x000ea20000100a00 */
[----:B------:R-:W-:Y:S02]  /*145c0*/  WARPGROUP.DEPBAR.LE gsb0, 0x0 ;  /* 0x00008000000079c5 */ /* 0x000fe40000010000 */
[----:B------:R-:W-:-:S07]  /*145d0*/  WARPGROUP.ARRIVE ;  /* 0x00000000000079c5 */ /* 0x000fce0000000000 */
[----:B------:R-:W-:Y:S01]  /*145e0*/  HGMMA.64x128x16.F32 R24, gdesc[UR8], R24, gsb0 ;  /* 0x01e00000081879f0 */ /* 0x000fe20008000818 */
[----:B------:R-:W-:Y:S02]  /*145f0*/  R2UR UR13, R11 ;  /* 0x000000000b0d72ca */ /* 0x000fe400000e0000 */
[----:B----4-:R-:W-:Y:S01]  /*14600*/  R2UR UR16, R4 ;  /* 0x00000000041072ca */ /* 0x010fe200000e0000 */
[----:B------:R0:W5:Y:S01]  /*14610*/  LDL.LU.64 R10, [R1+0xa0] ;  /* 0x0000a000010a7983 */ /* 0x0001620000300a00 */
[----:B------:R-:W-:Y:S02]  /*14620*/  R2UR UR17, R5 ;  /* 0x00000000051172ca */ /* 0x000fe400000e0000 */
[----:B------:R-:W-:Y:S01]  /*14630*/  R2UR UR20, R2 ;  /* 0x00000000021472ca */ /* 0x000fe200000e0000 */
[----:B------:R0:W5:Y:S01]  /*14640*/  LDL.LU.64 R4, [R1+0x98] ;  /* 0x0000980001047983 */ /* 0x0001620000300a00 */
[----:B------:R-:W-:Y:S02]  /*14650*/  WARPGROUP.DEPBAR.LE gsb0, 0x0 ;  /* 0x00008000000079c5 */ /* 0x000fe40000010000 */
[----:B------:R-:W-:-:S06]  /*14660*/  WARPGROUP.ARRIVE ;  /* 0x00000000000079c5 */ /* 0x000fcc0000000000 */
[----:B------:R-:W-:Y:S01]  /*14670*/  HGMMA.64x128x16.F32 R24, gdesc[UR12], R24, gsb0 ;  /* 0x01e000000c1879f0 */ /* 0x000fe20008000818 */
[----:B------:R-:W-:Y:S02]  /*14680*/  R2UR UR21, R3 ;  /* 0x00000000031572ca */ /* 0x000fe400000e0000 */
[----:B------:R-:W-:Y:S01]  /*14690*/  R2UR UR24, R20 ;  /* 0x00000000141872ca */ /* 0x000fe200000e0000 */
[----:B------:R0:W5:Y:S01]  /*146a0*/  LDL.LU.64 R2, [R1+0x90] ;  /* 0x0000900001027983 */ /* 0x0001620000300a00 */
[----:B------:R-:W-:Y:S02]  /*146b0*/  WARPGROUP.DEPBAR.LE gsb0, 0x0 ;  /* 0x00008000000079c5 */ /* 0x000fe40000010000 */
[----:B------:R-:W-:-:S06]  /*146c0*/  WARPGROUP.ARRIVE ;  /* 0x00000000000079c5 */ /* 0x000fcc0000000000 */
[----:B------:R-:W-:Y:S01]  /*146d0*/  HGMMA.64x128x16.F32 R24, gdesc[UR16], R24, gsb0 ;  /* 0x01e00000101879f0 */ /* 0x000fe20008000818 */
[----:B------:R-:W-:Y:S02]  /*146e0*/  R2UR UR25, R21 ;  /* 0x00000000151972ca */ /* 0x000fe400000e0000 */
[----:B------:R-:W-:Y:S02]  /*146f0*/  WARPGROUP.DEPBAR.LE gsb0, 0x0 ;  /* 0x00008000000079c5 */ /* 0x000fe40000010000 */
[----:B------:R-:W-:-:S07]  /*14700*/  WARPGROUP.ARRIVE ;  /* 0x00000000000079c5 */ /* 0x000fce0000000000 */
[----:B------:R-:W-:Y:S01]  /*14710*/  HGMMA.64x128x16.F32 R24, gdesc[UR20], R24, gsb0 ;  /* 0x01e00000141879f0 */ /* 0x000fe20008000818 */
[----:B------:R-:W-:Y:S02]  /*14720*/  R2UR UR28, R14 ;  /* 0x000000000e1c72ca */ /* 0x000fe400000e0000 */
[----:B------:R-:W-:Y:S01]  /*14730*/  R2UR UR29, R15 ;  /* 0x000000000f1d72ca */ /* 0x000fe200000e0000 */
[----:B------:R-:W-:Y:S02]  /*14740*/  WARPGROUP.DEPBAR.LE gsb0, 0x0 ;  /* 0x00008000000079c5 */ /* 0x000fe40000010000 */
[----:B------:R-:W-:-:S06]  /*14750*/  WARPGROUP.ARRIVE ;  /* 0x00000000000079c5 */ /* 0x000fcc0000000000 */
[----:B------:R-:W-:Y:S01]  /*14760*/  HGMMA.64x128x16.F32 R24, gdesc[UR24], R24, gsb0 ;  /* 0x01e00000181879f0 */ /* 0x000fe20008000818 */
[----:B--2---:R-:W-:Y:S02]  /*14770*/  R2UR UR32, R8 ;  /* 0x00000000082072ca */ /* 0x004fe400000e0000 */
[----:B------:R-:W-:Y:S01]  /*14780*/  R2UR UR33, R9 ;  /* 0x00000000092172ca */ /* 0x000fe200000e0000 */
        /* <DEDUP_REMOVED lines=19> */
[----:B0-----:R-:W-:Y:S05]  /*148c0*/  @!P0 BRA `(.L_x_601) ;  /* 0x0000000000048947 */ /* 0x001fea0003800000 */
[----:B------:R-:W-:Y:S01]  /*148d0*/  BPT.TRAP 0x1 ;  /* 0x000000040000795c */ /* 0x000fe20000300000 */
.L_x_601:
[----:B------:R-:W-:Y:S02]  /*148e0*/  SHF.L.U32 R7, R13, 0x1f, RZ ;  /* 0x0000001f0d077819 */ /* 0x000fe400000006ff */
[----:B-----5:R-:W-:-:S04]  /*148f0*/  LEA R13, R6, R2, 0x3 ;  /* 0x00000002060d7211 */ /* 0x020fc800078e18ff */
[----:B------:R0:W1:Y:S01]  /*14900*/  SYNCS.PHASECHK.TRANS64.TRYWAIT P2, [R13+URZ+0x34850], R7 ;  /* 0x034850070d0075a7 */ /* 0x000062000804017f */
[----:B------:R-:W-:Y:S05]  /*14910*/  @!P0 BRA `(.L_x_602) ;  /* 0x0000000000048947 */ /* 0x000fea0003800000 */
[----:B------:R-:W-:Y:S01]  /*14920*/  BPT.TRAP 0x1 ;  /* 0x000000040000795c */ /* 0x000fe20000300000 */
.L_x_602:
[----:B------:R-:W-:Y:S04]  /*14930*/  BSSY B1, `(.L_x_603) ;  /* 0x0000004000017945 */ /* 0x000fe80003800000 */
[----:B-1----:R-:W-:Y:S05]  /*14940*/  @P2 BRA `(.L_x_604) ;  /* 0x0000000000082947 */ /* 0x002fea0003800000 */
[----:B------:R-:W1:Y:S02]  /*14950*/  SYNCS.PHASECHK.TRANS64.TRYWAIT P2, [R13+URZ+0x34850], R7 ;  /* 0x034850070d0075a7 */ /* 0x000e64000804017f */
[----:B-1----:R-:W-:Y:S05]  /*14960*/  @!P2 BRA `(.L_x_605) ;  /* 0x000000e000a4a947 */ /* 0x002fea0003800000 */
.L_x_604:
[----:B------:R-:W-:Y:S05]  /*14970*/  BSYNC B1 ;  /* 0x0000000000017941 */ /* 0x000fea0003800000 */
.L_x_603:
[----:B01----:R-:W-:Y:S01]  /*14980*/  VIADD R7, R2, 0x400 ;  /* 0x0000040002077836 */ /* 0x003fe20000000000 */
[----:B------:R-:W-:Y:S01]  /*14990*/  WARPGROUP.ARRIVE ;  /* 0x00000000000079c5 */ /* 0x000fe20000000000 */
[----:B------:R-:W-:Y:S02]  /*149a0*/  IMAD.MOV.U32 R9, RZ, RZ, 0x40000040 ;  /* 0x40000040ff097424 */ /* 0x000fe400078e00ff */
[----:B------:R-:W-:Y:S01]  /*149b0*/  FMUL.FTZ R20, R25, UR56 ;  /* 0x0000003819147c20 */ /* 0x000fe20008410000 */
[----:B------:R-:W-:Y:S01]  /*149c0*/  FMUL.FTZ R14, R26, UR56 ;  /* 0x000000381a0e7c20 */ /* 0x000fe20008410000 */
[----:B------:R-:W-:Y:S01]  /*149d0*/  SHF.R.U32.HI R7, RZ, 0x4, R7 ;  /* 0x00000004ff077819 */ /* 0x000fe20000011607 */
[----:B------:R-:W-:Y:S01]  /*149e0*/  FMUL.FTZ R26, R29, UR56 ;  /* 0x000000381d1a7c20 */ /* 0x000fe20008410000 */
[----:B------:R-:W-:Y:S01]  /*149f0*/  FMUL.FTZ R29, R33, UR56 ;  /* 0x00000038211d7c20 */ /* 0x000fe20008410000 */
[----:B------:R-:W-:Y:S01]  /*14a00*/  FMUL.FTZ R15, R27, UR56 ;  /* 0x000000381b0f7c20 */ /* 0x000fe20008410000 */
[----:B------:R-:W-:Y:S01]  /*14a10*/  LOP3.LUT R7, R7, 0x3fff, RZ, 0xc0, !PT ;  /* 0x00003fff07077812 */ /* 0x000fe200078ec0ff */
[----:B------:R-:W-:Y:S01]  /*14a20*/  MUFU.TANH R20, R20 ;  /* 0x0000001400147308 */ /* 0x000fe20000002400 */
[----:B------:R-:W-:Y:S01]  /*14a30*/  FMUL.FTZ R27, R34, UR56 ;  /* 0x00000038221b7c20 */ /* 0x000fe20008410000 */
[----:B------:R-:W-:Y:S01]  /*14a40*/  FMUL.FTZ R34, R37, UR56 ;  /* 0x0000003825227c20 */ /* 0x000fe20008410000 */
[----:B------:R-:W-:Y:S01]  /*14a50*/  LOP3.LUT R7, R7, 0x4000000, RZ, 0xfc, !PT ;  /* 0x0400000007077812 */ /* 0x000fe200078efcff */
[----:B------:R-:W-:Y:S01]  /*14a60*/  FMUL.FTZ R37, R41, UR56 ;  /* 0x0000003829257c20 */ /* 0x000fe20008410000 */
[----:B------:R-:W-:Y:S01]  /*14a70*/  FMUL.FTZ R21, R30, UR56 ;  /* 0x000000381e157c20 */ /* 0x000fe20008410000 */
[----:B------:R-:W-:Y:S01]  /*14a80*/  FMUL.FTZ R30, R35, UR56 ;  /* 0x00000038231e7c20 */ /* 0x000fe20008410000 */
[----:B------:R-:W-:Y:S01]  /*14a90*/  FMUL.FTZ R35, R42, UR56 ;  /* 0x000000382a237c20 */ /* 0x000fe20008410000 */
[----:B------:R-:W-:Y:S01]  /*14aa0*/  IMAD R6, R6, 0x800, R7 ;  /* 0x0000080006067824 */ /* 0x000fe200078e0207 */
[----:B------:R-:W-:Y:S01]  /*14ab0*/  MOV R7, 0x40000040 ;  /* 0x4000004000077802 */ /* 0x000fe20000000f00 */
[----:B------:R-:W-:Y:S01]  /*14ac0*/  MUFU.TANH R26, R26 ;  /* 0x0000001a001a7308 */ /* 0x000fe20000002400 */
[----:B------:R-:W-:Y:S01]  /*14ad0*/  FMUL.FTZ R42, R44, UR56 ;  /* 0x000000382c2a7c20 */ /* 0x000fe20008410000 */
[C---:B------:R-:W-:Y:S01]  /*14ae0*/  VIADD R8, R6.reuse, 0x80 ;  /* 0x0000008006087836 */ /* 0x040fe20000000000 */
[----:B------:R-:W-:Y:S01]  /*14af0*/  R2UR UR6, R6 ;  /* 0x00000000060672ca */ /* 0x000fe200000e0000 */
[----:B------:R-:W-:Y:S01]  /*14b00*/  FMUL.FTZ R25, R31, UR56 ;  /* 0x000000381f197c20 */ /* 0x000fe20008410000 */
[----:B------:R-:W-:Y:S01]  /*14b10*/  R2UR UR7, R7 ;  /* 0x00000000070772ca */ /* 0x000fe200000e0000 */
        /* <DEDUP_REMOVED lines=12> */
[----:B------:R-:W-:Y:S01]  /*14be0*/  HGMMA.64x128x16.F32 R88, R180, gdesc[UR4].tnspB, R88, gsb0 ;  /* 0x41e00004b4587df0 */ /* 0x000fe20008000858 */
[----:B------:R-:W-:Y:S01]  /*14bf0*/  R2UR UR6, R8 ;  /* 0x00000000080672ca */ /* 0x000fe200000e0000 */
[----:B------:R-:W-:Y:S01]  /*14c00*/  FMUL.FTZ R49, R54, UR56 ;  /* 0x0000003836317c20 */ /* 0x000fe20008410000 */
[----:B------:R-:W-:Y:S01]  /*14c10*/  R2UR UR7, R9 ;  /* 0x00000000090772ca */ /* 0x000fe200000e0000 */
[----:B------:R-:W-:Y:S01]  /*14c20*/  IMAD.MOV.U32 R9, RZ, RZ, 0x40000040 ;  /* 0x40000040ff097424 */ /* 0x000fe200078e00ff */
[----:B------:R-:W-:Y:S01]  /*14c30*/  IADD3 R8, R6, 0x100, RZ ;  /* 0x0000010006087810 */ /* 0x000fe20007ffe0ff */
        /* <DEDUP_REMOVED lines=34> */
[----:B------:R-:W-:-:S02]  /*14e60*/  IMAD.MOV.U32 R41, RZ, RZ, 0x40000040 ;  /* 0x40000040ff297424 */ /* 0x000fc400078e00ff */
[----:B------:R-:W-:Y:S01]  /*14e70*/  FMUL.FTZ R78, R78, UR56 ;  /* 0x000000384e4e7c20 */ /* 0x000fe20008410000 */
[----:B------:R-:W-:Y:S01]  /*14e80*/  FMUL.FTZ R79, R79, UR56 ;  /* 0x000000384f4f7c20 */ /* 0x000fe20008410000 */
[----:B------:R-:W-:Y:S01]  /*14e90*/  FMUL.FTZ R81, R82, UR56 ;  /* 0x0000003852517c20 */ /* 0x000fe20008410000 */
[----:B------:R-:W-:Y:S01]  /*14ea0*/  FMUL.FTZ R82, R83, UR56 ;  /* 0x0000003853527c20 */ /* 0x000fe20008410000 */
[----:B------:R-:W-:Y:S01]  /*14eb0*/  FMUL.FTZ R83, R86, UR56 ;  /* 0x0000003856537c20 */ /* 0x000fe20008410000 */
[----:B------:R-:W-:Y:S01]  /*14ec0*/  MUFU.TANH R50, R50 ;  /* 0x0000003200327308 */ /* 0x000fe20000002400 */
[----:B------:R-:W-:Y:S01]  /*14ed0*/  FMUL.FTZ R87, R87, UR56 ;  /* 0x0000003857577c20 */ /* 0x000fe20008410000 */
[----:B------:R-:W-:Y:S01]  /*14ee0*/  @!P1 VIADD R12, R12, 0x34840 ;  /* 0x000348400c0c9836 */ /* 0x000fe20000000000 */
[----:B------:R-:W-:Y:S01]  /*14ef0*/  ISETP.GT.AND P2, PT, R5, R197, PT ;  /* 0x000000c50500720c */ /* 0x000fe20003f44270 */
[----:B------:R-:W-:Y:S01]  /*14f00*/  @!P1 VIADD R13, R13, 0x34860 ;  /* 0x000348600d0d9836 */ /* 0x000fe20000000000 */
[----:B------:R-:W-:-:S02]  /*14f10*/  IADD3 R5, R5, -0x1, RZ ;  /* 0xffffffff05057810 */ /* 0x000fc40007ffe0ff */
[----:B------:R-:W-:Y:S01]  /*14f20*/  @!P1 PRMT R12, RZ, 0x654, R12 ;  /* 0x00000654ff0c9816 */ /* 0x000fe2000000000c */
[----:B------:R-:W-:Y:S01]  /*14f30*/  MUFU.TANH R52, R52 ;  /* 0x0000003400347308 */ /* 0x000fe20000002400 */
[----:B------:R-:W-:-:S07]  /*14f40*/  @!P1 PRMT R13, RZ, 0x654, R13 ;  /* 0x00000654ff0d9816 */ /* 0x000fce000000000d */
        /* <DEDUP_REMOVED lines=11> */
[----:B------:R-:W-:-:S05]  /*15000*/  WARPGROUP.ARRIVE ;  /* 0x00000000000079c5 */ /* 0x000fca0000000000 */
[----:B------:R-:W-:Y:S01]  /*15010*/  MUFU.TANH R69, R69 ;  /* 0x0000004500457308 */ /* 0x000fe20000002400 */
[----:B------:R-:W-:Y:S01]  /*15020*/  HGMMA.64x128x16.F32 R88, R176, gdesc[UR4].tnspB, R88, gsb0 ;  /* 0x41e00004b0587df0 */ /* 0x000fe20008000858 */
[----:B------:R-:W-:Y:S01]  /*15030*/  R2UR UR6, R8 ;  /* 0x00000000080672ca */ /* 0x000fe200000e0000 */
[----:B------:R-:W-:Y:S01]  /*15040*/  VIADD R8, R6, 0x180 ;  /* 0x0000018006087836 */ /* 0x000fe20000000000 */
[----:B------:R-:W-:-:S04]  /*15050*/  R2UR UR7, R9 ;  /* 0x00000000090772ca */ /* 0x000fc800000e0000 */
[----:B------:R-:W-:Y:S01]  /*15060*/  MUFU.TANH R72, R72 ;  /* 0x0000004800487308 */ /* 0x000fe20000002400 */
[----:B------:R-:W-:-:S07]  /*15070*/  MOV R9, 0x40000040 ;  /* 0x4000004000097802 */ /* 0x000fce0000000f00 */
        /* <DEDUP_REMOVED lines=23> */
[----:B------:R-:W-:Y:S01]  /*151f0*/  R2UR UR7, R9 ;  /* 0x00000000090772ca */ /* 0x000fe200000e0000 */
[----:B------:R-:W-:-:S03]  /*15200*/  IMAD.MOV.U32 R9, RZ, RZ, 0x40000040 ;  /* 0x40000040ff097424 */ /* 0x000fc600078e00ff */
        /* <DEDUP_REMOVED lines=18> */
[----:B------:R-:W-:-:S06]  /*15330*/  WARPGROUP.ARRIVE ;  /* 0x00000000000079c5 */ /* 0x000fcc0000000000 */
[----:B------:R-:W-:Y:S01]  /*15340*/  HGMMA.64x128x16.F32 R88, R168, gdesc[UR4].tnspB, R88, gsb0 ;  /* 0x41e00004a8587df0 */ /* 0x000fe20008000858 */
[----:B------:R-:W-:Y:S01]  /*15350*/  R2UR UR7, R9 ;  /* 0x00000000090772ca */ /* 0x000fe200000e0000 */
[----:B------:R-:W-:Y:S01]  /*15360*/  FMUL.FTZ R9, R24, UR56 ;  /* 0x0000003818097c20 */ /* 0x000fe20008410000 */
[----:B------:R-:W-:Y:S01]  /*15370*/  FMUL.FTZ R24, R28, UR56 ;  /* 0x000000381c187c20 */ /* 0x000fe20008410000 */
[----:B------:R-:W-:Y:S01]  /*15380*/  FMUL.FTZ R28, R32, UR56 ;  /* 0x00000038201c7c20 */ /* 0x000fe20008410000 */
[----:B------:R-:W-:Y:S01]  /*15390*/  FMUL.FTZ R32, R36, UR56 ;  /* 0x0000003824207c20 */ /* 0x000fe20008410000 */
[----:B------:R-:W-:Y:S01]  /*153a0*/  FMUL.FTZ R36, R40, UR56 ;  /* 0x0000003828247c20 */ /* 0x000fe20008410000 */
[----:B------:R-:W-:Y:S01]  /*153b0*/  R2UR UR6, R8 ;  /* 0x00000000080672ca */ /* 0x000fe200000e0000 */
[----:B------:R-:W0:Y:S01]  /*153c0*/  MUFU.TANH R9, R9 ;  /* 0x0000000900097308 */ /* 0x000e220000002400 */
[----:B------:R-:W-:-:S07]  /*153d0*/  IADD3 R40, R6, 0x280, RZ ;  /* 0x0000028006287810 */ /* 0x000fce0007ffe0ff */
[----:B------:R-:W1:Y:S08]  /*153e0*/  MUFU.TANH R24, R24 ;  /* 0x0000001800187308 */ /* 0x000e700000002400 */
[----:B------:R-:W2:Y:S01]  /*153f0*/  MUFU.TANH R28, R28 ;  /* 0x0000001c001c7308 */ /* 0x000ea20000002400 */
[----:B0-----:R-:W-:-:S04]  /*15400*/  FMNMX.FTZ R7, R9, R11, !PT ;  /* 0x0000000b09077209 */ /* 0x001fc80007810000 */
[----:B------:R-:W-:-:S03]  /*15410*/  FMNMX.FTZ R7, R20, R7, !PT ;  /* 0x0000000714077209 */ /* 0x000fc60007810000 */
[----:B------:R-:W0:Y:S01]  /*15420*/  MUFU.TANH R32, R32 ;  /* 0x0000002000207308 */ /* 0x000e220000002400 */
[----:B-1----:R-:W-:-:S04]  /*15430*/  FMNMX.FTZ R7, R24, R7, !PT ;  /* 0x0000000718077209 */ /* 0x002fc80007810000 */
[----:B------:R-:W-:-:S03]  /*15440*/  FMNMX.FTZ R7, R26, R7, !PT ;  /* 0x000000071a077209 */ /* 0x000fc60007810000 */
[----:B------:R-:W1:Y:S01]  /*15450*/  MUFU.TANH R36, R36 ;  /* 0x0000002400247308 */ /* 0x000e620000002400 */
[----:B--2---:R-:W-:-:S04]  /*15460*/  FMNMX.FTZ R7, R28, R7, !PT ;  /* 0x000000071c077209 */ /* 0x004fc80007810000 */
[----:B------:R-:W-:-:S04]  /*15470*/  FMNMX.FTZ R7, R29, R7, !PT ;  /* 0x000000071d077209 */ /* 0x000fc80007810000 */
        /* <DEDUP_REMOVED lines=23> */
[----:B------:R-:W-:Y:S01]  /*155f0*/  FMNMX.FTZ R7, R80, R7, !PT ;  /* 0x0000000750077209 */ /* 0x000fe20007810000 */
[----:B------:R-:W-:Y:S02]  /*15600*/  WARPGROUP.DEPBAR.LE gsb0, 0x0 ;  /* 0x00008000000079c5 */ /* 0x000fe40000010000 */
[----:B------:R-:W-:Y:S01]  /*15610*/  WARPGROUP.ARRIVE ;  /* 0x00000000000079c5 */ /* 0x000fe20000000000 */
[----:B------:R-:W-:-:S04]  /*15620*/  FMNMX.FTZ R7, R76, R7, !PT ;  /* 0x000000074c077209 */ /* 0x000fc80007810000 */
[----:B------:R-:W-:Y:S01]  /*15630*/  FMNMX.FTZ R7, R77, R7, !PT ;  /* 0x000000074d077209 */ /* 0x000fe20007810000 */
[----:B------:R-:W-:Y:S01]  /*15640*/  HGMMA.64x128x16.F32 R88, R152, gdesc[UR4].tnspB, R88, gsb0 ;  /* 0x41e0000498587df0 */ /* 0x000fe20008000858 */
[----:B------:R-:W-:Y:S02]  /*15650*/  R2UR UR6, R40 ;  /* 0x00000000280672ca */ /* 0x000fe400000e0000 */
[----:B------:R-:W-:Y:S01]  /*15660*/  R2UR UR7, R41 ;  /* 0x00000000290772ca */ /* 0x000fe200000e0000 */
[----:B------:R-:W0:Y:S01]  /*15670*/  SHFL.BFLY PT, R8, R7, 0x2, 0x1f ;  /* 0x0c401f0007087f89 */ /* 0x000e2200000e0000 */
[----:B------:R-:W-:Y:S01]  /*15680*/  MUFU.TANH R40, R87 ;  /* 0x0000005700287308 */ /* 0x000fe20000002400 */
[----:B0-----:R-:W-:-:S05]  /*15690*/  FMNMX.FTZ R7, R7, R8, !PT ;  /* 0x0000000807077209 */ /* 0x001fca0007810000 */
[----:B------:R-:W0:Y:S02]  /*156a0*/  SHFL.BFLY PT, R8, R7, 0x1, 0x1f ;  /* 0x0c201f0007087f89 */ /* 0x000e2400000e0000 */
[----:B0-----:R-:W-:Y:S01]  /*156b0*/  FMNMX.FTZ R7, R7, R8, !PT ;  /* 0x0000000807077209 */ /* 0x001fe20007810000 */
[----:B------:R-:W-:-:S04]  /*156c0*/  IMAD.U32 R8, RZ, RZ, UR61 ;  /* 0x0000003dff087e24 */ /* 0x000fc8000f8e00ff */
[----:B------:R-:W-:-:S04]  /*156d0*/  FADD.FTZ R11, -R7, R11 ;  /* 0x0000000b070b7221 */ /* 0x000fc80000010100 */
[----:B------:R-:W-:-:S04]  /*156e0*/  FMUL.FTZ R11, R11, R8 ;  /* 0x000000080b0b7220 */ /* 0x000fc80000410000 */
[----:B------:R0:W-:Y:S02]  /*156f0*/  MUFU.EX2 R85, R11 ;  /* 0x0000000b00557308 */ /* 0x0001e40000000800 */
[----:B0-----:R-:W-:-:S04]  /*15700*/  FMUL.FTZ R11, R7, R8 ;  /* 0x00000008070b7220 */ /* 0x001fc80000410000 */
[--C-:B------:R-:W-:Y:S01]  /*15710*/  FFMA.FTZ R180, R9, R8, -R11.reuse ;  /* 0x0000000809b47223 */ /* 0x100fe2000001080b */
[----:B------:R-:W-:Y:S01]  /*15720*/  FMNMX.FTZ R9, R14, R10, !PT ;  /* 0x0000000a0e097209 */ /* 0x000fe20007810000 */
[-CC-:B------:R-:W-:Y:S01]  /*15730*/  FFMA.FTZ R176, R28, R8.reuse, -R11.reuse ;  /* 0x000000081cb07223 */ /* 0x180fe2000001080b */
[-CC-:B------:R-:W-:Y:S01]  /*15740*/  FFMA.FTZ R41, R29, R8.reuse, -R11.reuse ;  /* 0x000000081d297223 */ /* 0x180fe2000001080b */
[-CC-:B------:R-:W-:Y:S01]  /*15750*/  FFMA.FTZ R86, R26, R8.reuse, -R11.reuse ;  /* 0x000000081a567223 */ /* 0x180fe2000001080b */
        /* <DEDUP_REMOVED lines=27> */
[----:B------:R-:W-:Y:S01]  /*15910*/  FFMA.FTZ R56, R80, R8, -R11 ;  /* 0x0000000850387223 */ /* 0x000fe2000001080b */
[----:B------:R-:W-:Y:S01]  /*15920*/  FMNMX.FTZ R9, R35, R9, !PT ;  /* 0x0000000923097209 */ /* 0x000fe20007810000 */
[----:B------:R-:W0:Y:S03]  /*15930*/  MUFU.EX2 R180, R180 ;  /* 0x000000b400b47308 */ /* 0x000e260000000800 */
[----:B------:R-:W-:-:S04]  /*15940*/  FMNMX.FTZ R9, R38, R9, !PT ;  /* 0x0000000926097209 */ /* 0x000fc80007810000 */
[----:B------:R-:W-:Y:S01]  /*15950*/  FMNMX.FTZ R9, R39, R9, !PT ;  /* 0x0000000927097209 */ /* 0x000fe20007810000 */
[----:B------:R-:W1:Y:S03]  /*15960*/  MUFU.EX2 R20, R20 ;  /* 0x0000001400147308 */ /* 0x000e660000000800 */
[----:B------:R-:W-:-:S04]  /*15970*/  FMNMX.FTZ R9, R44, R9, !PT ;  /* 0x000000092c097209 */ /* 0x000fc80007810000 */
[----:B------:R-:W-:Y:S01]  /*15980*/  FMNMX.FTZ R9, R45, R9, !PT ;  /* 0x000000092d097209 */ /* 0x000fe20007810000 */
[----:B------:R-:W2:Y:S01]  /*15990*/  MUFU.EX2 R182, R182 ;  /* 0x000000b600b67308 */ /* 0x000ea20000000800 */
[----:B0-----:R-:W-:Y:S02]  /*159a0*/  FFMA.FTZ R3, R85, R3, R180 ;  /* 0x0000000355037223 */ /* 0x001fe400000100b4 */
[----:B------:R-:W-:-:S04]  /*159b0*/  FMNMX.FTZ R9, R47, R9, !PT ;  /* 0x000000092f097209 */ /* 0x000fc80007810000 */
[----:B------:R-:W-:Y:S01]  /*159c0*/  FMNMX.FTZ R9, R49, R9, !PT ;  /* 0x0000000931097209 */ /* 0x000fe20007810000 */
[----:B------:R-:W0:Y:S01]  /*159d0*/  MUFU.EX2 R86, R86 ;  /* 0x0000005600567308 */ /* 0x000e220000000800 */
[----:B------:R-:W-:Y:S02]  /*159e0*/  WARPGROUP.DEPBAR.LE gsb0, 0x0 ;  /* 0x00008000000079c5 */ /* 0x000fe40000010000 */
[----:B------:R-:W-:Y:S01]  /*159f0*/  FMNMX.FTZ R9, R51, R9, !PT ;  /* 0x0000000933097209 */ /* 0x000fe20007810000 */
[----:B------:R-:W-:Y:S01]  /*15a00*/  WARPGROUP.ARRIVE ;  /* 0x00000000000079c5 */ /* 0x000fe20000000000 */
[-CC-:B------:R-:W-:Y:S01]  /*15a10*/  FFMA.FTZ R152, R54, R8.reuse, -R11.reuse ;  /* 0x0000000836987223 */ /* 0x180fe2000001080b */
[-CC-:B------:R-:W-:Y:S01]  /*15a20*/  FFMA.FTZ R154, R58, R8.reuse, -R11.reuse ;  /* 0x000000083a9a7223 */ /* 0x180fe2000001080b */
[----:B------:R-:W-:Y:S01]  /*15a30*/  FMNMX.FTZ R9, R53, R9, !PT ;  /* 0x0000000935097209 */ /* 0x000fe20007810000 */
[-CC-:B------:R-:W-:Y:S01]  /*15a40*/  FFMA.FTZ R54, R73, R8.reuse, -R11.reuse ;  /* 0x0000000849367223 */ /* 0x180fe2000001080b */
[----:B------:R-:W-:Y:S01]  /*15a50*/  FFMA.FTZ R58, R76, R8, -R11 ;  /* 0x000000084c3a7223 */ /* 0x000fe2000001080b */
[----:B------:R-:W-:Y:S01]  /*15a60*/  HGMMA.64x128x16.F32 R88, R156, gdesc[UR4].tnspB, R88, gsb0 ;  /* 0x41e000049c587df0 */ /* 0x000fe20008000858 */
[----:B------:R-:W-:Y:S01]  /*15a70*/  FMNMX.FTZ R9, R55, R9, !PT ;  /* 0x0000000937097209 */ /* 0x000fe20007810000 */
[----:B------:R-:W-:Y:S01]  /*15a80*/  MUFU.EX2 R176, R176 ;  /* 0x000000b000b07308 */ /* 0x000fe20000000800 */
[C---:B-1----:R-:W-:Y:S01]  /*15a90*/  FADD.FTZ R3, R20.reuse, R3 ;  /* 0x0000000314037221 */ /* 0x042fe20000010000 */
[----:B------:R-:W-:-:S02]  /*15aa0*/  F2FP.F16.F32.PACK_AB R180, R20, R180 ;  /* 0x000000b414b4723e */ /* 0x000fc400000000ff */
[----:B------:R-:W-:Y:S01]  /*15ab0*/  FMNMX.FTZ R9, R57, R9, !PT ;  /* 0x0000000939097209 */ /* 0x000fe20007810000 */
[----:B--2---:R-:W-:Y:S01]  /*15ac0*/  FADD.FTZ R3, R182, R3 ;  /* 0x00000003b6037221 */ /* 0x004fe20000010000 */
[C---:B0-----:R-:W-:Y:S02]  /*15ad0*/  F2FP.F16.F32.PACK_AB R182, R86.reuse, R182 ;  /* 0x000000b656b6723e */ /* 0x041fe400000000ff */
[----:B------:R-:W-:Y:S01]  /*15ae0*/  FMNMX.FTZ R9, R63, R9, !PT ;  /* 0x000000093f097209 */ /* 0x000fe20007810000 */
[----:B------:R-:W-:Y:S01]  /*15af0*/  MUFU.EX2 R41, R41 ;  /* 0x0000002900297308 */ /* 0x000fe20000000800 */
[----:B------:R-:W-:Y:S02]  /*15b00*/  FADD.FTZ R3, R86, R3 ;  /* 0x0000000356037221 */ /* 0x000fe40000010000 */
        /* <DEDUP_REMOVED lines=17> */
[----:B------:R-:W-:Y:S04]  /*15c20*/  MUFU.EX2 R36, R36 ;  /* 0x0000002400247308 */ /* 0x000fe80000000800 */
[----:B------:R-:W0:Y:S04]  /*15c30*/  SHFL.BFLY PT, R28, R9, 0x2, 0x1f ;  /* 0x0c401f00091c7f89 */ /* 0x000e2800000e0000 */
[----:B------:R-:W-:Y:S08]  /*15c40*/  MUFU.EX2 R168, R168 ;  /* 0x000000a800a87308 */ /* 0x000ff00000000800 */
[----:B------:R-:W-:Y:S08]  /*15c50*/  MUFU.EX2 R48, R48 ;  /* 0x0000003000307308 */ /* 0x000ff00000000800 */
[----:B------:R-:W-:Y:S01]  /*15c60*/  MUFU.EX2 R170, R170 ;  /* 0x000000aa00aa7308 */ /* 0x000fe20000000800 */
[----:B0-----:R-:W-:-:S02]  /*15c70*/  FMNMX.FTZ R9, R9, R28, !PT ;  /* 0x0000001c09097209 */ /* 0x001fc40007810000 */
[----:B------:R-:W-:-:S05]  /*15c80*/  IADD3 R28, R6, 0x300, RZ ;  /* 0x00000300061c7810 */ /* 0x000fca0007ffe0ff */
[----:B------:R-:W-:Y:S01]  /*15c90*/  MUFU.EX2 R32, R32 ;  /* 0x0000002000207308 */ /* 0x000fe20000000800 */
[----:B------:R-:W0:Y:S01]  /*15ca0*/  SHFL.BFLY PT, R29, R9, 0x1, 0x1f ;  /* 0x0c201f00091d7f89 */ /* 0x000e2200000e0000 */
[----:B------:R-:W-:Y:S01]  /*15cb0*/  R2UR UR6, R28 ;  /* 0x000000001c0672ca */ /* 0x000fe200000e0000 */
[----:B------:R-:W-:-:S05]  /*15cc0*/  FFMA.FTZ R28, R77, R8, -R11 ;  /* 0x000000084d1c7223 */ /* 0x000fca000001080b */
[----:B------:R-:W-:Y:S08]  /*15cd0*/  MUFU.EX2 R152, R152 ;  /* 0x0000009800987308 */ /* 0x000ff00000000800 */
[----:B------:R-:W-:Y:S08]  /*15ce0*/  MUFU.EX2 R37, R37 ;  /* 0x0000002500257308 */ /* 0x000ff00000000800 */
[----:B------:R-:W-:Y:S01]  /*15cf0*/  MUFU.EX2 R154, R154 ;  /* 0x0000009a009a7308 */ /* 0x000fe20000000800 */
[----:B0-----:R-:W-:Y:S01]  /*15d00*/  FMNMX.FTZ R9, R9, R29, !PT ;  /* 0x0000001d09097209 */ /* 0x001fe20007810000 */
[----:B------:R-:W-:-:S04]  /*15d10*/  IMAD.MOV.U32 R29, RZ, RZ, 0x40000040 ;  /* 0x40000040ff1d7424 */ /* 0x000fc800078e00ff */
[----:B------:R-:W-:Y:S01]  /*15d20*/  FADD.FTZ R10, -R9, R10 ;  /* 0x0000000a090a7221 */ /* 0x000fe20000010100 */
[----:B------:R-:W-:Y:S01]  /*15d30*/  R2UR UR7, R29 ;  /* 0x000000001d0772ca */ /* 0x000fe200000e0000 */
[----:B------:R-:W-:Y:S02]  /*15d40*/  MUFU.EX2 R46, R46 ;  /* 0x0000002e002e7308 */ /* 0x000fe40000000800 */
[----:B------:R-:W-:-:S06]  /*15d50*/  FMUL.FTZ R10, R10, R8 ;  /* 0x000000080a0a7220 */ /* 0x000fcc0000410000 */
[----:B------:R0:W-:Y:S08]  /*15d60*/  MUFU.EX2 R87, R10 ;  /* 0x0000000a00577308 */ /* 0x0001f00000000800 */
[----:B------:R-:W-:Y:S01]  /*15d70*/  MUFU.EX2 R34, R34 ;  /* 0x0000002200227308 */ /* 0x000fe20000000800 */
[----:B0-----:R-:W-:Y:S01]  /*15d80*/  VIADD R10, R6, 0x380 ;  /* 0x00000380060a7836 */ /* 0x001fe20000000000 */
[----:B------:R-:W-:-:S02]  /*15d90*/  WARPGROUP.DEPBAR.LE gsb0, 0x0 ;  /* 0x00008000000079c5 */ /* 0x000fc40000010000 */
[----:B------:R-:W-:Y:S01]  /*15da0*/  WARPGROUP.ARRIVE ;  /* 0x00000000000079c5 */ /* 0x000fe20000000000 */
[-CC-:B------:R-:W-:Y:S01]  /*15db0*/  FFMA.FTZ R156, R60, R8.reuse, -R11.reuse ;  /* 0x000000083c9c7223 */ /* 0x180fe2000001080b */
[-C--:B------:R-:W-:Y:S01]  /*15dc0*/  FFMA.FTZ R158, R62, R8.reuse, -R11 ;  /* 0x000000083e9e7223 */ /* 0x080fe2000001080b */
[----:B------:R-:W-:Y:S01]  /*15dd0*/  MOV R11, 0x40000040 ;  /* 0x40000040000b7802 */ /* 0x000fe20000000f00 */
[-C--:B------:R-:W-:Y:S01]  /*15de0*/  FMUL.FTZ R60, R9, R8.reuse ;  /* 0x00000008093c7220 */ /* 0x080fe20000410000 */
[----:B------:R-:W-:Y:S01]  /*15df0*/  MUFU.EX2 R42, R42 ;  /* 0x0000002a002a7308 */ /* 0x000fe20000000800 */
[----:B------:R-:W-:Y:S01]  /*15e00*/  HGMMA.64x128x16.F32 R88, R160, gdesc[UR4].tnspB, R88, gsb0 ;  /* 0x41e00004a0587df0 */ /* 0x000fe20008000858 */
[----:B------:R-:W-:Y:S01]  /*15e10*/  R2UR UR6, R10 ;  /* 0x000000000a0672ca */ /* 0x000fe200000e0000 */
[-CC-:B------:R-:W-:Y:S01]  /*15e20*/  FFMA.FTZ R181, R14, R8.reuse, -R60.reuse ;  /* 0x000000080eb57223 */ /* 0x180fe2000001083c */
[----:B------:R-:W-:Y:S01]  /*15e30*/  R2UR UR7, R11 ;  /* 0x000000000b0772ca */ /* 0x000fe200000e0000 */
[-CC-:B------:R-:W-:Y:S01]  /*15e40*/  FFMA.FTZ R14, R15, R8.reuse, -R60.reuse ;  /* 0x000000080f0e7223 */ /* 0x180fe2000001083c */
[-CC-:B------:R-:W-:Y:S01]  /*15e50*/  FFMA.FTZ R183, R21, R8.reuse, -R60.reuse ;  /* 0x0000000815b77223 */ /* 0x180fe2000001083c */
[-CC-:B------:R-:W-:Y:S01]  /*15e60*/  FFMA.FTZ R15, R25, R8.reuse, -R60.reuse ;  /* 0x00000008190f7223 */ /* 0x180fe2000001083c */
[-CC-:B------:R-:W-:Y:S01]  /*15e70*/  FFMA.FTZ R177, R27, R8.reuse, -R60.reuse ;  /* 0x000000081bb17223 */ /* 0x180fe2000001083c */
[----:B------:R-:W0:Y:S01]  /*15e80*/  MUFU.EX2 R181, R181 ;  /* 0x000000b500b57308 */ /* 0x000e220000000800 */
[-CC-:B------:R-:W-:Y:S01]  /*15e90*/  FFMA.FTZ R21, R30, R8.reuse, -R60.reuse ;  /* 0x000000081e157223 */ /* 0x180fe2000001083c */
[-CC-:B------:R-:W-:Y:S01]  /*15ea0*/  FFMA.FTZ R179, R31, R8.reuse, -R60.reuse ;  /* 0x000000081fb37223 */ /* 0x180fe2000001083c */
[-CC-:B------:R-:W-:Y:S01]  /*15eb0*/  FFMA.FTZ R25, R33, R8.reuse, -R60.reuse ;  /* 0x0000000821197223 */ /* 0x180fe2000001083c */
[-CC-:B------:R-:W-:Y:S01]  /*15ec0*/  FFMA.FTZ R173, R35, R8.reuse, -R60.reuse ;  /* 0x0000000823ad7223 */ /* 0x180fe2000001083c */
[-CC-:B------:R-:W-:Y:S01]  /*15ed0*/  FFMA.FTZ R27, R38, R8.reuse, -R60.reuse ;  /* 0x00000008261b7223 */ /* 0x180fe2000001083c */
[-CC-:B------:R-:W-:Y:S01]  /*15ee0*/  FFMA.FTZ R175, R39, R8.reuse, -R60.reuse ;  /* 0x0000000827af7223 */ /* 0x180fe2000001083c */
[-CC-:B------:R-:W-:Y:S01]  /*15ef0*/  FFMA.FTZ R29, R44, R8.reuse, -R60.reuse ;  /* 0x000000082c1d7223 */ /* 0x180fe2000001083c */
[----:B------:R-:W1:Y:S01]  /*15f00*/  MUFU.EX2 R14, R14 ;  /* 0x0000000e000e7308 */ /* 0x000e620000000800 */
[-CC-:B------:R-:W-:Y:S01]  /*15f10*/  FFMA.FTZ R169, R45, R8.reuse, -R60.reuse ;  /* 0x000000082da97223 */ /* 0x180fe2000001083c */
[-CC-:B------:R-:W-:Y:S01]  /*15f20*/  FFMA.FTZ R30, R47, R8.reuse, -R60.reuse ;  /* 0x000000082f1e7223 */ /* 0x180fe2000001083c */
[-CC-:B------:R-:W-:Y:S01]  /*15f30*/  FFMA.FTZ R171, R49, R8.reuse, -R60.reuse ;  /* 0x0000000831ab7223 */ /* 0x180fe2000001083c */
[-CC-:B------:R-:W-:Y:S01]  /*15f40*/  FFMA.FTZ R6, R51, R8.reuse, -R60.reuse ;  /* 0x0000000833067223 */ /* 0x180fe2000001083c */
[-CC-:B------:R-:W-:Y:S01]  /*15f50*/  FFMA.FTZ R153, R53, R8.reuse, -R60.reuse ;  /* 0x0000000835997223 */ /* 0x180fe2000001083c */
[-CC-:B------:R-:W-:Y:S01]  /*15f60*/  FFMA.FTZ R10, R55, R8.reuse, -R60.reuse ;  /* 0x00000008370a7223 */ /* 0x180fe2000001083c */
[--C-:B------:R-:W-:Y:S01]  /*15f70*/  FFMA.FTZ R155, R57, R8, -R60.reuse ;  /* 0x00000008399b7223 */ /* 0x100fe2000001083c */
[----:B------:R-:W2:Y:S01]  /*15f80*/  MUFU.EX2 R183, R183 ;  /* 0x000000b700b77308 */ /* 0x000ea20000000800 */
[----:B0-----:R-:W-:Y:S01]  /*15f90*/  FFMA.FTZ R0, R87, R0, R181 ;  /* 0x0000000057007223 */ /* 0x001fe200000100b5 */
[-CC-:B------:R-:W-:Y:S01]  /*15fa0*/  FFMA.FTZ R63, R63, R8.reuse, -R60.reuse ;  /* 0x000000083f3f7223 */ /* 0x180fe2000001083c */
[-CC-:B------:R-:W-:Y:S01]  /*15fb0*/  FFMA.FTZ R157, R66, R8.reuse, -R60.reuse ;  /* 0x00000008429d7223 */ /* 0x180fe2000001083c */
[-CC-:B------:R-:W-:Y:S01]  /*15fc0*/  FFMA.FTZ R159, R70, R8.reuse, -R60.reuse ;  /* 0x00000008469f7223 */ /* 0x180fe2000001083c */
[-CC-:B------:R-:W-:Y:S01]  /*15fd0*/  FFMA.FTZ R75, R75, R8.reuse, -R60.reuse ;  /* 0x000000084b4b7223 */ /* 0x180fe2000001083c */
[-CC-:B------:R-:W-:Y:S01]  /*15fe0*/  FFMA.FTZ R78, R78, R8.reuse, -R60.reuse ;  /* 0x000000084e4e7223 */ /* 0x180fe2000001083c */
[-C--:B------:R-:W-:Y:S01]  /*15ff0*/  FFMA.FTZ R79, R79, R8.reuse, -R60 ;  /* 0x000000084f4f7223 */ /* 0x080fe2000001083c */
[----:B------:R-:W0:Y:S01]  /*16000*/  MUFU.EX2 R15, R15 ;  /* 0x0000000f000f7308 */ /* 0x000e220000000800 */
[----:B-1----:R-:W-:Y:S01]  /*16010*/  FADD.FTZ R0, R14, R0 ;  /* 0x000000000e007221 */ /* 0x002fe20000010000 */
[-CC-:B------:R-:W-:Y:S01]  /*16020*/  FFMA.FTZ R81, R81, R8.reuse, -R60.reuse ;  /* 0x0000000851517223 */ /* 0x180fe2000001083c */
[-CC-:B------:R-:W-:Y:S01]  /*16030*/  FFMA.FTZ R82, R82, R8.reuse, -R60.reuse ;  /* 0x0000000852527223 */ /* 0x180fe2000001083c */
[-CC-:B------:R-:W-:Y:S01]  /*16040*/  FFMA.FTZ R83, R83, R8.reuse, -R60.reuse ;  /* 0x0000000853537223 */ /* 0x180fe2000001083c */
[----:B------:R-:W-:Y:S01]  /*16050*/  FFMA.FTZ R40, R40, R8, -R60 ;  /* 0x0000000828287223 */ /* 0x000fe2000001083c */
[----:B------:R-:W-:-:S02]  /*16060*/  F2FP.F16.F32.PACK_AB R181, R14, R181 ;  /* 0x000000b50eb5723e */ /* 0x000fc400000000ff */
[----:B------:R-:W1:Y:S01]  /*16070*/  MUFU.EX2 R177, R177 ;  /* 0x000000b100b17308 */ /* 0x000e620000000800 */
[----:B--2---:R-:W-:-:S07]  /*16080*/  FADD.FTZ R11, R183, R0 ;  /* 0x00000000b70b7221 */ /* 0x004fce0000010000 */
[----:B------:R-:W2:Y:S01]  /*16090*/  MUFU.EX2 R21, R21 ;  /* 0x0000001500157308 */ /* 0x000ea20000000800 */
[C---:B0-----:R-:W-:Y:S01]  /*160a0*/  FADD.FTZ R11, R15.reuse, R11 ;  /* 0x0000000b0f0b7221 */ /* 0x041fe20000010000 */
[----:B------:R-:W-:-:S06]  /*160b0*/  F2FP.F16.F32.PACK_AB R183, R15, R183 ;  /* 0x000000b70fb7723e */ /* 0x000fcc00000000ff */
[----:B------:R-:W-:Y:S01]  /*160c0*/  MUFU.EX2 R179, R179 ;  /* 0x000000b300b37308 */ /* 0x000fe20000000800 */
[----:B-1----:R-:W-:-:S07]  /*160d0*/  FADD.FTZ R11, R177, R11 ;  /* 0x0000000bb10b7221 */ /* 0x002fce0000010000 */
        /* <DEDUP_REMOVED lines=12> */
[----:B------:R-:W-:-:S05]  /*161a0*/  WARPGROUP.ARRIVE ;  /* 0x00000000000079c5 */ /* 0x000fca0000000000 */
[----:B------:R-:W-:Y:S01]  /*161b0*/  MUFU.EX2 R10, R10 ;  /* 0x0000000a000a7308 */ /* 0x000fe20000000800 */
[----:B------:R-:W-:Y:S01]  /*161c0*/  FFMA.FTZ R161, R74, R8, -R60 ;  /* 0x000000084aa17223 */ /* 0x000fe2000001083c */
[----:B------:R-:W-:Y:S06]  /*161d0*/  HGMMA.64x128x16.F32 R88, R164, gdesc[UR4].tnspB, R88, gsb0 ;  /* 0x41e00004a4587df0 */ /* 0x000fec0008000858 */
        /* <DEDUP_REMOVED lines=12> */
[----:B------:R-:W-:Y:S08]  /*162a0*/  MUFU.EX2 R78, R78 ;  /* 0x0000004e004e7308 */ /* 0x000ff00000000800 */
[----:B------:R-:W0:Y:S08]  /*162b0*/  MUFU.EX2 R52, R52 ;  /* 0x0000003400347308 */ /* 0x000e300000000800 */
[----:B------:R-:W1:Y:S08]  /*162c0*/  MUFU.EX2 R79, R79 ;  /* 0x0000004f004f7308 */ /* 0x000e700000000800 */
[----:B------:R-:W-:Y:S01]  /*162d0*/  MUFU.EX2 R54, R54 ;  /* 0x0000003600367308 */ /* 0x000fe20000000800 */
[----:B0-----:R-:W-:-:S07]  /*162e0*/  F2FP.F16.F32.PACK_AB R162, R52, R50 ;  /* 0x0000003234a2723e */ /* 0x001fce00000000ff */
[----:B------:R-:W-:Y:S01]  /*162f0*/  MUFU.EX2 R81, R81 ;  /* 0x0000005100517308 */ /* 0x000fe20000000800 */
[----:B-1----:R-:W-:-:S07]  /*16300*/  F2FP.F16.F32.PACK_AB R163, R79, R78 ;  /* 0x0000004e4fa3723e */ /* 0x002fce00000000ff */
[----:B------:R-:W0:Y:S08]  /*16310*/  MUFU.EX2 R56, R56 ;  /* 0x0000003800387308 */ /* 0x000e300000000800 */
[----:B------:R-:W1:Y:S01]  /*16320*/  MUFU.EX2 R82, R82 ;  /* 0x0000005200527308 */ /* 0x000e620000000800 */
[----:B------:R-:W-:Y:S02]  /*16330*/  WARPGROUP.DEPBAR.LE gsb0, 0x0 ;  /* 0x00008000000079c5 */ /* 0x000fe40000010000 */
[----:B------:R2:W-:Y:S05]  /*16340*/  @!P1 SYNCS.ARRIVE.TRANS64.RED.A1T0 RZ, [R12+URZ], RZ ;  /* 0x000000ff0cff99a7 */ /* 0x0005ea000810043f */
[----:B------:R-:W-:Y:S01]  /*16350*/  MUFU.EX2 R58, R58 ;  /* 0x0000003a003a7308 */ /* 0x000fe20000000800 */
[----:B0-----:R-:W-:Y:S01]  /*16360*/  F2FP.F16.F32.PACK_AB R164, R56, R54 ;  /* 0x0000003638a4723e */ /* 0x001fe200000000ff */
[----:B--2---:R-:W-:Y:S01]  /*16370*/  FADD.FTZ R12, R176, R3 ;  /* 0x00000003b00c7221 */ /* 0x004fe20000010000 */
[----:B------:R0:W-:Y:S01]  /*16380*/  @!P1 SYNCS.ARRIVE.TRANS64.RED.A1T0 RZ, [R13+URZ], RZ ;  /* 0x000000ff0dff99a7 */ /* 0x0001e2000810043f */
[----:B------:R-:W-:-:S04]  /*16390*/  FFMA.FTZ R3, R67, R8, -R60 ;  /* 0x0000000843037223 */ /* 0x000fc8000001083c */
[----:B------:R-:W-:Y:S01]  /*163a0*/  MUFU.EX2 R83, R83 ;  /* 0x0000005300537308 */ /* 0x000fe20000000800 */
[C---:B------:R-:W-:Y:S01]  /*163b0*/  FADD.FTZ R12, R41.reuse, R12 ;  /* 0x0000000c290c7221 */ /* 0x040fe20000010000 */
[----:B------:R-:W-:Y:S02]  /*163c0*/  F2FP.F16.F32.PACK_AB R176, R41, R176 ;  /* 0x000000b029b0723e */ /* 0x000fe400000000ff */
[----:B-1----:R-:W-:Y:S01]  /*163d0*/  F2FP.F16.F32.PACK_AB R165, R82, R81 ;  /* 0x0000005152a5723e */ /* 0x002fe200000000ff */
[----:B------:R-:W-:Y:S01]  /*163e0*/  FADD.FTZ R12, R178, R12 ;  /* 0x0000000cb20c7221 */ /* 0x000fe20000010000 */
[----:B0-----:R-:W-:Y:S01]  /*163f0*/  FADD.FTZ R13, R21, R11 ;  /* 0x0000000b150d7221 */ /* 0x001fe20000010000 */
[----:B------:R-:W-:Y:S01]  /*16400*/  FFMA.FTZ R11, R71, R8, -R60 ;  /* 0x00000008470b7223 */ /* 0x000fe2000001083c */
[----:B------:R-:W0:Y:S01]  /*16410*/  MUFU.EX2 R3, R3 ;  /* 0x0000000300037308 */ /* 0x000e220000000800 */
[C---:B------:R-:W-:Y:S01]  /*16420*/  FADD.FTZ R12, R84.reuse, R12 ;  /* 0x0000000c540c7221 */ /* 0x040fe20000010000 */
[----:B------:R-:W-:Y:S01]  /*16430*/  FADD.FTZ R13, R179, R13 ;  /* 0x0000000db30d7221 */ /* 0x000fe20000010000 */
[----:B------:R-:W-:-:S02]  /*16440*/  F2FP.F16.F32.PACK_AB R178, R84, R178 ;  /* 0x000000b254b2723e */ /* 0x000fc400000000ff */
[----:B------:R-:W-:Y:S01]  /*16450*/  FADD.FTZ R12, R172, R12 ;  /* 0x0000000cac0c7221 */ /* 0x000fe20000010000 */
[C---:B------:R-:W-:Y:S01]  /*16460*/  FADD.FTZ R13, R25.reuse, R13 ;  /* 0x0000000d190d7221 */ /* 0x040fe20000010000 */
[----:B------:R-:W-:Y:S01]  /*16470*/  F2FP.F16.F32.PACK_AB R179, R25, R179 ;  /* 0x000000b319b3723e */ /* 0x000fe200000000ff */
[----:B------:R-:W1:Y:S01]  /*16480*/  MUFU.EX2 R11, R11 ;  /* 0x0000000b000b7308 */ /* 0x000e620000000800 */
[C---:B------:R-:W-:Y:S01]  /*16490*/  FADD.FTZ R12, R26.reuse, R12 ;  /* 0x0000000c1a0c7221 */ /* 0x040fe20000010000 */
[----:B------:R-:W-:Y:S01]  /*164a0*/  FADD.FTZ R13, R173, R13 ;  /* 0x0000000dad0d7221 */ /* 0x000fe20000010000 */
[----:B------:R-:W-:Y:S02]  /*164b0*/  F2FP.F16.F32.PACK_AB R172, R26, R172 ;  /* 0x000000ac1aac723e */ /* 0x000fe400000000ff */
[----:B------:R-:W-:Y:S01]  /*164c0*/  FADD.FTZ R12, R174, R12 ;  /* 0x0000000cae0c7221 */ /* 0x000fe20000010000 */
[C---:B------:R-:W-:Y:S01]  /*164d0*/  FADD.FTZ R13, R27.reuse, R13 ;  /* 0x0000000d1b0d7221 */ /* 0x040fe20000010000 */
[----:B------:R-:W-:Y:S01]  /*164e0*/  F2FP.F16.F32.PACK_AB R173, R27, R173 ;  /* 0x000000ad1bad723e */ /* 0x000fe200000000ff */
[----:B------:R-:W2:Y:S01]  /*164f0*/  MUFU.EX2 R28, R28 ;  /* 0x0000001c001c7308 */ /* 0x000ea20000000800 */
[C---:B------:R-:W-:Y:S01]  /*16500*/  FADD.FTZ R12, R36.reuse, R12 ;  /* 0x0000000c240c7221 */ /* 0x040fe20000010000 */
[----:B------:R-:W-:Y:S01]  /*16510*/  FADD.FTZ R13, R175, R13 ;  /* 0x0000000daf0d7221 */ /* 0x000fe20000010000 */
[----:B------:R-:W-:-:S02]  /*16520*/  F2FP.F16.F32.PACK_AB R174, R36, R174 ;  /* 0x000000ae24ae723e */ /* 0x000fc400000000ff */
[----:B------:R-:W-:Y:S01]  /*16530*/  FADD.FTZ R12, R168, R12 ;  /* 0x0000000ca80c7221 */ /* 0x000fe20000010000 */
[C---:B------:R-:W-:Y:S01]  /*16540*/  FADD.FTZ R13, R29.reuse, R13 ;  /* 0x0000000d1d0d7221 */ /* 0x040fe20000010000 */
[----:B------:R-:W-:Y:S01]  /*16550*/  F2FP.F16.F32.PACK_AB R175, R29, R175 ;  /* 0x000000af1daf723e */ /* 0x000fe200000000ff */
[----:B------:R-:W3:Y:S01]  /*16560*/  MUFU.EX2 R40, R40 ;  /* 0x0000002800287308 */ /* 0x000ee20000000800 */
[C---:B------:R-:W-:Y:S01]  /*16570*/  FADD.FTZ R12, R48.reuse, R12 ;  /* 0x0000000c300c7221 */ /* 0x040fe20000010000 */
[----:B------:R-:W-:Y:S01]  /*16580*/  FADD.FTZ R13, R169, R13 ;  /* 0x0000000da90d7221 */ /* 0x000fe20000010000 */
[----:B------:R-:W-:Y:S02]  /*16590*/  F2FP.F16.F32.PACK_AB R168, R48, R168 ;  /* 0x000000a830a8723e */ /* 0x000fe400000000ff */
[----:B------:R-:W-:Y:S01]  /*165a0*/  FADD.FTZ R12, R170, R12 ;  /* 0x0000000caa0c7221 */ /* 0x000fe20000010000 */
[C---:B------:R-:W-:Y:S01]  /*165b0*/  FADD.FTZ R13, R30.reuse, R13 ;  /* 0x0000000d1e0d7221 */ /* 0x040fe20000010000 */
[----:B------:R-:W-:-:S02]  /*165c0*/  F2FP.F16.F32.PACK_AB R169, R30, R169 ;  /* 0x000000a91ea9723e */ /* 0x000fc400000000ff */
[----:B------:R-:W-:Y:S01]  /*165d0*/  FADD.FTZ R12, R32, R12 ;  /* 0x0000000c200c7221 */ /* 0x000fe20000010000 */
[----:B------:R-:W-:Y:S01]  /*165e0*/  FADD.FTZ R13, R171, R13 ;  /* 0x0000000dab0d7221 */ /* 0x000fe20000010000 */
[----:B------:R-:W-:Y:S02]  /*165f0*/  F2FP.F16.F32.PACK_AB R171, R6, R171 ;  /* 0x000000ab06ab723e */ /* 0x000fe400000000ff */
[----:B------:R-:W-:Y:S01]  /*16600*/  FADD.FTZ R12, R152, R12 ;  /* 0x0000000c980c7221 */ /* 0x000fe20000010000 */
[----:B------:R-:W-:Y:S01]  /*16610*/  FADD.FTZ R13, R6, R13 ;  /* 0x0000000d060d7221 */ /* 0x000fe20000010000 */
[----:B------:R-:W-:Y:S02]  /*16620*/  F2FP.F16.F32.PACK_AB R170, R32, R170 ;  /* 0x000000aa20aa723e */ /* 0x000fe400000000ff */
[----:B------:R-:W-:Y:S01]  /*16630*/  FADD.FTZ R12, R37, R12 ;  /* 0x0000000c250c7221 */ /* 0x000fe20000010000 */
[----:B------:R-:W-:Y:S01]  /*16640*/  FADD.FTZ R13, R153, R13 ;  /* 0x0000000d990d7221 */ /* 0x000fe20000010000 */
        /* <DEDUP_REMOVED lines=12> */
[C---:B0-----:R-:W-:Y:S02]  /*16710*/  F2FP.F16.F32.PACK_AB R157, R3.reuse, R157 ;  /* 0x0000009d039d723e */ /* 0x041fe400000000ff */
[----:B------:R-:W-:Y:S01]  /*16720*/  FADD.FTZ R15, R158, R15 ;  /* 0x0000000f9e0f7221 */ /* 0x000fe20000010000 */
[----:B------:R-:W-:Y:S01]  /*16730*/  FADD.FTZ R12, R3, R12 ;  /* 0x0000000c030c7221 */ /* 0x000fe20000010000 */
[----:B------:R-:W-:Y:S02]  /*16740*/  F2FP.F16.F32.PACK_AB R156, R34, R156 ;  /* 0x0000009c229c723e */ /* 0x000fe400000000ff */
[----:B------:R-:W-:Y:S01]  /*16750*/  FADD.FTZ R15, R42, R15 ;  /* 0x0000000f2a0f7221 */ /* 0x000fe20000010000 */
[----:B------:R-:W-:Y:S01]  /*16760*/  FADD.FTZ R12, R159, R12 ;  /* 0x0000000c9f0c7221 */ /* 0x000fe20000010000 */
[----:B-1----:R-:W-:-:S02]  /*16770*/  F2FP.F16.F32.PACK_AB R159, R11, R159 ;  /* 0x0000009f0b9f723e */ /* 0x002fc400000000ff */
[----:B------:R-:W-:Y:S01]  /*16780*/  FADD.FTZ R6, R24, R15 ;  /* 0x0000000f18067221 */ /* 0x000fe20000010000 */
[----:B------:R-:W-:Y:S01]  /*16790*/  FADD.FTZ R12, R11, R12 ;  /* 0x0000000c0b0c7221 */ /* 0x000fe20000010000 */
[----:B------:R-:W-:Y:S02]  /*167a0*/  F2FP.F16.F32.PACK_AB R158, R42, R158 ;  /* 0x0000009e2a9e723e */ /* 0x000fe400000000ff */
[----:B------:R-:W-:Y:S01]  /*167b0*/  FADD.FTZ R13, R43, R6 ;  /* 0x000000062b0d7221 */ /* 0x000fe20000010000 */
[----:B------:R-:W-:Y:S01]  /*167c0*/  FADD.FTZ R12, R161, R12 ;  /* 0x0000000ca10c7221 */ /* 0x000fe20000010000 */
[C---:B------:R-:W-:Y:S01]  /*167d0*/  F2FP.F16.F32.PACK_AB R161, R75.reuse, R161 ;  /* 0x000000a14ba1723e */ /* 0x040fe200000000ff */
[----:B------:R-:W-:Y:S02]  /*167e0*/  IMAD.MOV.U32 R6, RZ, RZ, R194 ;  /* 0x000000ffff067224 */ /* 0x000fe400078e00c2 */
[----:B------:R-:W-:Y:S01]  /*167f0*/  FADD.FTZ R13, R50, R13 ;  /* 0x0000000d320d7221 */ /* 0x000fe20000010000 */
[----:B------:R-:W-:Y:S01]  /*16800*/  FADD.FTZ R15, R75, R12 ;  /* 0x0000000c4b0f7221 */ /* 0x000fe20000010000 */
[----:B--2---:R-:W-:-:S02]  /*16810*/  F2FP.F16.F32.PACK_AB R166, R28, R58 ;  /* 0x0000003a1ca6723e */ /* 0x004fc400000000ff */
[----:B------:R-:W-:Y:S01]  /*16820*/  FADD.FTZ R13, R52, R13 ;  /* 0x0000000d340d7221 */ /* 0x000fe20000010000 */
[----:B------:R-:W-:Y:S01]  /*16830*/  FADD.FTZ R0, R78, R15 ;  /* 0x0000000f4e007221 */ /* 0x000fe20000010000 */
[----:B---3--:R-:W-:Y:S02]  /*16840*/  F2FP.F16.F32.PACK_AB R167, R40, R83 ;  /* 0x0000005328a7723e */ /* 0x008fe400000000ff */
[----:B------:R-:W-:Y:S01]  /*16850*/  FADD.FTZ R13, R54, R13 ;  /* 0x0000000d360d7221 */ /* 0x000fe20000010000 */
[----:B------:R-:W-:Y:S01]  /*16860*/  FADD.FTZ R0, R79, R0 ;  /* 0x000000004f007221 */ /* 0x000fe20000010000 */
[----:B------:R-:W-:Y:S02]  /*16870*/  MOV R10, R9 ;  /* 0x00000009000a7202 */ /* 0x000fe40000000f00 */
[----:B------:R-:W-:Y:S01]  /*16880*/  FADD.FTZ R13, R56, R13 ;  /* 0x0000000d380d7221 */ /* 0x000fe20000010000 */
[----:B------:R-:W-:-:S03]  /*16890*/  FADD.FTZ R3, R81, R0 ;  /* 0x0000000051037221 */ /* 0x000fc60000010000 */
[----:B------:R-:W-:Y:S01]  /*168a0*/  FADD.FTZ R13, R58, R13 ;  /* 0x0000000d3a0d7221 */ /* 0x000fe20000010000 */
[----:B------:R-:W-:-:S03]  /*168b0*/  FADD.FTZ R0, R82, R3 ;  /* 0x0000000352007221 */ /* 0x000fc60000010000 */
[----:B------:R-:W-:Y:S01]  /*168c0*/  FADD.FTZ R3, R28, R13 ;  /* 0x0000000d1c037221 */ /* 0x000fe20000010000 */
[----:B------:R-:W-:Y:S01]  /*168d0*/  FADD.FTZ R11, R83, R0 ;  /* 0x00000000530b7221 */ /* 0x000fe20000010000 */
[----:B------:R-:W-:-:S03]  /*168e0*/  IMAD.MOV.U32 R13, RZ, RZ, R196 ;  /* 0x000000ffff0d7224 */ /* 0x000fc600078e00c4 */
[----:B------:R-:W-:Y:S01]  /*168f0*/  FADD.FTZ R0, R40, R11 ;  /* 0x0000000b28007221 */ /* 0x000fe20000010000 */
[----:B------:R-:W-:Y:S01]  /*16900*/  IMAD.MOV.U32 R11, RZ, RZ, R7 ;  /* 0x000000ffff0b7224 */ /* 0x000fe200078e0007 */
[----:B------:R-:W-:Y:S06]  /*16910*/  @P2 BRA `(.L_x_606) ;  /* 0xffffffd000f82947 */ /* 0x000fec000383ffff */
.L_x_595:
[----:B------:R-:W-:Y:S05]  /*16920*/  BSYNC B0 ;  /* 0x0000000000007941 */ /* 0x000fea0003800000 */
.L_x_594:
        /* <DEDUP_REMOVED lines=63> */
[----:B------:R-:W-:Y:S01]  /*16d20*/  FMUL.FTZ R85, R149, R85 ;  /* 0x0000005595557220 */ /* 0x000fe20000410000 */
[----:B------:R-:W-:Y:S01]  /*16d30*/  FMUL.FTZ R87, R151, R87 ;  /* 0x0000005797577220 */ /* 0x000fe20000410000 */
[----:B------:R-:W-:Y:S06]  /*16d40*/  @!P0 BRA `(.L_x_607) ;  /* 0x0000000000048947 */ /* 0x000fec0003800000 */
[----:B------:R-:W-:Y:S01]  /*16d50*/  BPT.TRAP 0x1 ;  /* 0x000000040000795c */ /* 0x000fe20000300000 */
.L_x_607:
[----:B------:R-:W-:Y:S01]  /*16d60*/  IMAD R6, R194, 0x8, R2 ;  /* 0x00000008c2067824 */ /* 0x000fe200078e0202 */
[----:B------:R-:W-:-:S04]  /*16d70*/  SHF.L.U32 R5, R196, 0x1f, RZ ;  /* 0x0000001fc4057819 */ /* 0x000fc800000006ff */
[----:B------:R0:W1:Y:S01]  /*16d80*/  SYNCS.PHASECHK.TRANS64.TRYWAIT P2, [R6+URZ+0x34850], R5 ;  /* 0x03485005060075a7 */ /* 0x000062000804017f */
[----:B------:R-:W-:Y:S05]  /*16d90*/  @!P0 BRA `(.L_x_608) ;  /* 0x0000000000048947 */ /* 0x000fea0003800000 */
[----:B------:R-:W-:Y:S01]  /*16da0*/  BPT.TRAP 0x1 ;  /* 0x000000040000795c */ /* 0x000fe20000300000 */
.L_x_608:
[----:B------:R-:W-:Y:S01]  /*16db0*/  IADD3 R2, R2, 0x400, RZ ;  /* 0x0000040002027810 */ /* 0x000fe20007ffe0ff */
[----:B------:R-:W-:Y:S03]  /*16dc0*/  BSSY B0, `(.L_x_609) ;  /* 0x0000008000007945 */ /* 0x000fe60003800000 */
[----:B------:R-:W-:-:S04]  /*16dd0*/  SHF.R.U32.HI R2, RZ, 0x4, R2 ;  /* 0x00000004ff027819 */ /* 0x000fc80000011602 */
[----:B------:R-:W-:-:S04]  /*16de0*/  LOP3.LUT R2, R2, 0x3fff, RZ, 0xc0, !PT ;  /* 0x00003fff02027812 */ /* 0x000fc800078ec0ff */
[----:B------:R-:W-:-:S05]  /*16df0*/  LOP3.LUT R11, R2, 0x4000000, RZ, 0xfc, !PT ;  /* 0x04000000020b7812 */ /* 0x000fca00078efcff */
[----:B------:R-:W-:Y:S01]  /*16e00*/  IMAD R2, R194, 0x800, R11 ;  /* 0x00000800c2027824 */ /* 0x000fe200078e020b */
[----:B-1----:R-:W-:Y:S06]  /*16e10*/  @P2 BRA `(.L_x_610) ;  /* 0x0000000000082947 */ /* 0x002fec0003800000 */
[----:B------:R-:W1:Y:S02]  /*16e20*/  SYNCS.PHASECHK.TRANS64.TRYWAIT P0, [R6+URZ+0x34850], R5 ;  /* 0x03485005060075a7 */ /* 0x000e64000800017f */
[----:B-1----:R-:W-:Y:S05]  /*16e30*/  @!P0 BRA `(.L_x_611) ;  /* 0x000000bc00848947 */ /* 0x002fea0003800000 */
.L_x_610:
[----:B------:R-:W-:Y:S05]  /*16e40*/  BSYNC B0 ;  /* 0x0000000000007941 */ /* 0x000fea0003800000 */
.L_x_609:
[----:B------:R-:W-:Y:S01]  /*16e50*/  IMAD.MOV.U32 R4, RZ, RZ, R2 ;  /* 0x000000ffff047224 */ /* 0x000fe200078e0002 */
[----:B01----:R-:W-:Y:S01]  /*16e60*/  MOV R5, 0x40000040 ;  /* 0x4000004000057802 */ /* 0x003fe20000000f00 */
[----:B------:R-:W-:Y:S01]  /*16e70*/  WARPGROUP.ARRIVE ;  /* 0x00000000000079c5 */ /* 0x000fe20000000000 */
[----:B------:R-:W-:Y:S01]  /*16e80*/  @!P1 VIADD R6, R6, 0x34860 ;  /* 0x0003486006069836 */ /* 0x000fe20000000000 */
[----:B------:R-:W-:Y:S02]  /*16e90*/  IADD3 R194, R194, 0x1, RZ ;  /* 0x00000001c2c27810 */ /* 0x000fe40007ffe0ff */
[----:B------:R-:W-:Y:S01]  /*16ea0*/  R2UR UR6, R4 ;  /* 0x00000000040672ca */ /* 0x000fe200000e0000 */
[----:B------:R-:W-:Y:S01]  /*16eb0*/  VIADD R4, R2, 0x80 ;  /* 0x0000008002047836 */ /* 0x000fe20000000000 */
[----:B------:R-:W-:Y:S01]  /*16ec0*/  R2UR UR7, R5 ;  /* 0x00000000050772ca */ /* 0x000fe200000e0000 */
[----:B------:R-:W-:Y:S01]  /*16ed0*/  IMAD.MOV.U32 R5, RZ, RZ, 0x40000040 ;  /* 0x40000040ff057424 */ /* 0x000fe200078e00ff */
[----:B------:R-:W-:-:S02]  /*16ee0*/  @!P1 PRMT R6, RZ, 0x654, R6 ;  /* 0x00000654ff069816 */ /* 0x000fc40000000006 */
[----:B------:R-:W-:Y:S02]  /*16ef0*/  ISETP.NE.AND P2, PT, R194, 0x2, PT ;  /* 0x00000002c200780c */ /* 0x000fe40003f45270 */
[----:B------:R-:W-:Y:S02]  /*16f00*/  IADD3 R206, R206, 0x1, RZ ;  /* 0x00000001cece7810 */ /* 0x000fe40007ffe0ff */
[----:B------:R-:W-:-:S05]  /*16f10*/  SEL R194, R194, RZ, P2 ;  /* 0x000000ffc2c27207 */ /* 0x000fca0001000000 */
[----:B------:R-:W-:Y:S01]  /*16f20*/  HGMMA.64x128x16.F32 R24, R180, gdesc[UR4].tnspB, R24, gsb0 ;  /* 0x41e00004b4187df0 */ /* 0x000fe20008000818 */
[----:B------:R-:W-:Y:S02]  /*16f30*/  R2UR UR6, R4 ;  /* 0x00000000040672ca */ /* 0x000fe400000e0000 */
[----:B------:R-:W-:Y:S01]  /*16f40*/  R2UR UR7, R5 ;  /* 0x00000000050772ca */ /* 0x000fe200000e0000 */
[----:B------:R-:W-:Y:S01]  /*16f50*/  IMAD.MOV.U32 R5, RZ, RZ, 0x40000040 ;  /* 0x40000040ff057424 */ /* 0x000fe200078e00ff */
[----:B------:R-:W-:Y:S01]  /*16f60*/  IADD3 R4, R2, 0x100, RZ ;  /* 0x0000010002047810 */ /* 0x000fe20007ffe0ff */
[----:B------:R-:W-:Y:S02]  /*16f70*/  WARPGROUP.DEPBAR.LE gsb0, 0x0 ;  /* 0x00008000000079c5 */ /* 0x000fe40000010000 */
[----:B------:R-:W-:-:S08]  /*16f80*/  WARPGROUP.ARRIVE ;  /* 0x00000000000079c5 */ /* 0x000fd00000000000 */
[----:B------:R-:W-:Y:S01]  /*16f90*/  HGMMA.64x128x16.F32 R24, R176, gdesc[UR4].tnspB, R24, gsb0 ;  /* 0x41e00004b0187df0 */ /* 0x000fe20008000818 */
[----:B------:R-:W-:Y:S01]  /*16fa0*/  R2UR UR6, R4 ;  /* 0x00000000040672ca */ /* 0x000fe200000e0000 */
[----:B------:R-:W-:Y:S01]  /*16fb0*/  VIADD R4, R2, 0x180 ;  /* 0x0000018002047836 */ /* 0x000fe20000000000 */
[----:B------:R-:W-:Y:S02]  /*16fc0*/  R2UR UR7, R5 ;  /* 0x00000000050772ca */ /* 0x000fe400000e0000 */
[----:B------:R-:W-:Y:S01]  /*16fd0*/  MOV R5, 0x40000040 ;  /* 0x4000004000057802 */ /* 0x000fe20000000f00 */
[----:B------:R-:W-:Y:S02]  /*16fe0*/  WARPGROUP.DEPBAR.LE gsb0, 0x0 ;  /* 0x00008000000079c5 */ /* 0x000fe40000010000 */
[----:B------:R-:W-:-:S08]  /*16ff0*/  WARPGROUP.ARRIVE ;  /* 0x00000000000079c5 */ /* 0x000fd00000000000 */
        /* <DEDUP_REMOVED lines=26> */
[----:B------:R-:W0:Y:S02]  /*171a0*/  SHFL.BFLY PT, R2, R3, 0x2, 0x1f ;  /* 0x0c401f0003027f89 */ /* 0x000e2400000e0000 */
[----:B0-----:R-:W-:Y:S01]  /*171b0*/  FADD.FTZ R2, R2, R3 ;  /* 0x0000000302027221 */ /* 0x001fe20000010000 */
[----:B------:R-:W-:-:S04]  /*171c0*/  SEL R3, RZ, 0x1, P2 ;  /* 0x00000001ff037807 */ /* 0x000fc80001000000 */
[----:B------:R-:W-:Y:S02]  /*171d0*/  LOP3.LUT R196, R196, R3, RZ, 0x3c, !PT ;  /* 0x00000003c4c47212 */ /* 0x000fe400078e3cff */
[----:B------:R-:W-:Y:S01]  /*171e0*/  MOV R3, 0xff800000 ;  /* 0xff80000000037802 */ /* 0x000fe20000000f00 */
[----:B------:R-:W-:Y:S02]  /*171f0*/  WARPGROUP.DEPBAR.LE gsb0, 0x0 ;  /* 0x00008000000079c5 */ /* 0x000fe40000010000 */
[----:B------:R-:W-:-:S06]  /*17200*/  WARPGROUP.ARRIVE ;  /* 0x00000000000079c5 */ /* 0x000fcc0000000000 */
[----:B------:R-:W-:Y:S01]  /*17210*/  HGMMA.64x128x16.F32 R24, R160, gdesc[UR4].tnspB, R24, gsb0 ;  /* 0x41e00004a0187df0 */ /* 0x000fe20008000818 */
[----:B------:R-:W-:Y:S02]  /*17220*/  R2UR UR6, R4 ;  /* 0x00000000040672ca */ /* 0x000fe400000e0000 */
[----:B------:R-:W-:Y:S02]  /*17230*/  R2UR UR7, R5 ;  /* 0x00000000050772ca */ /* 0x000fe400000e0000 */
[----:B------:R-:W0:Y:S02]  /*17240*/  SHFL.BFLY PT, R5, R0, 0x2, 0x1f ;  /* 0x0c401f0000057f89 */ /* 0x000e2400000e0000 */
[----:B0-----:R-:W-:Y:S01]  /*17250*/  FADD.FTZ R4, R5, R0 ;  /* 0x0000000005047221 */ /* 0x001fe20000010000 */
[----:B------:R-:W-:Y:S01]  /*17260*/  IMAD.MOV.U32 R0, RZ, RZ, -0x800000 ;  /* 0xff800000ff007424 */ /* 0x000fe200078e00ff */
[----:B------:R-:W0:Y:S04]  /*17270*/  SHFL.BFLY PT, R5, R2, 0x1, 0x1f ;  /* 0x0c201f0002057f89 */ /* 0x000e2800000e0000 */
[----:B------:R-:W1:Y:S01]  /*17280*/  SHFL.BFLY PT, R11, R4, 0x1, 0x1f ;  /* 0x0c201f00040b7f89 */ /* 0x000e6200000e0000 */
[----:B0-----:R-:W-:Y:S01]  /*17290*/  FADD.FTZ R13, R2, R5 ;  /* 0x00000005020d7221 */ /* 0x001fe20000010000 */
[----:B------:R-:W-:-:S02]  /*172a0*/  IMAD.MOV.U32 R5, RZ, RZ, RZ ;  /* 0x000000ffff057224 */ /* 0x000fc400078e00ff */
[----:B------:R-:W-:Y:S02]  /*172b0*/  IMAD.MOV.U32 R2, RZ, RZ, RZ ;  /* 0x000000ffff027224 */ /* 0x000fe400078e00ff */
[----:B-1----:R-:W-:Y:S01]  /*172c0*/  FADD.FTZ R14, R4, R11 ;  /* 0x0000000b040e7221 */ /* 0x002fe20000010000 */
[----:B------:R-:W-:-:S04]  /*172d0*/  FSETP.NE.FTZ.AND P0, PT, R13, RZ, PT ;  /* 0x000000ff0d00720b */ /* 0x000fc80003f15000 */
[----:B------:R-:W-:-:S09]  /*172e0*/  FSETP.NE.FTZ.AND P3, PT, R14, RZ, PT ;  /* 0x000000ff0e00720b */ /* 0x000fd20003f75000 */
        /* <DEDUP_REMOVED lines=80> */
.L_x_537:
[----:B------:R-:W1:Y:S08]  /*177f0*/  S2UR UR5, SR_CgaCtaId ;  /* 0x00000000000579c3 */ /* 0x000e700000008800 */
[----:B------:R-:W-:Y:S06]  /*17800*/  BAR.SYNC.DEFER_BLOCKING 0x5, 0x180 ;  /* 0x0146000000007b1d */ /* 0x000fec0000010000 */
[----:B------:R-:W-:Y:S01]  /*17810*/  UMOV UR4, 0x400 ;  /* 0x0000040000047882 */ /* 0x000fe20000000000 */
[----:B------:R-:W-:Y:S01]  /*17820*/  BSSY B0, `(.L_x_612) ;  /* 0x00002dc000007945 */ /* 0x000fe20003800000 */
[----:B-1----:R-:W-:-:S06]  /*17830*/  ULEA UR4, UR5, UR4, 0x18 ;  /* 0x0000000405047291 */ /* 0x002fcc000f8ec03f */
[----:B------:R-:W-:-:S05]  /*17840*/  IMAD.U32 R2, RZ, RZ, UR4 ;  /* 0x00000004ff027e24 */ /* 0x000fca000f8e00ff */
[----:B------:R1:W2:Y:S01]  /*17850*/  LDS.128 R144, [R2+0x348d0] ;  /* 0x0348d00002907984 */ /* 0x0002a20000000c00 */
[----:B------:R-:W-:Y:S06]  /*17860*/  BAR.ARV 0x4, 0x180 ;  /* 0x0106000000007b1d */ /* 0x000fec0000002000 */
[----:B------:R-:W-:Y:S05]  /*17870*/  @P0 BRA `(.L_x_613) ;  /* 0x00000020006c0947 */ /* 0x000fea0003800000 */
[----:B------:R-:W3:Y:S01]  /*17880*/  LDL R4, [R1+0x84] ;  /* 0x0000840001047983 */ /* 0x000ee20000100800 */
[----:B------:R-:W4:Y:S01]  /*17890*/  S2R R5, SR_SWINHI ;  /* 0x0000000000057919 */ /* 0x000f220000002f00 */
[----:B------:R-:W-:Y:S01]  /*178a0*/  F2FP.F16.F32.PACK_AB R32, R73, R72 ;  /* 0x000000484920723e */ /* 0x000fe200000000ff */
[----:B------:R-:W-:Y:S01]  /*178b0*/  ULDC.64 UR6, c[0x0][0xc00] ;  /* 0x0003000000067ab9 */ /* 0x000fe20000000a00 */
[----:B------:R-:W-:Y:S01]  /*178c0*/  ULDC.64 UR4, c[0x0][0xc08] ;  /* 0x0003020000047ab9 */ /* 0x000fe20000000a00 */
[----:B------:R-:W2:Y:S01]  /*178d0*/  LDL R104, [R1+0x80] ;  /* 0x0000800001687983 */ /* 0x000ea20000100800 */
[----:B------:R-:W-:Y:S02]  /*178e0*/  MOV R98, R2 ;  /* 0x0000000200627202 */ /* 0x000fe40000000f00 */
[----:B----4-:R-:W-:Y:S01]  /*178f0*/  MOV R99, R5 ;  /* 0x0000000500637202 */ /* 0x010fe20000000f00 */
[----:B------:R-:W-:Y:S02]  /*17900*/  BAR.SYNC.DEFER_BLOCKING 0x1, 0x100 ;  /* 0x0044000000007b1d */ /* 0x000fe40000010000 */
[----:B---3--:R-:W-:-:S03]  /*17910*/  IMAD.WIDE R8, R4, 0x2, R98 ;  /* 0x0000000204087825 */ /* 0x008fc600078e0262 */
[C---:B------:R-:W-:Y:S02]  /*17920*/  LOP3.LUT R11, R8.reuse, 0x380, RZ, 0xc0, !PT ;  /* 0x00000380080b7812 */ /* 0x040fe400078ec0ff */
[C---:B------:R-:W-:Y:S02]  /*17930*/  IADD3 R35, P4, R8.reuse, 0x60, RZ ;  /* 0x0000006008237810 */ /* 0x040fe40007f9e0ff */
[----:B------:R-:W-:Y:S02]  /*17940*/  SHF.R.U64 R11, R11, 0x3, RZ ;  /* 0x000000030b0b7819 */ /* 0x000fe400000012ff */
[C---:B------:R-:W-:Y:S02]  /*17950*/  IADD3 R14, P3, R8.reuse, 0x4000, RZ ;  /* 0x00004000080e7810 */ /* 0x040fe40007f7e0ff */
[C---:B------:R-:W-:Y:S02]  /*17960*/  IADD3 R31, P6, R8.reuse, 0x20, RZ ;  /* 0x00000020081f7810 */ /* 0x040fe40007fde0ff */
[----:B------:R-:W-:-:S02]  /*17970*/  IADD3 R33, P5, R8, 0x40, RZ ;  /* 0x0000004008217810 */ /* 0x000fc40007fbe0ff */
[C---:B------:R-:W-:Y:S02]  /*17980*/  IADD3 R101, P2, R8.reuse, 0x4020, RZ ;  /* 0x0000402008657810 */ /* 0x040fe40007f5e0ff */
[C---:B------:R-:W-:Y:S02]  /*17990*/  IADD3 R103, P1, R8.reuse, 0x4040, RZ ;  /* 0x0000404008677810 */ /* 0x040fe40007f3e0ff */
[----:B------:R-:W-:Y:S02]  /*179a0*/  IADD3 R105, P0, R8, 0x4060, RZ ;  /* 0x0000406008697810 */ /* 0x000fe40007f1e0ff */
[----:B------:R-:W-:Y:S02]  /*179b0*/  LOP3.LUT R8, R11, R8, RZ, 0x3c, !PT ;  /* 0x000000080b087212 */ /* 0x000fe400078e3cff */
[----:B------:R-:W-:Y:S02]  /*179c0*/  LOP3.LUT R10, R35, 0x380, RZ, 0xc0, !PT ;  /* 0x00000380230a7812 */ /* 0x000fe400078ec0ff */
[----:B------:R-:W-:-:S02]  /*179d0*/  LOP3.LUT R11, R14, 0x380, RZ, 0xc0, !PT ;  /* 0x000003800e0b7812 */ /* 0x000fc400078ec0ff */
[----:B------:R-:W-:Y:S02]  /*179e0*/  LOP3.LUT R4, R31, 0x380, RZ, 0xc0, !PT ;  /* 0x000003801f047812 */ /* 0x000fe400078ec0ff */
[----:B0-----:R-:W-:Y:S02]  /*179f0*/  LOP3.LUT R6, R33, 0x380, RZ, 0xc0, !PT ;  /* 0x0000038021067812 */ /* 0x001fe400078ec0ff */
[----:B------:R-:W-:Y:S02]  /*17a00*/  SHF.R.U64 R10, R10, 0x3, RZ ;  /* 0x000000030a0a7819 */ /* 0x000fe400000012ff */
[----:B------:R-:W-:Y:S02]  /*17a10*/  SHF.R.U64 R11, R11, 0x3, RZ ;  /* 0x000000030b0b7819 */ /* 0x000fe400000012ff */
[----:B------:R-:W-:Y:S02]  /*17a20*/  SHF.R.U64 R4, R4, 0x3, RZ ;  /* 0x0000000304047819 */ /* 0x000fe400000012ff */
[----:B------:R-:W-:Y:S01]  /*17a30*/  SHF.R.U64 R6, R6, 0x3, RZ ;  /* 0x0000000306067819 */ /* 0x000fe200000012ff */
[--C-:B------:R-:W-:Y:S01]  /*17a40*/  IMAD.X R5, RZ, RZ, R9.reuse, P6 ;  /* 0x000000ffff057224 */ /* 0x100fe200030e0609 */
[----:B------:R-:W-:Y:S01]  /*17a50*/  LOP3.LUT R24, R101, 0x380, RZ, 0xc0, !PT ;  /* 0x0000038065187812 */ /* 0x000fe200078ec0ff */
[--C-:B------:R-:W-:Y:S01]  /*17a60*/  IMAD.X R13, RZ, RZ, R9.reuse, P4 ;  /* 0x000000ffff0d7224 */ /* 0x100fe200020e0609 */
[----:B------:R-:W-:Y:S01]  /*17a70*/  LOP3.LUT R26, R103, 0x380, RZ, 0xc0, !PT ;  /* 0x00000380671a7812 */ /* 0x000fe200078ec0ff */
[--C-:B------:R-:W-:Y:S01]  /*17a80*/  IMAD.X R15, RZ, RZ, R9.reuse, P3 ;  /* 0x000000ffff0f7224 */ /* 0x100fe200018e0609 */
[-C--:B------:R-:W-:Y:S01]  /*17a90*/  IADD3.X R7, RZ, R9.reuse, RZ, P5, !PT ;  /* 0x00000009ff077210 */ /* 0x080fe20002ffe4ff */
[--C-:B------:R-:W-:Y:S01]  /*17aa0*/  IMAD.X R27, RZ, RZ, R9.reuse, P1 ;  /* 0x000000ffff1b7224 */ /* 0x100fe200008e0609 */
[----:B------:R-:W-:Y:S01]  /*17ab0*/  IADD3.X R25, RZ, R9, RZ, P2, !PT ;  /* 0x00000009ff197210 */ /* 0x000fe200017fe4ff */
[----:B------:R-:W-:Y:S01]  /*17ac0*/  IMAD.X R29, RZ, RZ, R9, P0 ;  /* 0x000000ffff1d7224 */ /* 0x000fe200000e0609 */
[----:B------:R-:W-:-:S02]  /*17ad0*/  LOP3.LUT R12, R10, R35, RZ, 0x3c, !PT ;  /* 0x000000230a0c7212 */ /* 0x000fc400078e3cff */
[----:B------:R-:W-:Y:S02]  /*17ae0*/  LOP3.LUT R14, R11, R14, RZ, 0x3c, !PT ;  /* 0x0000000e0b0e7212 */ /* 0x000fe400078e3cff */
[----:B------:R-:W-:Y:S02]  /*17af0*/  MOV R30, R8 ;  /* 0x00000008001e7202 */ /* 0x000fe40000000f00 */
[----:B------:R-:W-:Y:S02]  /*17b00*/  LOP3.LUT R28, R105, 0x380, RZ, 0xc0, !PT ;  /* 0x00000380691c7812 */ /* 0x000fe400078ec0ff */
[----:B------:R-:W-:Y:S02]  /*17b10*/  LOP3.LUT R4, R4, R31, RZ, 0x3c, !PT ;  /* 0x0000001f04047212 */ /* 0x000fe400078e3cff */
[----:B------:R-:W-:Y:S02]  /*17b20*/  LOP3.LUT R6, R6, R33, RZ, 0x3c, !PT ;  /* 0x0000002106067212 */ /* 0x000fe400078e3cff */
[----:B------:R-:W-:-:S02]  /*17b30*/  F2FP.F16.F32.PACK_AB R8, R21, R20 ;  /* 0x000000141508723e */ /* 0x000fc400000000ff */
[----:B------:R-:W-:Y:S02]  /*17b40*/  F2FP.F16.F32.PACK_AB R9, R93, R92 ;  /* 0x0000005c5d09723e */ /* 0x000fe400000000ff */
[----:B------:R-:W-:Y:S02]  /*17b50*/  F2FP.F16.F32.PACK_AB R10, R89, R88 ;  /* 0x00000058590a723e */ /* 0x000fe400000000ff */
[----:B------:R-:W-:Y:S02]  /*17b60*/  F2FP.F16.F32.PACK_AB R11, R95, R94 ;  /* 0x0000005e5f0b723e */ /* 0x000fe400000000ff */
[----:B------:R-:W-:Y:S02]  /*17b70*/  SHF.R.U64 R24, R24, 0x3, RZ ;  /* 0x0000000318187819 */ /* 0x000fe400000012ff */
[----:B------:R-:W-:Y:S02]  /*17b80*/  SHF.R.U64 R26, R26, 0x3, RZ ;  /* 0x000000031a1a7819 */ /* 0x000fe400000012ff */
[----:B------:R-:W-:Y:S01]  /*17b90*/  SHF.R.U64 R28, R28, 0x3, RZ ;  /* 0x000000031c1c7819 */ /* 0x000fe200000012ff */
[----:B------:R0:W-:Y:S01]  /*17ba0*/  STSM.16.M88.4 [R30], R8 ;  /* 0x000000081e007844 */ /* 0x0001e20000000200 */
[----:B------:R-:W-:-:S02]  /*17bb0*/  MOV R33, R4 ;  /* 0x0000000400217202 */ /* 0x000fc40000000f00 */
[----:B------:R-:W-:Y:S02]  /*17bc0*/  MOV R34, R6 ;  /* 0x0000000600227202 */ /* 0x000fe40000000f00 */
[----:B------:R-:W-:Y:S02]  /*17bd0*/  F2FP.F16.F32.PACK_AB R4, R91, R90 ;  /* 0x0000005a5b04723e */ /* 0x000fe400000000ff */
[----:B------:R-:W-:Y:S02]  /*17be0*/  F2FP.F16.F32.PACK_AB R5, R97, R96 ;  /* 0x000000606105723e */ /* 0x000fe400000000ff */
[----:B------:R-:W-:Y:S02]  /*17bf0*/  F2FP.F16.F32.PACK_AB R6, R37, R36 ;  /* 0x000000242506723e */ /* 0x000fe400000000ff */
[----:B------:R-:W-:Y:S02]  /*17c00*/  F2FP.F16.F32.PACK_AB R7, R39, R38 ;  /* 0x000000262707723e */ /* 0x000fe400000000ff */
[----:B------:R-:W-:-:S02]  /*17c10*/  LOP3.LUT R24, R24, R101, RZ, 0x3c, !PT ;  /* 0x0000006518187212 */ /* 0x000fc400078e3cff */
[----:B------:R-:W-:Y:S02]  /*17c20*/  LOP3.LUT R26, R26, R103, RZ, 0x3c, !PT ;  /* 0x000000671a1a7212 */ /* 0x000fe400078e3cff */
[----:B------:R-:W-:Y:S02]  /*17c30*/  MOV R35, R12 ;  /* 0x0000000c00237202 */ /* 0x000fe40000000f00 */
[----:B------:R-:W-:Y:S02]  /*17c40*/  MOV R100, R14 ;  /* 0x0000000e00647202 */ /* 0x000fe40000000f00 */
[----:B0-----:R-:W-:Y:S02]  /*17c50*/  F2FP.F16.F32.PACK_AB R8, R41, R40 ;  /* 0x000000282908723e */ /* 0x001fe400000000ff */
[----:B------:R-:W-:Y:S02]  /*17c60*/  F2FP.F16.F32.PACK_AB R9, R43, R42 ;  /* 0x0000002a2b09723e */ /* 0x000fe400000000ff */
[----:B------:R-:W-:-:S02]  /*17c70*/  F2FP.F16.F32.PACK_AB R10, R45, R44 ;  /* 0x0000002c2d0a723e */ /* 0x000fc400000000ff */
[----:B------:R-:W-:Y:S02]  /*17c80*/  F2FP.F16.F32.PACK_AB R11, R47, R46 ;  /* 0x0000002e2f0b723e */ /* 0x000fe400000000ff */
[----:B------:R-:W-:Y:S02]  /*17c90*/  LOP3.LUT R28, R28, R105, RZ, 0x3c, !PT ;  /* 0x000000691c1c7212 */ /* 0x000fe400078e3cff */
[----:B------:R-:W-:Y:S02]  /*17ca0*/  F2FP.F16.F32.PACK_AB R12, R49, R48 ;  /* 0x00000030310c723e */ /* 0x000fe400000000ff */
[----:B------:R-:W-:Y:S02]  /*17cb0*/  F2FP.F16.F32.PACK_AB R13, R51, R50 ;  /* 0x00000032330d723e */ /* 0x000fe400000000ff */
[----:B------:R-:W-:Y:S02]  /*17cc0*/  F2FP.F16.F32.PACK_AB R14, R53, R52 ;  /* 0x00000034350e723e */ /* 0x000fe400000000ff */
[----:B------:R-:W-:Y:S01]  /*17cd0*/  F2FP.F16.F32.PACK_AB R15, R55, R54 ;  /* 0x00000036370f723e */ /* 0x000fe200000000ff */
[----:B------:R0:W-:Y:S01]  /*17ce0*/  STSM.16.M88.4 [R33], R4 ;  /* 0x0000000421007844 */ /* 0x0001e20000000200 */
[----:B------:R-:W-:-:S02]  /*17cf0*/  MOV R102, R24 ;  /* 0x0000001800667202 */ /* 0x000fc40000000f00 */
[----:B------:R-:W-:Y:S01]  /*17d00*/  MOV R103, R26 ;  /* 0x0000001a00677202 */ /* 0x000fe20000000f00 */
[----:B------:R-:W-:Y:S01]  /*17d10*/  STSM.16.M88.4 [R34], R8 ;  /* 0x0000000822007844 */ /* 0x000fe20000000200 */
[----:B------:R-:W-:Y:S02]  /*17d20*/  F2FP.F16.F32.PACK_AB R24, R57, R56 ;  /* 0x000000383918723e */ /* 0x000fe400000000ff */
[----:B------:R-:W-:Y:S01]  /*17d30*/  F2FP.F16.F32.PACK_AB R25, R59, R58 ;  /* 0x0000003a3b19723e */ /* 0x000fe200000000ff */
[----:B------:R3:W-:Y:S01]  /*17d40*/  STSM.16.M88.4 [R35], R12 ;  /* 0x0000000c23007844 */ /* 0x0007e20000000200 */
[----:B------:R-:W-:Y:S02]  /*17d50*/  F2FP.F16.F32.PACK_AB R26, R61, R60 ;  /* 0x0000003c3d1a723e */ /* 0x000fe400000000ff */
[----:B------:R-:W-:Y:S02]  /*17d60*/  F2FP.F16.F32.PACK_AB R27, R63, R62 ;  /* 0x0000003e3f1b723e */ /* 0x000fe400000000ff */
[----:B------:R-:W-:-:S02]  /*17d70*/  MOV R101, R28 ;  /* 0x0000001c00657202 */ /* 0x000fc40000000f00 */
[----:B------:R-:W-:Y:S02]  /*17d80*/  F2FP.F16.F32.PACK_AB R28, R65, R64 ;  /* 0x00000040411c723e */ /* 0x000fe400000000ff */
[----:B------:R-:W-:Y:S02]  /*17d90*/  F2FP.F16.F32.PACK_AB R29, R67, R66 ;  /* 0x00000042431d723e */ /* 0x000fe400000000ff */
[----:B------:R-:W-:Y:S02]  /*17da0*/  F2FP.F16.F32.PACK_AB R30, R69, R68 ;  /* 0x00000044451e723e */ /* 0x000fe400000000ff */
[----:B------:R-:W-:Y:S02]  /*17db0*/  F2FP.F16.F32.PACK_AB R31, R71, R70 ;  /* 0x00000046471f723e */ /* 0x000fe400000000ff */
[----:B0-----:R-:W-:Y:S01]  /*17dc0*/  F2FP.F16.F32.PACK_AB R33, R75, R74 ;  /* 0x0000004a4b21723e */ /* 0x001fe200000000ff */
[----:B---3--:R-:W0:Y:S01]  /*17dd0*/  LDC.64 R14, c[0x0][0xba8] ;  /* 0x0002ea00ff0e7b82 */ /* 0x008e220000000a00 */
[----:B------:R-:W-:-:S02]  /*17de0*/  F2FP.F16.F32.PACK_AB R34, R77, R76 ;  /* 0x0000004c4d22723e */ /* 0x000fc400000000ff */
[----:B------:R-:W-:Y:S02]  /*17df0*/  F2FP.F16.F32.PACK_AB R35, R79, R78 ;  /* 0x0000004e4f23723e */ /* 0x000fe400000000ff */
[----:B------:R-:W-:Y:S02]  /*17e00*/  F2FP.F16.F32.PACK_AB R4, R81, R80 ;  /* 0x000000505104723e */ /* 0x000fe400000000ff */
[----:B------:R-:W-:Y:S02]  /*17e10*/  F2FP.F16.F32.PACK_AB R5, R83, R82 ;  /* 0x000000525305723e */ /* 0x000fe400000000ff */
[----:B------:R-:W-:Y:S02]  /*17e20*/  F2FP.F16.F32.PACK_AB R6, R85, R84 ;  /* 0x000000545506723e */ /* 0x000fe400000000ff */
[----:B------:R-:W-:Y:S01]  /*17e30*/  F2FP.F16.F32.PACK_AB R7, R87, R86 ;  /* 0x000000565707723e */ /* 0x000fe200000000ff */
[----:B------:R3:W-:Y:S04]  /*17e40*/  STSM.16.M88.4 [R100], R24 ;  /* 0x0000001864007844 */ /* 0x0007e80000000200 */
[----:B------:R-:W-:Y:S04]  /*17e50*/  STSM.16.M88.4 [R102], R28 ;  /* 0x0000001c66007844 */ /* 0x000fe80000000200 */
[----:B------:R-:W-:Y:S04]  /*17e60*/  STSM.16.M88.4 [R103], R32 ;  /* 0x0000002067007844 */ /* 0x000fe80000000200 */
[----:B------:R4:W-:Y:S01]  /*17e70*/  STSM.16.M88.4 [R101], R4 ;  /* 0x0000000465007844 */ /* 0x0009e20000000200 */
[----:B------:R-:W-:Y:S01]  /*17e80*/  BAR.SYNC.DEFER_BLOCKING 0x1, 0x100 ;  /* 0x0044000000007b1d */ /* 0x000fe20000010000 */
[----:B------:R-:W-:-:S04]  /*17e90*/  ISETP.NE.U32.AND P0, PT, RZ, UR6, PT ;  /* 0x00000006ff007c0c */ /* 0x000fc8000bf05070 */
[----:B------:R-:W-:Y:S02]  /*17ea0*/  ISETP.NE.AND.EX P0, PT, RZ, UR7, PT, P0 ;  /* 0x00000007ff007c0c */ /* 0x000fe4000bf05300 */
[----:B------:R-:W-:Y:S02]  /*17eb0*/  IADD3 R8, P1, R204, UR6, RZ ;  /* 0x00000006cc087c10 */ /* 0x000fe4000ff3e0ff */
[----:B---3--:R-:W-:Y:S02]  /*17ec0*/  MOV R100, RZ ;  /* 0x000000ff00647202 */ /* 0x008fe40000000f00 */
[----:B------:R-:W-:Y:S01]  /*17ed0*/  IADD3.X R9, R205, UR7, RZ, P1, !PT ;  /* 0x00000007cd097c10 */ /* 0x000fe20008ffe4ff */
[----:B------:R-:W-:Y:S01]  /*17ee0*/  IMAD.MOV.U32 R26, RZ, RZ, 0x9b8 ;  /* 0x000009b8ff1a7424 */ /* 0x000fe200078e00ff */
[----:B----4-:R-:W3:Y:S05]  /*17ef0*/  LDC R101, c[0x0][0xbe8] ;  /* 0x0002fa00ff657b82 */ /* 0x010eea0000000800 */
[----:B------:R-:W4:Y:S01]  /*17f00*/  @P0 LDG.E R100, desc[UR58][R8.64] ;  /* 0x0000003a08640981 */ /* 0x000f22000c1e1900 */
[----:B------:R-:W-:-:S04]  /*17f10*/  ISETP.NE.U32.AND P1, PT, RZ, UR4, PT ;  /* 0x00000004ff007c0c */ /* 0x000fc8000bf25070 */
[----:B------:R-:W-:-:S13]  /*17f20*/  ISETP.NE.AND.EX P1, PT, RZ, UR5, PT, P1 ;  /* 0x00000005ff007c0c */ /* 0x000fda000bf25310 */
[----:B------:R-:W-:Y:S01]  /*17f30*/  @P1 IADD3 R204, P2, R204, UR4, RZ ;  /* 0x00000004cccc1c10 */ /* 0x000fe2000ff5e0ff */
[----:B------:R-:W-:Y:S02]  /*17f40*/  ULDC UR4, c[0x0][0xa88] ;  /* 0x0002a20000047ab9 */ /* 0x000fe40000000800 */
[----:B------:R-:W-:Y:S01]  /*17f50*/  IMAD.U32 R102, RZ, RZ, UR4 ;  /* 0x00000004ff667e24 */ /* 0x000fe2000f8e00ff */
[----:B------:R-:W-:Y:S01]  /*17f60*/  @P1 IADD3.X R205, R205, UR5, RZ, P2, !PT ;  /* 0x00000005cdcd1c10 */ /* 0x000fe200097fe4ff */
[----:B------:R-:W-:-:S04]  /*17f70*/  ULDC UR4, c[0x0][0xad4] ;  /* 0x0002b50000047ab9 */ /* 0x000fc80000000800 */
[----:B------:R0:W5:Y:S01]  /*17f80*/  @P1 LDG.E R102, desc[UR58][R204.64] ;  /* 0x0000003acc661981 */ /* 0x000162000c1e1900 */
[----:B------:R-:W-:-:S04]  /*17f90*/  ISETP.NE.AND P2, PT, R202, RZ, PT ;  /* 0x000000ffca00720c */ /* 0x000fc80003f45270 */
[----:B------:R-:W-:-:S04]  /*17fa0*/  SEL R202, R202, UR4, P2 ;  /* 0x00000004caca7c07 */ /* 0x000fc80009000000 */
[----:B------:R-:W-:-:S04]  /*17fb0*/  ISETP.GT.AND P3, PT, R202, 0x1, PT ;  /* 0x00000001ca00780c */ /* 0x000fc80003f64270 */
[----:B------:R-:W-:-:S04]  /*17fc0*/  SEL R26, R26, 0x978, P3 ;  /* 0x000009781a1a7807 */ /* 0x000fc80001800000 */
[----:B------:R-:W1:Y:S08]  /*17fd0*/  LDC.64 R6, c[0x0][R26+0x220] ;  /* 0x000088001a067b82 */ /* 0x000e700000000a00 */
[----:B------:R-:W0:Y:S01]  /*17fe0*/  LDC.64 R10, c[0x0][R26+0x218] ;  /* 0x000086001a0a7b82 */ /* 0x000e220000000a00 */
[----:B---3--:R-:W-:-:S07]  /*17ff0*/  ISETP.NE.AND P4, PT, R101, 0x1, PT ;  /* 0x000000016500780c */ /* 0x008fce0003f85270 */
[----:B------:R-:W3:Y:S01]  /*18000*/  LDC.64 R12, c[0x0][R26+0x228] ;  /* 0x00008a001a0c7b82 */ /* 0x000ee20000000a00 */
[----:B------:R-:W-:-:S07]  /*18010*/  ISETP.NE.U32.AND P2, PT, RZ, UR6, PT ;  /* 0x00000006ff007c0c */ /* 0x000fce000bf45070 */
[----:B------:R-:W4:Y:S01]  /*18020*/  LDC.64 R4, c[0x0][R26+0x210] ;  /* 0x000084001a047b82 */ /* 0x000f220000000a00 */
[----:B------:R-:W-:-:S07]  /*18030*/  ISETP.NE.AND.EX P2, PT, RZ, UR7, PT, P2 ;  /* 0x00000007ff007c0c */ /* 0x000fce000bf45320 */
[----:B------:R-:W4:Y:S01]  /*18040*/  @P4 LDC R29, c[0x0][0xbec] ;  /* 0x0002fb00ff1d4b82 */ /* 0x000f220000000800 */
[----:B------:R-:W-:-:S07]  /*18050*/  SEL R203, R203, RZ, !P2 ;  /* 0x000000ffcbcb7207 */ /* 0x000fce0005000000 */
[----:B------:R-:W4:Y:S01]  /*18060*/  @P4 LDC R31, c[0x0][0xbf0] ;  /* 0x0002fc00ff1f4b82 */ /* 0x000f220000000800 */
[----:B------:R-:W-:Y:S01]  /*18070*/  SEL R225, R225, RZ, !P2 ;  /* 0x000000ffe1e17207 */ /* 0x000fe20005000000 */
[----:B-1----:R-:W-:Y:S01]  /*18080*/  IMAD R7, R7, R203, RZ ;  /* 0x000000cb07077224 */ /* 0x002fe200078e02ff */
[----:B--2---:R-:W-:-:S05]  /*18090*/  LEA R24, R208, R104, 0x7 ;  /* 0x00000068d0187211 */ /* 0x004fca00078e38ff */
[----:B0-----:R-:W0:Y:S01]  /*180a0*/  @!P3 LDC R14, c[0x0][0xb50] ;  /* 0x0002d400ff0ebb82 */ /* 0x001e220000000800 */
[C---:B------:R-:W-:Y:S02]  /*180b0*/  IMAD R225, R6.reuse, R225, R7 ;  /* 0x000000e106e17224 */ /* 0x040fe400078e0207 */
[----:B------:R-:W-:-:S04]  /*180c0*/  IMAD.WIDE.U32 R6, R6, R203, RZ ;  /* 0x000000cb06067225 */ /* 0x000fc800078e00ff */
[-C--:B------:R-:W-:Y:S01]  /*180d0*/  IMAD R27, R11, R199.reuse, RZ ;  /* 0x000000c70b1b7224 */ /* 0x080fe200078e02ff */
[----:B------:R-:W1:Y:S01]  /*180e0*/  @!P3 LDC R15, c[0x0][0xb54] ;  /* 0x0002d500ff0fbb82 */ /* 0x000e620000000800 */
[----:B------:R-:W-:Y:S01]  /*180f0*/  IMAD.WIDE.U32 R10, R10, R199, RZ ;  /* 0x000000c70a0a7225 */ /* 0x000fe200078e00ff */
[----:B------:R-:W-:-:S03]  /*18100*/  SEL R25, R210, RZ, P3 ;  /* 0x000000ffd2197207 */ /* 0x000fc60001800000 */
[----:B------:R-:W-:Y:S02]  /*18110*/  IMAD.IADD R28, R11, 0x1, R27 ;  /* 0x000000010b1c7824 */ /* 0x000fe400078e021b */
[----:B------:R-:W-:Y:S01]  /*18120*/  IMAD.IADD R11, R7, 0x1, R225 ;  /* 0x00000001070b7824 */ /* 0x000fe200078e02e1 */
[----:B------:R-:W-:Y:S01]  /*18130*/  MOV R7, R24 ;  /* 0x0000001800077202 */ /* 0x000fe20000000f00 */
[-C--:B---3--:R-:W-:Y:S02]  /*18140*/  IMAD R27, R13, R25.reuse, RZ ;  /* 0x000000190d1b7224 */ /* 0x088fe400078e02ff */
[----:B------:R-:W-:-:S04]  /*18150*/  IMAD.WIDE.U32 R12, R12, R25, RZ ;  /* 0x000000190c0c7225 */ /* 0x000fc800078e00ff */
[----:B------:R-:W-:Y:S01]  /*18160*/  IMAD.IADD R27, R13, 0x1, R27 ;  /* 0x000000010d1b7824 */ /* 0x000fe200078e021b */
[--C-:B----4-:R-:W-:Y:S01]  /*18170*/  IADD3 R10, P2, P5, R6, R10, R100.reuse ;  /* 0x0000000a060a7210 */ /* 0x110fe20007d5e064 */
[----:B------:R-:W-:Y:S01]  /*18180*/  @P4 IMAD.HI.U32 R6, R24, R29, RZ ;  /* 0x0000001d18064227 */ /* 0x000fe200078e00ff */
[----:B------:R-:W-:-:S04]  /*18190*/  SHF.R.S32.HI R103, RZ, 0x1f, R100 ;  /* 0x0000001fff677819 */ /* 0x000fc80000011464 */
[----:B------:R-:W-:Y:S02]  /*181a0*/  @P4 SHF.R.U32.HI R7, RZ, R31, R6 ;  /* 0x0000001fff074219 */ /* 0x000fe40000011606 */
[----:B------:R-:W-:-:S03]  /*181b0*/  IADD3.X R11, R11, R28, R103, P2, P5 ;  /* 0x0000001c0b0b7210 */ /* 0x000fc600017ea467 */
[--C-:B------:R-:W-:Y:S01]  /*181c0*/  IMAD.MOV R25, RZ, RZ, -R7.reuse ;  /* 0x000000ffff197224 */ /* 0x100fe200078e0a07 */
[----:B------:R-:W-:Y:S02]  /*181d0*/  IADD3 R12, P2, P5, R7, R10, R12 ;  /* 0x0000000a070c7210 */ /* 0x000fe40007d5e00c */
[----:B------:R-:W-:Y:S01]  /*181e0*/  SHF.R.S32.HI R6, RZ, 0x1f, R7 ;  /* 0x0000001fff067819 */ /* 0x000fe20000011407 */
[----:B------:R-:W-:-:S03]  /*181f0*/  IMAD R7, R101, R25, R24 ;  /* 0x0000001965077224 */ /* 0x000fc600078e0218 */
[----:B------:R-:W-:Y:S01]  /*18200*/  IADD3.X R13, R6, R11, R27, P2, P5 ;  /* 0x0000000b060d7210 */ /* 0x000fe200017ea41b */
[-C--:B------:R-:W-:Y:S01]  /*18210*/  IMAD R5, R5, R7.reuse, RZ ;  /* 0x0000000705057224 */ /* 0x080fe200078e02ff */
[----:B------:R-:W-:Y:S01]  /*18220*/  SHF.R.S32.HI R11, RZ, 0x1f, R7 ;  /* 0x0000001fff0b7819 */ /* 0x000fe20000011407 */
[----:B------:R-:W-:-:S04]  /*18230*/  IMAD.WIDE.U32 R12, R4, R7, R12 ;  /* 0x00000007040c7225 */ /* 0x000fc800078e000c */
[----:B------:R-:W-:Y:S01]  /*18240*/  IMAD R5, R4, R11, R5 ;  /* 0x0000000b04057224 */ /* 0x000fe200078e0205 */
[----:B0-----:R-:W-:-:S04]  /*18250*/  LEA R14, P2, R12, R14, 0x2 ;  /* 0x0000000e0c0e7211 */ /* 0x001fc800078410ff */
[----:B------:R-:W-:-:S04]  /*18260*/  IADD3 R4, R13, R5, RZ ;  /* 0x000000050d047210 */ /* 0x000fc80007ffe0ff */
[----:B-1----:R-:W-:Y:S01]  /*18270*/  LEA.HI.X R15, R12, R15, R4, 0x2, P2 ;  /* 0x0000000f0c0f7211 */ /* 0x002fe200010f1404 */
[----:B------:R-:W-:Y:S06]  /*18280*/  @P1 BRA `(.L_x_614) ;  /* 0x0000000000101947 */ /* 0x000fec0003800000 */
[----:B------:R-:W-:Y:S05]  /*18290*/  @!P0 BRA `(.L_x_614) ;  /* 0x00000000000c8947 */ /* 0x000fea0003800000 */
[----:B------:R-:W2:Y:S04]  /*182a0*/  LDG.E R5, desc[UR58][R8.64] ;  /* 0x0000003a08057981 */ /* 0x000ea8000c1e1900 */
[----:B-----5:R-:W2:Y:S02]  /*182b0*/  LDG.E R102, desc[UR58][R8.64+0x4] ;  /* 0x0000043a08667981 */ /* 0x020ea4000c1e1900 */
[----:B--2---:R-:W-:-:S07]  /*182c0*/  IMAD.IADD R102, R102, 0x1, -R5 ;  /* 0x0000000166667824 */ /* 0x004fce00078e0a05 */
.L_x_614:
[----:B------:R-:W2:Y:S01]  /*182d0*/  LDL R8, [R1+0x7c] ;  /* 0x00007c0001087983 */ /* 0x000ea20000100800 */
[----:B-----5:R-:W-:Y:S01]  /*182e0*/  IMAD R102, R102, R101, RZ ;  /* 0x0000006566667224 */ /* 0x020fe200078e02ff */
[----:B------:R-:W-:Y:S02]  /*182f0*/  LOP3.LUT P0, RZ, R230, 0x3, RZ, 0xc0, !PT ;  /* 0x00000003e6ff7812 */ /* 0x000fe4000780c0ff */
[----:B------:R-:W-:Y:S04]  /*18300*/  SHFL.IDX PT, R4, R14, RZ, 0x1c1f ;  /* 0x001c1fff0e047589 */ /* 0x000fe800000e0000 */
[----:B------:R-:W0:Y:S04]  /*18310*/  SHFL.IDX PT, R5, R15, RZ, 0x1c1f ;  /* 0x001c1fff0f057589 */ /* 0x000e2800000e0000 */
[----:B------:R-:W-:Y:S04]  /*18320*/  SHFL.IDX PT, R6, R14, 0x1, 0x1c1f ;  /* 0x003c1f000e067f89 */ /* 0x000fe800000e0000 */
[----:B------:R-:W1:Y:S01]  /*18330*/  SHFL.IDX PT, R7, R15, 0x1, 0x1c1f ;  /* 0x003c1f000f077f89 */ /* 0x000e6200000e0000 */
[----:B--2---:R-:W-:-:S05]  /*18340*/  IMAD R9, R208, 0x80, R8 ;  /* 0x00000080d0097824 */ /* 0x004fca00078e0208 */
[C---:B------:R-:W-:Y:S02]  /*18350*/  IADD3 R25, R9.reuse, 0x8, RZ ;  /* 0x0000000809197810 */ /* 0x040fe40007ffe0ff */
[-C--:B------:R-:W-:Y:S02]  /*18360*/  ISETP.GE.OR P1, PT, R9, R102.reuse, P0 ;  /* 0x000000660900720c */ /* 0x080fe40000726670 */
[----:B------:R-:W-:-:S11]  /*18370*/  ISETP.GE.OR P0, PT, R25, R102, P0 ;  /* 0x000000661900720c */ /* 0x000fd60000706670 */
[----:B0-----:R0:W-:Y:S04]  /*18380*/  @!P1 ST.E desc[UR58][R4.64], R3 ;  /* 0x0000000304009985 */ /* 0x0011e8000c10193a */
[----:B-1----:R0:W-:Y:S01]  /*18390*/  @!P0 ST.E desc[UR58][R6.64], R0 ;  /* 0x0000000006008985 */ /* 0x0021e2000c10193a */
[----:B------:R-:W-:Y:S05]  /*183a0*/  @P3 BRA `(.L_x_615) ;  /* 0x0000000800843947 */ /* 0x000fea0003800000 */
[----:B0-----:R-:W-:Y:S01]  /*183b0*/  IMAD R3, R224, 0x40, R198 ;  /* 0x00000040e0037824 */ /* 0x001fe200078e02c6 */
[----:B------:R-:W0:Y:S01]  /*183c0*/  @P4 LDC R45, c[0x0][0xbec] ;  /* 0x0002fb00ff2d4b82 */ /* 0x000e220000000800 */
[----:B------:R-:W-:Y:S02]  /*183d0*/  ULDC.64 UR4, c[0x0][0xaa0] ;  /* 0x0002a80000047ab9 */ /* 0x000fe40000000a00 */
[----:B------:R-:W-:-:S03]  /*183e0*/  IMAD.WIDE R98, R3, 0x2, R98 ;  /* 0x0000000203627825 */ /* 0x000fc600078e0262 */
[C---:B------:R-:W-:Y:S02]  /*183f0*/  IADD3 R9, P6, R98.reuse, 0x1000, RZ ;  /* 0x0000100062097810 */ /* 0x040fe40007fde0ff */
[----:B------:R-:W1:Y:S01]  /*18400*/  @P4 LDC R47, c[0x0][0xbf0] ;  /* 0x0002fc00ff2f4b82 */ /* 0x000e620000000800 */
[----:B------:R-:W-:Y:S01]  /*18410*/  IMAD R103, R103, UR4, RZ ;  /* 0x0000000467677c24 */ /* 0x000fe2000f8e02ff */
[----:B------:R-:W-:Y:S02]  /*18420*/  IADD3 R13, P5, R98, 0x2000, RZ ;  /* 0x00002000620d7810 */ /* 0x000fe40007fbe0ff */
[----:B------:R-:W-:Y:S01]  /*18430*/  LOP3.LUT R8, R9, 0x380, RZ, 0xc0, !PT ;  /* 0x0000038009087812 */ /* 0x000fe200078ec0ff */
[----:B------:R-:W-:Y:S01]  /*18440*/  IMAD R103, R100, UR5, R103 ;  /* 0x0000000564677c24 */ /* 0x000fe2000f8e0267 */
[----:B------:R-:W-:Y:S02]  /*18450*/  IADD3 R25, P3, R98, 0x3000, RZ ;  /* 0x0000300062197810 */ /* 0x000fe40007f7e0ff */
[----:B------:R-:W-:Y:S01]  /*18460*/  SHF.R.U64 R8, R8, 0x3, RZ ;  /* 0x0000000308087819 */ /* 0x000fe200000012ff */
[----:B------:R-:W-:Y:S01]  /*18470*/  IMAD.WIDE.U32 R20, R100, UR4, RZ ;  /* 0x0000000464147c25 */ /* 0x000fe2000f8e00ff */
[----:B------:R-:W-:Y:S01]  /*18480*/  ULDC.64 UR4, c[0x0][0xae8] ;  /* 0x0002ba0000047ab9 */ /* 0x000fe20000000a00 */
[----:B------:R-:W-:-:S02]  /*18490*/  IADD3 R29, P2, R98, 0x4000, RZ ;  /* 0x00004000621d7810 */ /* 0x000fc40007f5e0ff */
[----:B------:R-:W-:Y:S01]  /*184a0*/  LOP3.LUT R8, R8, R9, RZ, 0x3c, !PT ;  /* 0x0000000908087212 */ /* 0x000fe200078e3cff */
[--C-:B------:R-:W-:Y:S01]  /*184b0*/  IMAD.X R9, RZ, RZ, R99.reuse, P6 ;  /* 0x000000ffff097224 */ /* 0x100fe200030e0663 */
[C---:B------:R-:W-:Y:S02]  /*184c0*/  IADD3 R3, P6, R98.reuse, 0x7000, RZ ;  /* 0x0000700062037810 */ /* 0x040fe40007fde0ff */
[----:B------:R-:W-:Y:S02]  /*184d0*/  IADD3 R21, R21, R103, RZ ;  /* 0x0000006715157210 */ /* 0x000fe40007ffe0ff */
[----:B------:R-:W-:Y:S01]  /*184e0*/  LOP3.LUT R0, R3, 0x380, RZ, 0xc0, !PT ;  /* 0x0000038003007812 */ /* 0x000fe200078ec0ff */
[----:B------:R-:W-:Y:S01]  /*184f0*/  IMAD.X R41, RZ, RZ, R99, P6 ;  /* 0x000000ffff297224 */ /* 0x000fe200030e0663 */
[----:B------:R-:W-:Y:S01]  /*18500*/  IADD3 R33, P1, R98, 0x5000, RZ ;  /* 0x0000500062217810 */ /* 0x000fe20007f3e0ff */
[----:B------:R-:W5:Y:S01]  /*18510*/  LD.E.128 R8, desc[UR58][R8.64] ;  /* 0x0000003a08087980 */ /* 0x000f62000c101d00 */
[----:B------:R-:W-:Y:S01]  /*18520*/  SHF.R.U64 R0, R0, 0x3, RZ ;  /* 0x0000000300007819 */ /* 0x000fe200000012ff */
[----:B------:R-:W-:Y:S01]  /*18530*/  IMAD.WIDE.U32 R20, R199, UR4, R20 ;  /* 0x00000004c7147c25 */ /* 0x000fe2000f8e0014 */
[----:B------:R-:W-:-:S02]  /*18540*/  IADD3 R37, P0, R98, 0x6000, RZ ;  /* 0x0000600062257810 */ /* 0x000fc40007f1e0ff */
[----:B------:R-:W-:Y:S01]  /*18550*/  LOP3.LUT R40, R0, R3, RZ, 0x3c, !PT ;  /* 0x0000000300287212 */ /* 0x000fe200078e3cff */
[----:B------:R-:W-:Y:S01]  /*18560*/  IMAD R3, R201, 0x20, R224 ;  /* 0x00000020c9037824 */ /* 0x000fe200078e02e0 */
[----:B------:R-:W-:Y:S01]  /*18570*/  SHF.R.S32.HI R44, RZ, 0x1f, R203 ;  /* 0x0000001fff2c7819 */ /* 0x000fe200000114cb */
[----:B------:R-:W-:Y:S01]  /*18580*/  IMAD R21, R199, UR5, R21 ;  /* 0x00000005c7157c24 */ /* 0x000fe2000f8e0215 */
[----:B------:R-:W-:Y:S01]  /*18590*/  LOP3.LUT R12, R13, 0x380, RZ, 0xc0, !PT ;  /* 0x000003800d0c7812 */ /* 0x000fe200078ec0ff */
[----:B------:R-:W-:Y:S01]  /*185a0*/  IMAD R46, R208, 0x80, R3 ;  /* 0x00000080d02e7824 */ /* 0x000fe200078e0203 */
[----:B------:R-:W-:Y:S01]  /*185b0*/  LOP3.LUT R24, R25, 0x380, RZ, 0xc0, !PT ;  /* 0x0000038019187812 */ /* 0x000fe200078ec0ff */
[----:B------:R-:W-:Y:S01]  /*185c0*/  ULDC.64 UR4, c[0x0][0xaf0] ;  /* 0x0002bc0000047ab9 */ /* 0x000fe20000000a00 */
[----:B------:R-:W-:Y:S01]  /*185d0*/  LOP3.LUT R28, R29, 0x380, RZ, 0xc0, !PT ;  /* 0x000003801d1c7812 */ /* 0x000fe200078ec0ff */
[----:B0-----:R-:W-:Y:S01]  /*185e0*/  @P4 IMAD.HI.U32 R0, R46, R45, RZ ;  /* 0x0000002d2e004227 */ /* 0x001fe200078e00ff */
[----:B------:R-:W-:Y:S01]  /*185f0*/  LOP3.LUT R32, R33, 0x380, RZ, 0xc0, !PT ;  /* 0x0000038021207812 */ /* 0x000fe200078ec0ff */
[----:B------:R-:W5:Y:S01]  /*18600*/  LD.E.128 R40, desc[UR58][R40.64] ;  /* 0x0000003a28287980 */ /* 0x000f62000c101d00 */
[----:B------:R-:W-:Y:S01]  /*18610*/  LOP3.LUT R36, R37, 0x380, RZ, 0xc0, !PT ;  /* 0x0000038025247812 */ /* 0x000fe200078ec0ff */
[----:B------:R-:W-:Y:S01]  /*18620*/  IMAD R44, R44, UR4, RZ ;  /* 0x000000042c2c7c24 */ /* 0x000fe2000f8e02ff */
[----:B------:R-:W-:-:S02]  /*18630*/  LOP3.LUT R5, R98, 0x380, RZ, 0xc0, !PT ;  /* 0x0000038062057812 */ /* 0x000fc400078ec0ff */
[----:B------:R-:W-:Y:S02]  /*18640*/  MOV R3, R46 ;  /* 0x0000002e00037202 */ /* 0x000fe40000000f00 */
[----:B-1----:R-:W-:Y:S02]  /*18650*/  @P4 SHF.R.U32.HI R3, RZ, R47, R0 ;  /* 0x0000002fff034219 */ /* 0x002fe40000011600 */
[----:B------:R-:W-:Y:S02]  /*18660*/  SHF.R.U64 R12, R12, 0x3, RZ ;  /* 0x000000030c0c7819 */ /* 0x000fe400000012ff */
[----:B------:R-:W-:Y:S02]  /*18670*/  SHF.R.U64 R24, R24, 0x3, RZ ;  /* 0x0000000318187819 */ /* 0x000fe400000012ff */
[----:B------:R-:W-:Y:S02]  /*18680*/  SHF.R.U64 R28, R28, 0x3, RZ ;  /* 0x000000031c1c7819 */ /* 0x000fe400000012ff */
[----:B------:R-:W-:-:S02]  /*18690*/  SHF.R.U64 R32, R32, 0x3, RZ ;  /* 0x0000000320207819 */ /* 0x000fc400000012ff */
[----:B------:R-:W-:Y:S01]  /*186a0*/  SHF.R.U64 R36, R36, 0x3, RZ ;  /* 0x0000000324247819 */ /* 0x000fe200000012ff */
[----:B------:R-:W-:Y:S01]  /*186b0*/  IMAD R45, R203, UR5, R44 ;  /* 0x00000005cb2d7c24 */ /* 0x000fe2000f8e022c */
[----:B------:R-:W-:Y:S01]  /*186c0*/  SHF.R.U64 R5, R5, 0x3, RZ ;  /* 0x0000000305057819 */ /* 0x000fe200000012ff */
[--C-:B------:R-:W-:Y:S01]  /*186d0*/  IMAD.MOV R44, RZ, RZ, -R3.reuse ;  /* 0x000000ffff2c7224 */ /* 0x100fe200078e0a03 */
[----:B------:R-:W-:Y:S01]  /*186e0*/  SHF.R.S32.HI R0, RZ, 0x1f, R3 ;  /* 0x0000001fff007819 */ /* 0x000fe20000011403 */
[----:B------:R-:W-:Y:S01]  /*186f0*/  IMAD.WIDE.U32 R20, R203, UR4, R20 ;  /* 0x00000004cb147c25 */ /* 0x000fe2000f8e0014 */
[----:B------:R-:W-:Y:S01]  /*18700*/  LOP3.LUT R12, R12, R13, RZ, 0x3c, !PT ;  /* 0x0000000d0c0c7212 */ /* 0x000fe200078e3cff */
[----:B------:R-:W-:Y:S01]  /*18710*/  ULDC.64 UR4, c[0x0][0xae0] ;  /* 0x0002b80000047ab9 */ /* 0x000fe20000000a00 */
[----:B------:R-:W-:Y:S01]  /*18720*/  LOP3.LUT R24, R24, R25, RZ, 0x3c, !PT ;  /* 0x0000001918187212 */ /* 0x000fe200078e3cff */
[--C-:B------:R-:W-:Y:S01]  /*18730*/  IMAD.X R25, RZ, RZ, R99.reuse, P3 ;  /* 0x000000ffff197224 */ /* 0x100fe200018e0663 */
[----:B------:R-:W-:Y:S01]  /*18740*/  LOP3.LUT R28, R28, R29, RZ, 0x3c, !PT ;  /* 0x0000001d1c1c7212 */ /* 0x000fe200078e3cff */
[----:B------:R-:W-:Y:S01]  /*18750*/  IMAD.X R29, RZ, RZ, R99, P2 ;  /* 0x000000ffff1d7224 */ /* 0x000fe200010e0663 */
[----:B------:R-:W-:-:S02]  /*18760*/  LOP3.LUT R32, R32, R33, RZ, 0x3c, !PT ;  /* 0x0000002120207212 */ /* 0x000fc400078e3cff */
[----:B------:R-:W-:Y:S01]  /*18770*/  LOP3.LUT R36, R36, R37, RZ, 0x3c, !PT ;  /* 0x0000002524247212 */ /* 0x000fe200078e3cff */
[----:B------:R-:W-:Y:S01]  /*18780*/  IMAD.X R37, RZ, RZ, R99, P0 ;  /* 0x000000ffff257224 */ /* 0x000fe200000e0663 */
[-C--:B------:R-:W-:Y:S02]  /*18790*/  IADD3.X R13, RZ, R99.reuse, RZ, P5, !PT ;  /* 0x00000063ff0d7210 */ /* 0x080fe40002ffe4ff */
[----:B------:R-:W-:Y:S01]  /*187a0*/  LOP3.LUT R98, R5, R98, RZ, 0x3c, !PT ;  /* 0x0000006205627212 */ /* 0x000fe200078e3cff */
[----:B------:R-:W-:Y:S01]  /*187b0*/  IMAD R0, R0, UR4, RZ ;  /* 0x0000000400007c24 */ /* 0x000fe2000f8e02ff */
[----:B------:R-:W-:Y:S01]  /*187c0*/  IADD3.X R33, RZ, R99, RZ, P1, !PT ;  /* 0x00000063ff217210 */ /* 0x000fe20000ffe4ff */
[----:B------:R-:W-:Y:S01]  /*187d0*/  IMAD R101, R101, R44, R46 ;  /* 0x0000002c65657224 */ /* 0x000fe200078e022e */
[----:B------:R-:W5:Y:S01]  /*187e0*/  LD.E.128 R12, desc[UR58][R12.64] ;  /* 0x0000003a0c0c7980 */ /* 0x000f62000c101d00 */
[----:B------:R-:W-:Y:S02]  /*187f0*/  IMAD.IADD R21, R21, 0x1, R45 ;  /* 0x0000000115157824 */ /* 0x000fe400078e022d */
[----:B------:R-:W-:Y:S01]  /*18800*/  IMAD R45, R3, UR5, R0 ;  /* 0x00000005032d7c24 */ /* 0x000fe2000f8e0200 */
[----:B------:R0:W5:Y:S01]  /*18810*/  LD.E.128 R4, desc[UR58][R98.64] ;  /* 0x0000003a62047980 */ /* 0x000162000c101d00 */
[----:B------:R-:W-:-:S03]  /*18820*/  SHF.R.S32.HI R0, RZ, 0x1f, R101 ;  /* 0x0000001fff007819 */ /* 0x000fc60000011465 */
[----:B------:R-:W5:Y:S01]  /*18830*/  LD.E.128 R24, desc[UR58][R24.64] ;  /* 0x0000003a18187980 */ /* 0x000f62000c101d00 */
[----:B------:R-:W-:Y:S01]  /*18840*/  IMAD.WIDE.U32 R20, R3, UR4, R20 ;  /* 0x0000000403147c25 */ /* 0x000fe2000f8e0014 */
[----:B------:R-:W-:Y:S02]  /*18850*/  ULDC.64 UR4, c[0x0][0xad8] ;  /* 0x0002b60000047ab9 */ /* 0x000fe40000000a00 */
        /* <DEDUP_REMOVED lines=9> */
[----:B------:R-:W-:Y:S01]  /*188f0*/  IMAD.IADD R21, R21, 0x1, R45 ;  /* 0x0000000115157824 */ /* 0x000fe200078e022d */
[----:B------:R-:W-:Y:S01]  /*18900*/  LEA R49, R208, R224, 0x7 ;  /* 0x000000e0d0317211 */ /* 0x000fe200078e38ff */
[----:B------:R-:W-:-:S02]  /*18910*/  IMAD R0, R0, UR4, RZ ;  /* 0x0000000400007c24 */ /* 0x000fc4000f8e02ff */
[----:B------:R-:W-:Y:S01]  /*18920*/  IMAD.WIDE.U32 R20, R101, UR4, R20 ;  /* 0x0000000465147c25 */ /* 0x000fe2000f8e0014 */
[----:B------:R-:W-:-:S03]  /*18930*/  ISETP.GE.AND P2, PT, R49, R102, PT ;  /* 0x000000663100720c */ /* 0x000fc60003f46270 */
[----:B------:R-:W-:Y:S01]  /*18940*/  IMAD R45, R101, UR5, R0 ;  /* 0x00000005652d7c24 */ /* 0x000fe2000f8e0200 */
[----:B------:R-:W-:Y:S01]  /*18950*/  ULDC.64 UR4, c[0x0][0xa80] ;  /* 0x0002a00000047ab9 */ /* 0x000fe20000000a00 */
[----:B------:R-:W-:Y:S01]  /*18960*/  VIADD R3, R49, 0x20 ;  /* 0x0000002031037836 */ /* 0x000fe20000000000 */
[----:B------:R-:W-:Y:S01]  /*18970*/  LEA R46, P3, R20, UR4, 0x1 ;  /* 0x00000004142e7c11 */ /* 0x000fe2000f8608ff */
[----:B------:R-:W-:Y:S01]  /*18980*/  IMAD.IADD R21, R21, 0x1, R45 ;  /* 0x0000000115157824 */ /* 0x000fe200078e022d */
[----:B------:R-:W-:Y:S02]  /*18990*/  IADD3 R0, R2, 0x34820, RZ ;  /* 0x0003482002007810 */ /* 0x000fe40007ffe0ff */
        /* <DEDUP_REMOVED lines=8> */
[----:B------:R0:W2:Y:S01]  /*18a20*/  SHFL.IDX PT, R3, R47, RZ, 0x181f ;  /* 0x00181fff2f037589 */ /* 0x0000a200000e0000 */
[----:B------:R-:W-:-:S02]  /*18a30*/  SHF.R.S32.HI R104, RZ, 0x1f, R200 ;  /* 0x0000001fff687819 */ /* 0x000fc400000114c8 */
[----:B------:R-:W-:Y:S01]  /*18a40*/  SHF.R.S32.HI R105, RZ, 0x1f, R198 ;  /* 0x0000001fff697819 */ /* 0x000fe200000114c6 */
[----:B------:R-:W-:Y:S06]  /*18a50*/  @P2 BRA `(.L_x_617) ;  /* 0x0000000000242947 */ /* 0x000fec0003800000 */
        /* <DEDUP_REMOVED lines=9> */
.L_x_617:
[----:B------:R-:W-:Y:S05]  /*18af0*/  BSYNC B1 ;  /* 0x0000000000017941 */ /* 0x000fea0003800000 */
.L_x_616:
        /* <DEDUP_REMOVED lines=13> */
.L_x_619:
[----:B------:R-:W-:Y:S05]  /*18bd0*/  BSYNC B1 ;  /* 0x0000000000017941 */ /* 0x000fea0003800000 */
.L_x_618:
        /* <DEDUP_REMOVED lines=13> */
.L_x_621:
[----:B------:R-:W-:Y:S05]  /*18cb0*/  BSYNC B1 ;  /* 0x0000000000017941 */ /* 0x000fea0003800000 */
.L_x_620:
        /* <DEDUP_REMOVED lines=16> */
.L_x_615:
[----:B------:R-:W-:Y:S01]  /*18dc0*/  ULDC.64 UR4, c[0x0][0xb08] ;  /* 0x0002c20000047ab9 */ /* 0x000fe20000000a00 */
[----:B0-----:R-:W0:Y:S01]  /*18dd0*/  @P4 LDC R3, c[0x0][0xbec] ;  /* 0x0002fb00ff034b82 */ /* 0x001e220000000800 */
[----:B------:R-:W-:Y:S01]  /*18de0*/  IMAD R103, R103, UR4, RZ ;  /* 0x0000000467677c24 */ /* 0x000fe2000f8e02ff */
[----:B------:R-:W-:Y:S01]  /*18df0*/  SHF.R.S32.HI R0, RZ, 0x1f, R203 ;  /* 0x0000001fff007819 */ /* 0x000fe200000114cb */
[C---:B------:R-:W-:Y:S01]  /*18e00*/  IMAD.WIDE.U32 R4, R100.reuse, UR4, RZ ;  /* 0x0000000464047c25 */ /* 0x040fe2000f8e00ff */
[----:B------:R-:W-:Y:S01]  /*18e10*/  ULDC.64 UR6, c[0x0][0xb30] ;  /* 0x0002cc0000067ab9 */ /* 0x000fe20000000a00 */
[----:B------:R-:W-:Y:S01]  /*18e20*/  ISETP.GE.AND P0, PT, R9, R102, PT ;  /* 0x000000660900720c */ /* 0x000fe20003f06270 */
[----:B------:R-:W-:Y:S01]  /*18e30*/  BSSY B1, `(.L_x_623) ;  /* 0x0000079000017945 */ /* 0x000fe20003800000 */
[----:B------:R-:W-:Y:S01]  /*18e40*/  IMAD R103, R100, UR5, R103 ;  /* 0x0000000564677c24 */ /* 0x000fe2000f8e0267 */
[----:B------:R-:W1:Y:S01]  /*18e50*/  @P4 LDC R11, c[0x0][0xbf0] ;  /* 0x0002fc00ff0b4b82 */ /* 0x000e620000000800 */
[----:B------:R-:W-:Y:S01]  /*18e60*/  ULDC.64 UR4, c[0x0][0xb38] ;  /* 0x0002ce0000047ab9 */ /* 0x000fe20000000a00 */
[C---:B------:R-:W-:Y:S01]  /*18e70*/  VIADD R27, R209.reuse, 0x8 ;  /* 0x00000008d11b7836 */ /* 0x040fe20000000000 */
[----:B------:R-:W-:Y:S01]  /*18e80*/  IADD3 R29, R209, 0x10, RZ ;  /* 0x00000010d11d7810 */ /* 0x000fe20007ffe0ff */
[----:B------:R-:W-:Y:S01]  /*18e90*/  IMAD.IADD R5, R5, 0x1, R103 ;  /* 0x0000000105057824 */ /* 0x000fe200078e0267 */
[----:B------:R-:W-:-:S02]  /*18ea0*/  SHF.R.S32.HI R28, RZ, 0x1f, R211 ;  /* 0x0000001fff1c7819 */ /* 0x000fc400000114d3 */
[----:B------:R-:W-:Y:S01]  /*18eb0*/  SHF.R.S32.HI R26, RZ, 0x1f, R29 ;  /* 0x0000001fff1a7819 */ /* 0x000fe2000001141d */
[C---:B------:R-:W-:Y:S01]  /*18ec0*/  IMAD.WIDE.U32 R4, R199.reuse, UR4, R4 ;  /* 0x00000004c7047c25 */ /* 0x040fe2000f8e0004 */
[----:B------:R-:W-:Y:S02]  /*18ed0*/  SHF.R.S32.HI R30, RZ, 0x1f, R212 ;  /* 0x0000001fff1e7819 */ /* 0x000fe400000114d4 */
[----:B------:R-:W-:Y:S01]  /*18ee0*/  SHF.R.S32.HI R31, RZ, 0x1f, R213 ;  /* 0x0000001fff1f7819 */ /* 0x000fe200000114d5 */
[----:B------:R-:W-:Y:S01]  /*18ef0*/  IMAD R5, R199, UR5, R5 ;  /* 0x00000005c7057c24 */ /* 0x000fe2000f8e0205 */
[----:B------:R-:W-:Y:S01]  /*18f00*/  ULDC.64 UR4, c[0x0][0xb40] ;  /* 0x0002d00000047ab9 */ /* 0x000fe20000000a00 */
[----:B------:R-:W-:Y:S01]  /*18f10*/  SHF.R.S32.HI R32, RZ, 0x1f, R214 ;  /* 0x0000001fff207819 */ /* 0x000fe200000114d6 */
[----:B------:R-:W-:Y:S01]  /*18f20*/  IMAD R0, R0, UR4, RZ ;  /* 0x0000000400007c24 */ /* 0x000fe2000f8e02ff */
[----:B------:R-:W-:Y:S01]  /*18f30*/  SHF.R.S32.HI R33, RZ, 0x1f, R215 ;  /* 0x0000001fff217819 */ /* 0x000fe200000114d7 */
[----:B------:R-:W-:Y:S01]  /*18f40*/  IMAD.WIDE.U32 R4, R203, UR4, R4 ;  /* 0x00000004cb047c25 */ /* 0x000fe2000f8e0004 */
[----:B------:R-:W-:-:S02]  /*18f50*/  SHF.R.S32.HI R34, RZ, 0x1f, R216 ;  /* 0x0000001fff227819 */ /* 0x000fc400000114d8 */
[----:B------:R-:W-:Y:S01]  /*18f60*/  SHF.R.S32.HI R35, RZ, 0x1f, R217 ;  /* 0x0000001fff237819 */ /* 0x000fe200000114d9 */
[----:B------:R-:W-:Y:S01]  /*18f70*/  IMAD R7, R203, UR5, R0 ;  /* 0x00000005cb077c24 */ /* 0x000fe2000f8e0200 */
[----:B------:R-:W-:Y:S01]  /*18f80*/  ULDC.64 UR4, c[0x0][0xb48] ;  /* 0x0002d20000047ab9 */ /* 0x000fe20000000a00 */
[----:B0-----:R-:W-:Y:S01]  /*18f90*/  @P4 IMAD.HI.U32 R0, R24, R3, RZ ;  /* 0x0000000318004227 */ /* 0x001fe200078e00ff */
[----:B------:R-:W-:Y:S02]  /*18fa0*/  SHF.R.S32.HI R98, RZ, 0x1f, R218 ;  /* 0x0000001fff627819 */ /* 0x000fe400000114da */
[----:B------:R-:W-:Y:S01]  /*18fb0*/  IADD3 R5, R5, R7, RZ ;  /* 0x0000000705057210 */ /* 0x000fe20007ffe0ff */
[----:B------:R-:W-:Y:S01]  /*18fc0*/  IMAD.MOV.U32 R3, RZ, RZ, R24 ;  /* 0x000000ffff037224 */ /* 0x000fe200078e0018 */
[----:B-1----:R-:W-:Y:S02]  /*18fd0*/  @P4 SHF.R.U32.HI R3, RZ, R11, R0 ;  /* 0x0000000bff034219 */ /* 0x002fe40000011600 */
[----:B------:R-:W-:Y:S01]  /*18fe0*/  SHF.R.S32.HI R99, RZ, 0x1f, R219 ;  /* 0x0000001fff637819 */ /* 0x000fe200000114db */
[----:B------:R-:W-:Y:S01]  /*18ff0*/  IMAD.WIDE.U32 R4, R210, UR4, R4 ;  /* 0x00000004d2047c25 */ /* 0x000fe2000f8e0004 */
[----:B------:R-:W-:-:S02]  /*19000*/  SHF.R.S32.HI R0, RZ, 0x1f, R3 ;  /* 0x0000001fff007819 */ /* 0x000fc40000011403 */
[----:B------:R-:W-:Y:S01]  /*19010*/  SHF.R.S32.HI R104, RZ, 0x1f, R220 ;  /* 0x0000001fff687819 */ /* 0x000fe200000114dc */
[----:B------:R-:W-:Y:S01]  /*19020*/  IMAD.MOV R6, RZ, RZ, -R3 ;  /* 0x000000ffff067224 */ /* 0x000fe200078e0a03 */
[----:B------:R-:W-:Y:S01]  /*19030*/  SHF.R.S32.HI R105, RZ, 0x1f, R221 ;  /* 0x0000001fff697819 */ /* 0x000fe200000114dd */
[----:B------:R-:W-:Y:S01]  /*19040*/  IMAD R0, R0, UR6, RZ ;  /* 0x0000000600007c24 */ /* 0x000fe2000f8e02ff */
[----:B------:R-:W-:Y:S01]  /*19050*/  SHF.R.S32.HI R106, RZ, 0x1f, R222 ;  /* 0x0000001fff6a7819 */ /* 0x000fe200000114de */
[----:B------:R-:W-:Y:S01]  /*19060*/  IMAD R101, R101, R6, R24 ;  /* 0x0000000665657224 */ /* 0x000fe200078e0218 */
[----:B------:R-:W-:Y:S01]  /*19070*/  IADD3 R6, R2, 0x34820, RZ ;  /* 0x0003482002067810 */ /* 0x000fe20007ffe0ff */
[----:B------:R-:W-:Y:S01]  /*19080*/  IMAD R5, R210, UR5, R5 ;  /* 0x00000005d2057c24 */ /* 0x000fe2000f8e0205 */
[----:B------:R-:W-:Y:S01]  /*19090*/  ULDC.64 UR4, c[0x0][0xb28] ;  /* 0x0002ca0000047ab9 */ /* 0x000fe20000000a00 */
[C---:B------:R-:W-:Y:S01]  /*190a0*/  IMAD R7, R3.reuse, UR7, R0 ;  /* 0x0000000703077c24 */ /* 0x040fe2000f8e0200 */
[----:B------:R-:W-:Y:S01]  /*190b0*/  SHF.R.S32.HI R0, RZ, 0x1f, R101 ;  /* 0x0000001fff007819 */ /* 0x000fe20000011465 */
[----:B------:R-:W-:Y:S01]  /*190c0*/  IMAD.WIDE.U32 R4, R3, UR6, R4 ;  /* 0x0000000603047c25 */ /* 0x000fe2000f8e0004 */
[----:B------:R-:W-:-:S02]  /*190d0*/  PRMT R6, RZ, 0x654, R6 ;  /* 0x00000654ff067816 */ /* 0x000fc40000000006 */
[----:B------:R-:W-:Y:S01]  /*190e0*/  SHF.R.S32.HI R24, RZ, 0x1f, R27 ;  /* 0x0000001fff187819 */ /* 0x000fe2000001141b */
[----:B------:R-:W-:Y:S01]  /*190f0*/  IMAD R0, R0, UR4, RZ ;  /* 0x0000000400007c24 */ /* 0x000fe2000f8e02ff */
[----:B------:R0:W-:Y:S01]  /*19100*/  SYNCS.ARRIVE.TRANS64.RED.A1T0 RZ, [R6+URZ], RZ ;  /* 0x000000ff06ff79a7 */ /* 0x0001e2000810043f */
[----:B------:R-:W-:Y:S01]  /*19110*/  IMAD.IADD R5, R5, 0x1, R7 ;  /* 0x0000000105057824 */ /* 0x000fe200078e0207 */
[----:B------:R-:W-:Y:S01]  /*19120*/  SHF.R.S32.HI R107, RZ, 0x1f, R223 ;  /* 0x0000001fff6b7819 */ /* 0x000fe200000114df */
[C---:B------:R-:W-:Y:S02]  /*19130*/  IMAD R3, R101.reuse, UR5, R0 ;  /* 0x0000000565037c24 */ /* 0x040fe4000f8e0200 */
[----:B------:R-:W-:Y:S01]  /*19140*/  IMAD.WIDE.U32 R4, R101, UR4, R4 ;  /* 0x0000000465047c25 */ /* 0x000fe2000f8e0004 */
[----:B------:R-:W-:-:S03]  /*19150*/  ULDC.64 UR4, c[0x0][0xb00] ;  /* 0x0002c00000047ab9 */ /* 0x000fc60000000a00 */
[----:B------:R-:W-:Y:S01]  /*19160*/  IMAD.IADD R3, R5, 0x1, R3 ;  /* 0x0000000105037824 */ /* 0x000fe200078e0203 */
[----:B------:R-:W-:-:S04]  /*19170*/  LEA R0, P1, R4, UR4, 0x2 ;  /* 0x0000000404007c11 */ /* 0x000fc8000f8210ff */
[----:B------:R-:W-:Y:S02]  /*19180*/  LEA.HI.X R3, R4, UR5, R3, 0x2, P1 ;  /* 0x0000000504037c11 */ /* 0x000fe400088f1403 */
[----:B------:R0:W1:Y:S04]  /*19190*/  SHFL.IDX PT, R4, R0, RZ, 0x1c1f ;  /* 0x001c1fff00047589 */ /* 0x00006800000e0000 */
[----:B------:R0:W2:Y:S01]  /*191a0*/  SHFL.IDX PT, R5, R3, RZ, 0x1c1f ;  /* 0x001c1fff03057589 */ /* 0x0000a200000e0000 */
[----:B------:R-:W-:Y:S05]  /*191b0*/  @P0 BRA `(.L_x_624) ;  /* 0x0000000400000947 */ /* 0x000fea0003800000 */
[----:B------:R-:W-:Y:S02]  /*191c0*/  ULDC UR4, c[0x0][0xac8] ;  /* 0x0002b20000047ab9 */ /* 0x000fe40000000800 */
[----:B------:R-:W-:Y:S02]  /*191d0*/  ISETP.GE.AND P3, PT, R209, UR4, PT ;  /* 0x00000004d1007c0c */ /* 0x000fe4000bf66270 */
[----:B------:R-:W-:Y:S02]  /*191e0*/  ISETP.GE.AND P2, PT, R27, UR4, PT ;  /* 0x000000041b007c0c */ /* 0x000fe4000bf46270 */
[----:B------:R-:W-:Y:S02]  /*191f0*/  ISETP.GE.AND P1, PT, R29, UR4, PT ;  /* 0x000000041d007c0c */ /* 0x000fe4000bf26270 */
[----:B------:R-:W-:Y:S02]  /*19200*/  ISETP.GE.AND P0, PT, R211, UR4, PT ;  /* 0x00000004d3007c0c */ /* 0x000fe4000bf06270 */
[----:B------:R-:W-:-:S05]  /*19210*/  ISETP.GE.AND P4, PT, R222, UR4, PT ;  /* 0x00000004de007c0c */ /* 0x000fca000bf86270 */
[----:B012---:R-:W-:-:S04]  /*19220*/  @!P3 IMAD.WIDE R6, R209, 0x4, R4 ;  /* 0x00000004d106b825 */ /* 0x007fc800078e0204 */
[-C--:B------:R-:W-:Y:S01]  /*19230*/  @!P1 LEA R8, P5, R29, R4.reuse, 0x2 ;  /* 0x000000041d089211 */ /* 0x080fe200078a10ff */
[----:B------:R0:W-:Y:S01]  /*19240*/  @!P3 ST.E.64 desc[UR58][R6.64], R20 ;  /* 0x000000140600b985 */ /* 0x0001e2000c101b3a */
[----:B------:R-:W-:Y:S02]  /*19250*/  ISETP.GE.AND P3, PT, R223, UR4, PT ;  /* 0x00000004df007c0c */ /* 0x000fe4000bf66270 */
[----:B------:R-:W-:Y:S02]  /*19260*/  @!P1 LEA.HI.X R9, R29, R5, R26, 0x2, P5 ;  /* 0x000000051d099211 */ /* 0x000fe400028f141a */
[----:B------:R-:W-:Y:S02]  /*19270*/  ISETP.GE.AND P5, PT, R221, UR4, PT ;  /* 0x00000004dd007c0c */ /* 0x000fe4000bfa6270 */
[----:B0-----:R-:W-:-:S04]  /*19280*/  @!P2 LEA R6, P6, R27, R4, 0x2 ;  /* 0x000000041b06a211 */ /* 0x001fc800078c10ff */
[----:B------:R-:W-:Y:S02]  /*19290*/  @!P2 LEA.HI.X R7, R27, R5, R24, 0x2, P6 ;  /* 0x000000051b07a211 */ /* 0x000fe400030f1418 */
[----:B------:R-:W-:-:S03]  /*192a0*/  @!P0 LEA R10, P6, R211, R4, 0x2 ;  /* 0x00000004d30a8211 */ /* 0x000fc600078c10ff */
[----:B------:R0:W-:Y:S01]  /*192b0*/  @!P2 ST.E.64 desc[UR58][R6.64], R88 ;  /* 0x000000580600a985 */ /* 0x0001e2000c101b3a */
[----:B------:R-:W-:Y:S02]  /*192c0*/  @!P0 LEA.HI.X R11, R211, R5, R28, 0x2, P6 ;  /* 0x00000005d30b8211 */ /* 0x000fe400030f141c */
[----:B------:R-:W-:Y:S01]  /*192d0*/  ISETP.GE.AND P2, PT, R220, UR4, PT ;  /* 0x00000004dc007c0c */ /* 0x000fe2000bf46270 */
[----:B------:R1:W-:Y:S01]  /*192e0*/  @!P1 ST.E.64 desc[UR58][R8.64], R90 ;  /* 0x0000005a08009985 */ /* 0x0003e2000c101b3a */
[----:B------:R-:W-:-:S03]  /*192f0*/  ISETP.GE.AND P1, PT, R219, UR4, PT ;  /* 0x00000004db007c0c */ /* 0x000fc6000bf26270 */
[----:B------:R2:W-:Y:S01]  /*19300*/  @!P0 ST.E.64 desc[UR58][R10.64], R36 ;  /* 0x000000240a008985 */ /* 0x0005e2000c101b3a */
[CC--:B0-----:R-:W-:Y:S02]  /*19310*/  @!P3 LEA R6, P6, R223.reuse, R4.reuse, 0x2 ;  /* 0x00000004df06b211 */ /* 0x0c1fe400078c10ff */
[CC--:B-1----:R-:W-:Y:S02]  /*19320*/  @!P4 LEA R8, P0, R222.reuse, R4.reuse, 0x2 ;  /* 0x00000004de08c211 */ /* 0x0c2fe400078010ff */
[-C--:B------:R-:W-:Y:S02]  /*19330*/  @!P3 LEA.HI.X R7, R223, R5.reuse, R107, 0x2, P6 ;  /* 0x00000005df07b211 */ /* 0x080fe400030f146b */
[----:B------:R-:W-:Y:S02]  /*19340*/  @!P4 LEA.HI.X R9, R222, R5, R106, 0x2, P0 ;  /* 0x00000005de09c211 */ /* 0x000fe400000f146a */
[----:B------:R-:W-:Y:S01]  /*19350*/  ISETP.GE.AND P0, PT, R218, UR4, PT ;  /* 0x00000004da007c0c */ /* 0x000fe2000bf06270 */
[----:B------:R0:W-:Y:S01]  /*19360*/  @!P3 ST.E.64 desc[UR58][R6.64], R40 ;  /* 0x000000280600b985 */ /* 0x0001e2000c101b3a */
[----:B--2---:R-:W-:-:S02]  /*19370*/  @!P5 LEA R10, P6, R221, R4, 0x2 ;  /* 0x00000004dd0ad211 */ /* 0x004fc400078c10ff */
[----:B------:R-:W-:Y:S01]  /*19380*/  ISETP.GE.AND P3, PT, R217, UR4, PT ;  /* 0x00000004d9007c0c */ /* 0x000fe2000bf66270 */
[----:B------:R1:W-:Y:S01]  /*19390*/  @!P4 ST.E.64 desc[UR58][R8.64], R44 ;  /* 0x0000002c0800c985 */ /* 0x0003e2000c101b3a */
[----:B------:R-:W-:-:S05]  /*193a0*/  @!P5 LEA.HI.X R11, R221, R5, R105, 0x2, P6 ;  /* 0x00000005dd0bd211 */ /* 0x000fca00030f1469 */
[----:B------:R2:W-:Y:S01]  /*193b0*/  @!P5 ST.E.64 desc[UR58][R10.64], R48 ;  /* 0x000000300a00d985 */ /* 0x0005e2000c101b3a */
[CC--:B0-----:R-:W-:Y:S02]  /*193c0*/  @!P2 LEA R6, P4, R220.reuse, R4.reuse, 0x2 ;  /* 0x00000004dc06a211 */ /* 0x0c1fe400078810ff */
[CC--:B-1----:R-:W-:Y:S02]  /*193d0*/  @!P1 LEA R8, P5, R219.reuse, R4.reuse, 0x2 ;  /* 0x00000004db089211 */ /* 0x0c2fe400078a10ff */
[-C--:B------:R-:W-:Y:S02]  /*193e0*/  @!P2 LEA.HI.X R7, R220, R5.reuse, R104, 0x2, P4 ;  /* 0x00000005dc07a211 */ /* 0x080fe400020f1468 */
[----:B------:R-:W-:Y:S02]  /*193f0*/  ISETP.GE.AND P4, PT, R216, UR4, PT ;  /* 0x00000004d8007c0c */ /* 0x000fe4000bf86270 */
[----:B--2---:R-:W-:Y:S01]  /*19400*/  @!P0 LEA R10, P6, R218, R4, 0x2 ;  /* 0x00000004da0a8211 */ /* 0x004fe200078c10ff */
[----:B------:R0:W-:Y:S01]  /*19410*/  @!P2 ST.E.64 desc[UR58][R6.64], R52 ;  /* 0x000000340600a985 */ /* 0x0001e2000c101b3a */
[----:B------:R-:W-:-:S02]  /*19420*/  @!P1 LEA.HI.X R9, R219, R5, R99, 0x2, P5 ;  /* 0x00000005db099211 */ /* 0x000fc400028f1463 */
[-C--:B------:R-:W-:Y:S02]  /*19430*/  @!P0 LEA.HI.X R11, R218, R5.reuse, R98, 0x2, P6 ;  /* 0x00000005da0b8211 */ /* 0x080fe400030f1462 */
[----:B------:R-:W-:Y:S01]  /*19440*/  ISETP.GE.AND P2, PT, R215, UR4, PT ;  /* 0x00000004d7007c0c */ /* 0x000fe2000bf46270 */
[----:B------:R-:W-:Y:S01]  /*19450*/  @!P1 ST.E.64 desc[UR58][R8.64], R56 ;  /* 0x0000003808009985 */ /* 0x000fe2000c101b3a */
[----:B------:R-:W-:Y:S02]  /*19460*/  @!P3 LEA R14, P5, R217, R4, 0x2 ;  /* 0x00000004d90eb211 */ /* 0x000fe400078a10ff */
[----:B------:R-:W-:Y:S01]  /*19470*/  ISETP.GE.AND P1, PT, R214, UR4, PT ;  /* 0x00000004d6007c0c */ /* 0x000fe2000bf26270 */
[----:B------:R1:W-:Y:S01]  /*19480*/  @!P0 ST.E.64 desc[UR58][R10.64], R60 ;  /* 0x0000003c0a008985 */ /* 0x0003e2000c101b3a */
[----:B------:R-:W-:Y:S02]  /*19490*/  ISETP.GE.AND P0, PT, R213, UR4, PT ;  /* 0x00000004d5007c0c */ /* 0x000fe4000bf06270 */
[----:B------:R-:W-:-:S02]  /*194a0*/  @!P3 LEA.HI.X R15, R217, R5, R35, 0x2, P5 ;  /* 0x00000005d90fb211 */ /* 0x000fc400028f1423 */
[----:B------:R-:W-:Y:S02]  /*194b0*/  ISETP.GE.AND P5, PT, R212, UR4, PT ;  /* 0x00000004d4007c0c */ /* 0x000fe4000bfa6270 */
[CC--:B------:R-:W-:Y:S01]  /*194c0*/  @!P4 LEA R12, P6, R216.reuse, R4.reuse, 0x2 ;  /* 0x00000004d80cc211 */ /* 0x0c0fe200078c10ff */
[----:B------:R3:W-:Y:S01]  /*194d0*/  @!P3 ST.E.64 desc[UR58][R14.64], R64 ;  /* 0x000000400e00b985 */ /* 0x0007e2000c101b3a */
[CC--:B0-----:R-:W-:Y:S02]  /*194e0*/  @!P2 LEA R6, P3, R215.reuse, R4.reuse, 0x2 ;  /* 0x00000004d706a211 */ /* 0x0c1fe400078610ff */
[-C--:B------:R-:W-:Y:S02]  /*194f0*/  @!P4 LEA.HI.X R13, R216, R5.reuse, R34, 0x2, P6 ;  /* 0x00000005d80dc211 */ /* 0x080fe400030f1422 */
[----:B------:R-:W-:Y:S02]  /*19500*/  @!P2 LEA.HI.X R7, R215, R5, R33, 0x2, P3 ;  /* 0x00000005d707a211 */ /* 0x000fe400018f1421 */
[-C--:B-1----:R-:W-:Y:S01]  /*19510*/  @!P1 LEA R10, P6, R214, R4.reuse, 0x2 ;  /* 0x00000004d60a9211 */ /* 0x082fe200078c10ff */
[----:B------:R3:W-:Y:S01]  /*19520*/  @!P4 ST.E.64 desc[UR58][R12.64], R68 ;  /* 0x000000440c00c985 */ /* 0x0007e2000c101b3a */
[----:B------:R-:W-:-:S02]  /*19530*/  @!P0 LEA R8, P4, R213, R4, 0x2 ;  /* 0x00000004d5088211 */ /* 0x000fc400078810ff */
        /* <DEDUP_REMOVED lines=8> */
.L_x_624:
[----:B------:R-:W-:Y:S05]  /*195c0*/  BSYNC B1 ;  /* 0x0000000000017941 */ /* 0x000fea0003800000 */
.L_x_623:
[----:B------:R-:W-:Y:S01]  /*195d0*/  ISETP.GE.AND P0, PT, R25, R102, PT ;  /* 0x000000661900720c */ /* 0x000fe20003f06270 */
[----:B--23--:R2:W3:Y:S04]  /*195e0*/  SHFL.IDX PT, R5, R3, 0x1, 0x1c1f ;  /* 0x003c1f0003057f89 */ /* 0x00c4e800000e0000 */
[----:B-1----:R2:W1:Y:S08]  /*195f0*/  SHFL.IDX PT, R4, R0, 0x1, 0x1c1f ;  /* 0x003c1f0000047f89 */ /* 0x00247000000e0000 */
[----:B--2---:R-:W-:Y:S05]  /*19600*/  @P0 BRA `(.L_x_622) ;  /* 0x0000000c00f40947 */ /* 0x004fea0003800000 */
[----:B------:R-:W-:Y:S02]  /*19610*/  ULDC UR4, c[0x0][0xac8] ;  /* 0x0002b20000047ab9 */ /* 0x000fe40000000800 */
[----:B------:R-:W-:Y:S02]  /*19620*/  ISETP.GE.AND P1, PT, R27, UR4, PT ;  /* 0x000000041b007c0c */ /* 0x000fe4000bf26270 */
[----:B------:R-:W-:Y:S02]  /*19630*/  ISETP.GE.AND P0, PT, R29, UR4, PT ;  /* 0x000000041d007c0c */ /* 0x000fe4000bf06270 */
[----:B------:R-:W-:Y:S02]  /*19640*/  ISETP.GE.AND P2, PT, R209, UR4, PT ;  /* 0x00000004d1007c0c */ /* 0x000fe4000bf46270 */
[----:B------:R-:W-:Y:S02]  /*19650*/  ISETP.GE.AND P4, PT, R223, UR4, PT ;  /* 0x00000004df007c0c */ /* 0x000fe4000bf86270 */
[----:B------:R-:W-:-:S05]  /*19660*/  ISETP.GE.AND P3, PT, R211, UR4, PT ;  /* 0x00000004d3007c0c */ /* 0x000fca000bf66270 */
[-C--:B-1----:R-:W-:Y:S02]  /*19670*/  @!P1 LEA R8, P5, R27, R4.reuse, 0x2 ;  /* 0x000000041b089211 */ /* 0x082fe400078a10ff */
[-C--:B------:R-:W-:Y:S02]  /*19680*/  @!P0 LEA R10, P6, R29, R4.reuse, 0x2 ;  /* 0x000000041d0a8211 */ /* 0x080fe400078c10ff */
[-C--:B---3--:R-:W-:Y:S01]  /*19690*/  @!P1 LEA.HI.X R9, R27, R5.reuse, R24, 0x2, P5 ;  /* 0x000000051b099211 */ /* 0x088fe200028f1418 */
[----:B0-----:R-:W-:Y:S01]  /*196a0*/  @!P2 IMAD.WIDE R6, R209, 0x4, R4 ;  /* 0x00000004d106a825 */ /* 0x001fe200078e0204 */
        /* <DEDUP_REMOVED lines=26> */
[----:B--2---:R-:W-:Y:S01]  /*19850*/  @!P3 LEA R12, P5, R218, R4, 0x2 ;  /* 0x00000004da0cb211 */ /* 0x004fe200078a10ff */
[----:B------:R0:W-:Y:S01]  /*19860*/  @!P1 ST.E.64 desc[UR58][R8.64], R54 ;  /* 0x0000003608009985 */ /* 0x0001e2000c101b3a */
[----:B------:R-:W-:Y:S02]  /*19870*/  ISETP.GE.AND P1, PT, R215, UR4, PT ;  /* 0x00000004d7007c0c */ /* 0x000fe4000bf26270 */
[----:B------:R-:W-:Y:S01]  /*19880*/  ISETP.GE.AND P0, PT, R214, UR4, PT ;  /* 0x00000004d6007c0c */ /* 0x000fe2000bf06270 */
[----:B------:R1:W-:Y:S01]  /*19890*/  @!P2 ST.E.64 desc[UR58][R10.64], R58 ;  /* 0x0000003a0a00a985 */ /* 0x0003e2000c101b3a */
[----:B------:R-:W-:-:S02]  /*198a0*/  ISETP.GE.AND P2, PT, R216, UR4, PT ;  /* 0x00000004d8007c0c */ /* 0x000fc4000bf46270 */
[-C--:B------:R-:W-:Y:S02]  /*198b0*/  @!P3 LEA.HI.X R13, R218, R5.reuse, R98, 0x2, P5 ;  /* 0x00000005da0db211 */ /* 0x080fe400028f1462 */
[----:B------:R-:W-:Y:S02]  /*198c0*/  ISETP.GE.AND P5, PT, R213, UR4, PT ;  /* 0x00000004d5007c0c */ /* 0x000fe4000bfa6270 */
[CC--:B---3--:R-:W-:Y:S01]  /*198d0*/  @!P4 LEA R14, P6, R217.reuse, R4.reuse, 0x2 ;  /* 0x00000004d90ec211 */ /* 0x0c8fe200078c10ff */
        /* <DEDUP_REMOVED lines=17> */
[----:B------:R-:W-:-:S04]  /*199f0*/  LEA R4, P0, R212, R4, 0x2 ;  /* 0x00000004d4047211 */ /* 0x000fc800078010ff */
[----:B------:R-:W-:-:S05]  /*19a00*/  LEA.HI.X R5, R212, R5, R30, 0x2, P0 ;  /* 0x00000005d4057211 */ /* 0x000fca00000f141e */
[----:B------:R4:W-:Y:S01]  /*19a10*/  ST.E.64 desc[UR58][R4.64], R86 ;  /* 0x0000005604007985 */ /* 0x0009e2000c101b3a */
[----:B------:R-:W-:Y:S05]  /*19a20*/  BRA `(.L_x_622) ;  /* 0x0000000800ec7947 */ /* 0x000fea0003800000 */
.L_x_613:
[----:B------:R-:W-:Y:S01]  /*19a30*/  ULDC.64 UR6, c[0x0][0xc08] ;  /* 0x0003020000067ab9 */ /* 0x000fe20000000a00 */
[----:B------:R-:W-:Y:S01]  /*19a40*/  ULDC.64 UR4, c[0x0][0xc00] ;  /* 0x0003000000047ab9 */ /* 0x000fe20000000a00 */
[----:B------:R-:W-:Y:S01]  /*19a50*/  ISETP.NE.U32.AND P1, PT, RZ, UR6, PT ;  /* 0x00000006ff007c0c */ /* 0x000fe2000bf25070 */
[----:B------:R-:W-:Y:S01]  /*19a60*/  IMAD.MOV.U32 R3, RZ, RZ, RZ ;  /* 0x000000ffff037224 */ /* 0x000fe200078e00ff */
[----:B------:R-:W-:Y:S02]  /*19a70*/  ISETP.NE.U32.AND P0, PT, RZ, UR4, PT ;  /* 0x00000004ff007c0c */ /* 0x000fe4000bf05070 */
[----:B------:R-:W-:Y:S02]  /*19a80*/  ISETP.NE.AND.EX P1, PT, RZ, UR7, PT, P1 ;  /* 0x00000007ff007c0c */ /* 0x000fe4000bf25310 */
[----:B------:R-:W-:Y:S02]  /*19a90*/  IADD3 R4, P2, R204, UR4, RZ ;  /* 0x00000004cc047c10 */ /* 0x000fe4000ff5e0ff */
[----:B------:R-:W-:-:S02]  /*19aa0*/  ISETP.NE.AND.EX P0, PT, RZ, UR5, PT, P0 ;  /* 0x00000005ff007c0c */ /* 0x000fc4000bf05300 */
[----:B------:R-:W-:Y:S01]  /*19ab0*/  IADD3.X R5, R205, UR5, RZ, P2, !PT ;  /* 0x00000005cd057c10 */ /* 0x000fe200097fe4ff */
[----:B------:R-:W-:Y:S02]  /*19ac0*/  ULDC UR4, c[0x0][0xa88] ;  /* 0x0002a20000047ab9 */ /* 0x000fe40000000800 */
[----:B------:R-:W-:-:S04]  /*19ad0*/  IMAD.U32 R0, RZ, RZ, UR4 ;  /* 0x00000004ff007e24 */ /* 0x000fc8000f8e00ff */
[----:B------:R-:W-:-:S04]  /*19ae0*/  @P1 IADD3 R204, P2, R204, UR6, RZ ;  /* 0x00000006cccc1c10 */ /* 0x000fc8000ff5e0ff */
[----:B------:R-:W-:Y:S01]  /*19af0*/  @P1 IADD3.X R205, R205, UR7, RZ, P2, !PT ;  /* 0x00000007cdcd1c10 */ /* 0x000fe200097fe4ff */
[----:B------:R3:W5:Y:S04]  /*19b00*/  @P0 LDG.E R3, desc[UR58][R4.64] ;  /* 0x0000003a04030981 */ /* 0x000768000c1e1900 */
[----:B------:R3:W5:Y:S01]  /*19b10*/  @P1 LDG.E R0, desc[UR58][R204.64] ;  /* 0x0000003acc001981 */ /* 0x000762000c1e1900 */
[----:B------:R-:W-:Y:S01]  /*19b20*/  ISETP.NE.AND P2, PT, R202, RZ, PT ;  /* 0x000000ffca00720c */ /* 0x000fe20003f45270 */
[----:B0-----:R-:W0:-:S12]  /*19b30*/  S2R R6, SR_TID.X ;  /* 0x0000000000067919 */ /* 0x001e180000002100 */
[----:B------:R-:W4:Y:S01]  /*19b40*/  @!P2 LDC R202, c[0x0][0xad4] ;  /* 0x0002b500ffcaab82 */ /* 0x000f220000000800 */
[----:B0-----:R-:W-:Y:S02]  /*19b50*/  IADD3 R6, R6, -0x80, RZ ;  /* 0xffffff8006067810 */ /* 0x001fe40007ffe0ff */
[----:B----4-:R-:W-:Y:S02]  /*19b60*/  ISETP.GT.AND P2, PT, R202, 0x1, PT ;  /* 0x00000001ca00780c */ /* 0x010fe40003f44270 */
[----:B------:R-:W-:Y:S01]  /*19b70*/  ISETP.GT.AND P3, PT, R6, 0x7f, PT ;  /* 0x0000007f0600780c */ /* 0x000fe20003f64270 */
[----:B---3--:R-:W-:-:S12]  /*19b80*/  @P1 BRA `(.L_x_625) ;  /* 0x0000000000101947 */ /* 0x008fd80003800000 */
[----:B------:R-:W-:Y:S05]  /*19b90*/  @!P0 BRA `(.L_x_625) ;  /* 0x00000000000c8947 */ /* 0x000fea0003800000 */
[----:B------:R-:W3:Y:S04]  /*19ba0*/  LDG.E R7, desc[UR58][R4.64] ;  /* 0x0000003a04077981 */ /* 0x000ee8000c1e1900 */
[----:B-----5:R-:W3:Y:S02]  /*19bb0*/  LDG.E R0, desc[UR58][R4.64+0x4] ;  /* 0x0000043a04007981 */ /* 0x020ee4000c1e1900 */
[----:B---3--:R-:W-:-:S07]  /*19bc0*/  IMAD.IADD R0, R0, 0x1, -R7 ;  /* 0x0000000100007824 */ /* 0x008fce00078e0a07 */
.L_x_625:
[----:B------:R-:W-:Y:S01]  /*19bd0*/  BSSY B1, `(.L_x_626) ;  /* 0x0000037000017945 */ /* 0x000fe20003800000 */
[----:B------:R-:W-:Y:S02]  /*19be0*/  SEL R203, R203, RZ, !P0 ;  /* 0x000000ffcbcb7207 */ /* 0x000fe40004000000 */
[----:B------:R-:W-:Y:S02]  /*19bf0*/  SEL R225, R225, RZ, !P0 ;  /* 0x000000ffe1e17207 */ /* 0x000fe40004000000 */
[----:B-----5:R-:W-:Y:S01]  /*19c00*/  SHF.R.S32.HI R26, RZ, 0x1f, R3 ;  /* 0x0000001fff1a7819 */ /* 0x020fe20000011403 */
[----:B------:R-:W-:Y:S06]  /*19c10*/  @P3 BRA `(.L_x_627) ;  /* 0x0000000000c83947 */ /* 0x000fec0003800000 */
[----:B------:R-:W0:Y:S01]  /*19c20*/  S2R R5, SR_TID.X ;  /* 0x0000000000057919 */ /* 0x000e220000002100 */
[----:B------:R-:W3:Y:S01]  /*19c30*/  LDC R29, c[0x0][0xbe8] ;  /* 0x0002fa00ff1d7b82 */ /* 0x000ee20000000800 */
[----:B0-----:R-:W-:Y:S02]  /*19c40*/  IMAD R4, R208, 0x80, R5 ;  /* 0x00000080d0047824 */ /* 0x001fe400078e0205 */
[----:B---3--:R-:W-:-:S03]  /*19c50*/  IMAD R5, R0, R29, RZ ;  /* 0x0000001d00057224 */ /* 0x008fc600078e02ff */
[----:B------:R-:W-:-:S04]  /*19c60*/  IADD3 R28, R4, -0x80, RZ ;  /* 0xffffff80041c7810 */ /* 0x000fc80007ffe0ff */
[----:B------:R-:W-:-:S13]  /*19c70*/  ISETP.GE.AND P0, PT, R28, R5, PT ;  /* 0x000000051c00720c */ /* 0x000fda0003f06270 */
[----:B------:R-:W-:Y:S05]  /*19c80*/  @P0 BRA `(.L_x_627) ;  /* 0x0000000000ac0947 */ /* 0x000fea0003800000 */
[----:B------:R-:W-:Y:S01]  /*19c90*/  IMAD.MOV.U32 R24, RZ, RZ, 0x9b8 ;  /* 0x000009b8ff187424 */ /* 0x000fe200078e00ff */
[----:B------:R-:W-:Y:S01]  /*19ca0*/  ISETP.GT.AND P0, PT, R202, 0x1, PT ;  /* 0x00000001ca00780c */ /* 0x000fe20003f04270 */
[----:B------:R-:W0:Y:S01]  /*19cb0*/  LDC.64 R4, c[0x0][0xba8] ;  /* 0x0002ea00ff047b82 */ /* 0x000e220000000a00 */
[----:B------:R-:W-:Y:S01]  /*19cc0*/  ISETP.NE.AND P1, PT, R29, 0x1, PT ;  /* 0x000000011d00780c */ /* 0x000fe20003f25270 */
[----:B------:R-:W-:Y:S01]  /*19cd0*/  IMAD.MOV.U32 R21, RZ, RZ, R28 ;  /* 0x000000ffff157224 */ /* 0x000fe200078e001c */
[----:B------:R-:W-:-:S05]  /*19ce0*/  SEL R24, R24, 0x978, P0 ;  /* 0x0000097818187807 */ /* 0x000fca0000000000 */
[----:B------:R-:W3:Y:S08]  /*19cf0*/  LDC.64 R12, c[0x0][R24+0x220] ;  /* 0x00008800180c7b82 */ /* 0x000ef00000000a00 */
[----:B------:R-:W4:Y:S08]  /*19d00*/  LDC.64 R10, c[0x0][R24+0x218] ;  /* 0x00008600180a7b82 */ /* 0x000f300000000a00 */
[----:B------:R-:W5:Y:S08]  /*19d10*/  LDC.64 R8, c[0x0][R24+0x228] ;  /* 0x00008a0018087b82 */ /* 0x000f700000000a00 */
[----:B------:R-:W1:Y:S08]  /*19d20*/  LDC.64 R6, c[0x0][R24+0x210] ;  /* 0x0000840018067b82 */ /* 0x000e700000000a00 */
[----:B------:R-:W2:Y:S08]  /*19d30*/  @P1 LDC R15, c[0x0][0xbec] ;  /* 0x0002fb00ff0f1b82 */ /* 0x000eb00000000800 */
[----:B------:R-:W5:Y:S01]  /*19d40*/  @P1 LDC R27, c[0x0][0xbf0] ;  /* 0x0002fc00ff1b1b82 */ /* 0x000f620000000800 */
[----:B---3--:R-:W-:-:S07]  /*19d50*/  IMAD R13, R13, R203, RZ ;  /* 0x000000cb0d0d7224 */ /* 0x008fce00078e02ff */
[----:B0-----:R-:W0:Y:S01]  /*19d60*/  @!P0 LDC R4, c[0x0][0xb50] ;  /* 0x0002d400ff048b82 */ /* 0x001e220000000800 */
[----:B--2---:R-:W-:-:S07]  /*19d70*/  @P1 IMAD.HI.U32 R20, R28, R15, RZ ;  /* 0x0000000f1c141227 */ /* 0x004fce00078e00ff */
[----:B------:R-:W2:Y:S01]  /*19d80*/  @!P0 LDC R5, c[0x0][0xb54] ;  /* 0x0002d500ff058b82 */ /* 0x000ea20000000800 */
[-C--:B----4-:R-:W-:Y:S02]  /*19d90*/  IMAD R25, R11, R199.reuse, RZ ;  /* 0x000000c70b197224 */ /* 0x090fe400078e02ff */
[----:B------:R-:W-:Y:S01]  /*19da0*/  IMAD.WIDE.U32 R10, R10, R199, RZ ;  /* 0x000000c70a0a7225 */ /* 0x000fe200078e00ff */
[----:B-----5:R-:W-:-:S03]  /*19db0*/  @P1 SHF.R.U32.HI R21, RZ, R27, R20 ;  /* 0x0000001bff151219 */ /* 0x020fc60000011614 */
[----:B------:R-:W-:Y:S01]  /*19dc0*/  IMAD R27, R12, R225, R13 ;  /* 0x000000e10c1b7224 */ /* 0x000fe200078e020d */
[----:B------:R-:W-:Y:S01]  /*19dd0*/  SEL R13, R210, RZ, P0 ;  /* 0x000000ffd20d7207 */ /* 0x000fe20000000000 */
[----:B------:R-:W-:Y:S01]  /*19de0*/  IMAD.WIDE.U32 R14, R12, R203, RZ ;  /* 0x000000cb0c0e7225 */ /* 0x000fe200078e00ff */
[----:B------:R-:W-:-:S03]  /*19df0*/  IADD3 R25, R11, R25, RZ ;  /* 0x000000190b197210 */ /* 0x000fc60007ffe0ff */
[----:B------:R-:W-:Y:S01]  /*19e00*/  IMAD.IADD R12, R15, 0x1, R27 ;  /* 0x000000010f0c7824 */ /* 0x000fe200078e021b */
[----:B------:R-:W-:Y:S01]  /*19e10*/  IADD3 R10, P1, P3, R14, R10, R3 ;  /* 0x0000000a0e0a7210 */ /* 0x000fe20007b3e003 */
[----:B------:R-:W-:Y:S02]  /*19e20*/  IMAD R15, R9, R13, RZ ;  /* 0x0000000d090f7224 */ /* 0x000fe400078e02ff */
[----:B------:R-:W-:Y:S01]  /*19e30*/  IMAD.MOV R11, RZ, RZ, -R21 ;  /* 0x000000ffff0b7224 */ /* 0x000fe200078e0a15 */
[----:B------:R-:W-:Y:S01]  /*19e40*/  IADD3.X R12, R12, R25, R26, P1, P3 ;  /* 0x000000190c0c7210 */ /* 0x000fe20000fe641a */
[----:B------:R-:W-:-:S04]  /*19e50*/  IMAD.WIDE.U32 R8, R8, R13, RZ ;  /* 0x0000000d08087225 */ /* 0x000fc800078e00ff */
[----:B------:R-:W-:Y:S01]  /*19e60*/  IMAD R11, R29, R11, R28 ;  /* 0x0000000b1d0b7224 */ /* 0x000fe200078e021c */
[----:B------:R-:W-:Y:S02]  /*19e70*/  IADD3 R8, P0, P1, R21, R10, R8 ;  /* 0x0000000a15087210 */ /* 0x000fe4000791e008 */
[----:B------:R-:W-:Y:S01]  /*19e80*/  IADD3 R15, R9, R15, RZ ;  /* 0x0000000f090f7210 */ /* 0x000fe20007ffe0ff */
[----:B-1----:R-:W-:Y:S01]  /*19e90*/  IMAD R7, R7, R11, RZ ;  /* 0x0000000b07077224 */ /* 0x002fe200078e02ff */
[----:B------:R-:W-:Y:S02]  /*19ea0*/  SHF.R.S32.HI R21, RZ, 0x1f, R21 ;  /* 0x0000001fff157819 */ /* 0x000fe40000011415 */
[----:B------:R-:W-:Y:S02]  /*19eb0*/  SHF.R.S32.HI R13, RZ, 0x1f, R11 ;  /* 0x0000001fff0d7819 */ /* 0x000fe4000001140b */
[----:B------:R-:W-:-:S03]  /*19ec0*/  IADD3.X R9, R21, R12, R15, P0, P1 ;  /* 0x0000000c15097210 */ /* 0x000fc600007e240f */
[C---:B------:R-:W-:Y:S02]  /*19ed0*/  IMAD R13, R6.reuse, R13, R7 ;  /* 0x0000000d060d7224 */ /* 0x040fe400078e0207 */
[----:B------:R-:W-:-:S04]  /*19ee0*/  IMAD.WIDE.U32 R6, R6, R11, R8 ;  /* 0x0000000b06067225 */ /* 0x000fc800078e0008 */
[----:B------:R-:W-:Y:S01]  /*19ef0*/  IMAD.IADD R7, R7, 0x1, R13 ;  /* 0x0000000107077824 */ /* 0x000fe200078e020d */
[----:B0-----:R-:W-:-:S04]  /*19f00*/  LEA R4, P0, R6, R4, 0x2 ;  /* 0x0000000406047211 */ /* 0x001fc800078010ff */
[----:B--2---:R-:W-:Y:S01]  /*19f10*/  LEA.HI.X R5, R6, R5, R7, 0x2, P0 ;  /* 0x0000000506057211 */ /* 0x004fe200000f1407 */
[----:B------:R-:W-:-:S05]  /*19f20*/  IMAD.MOV.U32 R7, RZ, RZ, -0x800000 ;  /* 0xff800000ff077424 */ /* 0x000fca00078e00ff */
[----:B------:R0:W-:Y:S03]  /*19f30*/  STG.E desc[UR58][R4.64], R7 ;  /* 0x0000000704007986 */ /* 0x0001e6000c10193a */
.L_x_627:
[----:B------:R-:W-:Y:S05]  /*19f40*/  BSYNC B1 ;  /* 0x0000000000017941 */ /* 0x000fea0003800000 */
.L_x_626:
[----:B------:R-:W-:Y:S05]  /*19f50*/  @P2 BRA `(.L_x_622) ;  /* 0x0000000400a02947 */ /* 0x000fea0003800000 */
[----:B------:R-:W3:Y:S01]  /*19f60*/  LDC R11, c[0x0][0xbe8] ;  /* 0x0002fa00ff0b7b82 */ /* 0x000ee20000000800 */
[----:B------:R-:W-:Y:S01]  /*19f70*/  ULDC.64 UR4, c[0x0][0xaa0] ;  /* 0x0002a80000047ab9 */ /* 0x000fe20000000a00 */
[----:B------:R-:W-:Y:S01]  /*19f80*/  ULDC.64 UR6, c[0x0][0xaf0] ;  /* 0x0002bc0000067ab9 */ /* 0x000fe20000000a00 */
[----:B0-----:R-:W-:Y:S01]  /*19f90*/  IMAD R4, R26, UR4, RZ ;  /* 0x000000041a047c24 */ /* 0x001fe2000f8e02ff */
[----:B------:R-:W-:Y:S01]  /*19fa0*/  BSSY B1, `(.L_x_628) ;  /* 0x0000039000017945 */ /* 0x000fe20003800000 */
[----:B------:R-:W-:Y:S02]  /*19fb0*/  SHF.R.S32.HI R10, RZ, 0x1f, R200 ;  /* 0x0000001fff0a7819 */ /* 0x000fe400000114c8 */
[C---:B------:R-:W-:Y:S01]  /*19fc0*/  IMAD R7, R3.reuse, UR5, R4 ;  /* 0x0000000503077c24 */ /* 0x040fe2000f8e0204 */
[----:B------:R-:W-:Y:S01]  /*19fd0*/  SHF.R.S32.HI R14, RZ, 0x1f, R198 ;  /* 0x0000001fff0e7819 */ /* 0x000fe200000114c6 */
[----:B------:R-:W-:Y:S01]  /*19fe0*/  IMAD.WIDE.U32 R4, R3, UR4, RZ ;  /* 0x0000000403047c25 */ /* 0x000fe2000f8e00ff */
[----:B------:R-:W-:Y:S01]  /*19ff0*/  LEA R3, R201, R224, 0x5 ;  /* 0x000000e0c9037211 */ /* 0x000fe200078e28ff */
[----:B------:R-:W-:-:S02]  /*1a000*/  ULDC.64 UR4, c[0x0][0xae8] ;  /* 0x0002ba0000047ab9 */ /* 0x000fc40000000a00 */
[----:B------:R-:W-:Y:S02]  /*1a010*/  IMAD.IADD R5, R5, 0x1, R7 ;  /* 0x0000000105057824 */ /* 0x000fe400078e0207 */
[----:B------:R-:W-:Y:S02]  /*1a020*/  IMAD R9, R208, 0x80, R3 ;  /* 0x00000080d0097824 */ /* 0x000fe400078e0203 */
[----:B------:R-:W-:-:S03]  /*1a030*/  IMAD.WIDE.U32 R4, R199, UR4, R4 ;  /* 0x00000004c7047c25 */ /* 0x000fc6000f8e0004 */
[----:B------:R-:W-:Y:S01]  /*1a040*/  MOV R3, R9 ;  /* 0x0000000900037202 */ /* 0x000fe20000000f00 */
[----:B------:R-:W-:Y:S02]  /*1a050*/  IMAD R7, R225, UR6, RZ ;  /* 0x00000006e1077c24 */ /* 0x000fe4000f8e02ff */
[----:B------:R-:W-:Y:S01]  /*1a060*/  IMAD R5, R199, UR5, R5 ;  /* 0x00000005c7057c24 */ /* 0x000fe2000f8e0205 */
[----:B---3--:R-:W-:Y:S01]  /*1a070*/  ISETP.NE.AND P0, PT, R11, 0x1, PT ;  /* 0x000000010b00780c */ /* 0x008fe20003f05270 */
[C---:B------:R-:W-:Y:S01]  /*1a080*/  IMAD R7, R203.reuse, UR7, R7 ;  /* 0x00000007cb077c24 */ /* 0x040fe2000f8e0207 */
[----:B------:R-:W-:Y:S01]  /*1a090*/  ULDC.64 UR4, c[0x0][0xae0] ;  /* 0x0002b80000047ab9 */ /* 0x000fe20000000a00 */
[----:B------:R-:W-:-:S04]  /*1a0a0*/  IMAD.WIDE.U32 R4, R203, UR6, R4 ;  /* 0x00000006cb047c25 */ /* 0x000fc8000f8e0004 */
[----:B------:R-:W-:-:S06]  /*1a0b0*/  IMAD.IADD R5, R5, 0x1, R7 ;  /* 0x0000000105057824 */ /* 0x000fcc00078e0207 */
[----:B------:R-:W0:Y:S08]  /*1a0c0*/  @P0 LDC R6, c[0x0][0xbec] ;  /* 0x0002fb00ff060b82 */ /* 0x000e300000000800 */
[----:B------:R-:W3:Y:S01]  /*1a0d0*/  @P0 LDC R13, c[0x0][0xbf0] ;  /* 0x0002fc00ff0d0b82 */ /* 0x000ee20000000800 */
[----:B0-----:R-:W-:-:S05]  /*1a0e0*/  @P0 IMAD.HI.U32 R6, R9, R6, RZ ;  /* 0x0000000609060227 */ /* 0x001fca00078e00ff */
[----:B---3--:R-:W-:-:S04]  /*1a0f0*/  @P0 SHF.R.U32.HI R3, RZ, R13, R6 ;  /* 0x0000000dff030219 */ /* 0x008fc80000011606 */
[--C-:B------:R-:W-:Y:S01]  /*1a100*/  SHF.R.S32.HI R6, RZ, 0x1f, R3.reuse ;  /* 0x0000001fff067819 */ /* 0x100fe20000011403 */
[----:B------:R-:W-:Y:S02]  /*1a110*/  IMAD.MOV R8, RZ, RZ, -R3 ;  /* 0x000000ffff087224 */ /* 0x000fe400078e0a03 */
[----:B------:R-:W-:-:S04]  /*1a120*/  IMAD.WIDE.U32 R4, R3, UR4, R4 ;  /* 0x0000000403047c25 */ /* 0x000fc8000f8e0004 */
[----:B------:R-:W-:Y:S02]  /*1a130*/  IMAD R6, R6, UR4, RZ ;  /* 0x0000000406067c24 */ /* 0x000fe4000f8e02ff */
[----:B------:R-:W-:Y:S02]  /*1a140*/  IMAD R7, R11, R8, R9 ;  /* 0x000000080b077224 */ /* 0x000fe400078e0209 */
[----:B------:R-:W-:Y:S01]  /*1a150*/  IMAD R9, R3, UR5, R6 ;  /* 0x0000000503097c24 */ /* 0x000fe2000f8e0206 */
[----:B------:R-:W-:Y:S01]  /*1a160*/  ULDC.64 UR4, c[0x0][0xad8] ;  /* 0x0002b60000047ab9 */ /* 0x000fe20000000a00 */
[----:B------:R-:W-:Y:S01]  /*1a170*/  IMAD R8, R208, 0x80, R224 ;  /* 0x00000080d0087824 */ /* 0x000fe200078e02e0 */
[----:B------:R-:W-:Y:S01]  /*1a180*/  SHF.R.S32.HI R3, RZ, 0x1f, R7 ;  /* 0x0000001fff037819 */ /* 0x000fe20000011407 */
[----:B------:R-:W-:Y:S01]  /*1a190*/  IMAD R11, R0, R11, RZ ;  /* 0x0000000b000b7224 */ /* 0x000fe200078e02ff */
[----:B------:R-:W-:Y:S01]  /*1a1a0*/  IADD3 R5, R5, R9, RZ ;  /* 0x0000000905057210 */ /* 0x000fe20007ffe0ff */
[----:B------:R-:W-:-:S02]  /*1a1b0*/  VIADD R0, R8, 0x20 ;  /* 0x0000002008007836 */ /* 0x000fc40000000000 */
[----:B------:R-:W-:Y:S01]  /*1a1c0*/  IMAD R6, R3, UR4, RZ ;  /* 0x0000000403067c24 */ /* 0x000fe2000f8e02ff */
[-C--:B------:R-:W-:Y:S01]  /*1a1d0*/  ISETP.GE.AND P2, PT, R8, R11.reuse, PT ;  /* 0x0000000b0800720c */ /* 0x080fe20003f46270 */
[C---:B------:R-:W-:Y:S01]  /*1a1e0*/  IMAD.WIDE.U32 R4, R7.reuse, UR4, R4 ;  /* 0x0000000407047c25 */ /* 0x040fe2000f8e0004 */
[-C--:B------:R-:W-:Y:S02]  /*1a1f0*/  ISETP.GE.AND P1, PT, R0, R11.reuse, PT ;  /* 0x0000000b0000720c */ /* 0x080fe40003f26270 */
[----:B------:R-:W-:Y:S01]  /*1a200*/  IADD3 R0, R8, 0x40, RZ ;  /* 0x0000004008007810 */ /* 0x000fe20007ffe0ff */
[----:B------:R-:W-:Y:S01]  /*1a210*/  IMAD R3, R7, UR5, R6 ;  /* 0x0000000507037c24 */ /* 0x000fe2000f8e0206 */
[----:B------:R-:W-:Y:S02]  /*1a220*/  ULDC.64 UR4, c[0x0][0xa80] ;  /* 0x0002a00000047ab9 */ /* 0x000fe40000000a00 */
[----:B------:R-:W-:Y:S01]  /*1a230*/  LEA R6, P3, R4, UR4, 0x1 ;  /* 0x0000000404067c11 */ /* 0x000fe2000f8608ff */
[----:B------:R-:W-:Y:S01]  /*1a240*/  IMAD.IADD R3, R5, 0x1, R3 ;  /* 0x0000000105037824 */ /* 0x000fe200078e0203 */
[----:B------:R-:W-:-:S03]  /*1a250*/  ISETP.GE.AND P0, PT, R0, R11, PT ;  /* 0x0000000b0000720c */ /* 0x000fc60003f06270 */
[----:B------:R0:W3:Y:S01]  /*1a260*/  SHFL.IDX PT, R7, R6, RZ, 0x181f ;  /* 0x00181fff06077589 */ /* 0x0000e200000e0000 */
[----:B------:R-:W-:-:S05]  /*1a270*/  LEA.HI.X R3, R4, UR5, R3, 0x1, P3 ;  /* 0x0000000504037c11 */ /* 0x000fca00098f0c03 */
[----:B------:R0:W4:Y:S01]  /*1a280*/  SHFL.IDX PT, R5, R3, RZ, 0x181f ;  /* 0x00181fff03057589 */ /* 0x00012200000e0000 */
        /* <DEDUP_REMOVED lines=8> */
[----:B------:R3:W-:Y:S04]  /*1a310*/  @!P4 ST.E.128 desc[UR58][R12.64], RZ ;  /* 0x000000ff0c00c985 */ /* 0x0007e8000c101d3a */
[----:B------:R3:W-:Y:S02]  /*1a320*/  @!P5 ST.E.128 desc[UR58][R4.64], RZ ;  /* 0x000000ff0400d985 */ /* 0x0007e4000c101d3a */
.L_x_629:
[----:B------:R-:W-:Y:S05]  /*1a330*/  BSYNC B1 ;  /* 0x0000000000017941 */ /* 0x000fea0003800000 */
.L_x_628:
[----:B---34-:R3:W4:Y:S01]  /*1a340*/  SHFL.IDX PT, R5, R3, 0x1, 0x181f ;  /* 0x00381f0003057f89 */ /* 0x01872200000e0000 */
[----:B------:R-:W-:Y:S03]  /*1a350*/  BSSY B1, `(.L_x_630) ;  /* 0x000000c000017945 */ /* 0x000fe60003800000 */
[----:B------:R3:W0:Y:S01]  /*1a360*/  SHFL.IDX PT, R7, R6, 0x1, 0x181f ;  /* 0x00381f0006077f89 */ /* 0x00062200000e0000 */
[----:B------:R-:W-:Y:S05]  /*1a370*/  @P1 BRA `(.L_x_631) ;  /* 0x0000000000241947 */ /* 0x000fea0003800000 */
[----:B------:R-:W-:Y:S02]  /*1a380*/  ULDC UR4, c[0x0][0xac8] ;  /* 0x0002b20000047ab9 */ /* 0x000fe40000000800 */
[----:B------:R-:W-:Y:S02]  /*1a390*/  ISETP.GE.AND P3, PT, R198, UR4, PT ;  /* 0x00000004c6007c0c */ /* 0x000fe4000bf66270 */
[----:B------:R-:W-:-:S11]  /*1a3a0*/  ISETP.GE.AND P4, PT, R200, UR4, PT ;  /* 0x00000004c8007c0c */ /* 0x000fd6000bf86270 */
[-C--:B0-----:R-:W-:Y:S02]  /*1a3b0*/  @!P3 LEA R12, P1, R198, R7.reuse, 0x1 ;  /* 0x00000007c60cb211 */ /* 0x081fe400078208ff */
[----:B------:R-:W-:Y:S02]  /*1a3c0*/  @!P4 LEA R4, P2, R200, R7, 0x1 ;  /* 0x00000007c804c211 */ /* 0x000fe400078408ff */
[-C--:B----4-:R-:W-:Y:S02]  /*1a3d0*/  @!P3 LEA.HI.X R13, R198, R5.reuse, R14, 0x1, P1 ;  /* 0x00000005c60db211 */ /* 0x090fe400008f0c0e */
[----:B------:R-:W-:-:S03]  /*1a3e0*/  @!P4 LEA.HI.X R5, R200, R5, R10, 0x1, P2 ;  /* 0x00000005c805c211 */ /* 0x000fc600010f0c0a */
[----:B------:R0:W-:Y:S04]  /*1a3f0*/  @!P3 ST.E.128 desc[UR58][R12.64], RZ ;  /* 0x000000ff0c00b985 */ /* 0x0001e8000c101d3a */
[----:B------:R0:W-:Y:S02]  /*1a400*/  @!P4 ST.E.128 desc[UR58][R4.64], RZ ;  /* 0x000000ff0400c985 */ /* 0x0001e4000c101d3a */
.L_x_631:
[----:B------:R-:W-:Y:S05]  /*1a410*/  BSYNC B1 ;  /* 0x0000000000017941 */ /* 0x000fea0003800000 */
.L_x_630:
[----:B0---4-:R0:W4:Y:S01]  /*1a420*/  SHFL.IDX PT, R5, R3, 0x2, 0x181f ;  /* 0x00581f0003057f89 */ /* 0x01112200000e0000 */
        /* <DEDUP_REMOVED lines=12> */
.L_x_633:
[----:B------:R-:W-:Y:S05]  /*1a4f0*/  BSYNC B1 ;  /* 0x0000000000017941 */ /* 0x000fea0003800000 */
.L_x_632:
[----:B------:R-:W-:Y:S01]  /*1a500*/  VIADD R0, R8, 0x60 ;  /* 0x0000006008007836 */ /* 0x000fe20000000000 */
[----:B0--3--:R-:W0:Y:S04]  /*1a510*/  SHFL.IDX PT, R3, R3, 0x3, 0x181f ;  /* 0x00781f0003037f89 */ /* 0x009e2800000e0000 */
[----:B------:R-:W-:Y:S01]  /*1a520*/  ISETP.GE.AND P0, PT, R0, R11, PT ;  /* 0x0000000b0000720c */ /* 0x000fe20003f06270 */
[----:B----4-:R3:W4:-:S12]  /*1a530*/  SHFL.IDX PT, R5, R6, 0x3, 0x181f ;  /* 0x00781f0006057f89 */ /* 0x01071800000e0000 */
[----:B---3--:R-:W-:Y:S05]  /*1a540*/  @P0 BRA `(.L_x_622) ;  /* 0x0000000000240947 */ /* 0x008fea0003800000 */
[----:B------:R-:W-:Y:S02]  /*1a550*/  ULDC UR4, c[0x0][0xac8] ;  /* 0x0002b20000047ab9 */ /* 0x000fe40000000800 */
[----:B------:R-:W-:Y:S02]  /*1a560*/  ISETP.GE.AND P2, PT, R198, UR4, PT ;  /* 0x00000004c6007c0c */ /* 0x000fe4000bf46270 */
[----:B------:R-:W-:-:S11]  /*1a570*/  ISETP.GE.AND P3, PT, R200, UR4, PT ;  /* 0x00000004c8007c0c */ /* 0x000fd6000bf66270 */
[-C--:B----4-:R-:W-:Y:S02]  /*1a580*/  @!P2 LEA R6, P0, R198, R5.reuse, 0x1 ;  /* 0x00000005c606a211 */ /* 0x090fe400078008ff */
[----:B------:R-:W-:Y:S02]  /*1a590*/  @!P3 LEA R4, P1, R200, R5, 0x1 ;  /* 0x00000005c804b211 */ /* 0x000fe400078208ff */
[-C--:B0-----:R-:W-:Y:S02]  /*1a5a0*/  @!P2 LEA.HI.X R7, R198, R3.reuse, R14, 0x1, P0 ;  /* 0x00000003c607a211 */ /* 0x081fe400000f0c0e */
[----:B------:R-:W-:-:S03]  /*1a5b0*/  @!P3 LEA.HI.X R5, R200, R3, R10, 0x1, P1 ;  /* 0x00000003c805b211 */ /* 0x000fc600008f0c0a */
[----:B------:R0:W-:Y:S04]  /*1a5c0*/  @!P2 ST.E.128 desc[UR58][R6.64], RZ ;  /* 0x000000ff0600a985 */ /* 0x0001e8000c101d3a */
[----:B------:R0:W-:Y:S02]  /*1a5d0*/  @!P3 ST.E.128 desc[UR58][R4.64], RZ ;  /* 0x000000ff0400b985 */ /* 0x0001e4000c101d3a */
.L_x_622:
[----:B------:R-:W-:Y:S05]  /*1a5e0*/  BSYNC B0 ;  /* 0x0000000000007941 */ /* 0x000fea0003800000 */
.L_x_612:
[----:B------:R-:W-:Y:S02]  /*1a5f0*/  ULDC UR4, c[0x0][0xc3c] ;  /* 0x00030f0000047ab9 */ /* 0x000fe40000000800 */
[----:B--2---:R-:W-:-:S13]  /*1a600*/  ISETP.GE.AND P0, PT, R147, UR4, PT ;  /* 0x0000000493007c0c */ /* 0x004fda000bf06270 */
[----:B------:R-:W-:Y:S05]  /*1a610*/  @!P0 BRA `(.L_x_634) ;  /* 0xfffffe6c00e08947 */ /* 0x000fea000383ffff */
[----:B------:R-:W-:Y:S05]  /*1a620*/  BRA `(.L_x_422) ;  /* 0x0000007c00e47947 */ /* 0x000fea0003800000 */
.L_x_420:
[----:B------:R-:W-:-:S08]  /*1a630*/  NOP ;  /* 0x0000000000007918 */ /* 0x000fd00000000000 */
[----:B0-----:R-:W0:-:S00]  /*1a640*/  USETMAXREG.DEALLOC.CTAPOOL 0x18 ;  /* 0x00000018000079c8 */ /* 0x001e0000080e0500 */
[----:B0-----:R-:W2:Y:S01]  /*1a650*/  LDL.LU R2, [R1+0x14] ;  /* 0x0000140001027983 */ /* 0x001ea20000300800 */
[----:B------:R-:W-:Y:S02]  /*1a660*/  LOP3.LUT R0, R0, 0x3, RZ, 0xc0, !PT ;  /* 0x0000000300007812 */ /* 0x000fe400078ec0ff */
[----:B------:R-:W-:-:S04]  /*1a670*/  MOV R7, RZ ;  /* 0x000000ff00077202 */ /* 0x000fc80000000f00 */
[----:B------:R-:W0:Y:S02]  /*1a680*/  SHFL.IDX PT, R0, R0, RZ, 0x1f ;  /* 0x00001fff00007589 */ /* 0x000e2400000e0000 */
[----:B0-----:R-:W-:Y:S02]  /*1a690*/  ISETP.NE.AND P0, PT, R0, RZ, PT ;  /* 0x000000ff0000720c */ /* 0x001fe40003f05270 */
[----:B--2---:R-:W-:-:S11]  /*1a6a0*/  LOP3.LUT R2, R2, 0xfffffffd, RZ, 0xc0, !PT ;  /* 0xfffffffd02027812 */ /* 0x004fd600078ec0ff */
[----:B------:R-:W-:-:S05]  /*1a6b0*/  @P0 LOP3.LUT R2, R2, 0x2, RZ, 0xfc, !PT ;  /* 0x0000000202020812 */ /* 0x000fca00078efcff */
[----:B------:R0:W-:Y:S01]  /*1a6c0*/  STL [R1+0x14], R2 ;  /* 0x0000140201007387 */ /* 0x0001e20000100800 */
        /* <DEDUP_REMOVED lines=10> */
.L_x_635:
[----:B------:R-:W-:Y:S01]  /*1a770*/  LOP3.LUT R0, R6, 0x1f, RZ, 0xc0, !PT ;  /* 0x0000001f06007812 */ /* 0x000fe200078ec0ff */
[----:B------:R-:W-:Y:S01]  /*1a780*/  ULDC UR4, c[0x0][0xc3c] ;  /* 0x00030f0000047ab9 */ /* 0x000fe20000000800 */
[----:B------:R-:W-:Y:S01]  /*1a790*/  IMAD.MOV.U32 R10, RZ, RZ, RZ ;  /* 0x000000ffff0a7224 */ /* 0x000fe200078e00ff */
[----:B------:R-:W1:Y:S01]  /*1a7a0*/  S2UR UR6, SR_CTAID.X ;  /* 0x00000000000679c3 */ /* 0x000e620000002500 */
[----:B------:R-:W-:Y:S01]  /*1a7b0*/  ISETP.NE.AND P0, PT, R0, 0x1f, PT ;  /* 0x0000001f0000780c */ /* 0x000fe20003f05270 */
[----:B------:R-:W-:-:S03]  /*1a7c0*/  ULDC UR5, c[0x0][0xc38] ;  /* 0x00030e0000057ab9 */ /* 0x000fc60000000800 */
[----:B------:R-:W-:-:S13]  /*1a7d0*/  ISETP.GE.OR P1, PT, R0, UR4, !P0 ;  /* 0x0000000400007c0c */ /* 0x000fda000c726670 */
[----:B0-----:R-:W0:Y:S08]  /*1a7e0*/  @!P1 LDC.64 R2, c[0x0][0xc80] ;  /* 0x00032000ff029b82 */ /* 0x001e300000000a00 */
        /* <DEDUP_REMOVED lines=35> */
.L_x_639:
[----:B------:R-:W0:Y:S01]  /*1aa20*/  LDC R2, c[0x0][0xc3c] ;  /* 0x00030f00ff027b82 */ /* 0x000e220000000800 */
[----:B------:R-:W-:Y:S01]  /*1aa30*/  ULDC UR7, c[0x0][0xc3c] ;  /* 0x00030f0000077ab9 */ /* 0x000fe20000000800 */
[----:B------:R-:W-:Y:S01]  /*1aa40*/  UIADD3 UR4, UR4, 0x1f, URZ ;  /* 0x0000001f04047890 */ /* 0x000fe2000fffe03f */
[----:B------:R-:W-:-:S05]  /*1aa50*/  MOV R3, UR7 ;  /* 0x0000000700037c02 */ /* 0x000fca0008000f00 */
        /* <DEDUP_REMOVED lines=8> */
[----:B------:R-:W-:Y:S01]  /*1aae0*/  MOV R10, RZ ;  /* 0x000000ff000a7202 */ /* 0x000fe20000000f00 */
[----:B0-----:R-:W-:-:S05]  /*1aaf0*/  @!P6 IMAD.WIDE R2, R9, 0x4, R2 ;  /* 0x000000040902e825 */ /* 0x001fca00078e0202 */
[----:B------:R1:W2:Y:S02]  /*1ab00*/  @!P6 LDG.E R7, desc[UR58][R2.64] ;  /* 0x0000003a0207e981 */ /* 0x0002a4000c1e1900 */
[----:B-1----:R-:W-:-:S05]  /*1ab10*/  @!P6 IMAD.WIDE R2, R9, 0x4, R4 ;  /* 0x000000040902e825 */ /* 0x002fca00078e0204 */
        /* <DEDUP_REMOVED lines=18> */
[----:B0-----:R-:W-:-:S05]  /*1ac40*/  IMAD R11, R4, UR5, RZ ;  /* 0x00000005040b7c24 */ /* 0x001fca000f8e02ff */
[----:B------:R-:W-:-:S04]  /*1ac50*/  IADD3 R8, R11, R8, RZ ;  /* 0x000000080b087210 */ /* 0x000fc80007ffe0ff */
[----:B------:R-:W-:-:S13]  /*1ac60*/  ISETP.GT.AND P6, PT, R8, UR6, PT ;  /* 0x0000000608007c0c */ /* 0x000fda000bfc4270 */
[----:B------:R-:W-:Y:S05]  /*1ac70*/  @!P6 BRA `(.L_x_639) ;  /* 0xfffffffc0068e947 */ /* 0x000fea000383ffff */
.L_x_637:
        /* <DEDUP_REMOVED lines=16> */
[----:B0-----:R-:W-:Y:S01]  /*1ad80*/  IADD3 R16, RZ, -R3, RZ ;  /* 0x80000003ff107210 */ /* 0x001fe20007ffe0ff */
[----:B------:R-:W-:Y:S06]  /*1ad90*/  @!P0 BRA `(.L_x_640) ;  /* 0x0000000000088947 */ /* 0x000fec0003800000 */
[----:B------:R-:W-:-:S05]  /*1ada0*/  VIADD R13, R4, 0xffffffff ;  /* 0xffffffff040d7836 */ /* 0x000fca0000000000 */
[----:B------:R0:W1:Y:S02]  /*1adb0*/  SHFL.IDX PT, R14, R2, R13, 0x1f ;  /* 0x00001f0d020e7589 */ /* 0x00006400000e0000 */
.L_x_640:
[----:B-1----:R-:W-:Y:S01]  /*1adc0*/  IMAD R10, R14, UR5, R11 ;  /* 0x000000050e0a7c24 */ /* 0x002fe2000f8e020b */
[----:B0-----:R-:W-:Y:S01]  /*1add0*/  MOV R2, RZ ;  /* 0x000000ff00027202 */ /* 0x001fe20000000f00 */
[----:B------:R-:W-:Y:S01]  /*1ade0*/  IMAD R11, R16, R5, RZ ;  /* 0x00000005100b7224 */ /* 0x000fe200078e02ff */
[----:B------:R-:W0:Y:S02]  /*1adf0*/  MUFU.RCP R12, R12 ;  /* 0x0000000c000c7308 */ /* 0x000e240000001000 */
[----:B------:R1:W-:Y:S01]  /*1ae00*/  STL [R1], R10 ;  /* 0x0000000a01007387 */ /* 0x0003e20000100800 */
[----:B------:R-:W-:Y:S01]  /*1ae10*/  IMAD.HI.U32 R2, R3, R11, R2 ;  /* 0x0000000b03027227 */ /* 0x000fe200078e0002 */
[----:B------:R-:W-:-:S05]  /*1ae20*/  IABS R11, R7 ;  /* 0x00000007000b7213 */ /* 0x000fca0000000000 */
[----:B------:R-:W-:Y:S01]  /*1ae30*/  IMAD.MOV R14, RZ, RZ, -R11 ;  /* 0x000000ffff0e7224 */ /* 0x000fe200078e0a0b */
[----:B-1----:R-:W-:-:S04]  /*1ae40*/  IADD3 R10, -R10, UR6, RZ ;  /* 0x000000060a0a7c10 */ /* 0x002fc8000fffe1ff */
[----:B------:R-:W-:-:S05]  /*1ae50*/  IABS R3, R10 ;  /* 0x0000000a00037213 */ /* 0x000fca0000000000 */
[----:B------:R-:W-:-:S04]  /*1ae60*/  IMAD.HI.U32 R11, R2, R3, RZ ;  /* 0x00000003020b7227 */ /* 0x000fc800078e00ff */
[----:B------:R-:W-:Y:S02]  /*1ae70*/  IMAD R2, R11, R14, R3 ;  /* 0x0000000e0b027224 */ /* 0x000fe400078e0203 */
[----:B0-----:R-:W-:-:S03]  /*1ae80*/  VIADD R3, R12, 0xffffffe ;  /* 0x0ffffffe0c037836 */ /* 0x001fc60000000000 */
[----:B------:R-:W-:-:S03]  /*1ae90*/  ISETP.GT.U32.AND P1, PT, R5, R2, PT ;  /* 0x000000020500720c */ /* 0x000fc60003f24070 */
[----:B------:R-:W0:Y:S10]  /*1aea0*/  F2I.FTZ.U32.TRUNC.NTZ R3, R3 ;  /* 0x0000000300037305 */ /* 0x000e34000021f000 */
[----:B------:R-:W-:-:S02]  /*1aeb0*/  @!P1 IADD3 R2, R2, -R5, RZ ;  /* 0x8000000502029210 */ /* 0x000fc40007ffe0ff */
[----:B------:R-:W-:Y:S02]  /*1aec0*/  @!P1 IADD3 R11, R11, 0x1, RZ ;  /* 0x000000010b0b9810 */ /* 0x000fe40007ffe0ff */
[----:B------:R-:W-:Y:S01]  /*1aed0*/  ISETP.GE.U32.AND P0, PT, R2, R5, PT ;  /* 0x000000050200720c */ /* 0x000fe20003f06070 */
[----:B0-----:R-:W-:Y:S01]  /*1aee0*/  IMAD.MOV R5, RZ, RZ, -R3 ;  /* 0x000000ffff057224 */ /* 0x001fe200078e0a03 */
[----:B------:R-:W-:Y:S01]  /*1aef0*/  ISETP.NE.AND P1, PT, R7, RZ, PT ;  /* 0x000000ff0700720c */ /* 0x000fe20003f25270 */
[----:B------:R-:W-:Y:S02]  /*1af00*/  IMAD.MOV.U32 R2, RZ, RZ, RZ ;  /* 0x000000ffff027224 */ /* 0x000fe400078e00ff */
[----:B------:R-:W-:-:S04]  /*1af10*/  IMAD R5, R5, R8, RZ ;  /* 0x0000000805057224 */ /* 0x000fc800078e02ff */
[----:B------:R-:W-:Y:S01]  /*1af20*/  IMAD.HI.U32 R5, R3, R5, R2 ;  /* 0x0000000503057227 */ /* 0x000fe200078e0002 */
[----:B------:R-:W-:Y:S02]  /*1af30*/  LOP3.LUT R2, R10, R7, RZ, 0x3c, !PT ;  /* 0x000000070a027212 */ /* 0x000fe400078e3cff */
[----:B------:R-:W-:Y:S01]  /*1af40*/  IABS R3, R9 ;  /* 0x0000000900037213 */ /* 0x000fe20000000000 */
[----:B------:R-:W-:Y:S01]  /*1af50*/  @P0 VIADD R11, R11, 0x1 ;  /* 0x000000010b0b0836 */ /* 0x000fe20000000000 */
[----:B------:R-:W-:Y:S02]  /*1af60*/  ISETP.GE.AND P2, PT, R2, RZ, PT ;  /* 0x000000ff0200720c */ /* 0x000fe40003f46270 */
[----:B------:R-:W-:-:S11]  /*1af70*/  IADD3 R3, RZ, -R3, RZ ;  /* 0x80000003ff037210 */ /* 0x000fd60007ffe0ff */
[----:B------:R-:W-:Y:S01]  /*1af80*/  @!P2 IMAD.MOV R11, RZ, RZ, -R11 ;  /* 0x000000ffff0ba224 */ /* 0x000fe200078e0a0b */
[----:B------:R-:W-:-:S04]  /*1af90*/  @!P1 LOP3.LUT R11, RZ, R7, RZ, 0x33, !PT ;  /* 0x00000007ff0b9212 */ /* 0x000fc800078e33ff */
[-C--:B------:R-:W-:Y:S01]  /*1afa0*/  IABS R2, R11.reuse ;  /* 0x0000000b00027213 */ /* 0x080fe20000000000 */
[----:B------:R-:W-:-:S04]  /*1afb0*/  IMAD R7, R7, R11, RZ ;  /* 0x0000000b07077224 */ /* 0x000fc800078e02ff */
[----:B------:R-:W-:-:S04]  /*1afc0*/  IMAD.HI.U32 R5, R5, R2, RZ ;  /* 0x0000000205057227 */ /* 0x000fc800078e00ff */
[----:B------:R-:W-:Y:S01]  /*1afd0*/  IMAD R3, R5, R3, R2 ;  /* 0x0000000305037224 */ /* 0x000fe200078e0202 */
[----:B------:R-:W-:-:S04]  /*1afe0*/  LOP3.LUT R2, R11, R9, RZ, 0x3c, !PT ;  /* 0x000000090b027212 */ /* 0x000fc800078e3cff */
[----:B------:R-:W-:Y:S02]  /*1aff0*/  ISETP.GT.U32.AND P1, PT, R8, R3, PT ;  /* 0x000000030800720c */ /* 0x000fe40003f24070 */
[----:B------:R-:W-:-:S11]  /*1b000*/  ISETP.GE.AND P2, PT, R2, RZ, PT ;  /* 0x000000ff0200720c */ /* 0x000fd60003f46270 */
[----:B------:R-:W-:Y:S02]  /*1b010*/  @!P1 IMAD.IADD R3, R3, 0x1, -R8 ;  /* 0x0000000103039824 */ /* 0x000fe400078e0a08 */
[----:B------:R-:W-:Y:S01]  /*1b020*/  @!P1 VIADD R5, R5, 0x1 ;  /* 0x0000000105059836 */ /* 0x000fe20000000000 */
[----:B------:R-:W-:Y:S02]  /*1b030*/  ISETP.NE.AND P1, PT, R9, RZ, PT ;  /* 0x000000ff0900720c */ /* 0x000fe40003f25270 */
[----:B------:R-:W-:-:S13]  /*1b040*/  ISETP.GE.U32.AND P0, PT, R3, R8, PT ;  /* 0x000000080300720c */ /* 0x000fda0003f06070 */
[----:B------:R-:W-:-:S05]  /*1b050*/  @P0 IADD3 R5, R5, 0x1, RZ ;  /* 0x0000000105050810 */ /* 0x000fca0007ffe0ff */
[----:B------:R-:W-:Y:S01]  /*1b060*/  @!P2 IMAD.MOV R5, RZ, RZ, -R5 ;  /* 0x000000ffff05a224 */ /* 0x000fe200078e0a05 */
[----:B------:R-:W-:-:S05]  /*1b070*/  @!P1 LOP3.LUT R5, RZ, R9, RZ, 0x33, !PT ;  /* 0x00000009ff059212 */ /* 0x000fca00078e33ff */
[----:B------:R-:W-:-:S04]  /*1b080*/  IMAD.MOV R2, RZ, RZ, -R5 ;  /* 0x000000ffff027224 */ /* 0x000fc800078e0a05 */
[C---:B------:R-:W-:Y:S01]  /*1b090*/  IMAD R11, R9.reuse, R2, R11 ;  /* 0x00000002090b7224 */ /* 0x040fe200078e020b */
[----:B------:R-:W-:Y:S01]  /*1b0a0*/  LEA R2, R9, R5, 0x18 ;  /* 0x0000000509027211 */ /* 0x000fe200078ec0ff */
[----:B------:R-:W-:-:S04]  /*1b0b0*/  IMAD.IADD R5, R10, 0x1, -R7 ;  /* 0x000000010a057824 */ /* 0x000fc800078e0a07 */
[----:B------:R-:W-:Y:S01]  /*1b0c0*/  IMAD R3, R11, 0x10000, R2 ;  /* 0x000100000b037824 */ /* 0x000fe200078e0202 */
[----:B------:R-:W-:Y:S01]  /*1b0d0*/  IADD3 R2, R4, UR4, RZ ;  /* 0x0000000404027c10 */ /* 0x000fe2000fffe0ff */
[----:B------:R1:W-:Y:S04]  /*1b0e0*/  STL [R1+0x4], R5 ;  /* 0x0000040501007387 */ /* 0x0003e80000100800 */
[----:B------:R1:W-:Y:S04]  /*1b0f0*/  STL [R1+0xc], R2 ;  /* 0x00000c0201007387 */ /* 0x0003e80000100800 */
[----:B------:R1:W-:Y:S01]  /*1b100*/  STL [R1+0x8], R3 ;  /* 0x0000080301007387 */ /* 0x0003e20000100800 */
[----:B------:R-:W-:Y:S05]  /*1b110*/  BRA `(.L_x_641) ;  /* 0x0000000000107947 */ /* 0x000fea0003800000 */
.L_x_638:
[----:B------:R-:W-:Y:S01]  /*1b120*/  IMAD.U32 R2, RZ, RZ, UR6 ;  /* 0x00000006ff027e24 */ /* 0x000fe2000f8e00ff */
[----:B------:R0:W-:Y:S04]  /*1b130*/  STL [R1+0x4], RZ ;  /* 0x000004ff01007387 */ /* 0x0001e80000100800 */
[----:B------:R0:W-:Y:S04]  /*1b140*/  STL [R1+0x8], RZ ;  /* 0x000008ff01007387 */ /* 0x0001e80000100800 */
[----:B------:R0:W-:Y:S02]  /*1b150*/  STL [R1], R2 ;  /* 0x0000000201007387 */ /* 0x0001e40000100800 */
.L_x_641:
[----:B------:R-:W2:Y:S04]  /*1b160*/  LDL R8, [R1] ;  /* 0x0000000001087983 */ /* 0x000ea80000100800 */
[----:B------:R-:W2:Y:S04]  /*1b170*/  LDL R9, [R1+0x4] ;  /* 0x0000040001097983 */ /* 0x000ea80000100800 */
[----:B------:R-:W2:Y:S04]  /*1b180*/  LDL R10, [R1+0x8] ;  /* 0x00000800010a7983 */ /* 0x000ea80000100800 */
[----:B------:R-:W2:Y:S01]  /*1b190*/  LDL R11, [R1+0xc] ;  /* 0x00000c00010b7983 */ /* 0x000ea20000100800 */
[----:B------:R-:W-:-:S13]  /*1b1a0*/  ISETP.NE.AND P0, PT, R0, RZ, PT ;  /* 0x000000ff0000720c */ /* 0x000fda0003f05270 */
[----:B-1----:R-:W1:Y:S01]  /*1b1b0*/  @!P0 S2R R3, SR_CgaCtaId ;  /* 0x0000000000038919 */ /* 0x002e620000008800 */
[----:B------:R-:W-:-:S04]  /*1b1c0*/  @!P0 MOV R0, 0x400 ;  /* 0x0000040000008802 */ /* 0x000fc80000000f00 */
[----:B-1----:R-:W-:-:S05]  /*1b1d0*/  @!P0 LEA R0, R3, R0, 0x18 ;  /* 0x0000000003008211 */ /* 0x002fca00078ec0ff */
[----:B--2---:R2:W-:Y:S01]  /*1b1e0*/  @!P0 STS.128 [R0+0x348d0], R8 ;  /* 0x0348d00800008388 */ /* 0x0045e20000000c00 */
[----:B------:R-:W-:Y:S06]  /*1b1f0*/  BAR.ARV 0x5, 0x180 ;  /* 0x0146000000007b1d */ /* 0x000fec0000002000 */
.L_x_636:
[----:B--2---:R-:W2:Y:S01]  /*1b200*/  LDL R0, [R1+0xc] ;  /* 0x00000c0001007983 */ /* 0x004ea20000100800 */
[----:B------:R-:W-:Y:S01]  /*1b210*/  ULDC UR4, c[0x0][0xc3c] ;  /* 0x00030f0000047ab9 */ /* 0x000fe20000000800 */
[----:B------:R-:W-:Y:S02]  /*1b220*/  MOV R19, RZ ;  /* 0x000000ff00137202 */ /* 0x000fe40000000f00 */
[----:B--2---:R-:W-:Y:S01]  /*1b230*/  ISETP.GE.AND P0, PT, R0, UR4, PT ;  /* 0x0000000400007c0c */ /* 0x004fe2000bf06270 */
[----:B------:R-:W-:-:S05]  /*1b240*/  IMAD.MOV.U32 R0, RZ, RZ, 0x1 ;  /* 0x00000001ff007424 */ /* 0x000fca00078e00ff */
[----:B------:R2:W-:Y:S04]  /*1b250*/  STL [R1+0x1c], R0 ;  /* 0x00001c0001007387 */ /* 0x0005e80000100800 */
[----:B------:R2:W-:Y:S03]  /*1b260*/  STL [R1+0x64], RZ ;  /* 0x000064ff01007387 */ /* 0x0005e60000100800 */
[----:B------:R-:W-:Y:S05]  /*1b270*/  @P0 BRA `(.L_x_642) ;  /* 0x0000006c00e80947 */ /* 0x000fea0003800000 */
[----:B------:R-:W3:Y:S01]  /*1b280*/  S2UR UR5, SR_CgaCtaId ;  /* 0x00000000000579c3 */ /* 0x000ee20000008800 */
[C---:B--2---:R-:W-:Y:S01]  /*1b290*/  IMAD.SHL.U32 R0, R6.reuse, 0x8, RZ ;  /* 0x0000000806007824 */ /* 0x044fe200078e00ff */
[----:B------:R-:W-:Y:S01]  /*1b2a0*/  LOP3.LUT R4, R6, 0x7f, RZ, 0xc0, !PT ;  /* 0x0000007f06047812 */ /* 0x000fe200078ec0ff */
[----:B------:R-:W-:Y:S01]  /*1b2b0*/  UMOV UR4, 0x400 ;  /* 0x0000040000047882 */ /* 0x000fe20000000000 */
[----:B------:R-:W-:Y:S01]  /*1b2c0*/  BSSY B8, `(.L_x_642) ;  /* 0x00006f5000087945 */ /* 0x000fe20003800000 */
[----:B------:R-:W-:Y:S01]  /*1b2d0*/  IMAD.MOV.U32 R19, RZ, RZ, RZ ;  /* 0x000000ffff137224 */ /* 0x000fe200078e00ff */
[----:B------:R-:W-:Y:S01]  /*1b2e0*/  LOP3.LUT R3, R0, 0x1f8, RZ, 0xc0, !PT ;  /* 0x000001f800037812 */ /* 0x000fe200078ec0ff */
[----:B0-----:R-:W-:Y:S01]  /*1b2f0*/  IMAD.SHL.U32 R2, R4, 0x8, RZ ;  /* 0x0000000804027824 */ /* 0x001fe200078e00ff */
[----:B------:R-:W-:Y:S01]  /*1b300*/  LOP3.LUT R0, R0, 0x38, RZ, 0xc0, !PT ;  /* 0x0000003800007812 */ /* 0x000fe200078ec0ff */
[----:B------:R-:W-:Y:S01]  /*1b310*/  ULDC.64 UR36, c[0x0][0x198] ;  /* 0x0000660000247ab9 */ /* 0x000fe20000000a00 */
[----:B------:R-:W-:Y:S01]  /*1b320*/  LOP3.LUT R3, R3, 0x38, R6, 0x78, !PT ;  /* 0x0000003803037812 */ /* 0x000fe200078e7806 */
[----:B------:R-:W-:Y:S01]  /*1b330*/  ULDC UR38, c[0x0][0xc] ;  /* 0x0000030000267ab9 */ /* 0x000fe20000000800 */
[----:B------:R-:W-:-:S02]  /*1b340*/  SHF.L.U32 R6, R6, 0x4, RZ ;  /* 0x0000000406067819 */ /* 0x000fc400000006ff */
[----:B------:R-:W-:Y:S02]  /*1b350*/  LOP3.LUT R3, R3, 0x200, R2, 0xf8, !PT ;  /* 0x0000020003037812 */ /* 0x000fe400078ef802 */
[----:B------:R-:W-:-:S04]  /*1b360*/  SHF.R.U32.HI R2, RZ, 0x3, R4 ;  /* 0x00000003ff027819 */ /* 0x000fc80000011604 */
[----:B------:R-:W-:Y:S02]  /*1b370*/  LOP3.LUT R4, R2, 0x70, R6, 0xf8, !PT ;  /* 0x0000007002047812 */ /* 0x000fe400078ef806 */
[----:B------:R-:W-:Y:S01]  /*1b380*/  MOV R2, 0x1 ;  /* 0x0000000100027802 */ /* 0x000fe20000000f00 */
[----:B---3--:R-:W-:-:S06]  /*1b390*/  ULEA UR4, UR5, UR4, 0x18 ;  /* 0x0000000405047291 */ /* 0x008fcc000f8ec03f */
[----:B------:R-:W-:-:S04]  /*1b3a0*/  IMAD.U32 R18, RZ, RZ, UR4 ;  /* 0x00000004ff127e24 */ /* 0x000fc8000f8e00ff */
[----:B------:R-:W-:-:S05]  /*1b3b0*/  IMAD R3, R3, 0x2, R18 ;  /* 0x0000000203037824 */ /* 0x000fca00078e0212 */
[----:B------:R0:W-:Y:S04]  /*1b3c0*/  STL [R1+0x2c], R3 ;  /* 0x00002c0301007387 */ /* 0x0001e80000100800 */
[----:B------:R-:W-:Y:S04]  /*1b3d0*/  STL [R1+0x64], RZ ;  /* 0x000064ff01007387 */ /* 0x000fe80000100800 */
[----:B------:R2:W-:Y:S01]  /*1b3e0*/  STL [R1+0x24], R2 ;  /* 0x0000240201007387 */ /* 0x0005e20000100800 */
[----:B0-----:R-:W-:-:S03]  /*1b3f0*/  IMAD.MOV.U32 R3, RZ, RZ, 0x1 ;  /* 0x00000001ff037424 */ /* 0x001fc600078e00ff */
[----:B------:R0:W-:Y:S04]  /*1b400*/  STL [R1+0x10], RZ ;  /* 0x000010ff01007387 */ /* 0x0001e80000100800 */
[----:B------:R0:W-:Y:S01]  /*1b410*/  STL [R1+0x1c], R3 ;  /* 0x00001c0301007387 */ /* 0x0001e20000100800 */
[C---:B--2---:R-:W-:Y:S02]  /*1b420*/  LOP3.LUT R2, R0.reuse, 0x40, RZ, 0xfc, !PT ;  /* 0x0000004000027812 */ /* 0x044fe400078efcff */
[----:B------:R-:W-:-:S07]  /*1b430*/  LOP3.LUT R0, R0, 0x80, RZ, 0xfc, !PT ;  /* 0x0000008000007812 */ /* 0x000fce00078efcff */
.L_x_784:
[----:B------:R-:W2:Y:S01]  /*1b440*/  LDL R0, [R1+0xc] ;  /* 0x00000c0001007983 */ /* 0x000ea20000100800 */
[----:B0-----:R-:W2:Y:S01]  /*1b450*/  LDC.64 R2, c[0x0][0xc88] ;  /* 0x00032200ff027b82 */ /* 0x001ea20000000a00 */
[----:B------:R-:W-:Y:S05]  /*1b460*/  YIELD ;  /* 0x0000000000007946 */ /* 0x000fea0003800000 */
[----:B------:R-:W-:Y:S01]  /*1b470*/  ULDC.64 UR4, c[0x0][0xa28] ;  /* 0x00028a0000047ab9 */ /* 0x000fe20000000a00 */
[----:B-1----:R-:W-:Y:S01]  /*1b480*/  IMAD.MOV.U32 R8, RZ, RZ, RZ ;  /* 0x000000ffff087224 */ /* 0x002fe200078e00ff */
[----:B------:R-:W-:Y:S01]  /*1b490*/  ISETP.NE.U32.AND P0, PT, RZ, UR4, PT ;  /* 0x00000004ff007c0c */ /* 0x000fe2000bf05070 */
[----:B------:R-:W-:Y:S01]  /*1b4a0*/  ULDC.64 UR10, c[0x0][0xa18] ;  /* 0x00028600000a7ab9 */ /* 0x000fe20000000a00 */
[----:B------:R-:W-:Y:S01]  /*1b4b0*/  ULDC.64 UR8, c[0x0][0xa10] ;  /* 0x0002840000087ab9 */ /* 0x000fe20000000a00 */
[----:B------:R-:W-:Y:S01]  /*1b4c0*/  ULDC.64 UR6, c[0x0][0xa08] ;  /* 0x0002820000067ab9 */ /* 0x000fe20000000a00 */
[----:B--2---:R-:W-:-:S05]  /*1b4d0*/  IMAD.WIDE R2, R0, 0x4, R2 ;  /* 0x0000000400027825 */ /* 0x004fca00078e0202 */
[----:B------:R-:W2:Y:S01]  /*1b4e0*/  LDG.E R15, desc[UR58][R2.64] ;  /* 0x0000003a020f7981 */ /* 0x000ea2000c1e1900 */
[----:B------:R-:W-:Y:S02]  /*1b4f0*/  ISETP.NE.AND.EX P0, PT, RZ, UR5, PT, P0 ;  /* 0x00000005ff007c0c */ /* 0x000fe4000bf05300 */
[----:B------:R-:W-:Y:S02]  /*1b500*/  MOV R0, RZ ;  /* 0x000000ff00007202 */ /* 0x000fe40000000f00 */
[----:B--2---:R-:W-:Y:S01]  /*1b510*/  SHF.R.S32.HI R4, RZ, 0x1f, R15 ;  /* 0x0000001fff047819 */ /* 0x004fe2000001140f */
[----:B------:R-:W-:-:S08]  /*1b520*/  IMAD.SHL.U32 R14, R15, 0x4, RZ ;  /* 0x000000040f0e7824 */ /* 0x000fd000078e00ff */
[C---:B------:R-:W-:Y:S01]  /*1b530*/  @P0 LEA R2, P1, R15.reuse, UR4, 0x2 ;  /* 0x000000040f020c11 */ /* 0x040fe2000f8210ff */
[----:B------:R-:W-:Y:S03]  /*1b540*/  STL [R1+0x34], R15 ;  /* 0x0000340f01007387 */ /* 0x000fe60000100800 */
[C-C-:B------:R-:W-:Y:S01]  /*1b550*/  @P0 LEA.HI.X R3, R15.reuse, UR5, R4.reuse, 0x2, P1 ;  /* 0x000000050f030c11 */ /* 0x140fe200088f1404 */
[----:B------:R-:W-:Y:S01]  /*1b560*/  ULDC.64 UR4, c[0x0][0xa00] ;  /* 0x0002800000047ab9 */ /* 0x000fe20000000a00 */
[----:B------:R-:W-:Y:S01]  /*1b570*/  SHF.L.U64.HI R13, R15, 0x2, R4 ;  /* 0x000000020f0d7819 */ /* 0x000fe20000010204 */
[----:B------:R0:W-:Y:S01]  /*1b580*/  STL [R1+0x58], R4 ;  /* 0x0000580401007387 */ /* 0x0001e20000100800 */
[----:B------:R-:W-:-:S03]  /*1b590*/  ISETP.NE.U32.AND P1, PT, RZ, UR4, PT ;  /* 0x00000004ff007c0c */ /* 0x000fc6000bf25070 */
[----:B------:R1:W5:Y:S01]  /*1b5a0*/  @P0 LDG.E R0, desc[UR58][R2.64] ;  /* 0x0000003a02000981 */ /* 0x000362000c1e1900 */
[----:B------:R-:W-:Y:S02]  /*1b5b0*/  ISETP.NE.AND.EX P1, PT, RZ, UR5, PT, P1 ;  /* 0x00000005ff007c0c */ /* 0x000fe4000bf25310 */
[----:B------:R-:W-:Y:S02]  /*1b5c0*/  CS2R R10, SRZ ;  /* 0x00000000000a7805 */ /* 0x000fe4000001ff00 */
[----:B------:R-:W-:Y:S01]  /*1b5d0*/  ISETP.NE.U32.AND P3, PT, RZ, UR10, PT ;  /* 0x0000000aff007c0c */ /* 0x000fe2000bf65070 */
[----:B------:R-:W-:Y:S01]  /*1b5e0*/  STL [R1+0x28], R14 ;  /* 0x0000280e01007387 */ /* 0x000fe20000100800 */
[----:B------:R-:W-:Y:S02]  /*1b5f0*/  ISETP.NE.U32.AND P0, PT, RZ, UR6, PT ;  /* 0x00000006ff007c0c */ /* 0x000fe4000bf05070 */
[----:B------:R-:W-:Y:S01]  /*1b600*/  ISETP.NE.U32.AND P2, PT, RZ, UR8, PT ;  /* 0x00000008ff007c0c */ /* 0x000fe2000bf45070 */
[----:B------:R-:W-:Y:S01]  /*1b610*/  STL [R1+0x38], R13 ;  /* 0x0000380d01007387 */ /* 0x000fe20000100800 */
[----:B------:R-:W-:-:S02]  /*1b620*/  IADD3 R6, P5, R14, UR6, RZ ;  /* 0x000000060e067c10 */ /* 0x000fc4000ffbe0ff */
[C---:B-1----:R-:W-:Y:S02]  /*1b630*/  IADD3 R2, P4, R14.reuse, UR4, RZ ;  /* 0x000000040e027c10 */ /* 0x042fe4000ff9e0ff */
[----:B------:R-:W-:Y:S02]  /*1b640*/  ISETP.NE.AND.EX P3, PT, RZ, UR11, PT, P3 ;  /* 0x0000000bff007c0c */ /* 0x000fe4000bf65330 */
[C---:B------:R-:W-:Y:S02]  /*1b650*/  IADD3.X R3, R13.reuse, UR5, RZ, P4, !PT ;  /* 0x000000050d037c10 */ /* 0x040fe4000a7fe4ff */
[----:B0-----:R-:W-:Y:S02]  /*1b660*/  IADD3 R4, P4, R14, UR8, RZ ;  /* 0x000000080e047c10 */ /* 0x001fe4000ff9e0ff */
[----:B------:R-:W-:Y:S01]  /*1b670*/  ISETP.NE.AND.EX P0, PT, RZ, UR7, PT, P0 ;  /* 0x00000007ff007c0c */ /* 0x000fe2000bf05300 */
[----:B------:R-:W2:Y:S01]  /*1b680*/  @P1 LDG.E R8, desc[UR58][R2.64] ;  /* 0x0000003a02081981 */ /* 0x000ea2000c1e1900 */
[----:B------:R-:W-:Y:S01]  /*1b690*/  IADD3.X R5, R13, UR9, RZ, P4, !PT ;  /* 0x000000090d057c10 */ /* 0x000fe2000a7fe4ff */
[----:B------:R-:W-:Y:S01]  /*1b6a0*/  ULDC UR4, c[0x0][0x288] ;  /* 0x0000a20000047ab9 */ /* 0x000fe20000000800 */
[----:B------:R-:W-:-:S02]  /*1b6b0*/  ISETP.NE.AND.EX P2, PT, RZ, UR9, PT, P2 ;  /* 0x00000009ff007c0c */ /* 0x000fc4000bf45320 */
[----:B------:R-:W-:Y:S01]  /*1b6c0*/  MOV R12, UR4 ;  /* 0x00000004000c7c02 */ /* 0x000fe20008000f00 */
[----:B------:R-:W-:Y:S01]  /*1b6d0*/  ULDC.64 UR4, c[0x0][0x418] ;  /* 0x0001060000047ab9 */ /* 0x000fe20000000a00 */
[----:B------:R-:W-:-:S05]  /*1b6e0*/  IADD3.X R7, R13, UR7, RZ, P5, !PT ;  /* 0x000000070d077c10 */ /* 0x000fca000affe4ff */
[----:B------:R-:W5:Y:S04]  /*1b6f0*/  @P0 LDG.E R11, desc[UR58][R6.64] ;  /* 0x0000003a060b0981 */ /* 0x000f68000c1e1900 */
        /* <DEDUP_REMOVED lines=10> */
[----:B------:R-:W-:-:S03]  /*1b7a0*/  UIMAD UR4, UR4, UR5, URZ ;  /* 0x00000005040472a4 */ /* 0x000fc6000f8e023f */
[----:B------:R-:W-:Y:S02]  /*1b7b0*/  ULDC UR5, c[0x0][0x348] ;  /* 0x0000d20000057ab9 */ /* 0x000fe40000000800 */
[----:B0-----:R-:W-:Y:S02]  /*1b7c0*/  IMAD.U32 R9, RZ, RZ, UR5 ;  /* 0x00000005ff097e24 */ /* 0x001fe4000f8e00ff */
[----:B------:R-:W-:Y:S01]  /*1b7d0*/  IMAD.U32 R8, RZ, RZ, UR4 ;  /* 0x00000004ff087e24 */ /* 0x000fe2000f8e00ff */
[----:B--2---:R0:W-:Y:S01]  /*1b7e0*/  STL [R1+0x5c], R12 ;  /* 0x00005c0c01007387 */ /* 0x0041e20000100800 */
[----:B------:R-:W-:Y:S05]  /*1b7f0*/  @P3 BRA `(.L_x_643) ;  /* 0x0000000000143947 */ /* 0x000fea0003800000 */
[----:B------:R-:W-:Y:S05]  /*1b800*/  @!P1 BRA `(.L_x_643) ;  /* 0x0000000000109947 */ /* 0x000fea0003800000 */
[----:B0-----:R-:W2:Y:S04]  /*1b810*/  LDG.E R12, desc[UR58][R2.64] ;  /* 0x0000003a020c7981 */ /* 0x001ea8000c1e1900 */
[----:B------:R-:W2:Y:S02]  /*1b820*/  LDG.E R2, desc[UR58][R2.64+0x4] ;  /* 0x0000043a02027981 */ /* 0x000ea4000c1e1900 */
[----:B--2---:R-:W-:-:S05]  /*1b830*/  IADD3 R2, -R12, R2, RZ ;  /* 0x000000020c027210 */ /* 0x004fca0007ffe1ff */
[----:B------:R1:W-:Y:S02]  /*1b840*/  STL [R1+0x5c], R2 ;  /* 0x00005c0201007387 */ /* 0x0003e40000100800 */
.L_x_643:
[----:B------:R-:W2:Y:S01]  /*1b850*/  LDL.LU R3, [R1+0x8] ;  /* 0x0000080001037983 */ /* 0x000ea20000300800 */
[----:B0-----:R-:W-:Y:S01]  /*1b860*/  IMAD.MOV.U32 R12, RZ, RZ, R15 ;  /* 0x000000ffff0c7224 */ /* 0x001fe200078e000f */
[----:B------:R-:W-:Y:S02]  /*1b870*/  ULDC.64 UR4, c[0x0][0xa20] ;  /* 0x0002880000047ab9 */ /* 0x000fe40000000a00 */
[----:B------:R-:W-:Y:S02]  /*1b880*/  ISETP.NE.U32.AND P1, PT, RZ, UR4, PT ;  /* 0x00000004ff007c0c */ /* 0x000fe4000bf25070 */
[----:B------:R0:W-:Y:S02]  /*1b890*/  STL [R1+0x18], R12 ;  /* 0x0000180c01007387 */ /* 0x0001e40000100800 */
[----:B------:R-:W-:Y:S02]  /*1b8a0*/  ISETP.NE.AND.EX P1, PT, RZ, UR5, PT, P1 ;  /* 0x00000005ff007c0c */ /* 0x000fe4000bf25310 */
[----:B--2---:R-:W-:-:S02]  /*1b8b0*/  LOP3.LUT R17, R3, 0xff000000, RZ, 0xc0, !PT ;  /* 0xff00000003117812 */ /* 0x004fc400078ec0ff */
[C---:B-1----:R-:W-:Y:S02]  /*1b8c0*/  LOP3.LUT R2, R3.reuse, 0xff0000, RZ, 0xc0, !PT ;  /* 0x00ff000003027812 */ /* 0x042fe400078ec0ff */
[----:B------:R-:W-:Y:S02]  /*1b8d0*/  SHF.R.U32.HI R17, RZ, 0x8, R17 ;  /* 0x00000008ff117819 */ /* 0x000fe40000011611 */
[----:B------:R-:W-:Y:S02]  /*1b8e0*/  LOP3.LUT R16, R3, 0xffff, RZ, 0xc0, !PT ;  /* 0x0000ffff03107812 */ /* 0x000fe400078ec0ff */
[----:B------:R-:W-:Y:S01]  /*1b8f0*/  LEA.HI R17, R2, R17, RZ, 0x10 ;  /* 0x0000001102117211 */ /* 0x000fe200078f80ff */
[----:B-----5:R-:W-:-:S05]  /*1b900*/  IMAD.IADD R2, R11, 0x1, R0 ;  /* 0x000000010b027824 */ /* 0x020fca00078e0200 */
[----:B------:R0:W-:Y:S01]  /*1b910*/  STL [R1+0x20], R2 ;  /* 0x0000200201007387 */ /* 0x0001e20000100800 */
[----:B------:R-:W-:Y:S05]  /*1b920*/  @!P1 BRA `(.L_x_644) ;  /* 0x0000000000109947 */ /* 0x000fea0003800000 */
[----:B0-----:R-:W-:-:S04]  /*1b930*/  IADD3 R2, P0, R14, UR4, RZ ;  /* 0x000000040e027c10 */ /* 0x001fc8000ff1e0ff */
[----:B------:R-:W-:-:S05]  /*1b940*/  IADD3.X R3, R13, UR5, RZ, P0, !PT ;  /* 0x000000050d037c10 */ /* 0x000fca00087fe4ff */
[----:B------:R0:W5:Y:S01]  /*1b950*/  LDG.E R8, desc[UR58][R2.64] ;  /* 0x0000003a02087981 */ /* 0x000162000c1e1900 */
[----:B------:R-:W-:Y:S05]  /*1b960*/  BRA `(.L_x_645) ;  /* 0x0000000000107947 */ /* 0x000fea0003800000 */
.L_x_644:
[----:B------:R-:W-:Y:S05]  /*1b970*/  @!P0 BRA `(.L_x_645) ;  /* 0x00000000000c8947 */ /* 0x000fea0003800000 */
[----:B------:R-:W2:Y:S04]  /*1b980*/  LDG.E R8, desc[UR58][R6.64] ;  /* 0x0000003a06087981 */ /* 0x000ea8000c1e1900 */
[----:B------:R-:W2:Y:S02]  /*1b990*/  LDG.E R6, desc[UR58][R6.64+0x4] ;  /* 0x0000043a06067981 */ /* 0x000ea4000c1e1900 */
[----:B--2---:R-:W-:-:S07]  /*1b9a0*/  IADD3 R8, -R8, R6, RZ ;  /* 0x0000000608087210 */ /* 0x004fce0007ffe1ff */
.L_x_645:
[----:B-----5:R-:W-:Y:S02]  /*1b9b0*/  IMAD.IADD R6, R8, 0x1, -R0 ;  /* 0x0000000108067824 */ /* 0x020fe400078e0a00 */
[----:B------:R-:W2:Y:S04]  /*1b9c0*/  @P2 LDG.E R0, desc[UR58][R4.64] ;  /* 0x0000003a04002981 */ /* 0x000ea8000c1e1900 */
[----:B------:R-:W2:Y:S01]  /*1b9d0*/  @P2 LDG.E R4, desc[UR58][R4.64+0x4] ;  /* 0x0000043a04042981 */ /* 0x000ea2000c1e1900 */
[----:B------:R-:W-:Y:S01]  /*1b9e0*/  LOP3.LUT R13, R17, 0xff, RZ, 0xc0, !PT ;  /* 0x000000ff110d7812 */ /* 0x000fe200078ec0ff */
[----:B------:R-:W-:Y:S01]  /*1b9f0*/  BSSY B0, `(.L_x_646) ;  /* 0x000002a000007945 */ /* 0x000fe20003800000 */
[----:B------:R-:W-:Y:S01]  /*1ba00*/  SHF.R.U32.HI R17, RZ, 0x10, R17 ;  /* 0x00000010ff117819 */ /* 0x000fe20000011611 */
[----:B--2---:R-:W-:-:S05]  /*1ba10*/  @P2 IMAD.IADD R9, R4, 0x1, -R0 ;  /* 0x0000000104092824 */ /* 0x004fca00078e0a00 */
[----:B0-----:R-:W-:-:S04]  /*1ba20*/  IADD3 R2, R6, R9, RZ ;  /* 0x0000000906027210 */ /* 0x001fc80007ffe0ff */
[C---:B------:R-:W-:Y:S01]  /*1ba30*/  ISETP.GE.AND P1, PT, R2.reuse, 0x1, PT ;  /* 0x000000010200780c */ /* 0x040fe20003f26270 */
[----:B------:R-:W-:-:S05]  /*1ba40*/  VIADD R0, R2, 0x7f ;  /* 0x0000007f02007836 */ /* 0x000fca0000000000 */
[----:B------:R-:W-:-:S04]  /*1ba50*/  SHF.R.S32.HI R2, RZ, 0x1f, R0 ;  /* 0x0000001fff027819 */ /* 0x000fc80000011400 */
[----:B------:R-:W-:Y:S01]  /*1ba60*/  LEA.HI R2, R2, R0, RZ, 0x7 ;  /* 0x0000000002027211 */ /* 0x000fe200078f38ff */
[----:B------:R-:W-:-:S03]  /*1ba70*/  IMAD.MOV.U32 R0, RZ, RZ, RZ ;  /* 0x000000ffff007224 */ /* 0x000fc600078e00ff */
[----:B------:R-:W-:-:S05]  /*1ba80*/  SHF.R.S32.HI R11, RZ, 0x7, R2 ;  /* 0x00000007ff0b7819 */ /* 0x000fca0000011402 */
[----:B------:R0:W-:Y:S04]  /*1ba90*/  STL [R1+0x40], R11 ;  /* 0x0000400b01007387 */ /* 0x0001e80000100800 */
[----:B------:R0:W-:Y:S01]  /*1baa0*/  STL [R1+0x60], R13 ;  /* 0x0000600d01007387 */ /* 0x0001e20000100800 */
[----:B------:R-:W-:Y:S05]  /*1bab0*/  @!P1 BRA `(.L_x_647) ;  /* 0x0000000000749947 */ /* 0x000fea0003800000 */
[----:B------:R-:W-:Y:S01]  /*1bac0*/  ISETP.NE.AND P0, PT, R17, RZ, PT ;  /* 0x000000ff1100720c */ /* 0x000fe20003f05270 */
[----:B------:R-:W-:-:S03]  /*1bad0*/  ULDC UR4, c[0x0][0x9f0] ;  /* 0x00027c0000047ab9 */ /* 0x000fc60000000800 */
[----:B------:R-:W-:-:S04]  /*1bae0*/  SEL R2, R17, UR4, P0 ;  /* 0x0000000411027c07 */ /* 0x000fc80008000000 */
[----:B------:R-:W-:Y:S02]  /*1baf0*/  IABS R3, R2 ;  /* 0x0000000200037213 */ /* 0x000fe40000000000 */
[----:B------:R-:W-:Y:S02]  /*1bb00*/  IADD3 R0, R2, -0x1, R11 ;  /* 0xffffffff02007810 */ /* 0x000fe40007ffe00b */
[----:B------:R-:W1:Y:S08]  /*1bb10*/  I2F.RP R4, R3 ;  /* 0x0000000300047306 */ /* 0x000e700000209400 */
[----:B-1----:R-:W1:Y:S02]  /*1bb20*/  MUFU.RCP R4, R4 ;  /* 0x0000000400047308 */ /* 0x002e640000001000 */
[----:B-1----:R-:W-:-:S06]  /*1bb30*/  IADD3 R4, R4, 0xffffffe, RZ ;  /* 0x0ffffffe04047810 */ /* 0x002fcc0007ffe0ff */
[----:B------:R1:W2:Y:S02]  /*1bb40*/  F2I.FTZ.U32.TRUNC.NTZ R5, R4 ;  /* 0x0000000400057305 */ /* 0x0002a4000021f000 */
[----:B-1----:R-:W-:-:S04]  /*1bb50*/  LOP3.LUT R4, R0, R2, RZ, 0x3c, !PT ;  /* 0x0000000200047212 */ /* 0x002fc800078e3cff */
[----:B------:R-:W-:Y:S01]  /*1bb60*/  ISETP.GE.AND P4, PT, R4, RZ, PT ;  /* 0x000000ff0400720c */ /* 0x000fe20003f86270 */
[----:B--2---:R-:W-:-:S04]  /*1bb70*/  IMAD.MOV R4, RZ, RZ, -R5 ;  /* 0x000000ffff047224 */ /* 0x004fc800078e0a05 */
[----:B------:R-:W-:Y:S02]  /*1bb80*/  IMAD R7, R4, R3, RZ ;  /* 0x0000000304077224 */ /* 0x000fe400078e02ff */
[----:B------:R-:W-:-:S04]  /*1bb90*/  IMAD.MOV.U32 R4, RZ, RZ, RZ ;  /* 0x000000ffff047224 */ /* 0x000fc800078e00ff */
[----:B------:R-:W-:Y:S01]  /*1bba0*/  IMAD.HI.U32 R7, R5, R7, R4 ;  /* 0x0000000705077227 */ /* 0x000fe200078e0004 */
[----:B------:R-:W-:Y:S02]  /*1bbb0*/  IABS R4, R0 ;  /* 0x0000000000047213 */ /* 0x000fe40000000000 */
[----:B------:R-:W-:-:S04]  /*1bbc0*/  IABS R0, R2 ;  /* 0x0000000200007213 */ /* 0x000fc80000000000 */
[----:B------:R-:W-:-:S05]  /*1bbd0*/  IADD3 R0, RZ, -R0, RZ ;  /* 0x80000000ff007210 */ /* 0x000fca0007ffe0ff */
[----:B------:R-:W-:Y:S02]  /*1bbe0*/  IMAD.MOV.U32 R5, RZ, RZ, R0 ;  /* 0x000000ffff057224 */ /* 0x000fe400078e0000 */
[----:B------:R-:W-:-:S04]  /*1bbf0*/  IMAD.HI.U32 R0, R7, R4, RZ ;  /* 0x0000000407007227 */ /* 0x000fc800078e00ff */
[----:B------:R-:W-:-:S05]  /*1bc00*/  IMAD R4, R0, R5, R4 ;  /* 0x0000000500047224 */ /* 0x000fca00078e0204 */
[----:B------:R-:W-:-:S13]  /*1bc10*/  ISETP.GT.U32.AND P3, PT, R3, R4, PT ;  /* 0x000000040300720c */ /* 0x000fda0003f64070 */
[----:B------:R-:W-:Y:S01]  /*1bc20*/  @!P3 IMAD.IADD R4, R4, 0x1, -R3 ;  /* 0x000000010404b824 */ /* 0x000fe200078e0a03 */
[----:B------:R-:W-:Y:S02]  /*1bc30*/  @!P3 IADD3 R0, R0, 0x1, RZ ;  /* 0x000000010000b810 */ /* 0x000fe40007ffe0ff */
[----:B------:R-:W-:Y:S02]  /*1bc40*/  ISETP.NE.AND P3, PT, R2, RZ, PT ;  /* 0x000000ff0200720c */ /* 0x000fe40003f65270 */
[----:B------:R-:W-:-:S13]  /*1bc50*/  ISETP.GE.U32.AND P0, PT, R4, R3, PT ;  /* 0x000000030400720c */ /* 0x000fda0003f06070 */
[----:B------:R-:W-:-:S04]  /*1bc60*/  @P0 VIADD R0, R0, 0x1 ;  /* 0x0000000100000836 */ /* 0x000fc80000000000 */
[----:B------:R-:W-:Y:S01]  /*1bc70*/  @!P4 IMAD.MOV R0, RZ, RZ, -R0 ;  /* 0x000000ffff00c224 */ /* 0x000fe200078e0a00 */
[----:B------:R-:W-:-:S07]  /*1bc80*/  @!P3 LOP3.LUT R0, RZ, R2, RZ, 0x33, !PT ;  /* 0x00000002ff00b212 */ /* 0x000fce00078e33ff */
.L_x_647:
[----:B------:R-:W-:Y:S05]  /*1bc90*/  BSYNC B0 ;  /* 0x0000000000007941 */ /* 0x000fea0003800000 */
.L_x_646:
[-C--:B------:R-:W-:Y:S01]  /*1bca0*/  IMAD R2, R13, R0.reuse, RZ ;  /* 0x000000000d027224 */ /* 0x080fe200078e02ff */
[----:B------:R-:W-:Y:S04]  /*1bcb0*/  BSSY B0, `(.L_x_648) ;  /* 0x0000146000007945 */ /* 0x000fe80003800000 */
[C---:B------:R-:W-:Y:S02]  /*1bcc0*/  VIADDMNMX R0, R2.reuse, R0, R11, PT ;  /* 0x0000000002007246 */ /* 0x040fe4000380010b */
[----:B------:R-:W-:-:S03]  /*1bcd0*/  LEA R2, R2, -R6, 0x7 ;  /* 0x8000000602027211 */ /* 0x000fc600078e38ff */
[----:B------:R-:W-:Y:S01]  /*1bce0*/  IMAD R6, R0, 0x80, -R6 ;  /* 0x0000008000067824 */ /* 0x000fe200078e0a06 */
[----:B------:R-:W-:-:S04]  /*1bcf0*/  VIMNMX R2, RZ, R2, !PT ;  /* 0x00000002ff027248 */ /* 0x000fc80007fe0100 */
[----:B------:R-:W-:-:S04]  /*1bd00*/  VIMNMX R9, R6, R9, PT ;  /* 0x0000000906097248 */ /* 0x000fc80003fe0100 */
[----:B------:R-:W-:Y:S02]  /*1bd10*/  ISETP.GT.AND P0, PT, R9, R2, PT ;  /* 0x000000020900720c */ /* 0x000fe40003f04270 */
[----:B------:R-:W-:-:S04]  /*1bd20*/  SHF.R.U32.HI R2, RZ, 0x7, R2 ;  /* 0x00000007ff027819 */ /* 0x000fc80000011602 */
[----:B------:R-:W-:-:S07]  /*1bd30*/  MOV R7, R2 ;  /* 0x0000000200077202 */ /* 0x000fce0000000f00 */
[----:B------:R-:W-:-:S05]  /*1bd40*/  @P0 VIADD R9, R9, 0x7f ;  /* 0x0000007f09090836 */ /* 0x000fca0000000000 */
[----:B------:R-:W-:-:S04]  /*1bd50*/  @P0 SHF.R.S32.HI R0, RZ, 0x1f, R9 ;  /* 0x0000001fff000819 */ /* 0x000fc80000011409 */
[----:B------:R-:W-:-:S04]  /*1bd60*/  @P0 LEA.HI R9, R0, R9, RZ, 0x7 ;  /* 0x0000000900090211 */ /* 0x000fc800078f38ff */
[----:B------:R-:W-:Y:S02]  /*1bd70*/  @P0 SHF.R.S32.HI R7, RZ, 0x7, R9 ;  /* 0x00000007ff070819 */ /* 0x000fe40000011409 */
[----:B------:R-:W-:Y:S02]  /*1bd80*/  PLOP3.LUT P0, PT, PT, PT, PT, 0x80, 0x0 ;  /* 0x000000000000781c */ /* 0x000fe40003f0f070 */
[----:B------:R-:W-:-:S13]  /*1bd90*/  ISETP.GT.AND P3, PT, R7, R2, PT ;  /* 0x000000020700720c */ /* 0x000fda0003f64270 */
[----:B------:R-:W-:Y:S05]  /*1bda0*/  @!P3 BRA `(.L_x_649) ;  /* 0x0000001000d8b947 */ /* 0x000fea0003800000 */
[----:B------:R-:W-:Y:S01]  /*1bdb0*/  UMOV UR4, 0xffffffff ;  /* 0xffffffff00047882 */ /* 0x000fe20000000000 */
[----:B------:R-:W-:Y:S02]  /*1bdc0*/  SEL R0, R12, RZ, !P2 ;  /* 0x000000ff0c007207 */ /* 0x000fe40005000000 */
[----:B------:R-:W-:Y:S05]  /*1bdd0*/  BRA.DIV UR4, `(.L_x_650) ;  /* 0x0000006e04b07947 */ /* 0x000fea000b800000 */
[----:B------:R-:W1:Y:S02]  /*1bde0*/  S2R R3, SR_TID.X ;  /* 0x0000000000037919 */ /* 0x000e640000002100 */
[----:B-1----:R-:W-:-:S04]  /*1bdf0*/  SHF.R.U32.HI R3, RZ, 0x5, R3 ;  /* 0x00000005ff037819 */ /* 0x002fc80000011603 */
[----:B------:R-:W-:-:S05]  /*1be00*/  LOP3.LUT R3, R3, 0x3, RZ, 0xc0, !PT ;  /* 0x0000000303037812 */ /* 0x000fca00078ec0ff */
[----:B------:R1:W2:Y:S02]  /*1be10*/  SHFL.IDX PT, R14, R3, RZ, 0x1f ;  /* 0x00001fff030e7589 */ /* 0x0002a400000e0000 */
.L_x_815:
[----:B--2---:R-:W-:Y:S02]  /*1be20*/  ISETP.NE.AND P0, PT, R14, RZ, PT ;  /* 0x000000ff0e00720c */ /* 0x004fe40003f05270 */
[----:B------:R-:W-:-:S11]  /*1be30*/  PLOP3.LUT P6, PT, PT, PT, PT, 0x8, 0x0 ;  /* 0x000000000000781c */ /* 0x000fd60003fce170 */
[----:B------:R-:W-:Y:S05]  /*1be40*/  @P0 BRA `(.L_x_651) ;  /* 0x00000000000c0947 */ /* 0x000fea0003800000 */
[----:B------:R-:W-:-:S03]  /*1be50*/  UMOV UR4, 0xffffffff ;  /* 0xffffffff00047882 */ /* 0x000fc60000000000 */
[----:B------:R-:W-:Y:S05]  /*1be60*/  BRA.DIV UR4, `(.L_x_652) ;  /* 0x0000006e04c07947 */ /* 0x000fea000b800000 */
[----:B------:R-:W-:-:S13]  /*1be70*/  ELECT P6, URZ, PT ;  /* 0x00000000003f782f */ /* 0x000fda00038c0000 */
.L_x_651:
[----:B-1----:R-:W2:Y:S01]  /*1be80*/  LDL R3, [R1+0x64] ;  /* 0x0000640001037983 */ /* 0x002ea20000100800 */
[----:B------:R-:W-:Y:S01]  /*1be90*/  BSSY B1, `(.L_x_653) ;  /* 0x0000008000017945 */ /* 0x000fe20003800000 */
[----:B--2---:R-:W-:-:S05]  /*1bea0*/  VIADD R3, R3, 0x1 ;  /* 0x0000000103037836 */ /* 0x004fca0000000000 */
[----:B------:R-:W-:-:S04]  /*1beb0*/  LEA.HI R4, R3, R3, RZ, 0x1 ;  /* 0x0000000303047211 */ /* 0x000fc800078f08ff */
[----:B------:R-:W-:-:S05]  /*1bec0*/  LOP3.LUT R4, R4, 0xfffffffe, RZ, 0xc0, !PT ;  /* 0xfffffffe04047812 */ /* 0x000fca00078ec0ff */
[----:B------:R-:W-:-:S05]  /*1bed0*/  IMAD.IADD R3, R3, 0x1, -R4 ;  /* 0x0000000103037824 */ /* 0x000fca00078e0a04 */
[----:B------:R-:W-:-:S04]  /*1bee0*/  SHF.L.U32 R3, R3, 0x1f, RZ ;  /* 0x0000001f03037819 */ /* 0x000fc800000006ff */
[----:B------:R-:W1:Y:S02]  /*1bef0*/  SYNCS.PHASECHK.TRANS64.TRYWAIT P0, [R18+URZ+0x34820], R3 ;  /* 0x03482003120075a7 */ /* 0x000e64000800017f */
[----:B-1----:R-:W-:Y:S05]  /*1bf00*/  @!P0 BRA `(.L_x_654) ;  /* 0x0000006c00b88947 */ /* 0x002fea0003800000 */
.L_x_818:
[----:B------:R-:W-:Y:S05]  /*1bf10*/  BSYNC B1 ;  /* 0x0000000000017941 */ /* 0x000fea0003800000 */
.L_x_653:
[----:B------:R-:W-:Y:S04]  /*1bf20*/  BSSY B1, `(.L_x_655) ;  /* 0x0000084000017945 */ /* 0x000fe80003800000 */
[----:B------:R-:W-:Y:S05]  /*1bf30*/  @!P6 BRA `(.L_x_656) ;  /* 0x000000080008e947 */ /* 0x000fea0003800000 */
[----:B------:R-:W2:Y:S04]  /*1bf40*/  LDL R5, [R1+0x10] ;  /* 0x0000100001057983 */ /* 0x000ea80000100800 */
[----:B------:R-:W3:Y:S01]  /*1bf50*/  LDL R6, [R1+0x24] ;  /* 0x0000240001067983 */ /* 0x000ee20000100800 */
[----:B------:R-:W-:Y:S01]  /*1bf60*/  BSSY B2, `(.L_x_657) ;  /* 0x0000008000027945 */ /* 0x000fe20003800000 */
[----:B------:R-:W4:Y:S02]  /*1bf70*/  S2R R4, SR_TID.X ;  /* 0x0000000000047919 */ /* 0x000f240000002100 */
[----:B----4-:R-:W-:-:S04]  /*1bf80*/  LOP3.LUT R4, R4, 0x7f, RZ, 0xc0, !PT ;  /* 0x0000007f04047812 */ /* 0x010fc800078ec0ff */
[----:B------:R-:W-:Y:S02]  /*1bf90*/  ISETP.NE.AND P2, PT, R4, RZ, PT ;  /* 0x000000ff0400720c */ /* 0x000fe40003f45270 */
[----:B--2---:R-:W-:Y:S02]  /*1bfa0*/  LEA R5, R5, R18, 0x3 ;  /* 0x0000001205057211 */ /* 0x004fe400078e18ff */
[----:B---3--:R-:W-:-:S04]  /*1bfb0*/  SHF.L.U32 R9, R6, 0x1f, RZ ;  /* 0x0000001f06097819 */ /* 0x008fc800000006ff */
[----:B------:R-:W2:Y:S02]  /*1bfc0*/  SYNCS.PHASECHK.TRANS64.TRYWAIT P0, [R5+URZ+0x348a0], R9 ;  /* 0x0348a009050075a7 */ /* 0x000ea4000800017f */
[----:B--2---:R-:W-:Y:S05]  /*1bfd0*/  @!P0 BRA `(.L_x_658) ;  /* 0x0000006c00988947 */ /* 0x004fea0003800000 */
.L_x_819:
[----:B------:R-:W-:Y:S05]  /*1bfe0*/  BSYNC B2 ;  /* 0x0000000000027941 */ /* 0x000fea0003800000 */
.L_x_657:
[----:B------:R-:W-:Y:S04]  /*1bff0*/  BSSY B2, `(.L_x_659) ;  /* 0x0000009000027945 */ /* 0x000fe80003800000 */
[----:B------:R-:W-:Y:S05]  /*1c000*/  @P2 BRA `(.L_x_660) ;  /* 0x00000000001c2947 */ /* 0x000fea0003800000 */
[----:B------:R-:W3:Y:S01]  /*1c010*/  S2R R4, SR_TID.X ;  /* 0x0000000000047919 */ /* 0x000ee20000002100 */
[----:B-1----:R-:W-:-:S04]  /*1c020*/  IMAD.MOV.U32 R3, RZ, RZ, 0xc000 ;  /* 0x0000c000ff037424 */ /* 0x002fc800078e00ff */
[----:B------:R4:W-:Y:S01]  /*1c030*/  SYNCS.ARRIVE.TRANS64 RZ, [R5+URZ+0x34890], R3 ;  /* 0x0348900305ff79a7 */ /* 0x0009e2000800003f */
[----:B---3--:R-:W-:-:S04]  /*1c040*/  LOP3.LUT R4, R4, 0x1f, RZ, 0xc0, !PT ;  /* 0x0000001f04047812 */ /* 0x008fc800078ec0ff */
[----:B------:R-:W-:-:S13]  /*1c050*/  ISETP.NE.AND P0, PT, R4, RZ, PT ;  /* 0x000000ff0400720c */ /* 0x000fda0003f05270 */
[----:B----4-:R-:W-:Y:S05]  /*1c060*/  @!P0 BRA `(.L_x_660) ;  /* 0x0000000000048947 */ /* 0x010fea0003800000 */
[----:B------:R-:W-:Y:S01]  /*1c070*/  BPT.TRAP 0x1 ;  /* 0x000000040000795c */ /* 0x000fe20000300000 */
.L_x_660:
[----:B------:R-:W-:Y:S05]  /*1c080*/  BSYNC B2 ;  /* 0x0000000000027941 */ /* 0x000fea0003800000 */
.L_x_659:
[----:B-1----:R-:W3:Y:S01]  /*1c090*/  LDL R3, [R1+0x10] ;  /* 0x0000100001037983 */ /* 0x002ee20000100800 */
[----:B0-----:R-:W-:Y:S01]  /*1c0a0*/  IMAD.MOV.U32 R11, RZ, RZ, RZ ;  /* 0x000000ffff0b7224 */ /* 0x001fe200078e00ff */
[----:B------:R-:W-:Y:S01]  /*1c0b0*/  LEA R4, R7, R10, 0x7 ;  /* 0x0000000a07047211 */ /* 0x000fe200078e38ff */
[----:B------:R-:W-:Y:S01]  /*1c0c0*/  UIADD3 UR4, UP0, UR36, 0x570, URZ ;  /* 0x0000057024047890 */ /* 0x000fe2000ff1e03f */
[----:B------:R-:W-:Y:S01]  /*1c0d0*/  PLOP3.LUT P0, PT, PT, PT, PT, 0x80, 0x0 ;  /* 0x000000000000781c */ /* 0x000fe20003f0f070 */
[----:B------:R-:W-:Y:S01]  /*1c0e0*/  UMOV UR6, 0x0 ;  /* 0x0000000000067882 */ /* 0x000fe20000000000 */
[----:B------:R-:W-:Y:S01]  /*1c0f0*/  R2UR UR10, R11 ;  /* 0x000000000b0a72ca */ /* 0x000fe200000e0000 */
[----:B------:R-:W-:Y:S01]  /*1c100*/  VIADD R4, R4, 0xffffff80 ;  /* 0xffffff8004047836 */ /* 0x000fe20000000000 */
[----:B------:R-:W-:Y:S01]  /*1c110*/  UIADD3.X UR5, URZ, UR37, URZ, UP0, !UPT ;  /* 0x000000253f057290 */ /* 0x000fe200087fe43f */
[----:B------:R-:W-:Y:S01]  /*1c120*/  UMOV UR7, 0x12f00000 ;  /* 0x12f0000000077882 */ /* 0x000fe20000000000 */
[----:B---3--:R-:W-:-:S02]  /*1c130*/  IMAD R8, R3, 0xc000, R18 ;  /* 0x0000c00003087824 */ /* 0x008fc400078e0212 */
[----:B------:R-:W-:-:S03]  /*1c140*/  VIADD R3, R5, 0x34890 ;  /* 0x0003489005037836 */ /* 0x000fc60000000000 */
[----:B------:R-:W-:-:S07]  /*1c150*/  IADD3 R6, R8, 0x1c400, RZ ;  /* 0x0001c40008067810 */ /* 0x000fce0007ffe0ff */
.L_x_661:
        /* <DEDUP_REMOVED lines=16> */
.L_x_662:
        /* <DEDUP_REMOVED lines=11> */
[----:B------:R-:W-:Y:S01]  /*1c310*/  UMOV UR6, 0x0 ;  /* 0x0000000000067882 */ /* 0x000fe20000000000 */
[----:B------:R-:W-:Y:S01]  /*1c320*/  IADD3 R6, R8, 0x24400, RZ ;  /* 0x0002440008067810 */ /* 0x000fe20007ffe0ff */
[----:B------:R-:W-:Y:S01]  /*1c330*/  UMOV UR7, 0x12f00000 ;  /* 0x12f0000000077882 */ /* 0x000fe20000000000 */
[----:B------:R-:W-:-:S09]  /*1c340*/  UMOV UR10, 0x80 ;  /* 0x00000080000a7882 */ /* 0x000fd20000000000 */
.L_x_663:
        /* <DEDUP_REMOVED lines=10> */
[----:B------:R-:W0:Y:S01]  /*1c3f0*/  SYNCS.PHASECHK.TRANS64.TRYWAIT P0, [R5+URZ+0x348c0], R9 ;  /* 0x0348c009050075a7 */ /* 0x000e22000800017f */
[----:B------:R-:W-:Y:S04]  /*1c400*/  BSSY B2, `(.L_x_664) ;  /* 0x0000002000027945 */ /* 0x000fe80003800000 */
[----:B0-----:R-:W-:Y:S05]  /*1c410*/  @!P0 BRA `(.L_x_665) ;  /* 0x00000068009c8947 */ /* 0x001fea0003800000 */
.L_x_820:
[----:B------:R-:W-:Y:S05]  /*1c420*/  BSYNC B2 ;  /* 0x0000000000027941 */ /* 0x000fea0003800000 */
.L_x_664:
[----:B------:R-:W-:Y:S01]  /*1c430*/  BSSY B2, `(.L_x_666) ;  /* 0x000000b000027945 */ /* 0x000fe20003800000 */
[----:B------:R-:W-:Y:S02]  /*1c440*/  IMAD.MOV.U32 R8, RZ, RZ, 0x0 ;  /* 0x00000000ff087424 */ /* 0x000fe400078e00ff */
[----:B0-2---:R-:W-:Y:S01]  /*1c450*/  IMAD.MOV.U32 R9, RZ, RZ, 0x12f00000 ;  /* 0x12f00000ff097424 */ /* 0x005fe200078e00ff */
[----:B------:R-:W-:Y:S06]  /*1c460*/  @P2 BRA `(.L_x_667) ;  /* 0x00000000001c2947 */ /* 0x000fec0003800000 */
[----:B------:R-:W0:Y:S01]  /*1c470*/  S2R R6, SR_TID.X ;  /* 0x0000000000067919 */ /* 0x000e220000002100 */
[----:B------:R-:W-:-:S04]  /*1c480*/  MOV R3, 0x8000 ;  /* 0x0000800000037802 */ /* 0x000fc80000000f00 */
[----:B------:R1:W-:Y:S01]  /*1c490*/  SYNCS.ARRIVE.TRANS64 RZ, [R5+URZ+0x348b0], R3 ;  /* 0x0348b00305ff79a7 */ /* 0x0003e2000800003f */
[----:B0-----:R-:W-:-:S04]  /*1c4a0*/  LOP3.LUT R6, R6, 0x1f, RZ, 0xc0, !PT ;  /* 0x0000001f06067812 */ /* 0x001fc800078ec0ff */
[----:B------:R-:W-:-:S13]  /*1c4b0*/  ISETP.NE.AND P0, PT, R6, RZ, PT ;  /* 0x000000ff0600720c */ /* 0x000fda0003f05270 */
[----:B-1----:R-:W-:Y:S05]  /*1c4c0*/  @!P0 BRA `(.L_x_667) ;  /* 0x0000000000048947 */ /* 0x002fea0003800000 */
[----:B------:R-:W-:Y:S01]  /*1c4d0*/  BPT.TRAP 0x1 ;  /* 0x000000040000795c */ /* 0x000fe20000300000 */
.L_x_667:
[----:B------:R-:W-:Y:S05]  /*1c4e0*/  BSYNC B2 ;  /* 0x0000000000027941 */ /* 0x000fea0003800000 */
.L_x_666:
[----:B------:R-:W2:Y:S01]  /*1c4f0*/  LDL R3, [R1+0x10] ;  /* 0x0000100001037983 */ /* 0x000ea20000100800 */
[----:B------:R-:W-:Y:S01]  /*1c500*/  R2UR UR10, R11 ;  /* 0x000000000b0a72ca */ /* 0x000fe200000e0000 */
[----:B------:R-:W-:Y:S01]  /*1c510*/  VIADD R6, R18, 0x400 ;  /* 0x0000040012067836 */ /* 0x000fe20000000000 */
[----:B------:R-:W-:Y:S01]  /*1c520*/  R2UR UR6, R8 ;  /* 0x00000000080672ca */ /* 0x000fe200000e0000 */
[----:B------:R-:W-:Y:S01]  /*1c530*/  UIADD3 UR4, UP0, UR36, 0x670, URZ ;  /* 0x0000067024047890 */ /* 0x000fe2000ff1e03f */
[----:B------:R-:W-:Y:S01]  /*1c540*/  R2UR UR7, R9 ;  /* 0x00000000090772ca */ /* 0x000fe200000e0000 */
[----:B------:R-:W-:Y:S01]  /*1c550*/  VIADD R5, R5, 0x348b0 ;  /* 0x000348b005057836 */ /* 0x000fe20000000000 */
[----:B------:R-:W-:Y:S01]  /*1c560*/  PLOP3.LUT P0, PT, PT, PT, PT, 0x80, 0x0 ;  /* 0x000000000000781c */ /* 0x000fe20003f0f070 */
[----:B------:R-:W-:Y:S01]  /*1c570*/  UIADD3.X UR5, URZ, UR37, URZ, UP0, !UPT ;  /* 0x000000253f057290 */ /* 0x000fe200087fe43f */
[----:B--2---:R-:W-:-:S11]  /*1c580*/  LEA R3, R3, R6, 0xf ;  /* 0x0000000603037211 */ /* 0x004fd600078e78ff */
.L_x_668:
        /* <DEDUP_REMOVED lines=10> */
[----:B------:R-:W2:Y:S01]  /*1c630*/  LDL R11, [R1+0x10] ;  /* 0x00001000010b7983 */ /* 0x000ea20000100800 */
[----:B------:R-:W-:Y:S01]  /*1c640*/  IMAD.MOV.U32 R3, RZ, RZ, 0x6000 ;  /* 0x00006000ff037424 */ /* 0x000fe200078e00ff */
[----:B------:R-:W-:Y:S02]  /*1c650*/  R2UR UR10, R12 ;  /* 0x000000000c0a72ca */ /* 0x000fe400000e0000 */
[----:B------:R-:W-:Y:S02]  /*1c660*/  R2UR UR6, R8 ;  /* 0x00000000080672ca */ /* 0x000fe400000e0000 */
[----:B------:R-:W-:Y:S02]  /*1c670*/  R2UR UR7, R9 ;  /* 0x00000000090772ca */ /* 0x000fe400000e0000 */
[----:B------:R-:W-:Y:S01]  /*1c680*/  PLOP3.LUT P0, PT, PT, PT, PT, 0x80, 0x0 ;  /* 0x000000000000781c */ /* 0x000fe20003f0f070 */
[----:B--2---:R-:W-:-:S04]  /*1c690*/  IMAD R3, R11, R3, 0x2000 ;  /* 0x000020000b037424 */ /* 0x004fc800078e0203 */
[----:B------:R-:W-:-:S04]  /*1c6a0*/  IMAD R3, R11, -0x2000, R3 ;  /* 0xffffe0000b037824 */ /* 0x000fc800078e0203 */
[----:B------:R-:W-:-:S07]  /*1c6b0*/  IMAD R3, R3, 0x2, R6 ;  /* 0x0000000203037824 */ /* 0x000fce00078e0206 */
.L_x_669:
        /* <DEDUP_REMOVED lines=9> */
[----:B--2---:R-:W-:Y:S05]  /*1c750*/  @P0 BRA.U.ANY `(.L_x_669) ;  /* 0xfffffffd00d80947 */ /* 0x004fea000393ffff */
.L_x_656:
[----:B------:R-:W-:Y:S05]  /*1c760*/  BSYNC B1 ;  /* 0x0000000000017941 */ /* 0x000fea0003800000 */
.L_x_655:
[----:B------:R-:W1:Y:S04]  /*1c770*/  LDL.LU R8, [R1+0x10] ;  /* 0x0000100001087983 */ /* 0x000e680000300800 */
[----:B------:R-:W2:Y:S01]  /*1c780*/  LDL.LU R6, [R1+0x24] ;  /* 0x0000240001067983 */ /* 0x000ea20000300800 */
[----:B------:R-:W-:Y:S02]  /*1c790*/  PLOP3.LUT P0, PT, PT, PT, PT, 0x8, 0x0 ;  /* 0x000000000000781c */ /* 0x000fe40003f0e170 */
[----:B-1----:R-:W-:Y:S01]  /*1c7a0*/  IADD3 R3, R8, 0x1, RZ ;  /* 0x0000000108037810 */ /* 0x002fe20007ffe0ff */
[----:B------:R-:W-:-:S03]  /*1c7b0*/  VIADD R8, R7, 0xfffffffe ;  /* 0xfffffffe07087836 */ /* 0x000fc60000000000 */
[C---:B------:R-:W-:Y:S02]  /*1c7c0*/  ISETP.NE.AND P2, PT, R3.reuse, 0x2, PT ;  /* 0x000000020300780c */ /* 0x040fe40003f45270 */
[----:B------:R-:W-:Y:S02]  /*1c7d0*/  ISETP.GE.AND P3, PT, R8, R2, PT ;  /* 0x000000020800720c */ /* 0x000fe40003f66270 */
[----:B------:R-:W-:Y:S02]  /*1c7e0*/  SEL R4, RZ, 0x1, P2 ;  /* 0x00000001ff047807 */ /* 0x000fe40001000000 */
[----:B------:R-:W-:Y:S02]  /*1c7f0*/  SEL R3, R3, RZ, P2 ;  /* 0x000000ff03037207 */ /* 0x000fe40001000000 */
[----:B--2---:R-:W-:-:S03]  /*1c800*/  LOP3.LUT R6, R6, R4, RZ, 0x3c, !PT ;  /* 0x0000000406067212 */ /* 0x004fc600078e3cff */
[----:B------:R1:W-:Y:S04]  /*1c810*/  STL [R1+0x10], R3 ;  /* 0x0000100301007387 */ /* 0x0003e80000100800 */
[----:B------:R1:W-:Y:S01]  /*1c820*/  STL [R1+0x24], R6 ;  /* 0x0000240601007387 */ /* 0x0003e20000100800 */
[----:B------:R-:W-:Y:S05]  /*1c830*/  @!P3 BRA `(.L_x_649) ;  /* 0x000000080034b947 */ /* 0x000fea0003800000 */
.L_x_685:
[----:B------:R-:W-:Y:S05]  /*1c840*/  YIELD ;  /* 0x0000000000007946 */ /* 0x000fea0003800000 */
[----:B------:R-:W-:Y:S04]  /*1c850*/  BSSY B1, `(.L_x_670) ;  /* 0x000007f000017945 */ /* 0x000fe80003800000 */
[----:B--2---:R-:W-:Y:S05]  /*1c860*/  @!P6 BRA `(.L_x_671) ;  /* 0x0000000400f4e947 */ /* 0x004fea0003800000 */
[----:B------:R-:W2:Y:S04]  /*1c870*/  LDL R5, [R1+0x10] ;  /* 0x0000100001057983 */ /* 0x000ea80000100800 */
[----:B------:R-:W3:Y:S01]  /*1c880*/  LDL R4, [R1+0x24] ;  /* 0x0000240001047983 */ /* 0x000ee20000100800 */
[----:B------:R-:W-:Y:S01]  /*1c890*/  BSSY B2, `(.L_x_672) ;  /* 0x0000008000027945 */ /* 0x000fe20003800000 */
[----:B-1----:R-:W1:Y:S02]  /*1c8a0*/  S2R R3, SR_TID.X ;  /* 0x0000000000037919 */ /* 0x002e640000002100 */
[----:B-1----:R-:W-:-:S04]  /*1c8b0*/  LOP3.LUT R3, R3, 0x7f, RZ, 0xc0, !PT ;  /* 0x0000007f03037812 */ /* 0x002fc800078ec0ff */
[----:B------:R-:W-:Y:S01]  /*1c8c0*/  ISETP.NE.AND P3, PT, R3, RZ, PT ;  /* 0x000000ff0300720c */ /* 0x000fe20003f65270 */
[----:B--2---:R-:W-:Y:S01]  /*1c8d0*/  IMAD R7, R5, 0x8, R18 ;  /* 0x0000000805077824 */ /* 0x004fe200078e0212 */
[----:B---3--:R-:W-:-:S04]  /*1c8e0*/  SHF.L.U32 R6, R4, 0x1f, RZ ;  /* 0x0000001f04067819 */ /* 0x008fc800000006ff */
[----:B------:R-:W1:Y:S02]  /*1c8f0*/  SYNCS.PHASECHK.TRANS64.TRYWAIT P2, [R7+URZ+0x348a0], R6 ;  /* 0x0348a006070075a7 */ /* 0x000e64000804017f */
[----:B-1----:R-:W-:Y:S05]  /*1c900*/  @!P2 BRA `(.L_x_673) ;  /* 0x000000640074a947 */ /* 0x002fea0003800000 */
.L_x_821:
[----:B------:R-:W-:Y:S05]  /*1c910*/  BSYNC B2 ;  /* 0x0000000000027941 */ /* 0x000fea0003800000 */
.L_x_672:
[----:B------:R-:W-:Y:S04]  /*1c920*/  BSSY B2, `(.L_x_674) ;  /* 0x0000009000027945 */ /* 0x000fe80003800000 */
[----:B------:R-:W-:Y:S05]  /*1c930*/  @P3 BRA `(.L_x_675) ;  /* 0x00000000001c3947 */ /* 0x000fea0003800000 */
[----:B------:R-:W2:Y:S01]  /*1c940*/  S2R R4, SR_TID.X ;  /* 0x0000000000047919 */ /* 0x000ea20000002100 */
[----:B------:R-:W-:-:S04]  /*1c950*/  MOV R3, 0xc000 ;  /* 0x0000c00000037802 */ /* 0x000fc80000000f00 */
[----:B------:R3:W-:Y:S01]  /*1c960*/  SYNCS.ARRIVE.TRANS64 RZ, [R7+URZ+0x34890], R3 ;  /* 0x0348900307ff79a7 */ /* 0x0007e2000800003f */
[----:B--2---:R-:W-:-:S04]  /*1c970*/  LOP3.LUT R4, R4, 0x1f, RZ, 0xc0, !PT ;  /* 0x0000001f04047812 */ /* 0x004fc800078ec0ff */
[----:B------:R-:W-:-:S13]  /*1c980*/  ISETP.NE.AND P2, PT, R4, RZ, PT ;  /* 0x000000ff0400720c */ /* 0x000fda0003f45270 */
[----:B---3--:R-:W-:Y:S05]  /*1c990*/  @!P2 BRA `(.L_x_675) ;  /* 0x000000000004a947 */ /* 0x008fea0003800000 */
[----:B------:R-:W-:Y:S01]  /*1c9a0*/  BPT.TRAP 0x1 ;  /* 0x000000040000795c */ /* 0x000fe20000300000 */
.L_x_675:
[----:B------:R-:W-:Y:S05]  /*1c9b0*/  BSYNC B2 ;  /* 0x0000000000027941 */ /* 0x000fea0003800000 */
.L_x_674:
[----:B------:R-:W2:Y:S01]  /*1c9c0*/  LDL R3, [R1+0x10] ;  /* 0x0000100001037983 */ /* 0x000ea20000100800 */
[----:B0-----:R-:W-:Y:S01]  /*1c9d0*/  IMAD.MOV.U32 R11, RZ, RZ, RZ ;  /* 0x000000ffff0b7224 */ /* 0x001fe200078e00ff */
[----:B------:R-:W-:Y:S01]  /*1c9e0*/  UIADD3 UR4, UP0, UR36, 0x570, URZ ;  /* 0x0000057024047890 */ /* 0x000fe2000ff1e03f */
[----:B------:R-:W-:Y:S01]  /*1c9f0*/  PLOP3.LUT P2, PT, PT, PT, PT, 0x80, 0x0 ;  /* 0x000000000000781c */ /* 0x000fe20003f4f070 */
[----:B------:R-:W-:Y:S01]  /*1ca00*/  IMAD R4, R8, 0x80, R10 ;  /* 0x0000008008047824 */ /* 0x000fe200078e020a */
[----:B------:R-:W-:Y:S01]  /*1ca10*/  UMOV UR6, 0x0 ;  /* 0x0000000000067882 */ /* 0x000fe20000000000 */
[----:B------:R-:W-:Y:S01]  /*1ca20*/  R2UR UR10, R11 ;  /* 0x000000000b0a72ca */ /* 0x000fe200000e0000 */
[----:B------:R-:W-:Y:S01]  /*1ca30*/  UIADD3.X UR5, URZ, UR37, URZ, UP0, !UPT ;  /* 0x000000253f057290 */ /* 0x000fe200087fe43f */
[----:B------:R-:W-:Y:S01]  /*1ca40*/  UMOV UR7, 0x12f00000 ;  /* 0x12f0000000077882 */ /* 0x000fe20000000000 */
[----:B--2---:R-:W-:Y:S01]  /*1ca50*/  IMAD R5, R3, 0xc000, R18 ;  /* 0x0000c00003057824 */ /* 0x004fe200078e0212 */
[----:B------:R-:W-:-:S03]  /*1ca60*/  IADD3 R3, R7, 0x34890, RZ ;  /* 0x0003489007037810 */ /* 0x000fc60007ffe0ff */
[----:B------:R-:W-:-:S08]  /*1ca70*/  VIADD R9, R5, 0x1c400 ;  /* 0x0001c40005097836 */ /* 0x000fd00000000000 */
.L_x_676:
        /* <DEDUP_REMOVED lines=12> */
[----:B------:R-:W-:Y:S01]  /*1cb40*/  UMOV UR6, 0x0 ;  /* 0x0000000000067882 */ /* 0x000fe20000000000 */
[----:B------:R-:W-:Y:S01]  /*1cb50*/  IADD3 R9, R5, 0x20400, RZ ;  /* 0x0002040005097810 */ /* 0x000fe20007ffe0ff */
[----:B------:R-:W-:Y:S01]  /*1cb60*/  UMOV UR7, 0x12f00000 ;  /* 0x12f0000000077882 */ /* 0x000fe20000000000 */
[----:B------:R-:W-:-:S15]  /*1cb70*/  R2UR UR10, R14 ;  /* 0x000000000e0a72ca */ /* 0x000fde00000e0000 */
.L_x_677:
        /* <DEDUP_REMOVED lines=15> */
.L_x_678:
        /* <DEDUP_REMOVED lines=13> */
.L_x_822:
[----:B------:R-:W-:Y:S05]  /*1cd40*/  BSYNC B2 ;  /* 0x0000000000027941 */ /* 0x000fea0003800000 */
.L_x_679:
[----:B------:R-:W-:Y:S01]  /*1cd50*/  BSSY B2, `(.L_x_681) ;  /* 0x000000b000027945 */ /* 0x000fe20003800000 */
[----:B------:R-:W-:Y:S01]  /*1cd60*/  IMAD.MOV.U32 R12, RZ, RZ, 0x0 ;  /* 0x00000000ff0c7424 */ /* 0x000fe200078e00ff */
[----:B------:R-:W-:Y:S02]  /*1cd70*/  MOV R13, 0x12f00000 ;  /* 0x12f00000000d7802 */ /* 0x000fe40000000f00 */
[----:B------:R-:W-:Y:S05]  /*1cd80*/  @P3 BRA `(.L_x_682) ;  /* 0x00000000001c3947 */ /* 0x000fea0003800000 */
[----:B------:R-:W2:Y:S01]  /*1cd90*/  S2R R5, SR_TID.X ;  /* 0x0000000000057919 */ /* 0x000ea20000002100 */
[----:B------:R-:W-:-:S04]  /*1cda0*/  IMAD.MOV.U32 R3, RZ, RZ, 0x8000 ;  /* 0x00008000ff037424 */ /* 0x000fc800078e00ff */
[----:B------:R3:W-:Y:S01]  /*1cdb0*/  SYNCS.ARRIVE.TRANS64 RZ, [R7+URZ+0x348b0], R3 ;  /* 0x0348b00307ff79a7 */ /* 0x0007e2000800003f */
[----:B--2---:R-:W-:-:S04]  /*1cdc0*/  LOP3.LUT R5, R5, 0x1f, RZ, 0xc0, !PT ;  /* 0x0000001f05057812 */ /* 0x004fc800078ec0ff */
[----:B------:R-:W-:-:S13]  /*1cdd0*/  ISETP.NE.AND P2, PT, R5, RZ, PT ;  /* 0x000000ff0500720c */ /* 0x000fda0003f45270 */
[----:B---3--:R-:W-:Y:S05]  /*1cde0*/  @!P2 BRA `(.L_x_682) ;  /* 0x000000000004a947 */ /* 0x008fea0003800000 */
[----:B------:R-:W-:Y:S01]  /*1cdf0*/  BPT.TRAP 0x1 ;  /* 0x000000040000795c */ /* 0x000fe20000300000 */
.L_x_682:
[----:B------:R-:W-:Y:S05]  /*1ce00*/  BSYNC B2 ;  /* 0x0000000000027941 */ /* 0x000fea0003800000 */
.L_x_681:
[----:B------:R-:W2:Y:S01]  /*1ce10*/  LDL R5, [R1+0x10] ;  /* 0x0000100001057983 */ /* 0x000ea20000100800 */
[----:B------:R-:W-:Y:S01]  /*1ce20*/  R2UR UR10, R11 ;  /* 0x000000000b0a72ca */ /* 0x000fe200000e0000 */
[----:B------:R-:W-:Y:S01]  /*1ce30*/  VIADD R3, R18, 0x400 ;  /* 0x0000040012037836 */ /* 0x000fe20000000000 */
[----:B------:R-:W-:Y:S01]  /*1ce40*/  R2UR UR6, R12 ;  /* 0x000000000c0672ca */ /* 0x000fe200000e0000 */
[----:B------:R-:W-:Y:S01]  /*1ce50*/  UIADD3 UR4, UP0, UR36, 0x670, URZ ;  /* 0x0000067024047890 */ /* 0x000fe2000ff1e03f */
[----:B------:R-:W-:Y:S02]  /*1ce60*/  R2UR UR7, R13 ;  /* 0x000000000d0772ca */ /* 0x000fe400000e0000 */
[----:B------:R-:W-:Y:S01]  /*1ce70*/  PLOP3.LUT P2, PT, PT, PT, PT, 0x80, 0x0 ;  /* 0x000000000000781c */ /* 0x000fe20003f4f070 */
[----:B------:R-:W-:Y:S01]  /*1ce80*/  UIADD3.X UR5, URZ, UR37, URZ, UP0, !UPT ;  /* 0x000000253f057290 */ /* 0x000fe200087fe43f */
[----:B01----:R-:W-:Y:S01]  /*1ce90*/  IADD3 R7, R7, 0x348b0, RZ ;  /* 0x000348b007077810 */ /* 0x003fe20007ffe0ff */
[----:B--2---:R-:W-:-:S10]  /*1cea0*/  IMAD R3, R5, 0x8000, R3 ;  /* 0x0000800005037824 */ /* 0x004fd400078e0203 */
.L_x_683:
        /* <DEDUP_REMOVED lines=15> */
.L_x_684:
        /* <DEDUP_REMOVED lines=10> */
.L_x_671:
[----:B------:R-:W-:Y:S05]  /*1d040*/  BSYNC B1 ;  /* 0x0000000000017941 */ /* 0x000fea0003800000 */
.L_x_670:
[----:B-1----:R-:W2:Y:S04]  /*1d050*/  LDL.LU R6, [R1+0x10] ;  /* 0x0000100001067983 */ /* 0x002ea80000300800 */
[----:B------:R-:W3:Y:S01]  /*1d060*/  LDL.LU R5, [R1+0x24] ;  /* 0x0000240001057983 */ /* 0x000ee20000300800 */
[C---:B------:R-:W-:Y:S01]  /*1d070*/  ISETP.GT.AND P3, PT, R8.reuse, R2, PT ;  /* 0x000000020800720c */ /* 0x040fe20003f64270 */
[----:B------:R-:W-:Y:S01]  /*1d080*/  VIADD R8, R8, 0xffffffff ;  /* 0xffffffff08087836 */ /* 0x000fe20000000000 */
[----:B--2---:R-:W-:-:S04]  /*1d090*/  IADD3 R3, R6, 0x1, RZ ;  /* 0x0000000106037810 */ /* 0x004fc80007ffe0ff */
[----:B------:R-:W-:-:S04]  /*1d0a0*/  ISETP.NE.AND P2, PT, R3, 0x2, PT ;  /* 0x000000020300780c */ /* 0x000fc80003f45270 */
[----:B------:R-:W-:Y:S02]  /*1d0b0*/  SEL R4, RZ, 0x1, P2 ;  /* 0x00000001ff047807 */ /* 0x000fe40001000000 */
[----:B------:R-:W-:Y:S02]  /*1d0c0*/  SEL R3, R3, RZ, P2 ;  /* 0x000000ff03037207 */ /* 0x000fe40001000000 */
[----:B---3--:R-:W-:-:S05]  /*1d0d0*/  LOP3.LUT R5, R5, R4, RZ, 0x3c, !PT ;  /* 0x0000000405057212 */ /* 0x008fca00078e3cff */
[----:B------:R2:W-:Y:S04]  /*1d0e0*/  STL [R1+0x24], R5 ;  /* 0x0000240501007387 */ /* 0x0005e80000100800 */
[----:B------:R2:W-:Y:S01]  /*1d0f0*/  STL [R1+0x10], R3 ;  /* 0x0000100301007387 */ /* 0x0005e20000100800 */
[----:B------:R-:W-:Y:S05]  /*1d100*/  @P3 BRA `(.L_x_685) ;  /* 0xfffffff400cc3947 */ /* 0x000fea000383ffff */
.L_x_649:
[----:B------:R-:W-:Y:S05]  /*1d110*/  BSYNC B0 ;  /* 0x0000000000007941 */ /* 0x000fea0003800000 */
.L_x_648:
[----:B------:R3:W5:Y:S01]  /*1d120*/  LDL R7, [R1+0x40] ;  /* 0x0000400001077983 */ /* 0x0007620000100800 */
[----:B------:R-:W-:Y:S05]  /*1d130*/  @!P0 WARPSYNC.ALL ;  /* 0x0000000000008948 */ /* 0x000fea0003800000 */
[----:B------:R3:W-:Y:S01]  /*1d140*/  STL [R1+0x44], RZ ;  /* 0x000044ff01007387 */ /* 0x0007e20000100800 */
[----:B------:R-:W-:Y:S01]  /*1d150*/  BSSY B0, `(.L_x_686) ;  /* 0x0000020000007945 */ /* 0x000fe20003800000 */
[----:B------:R-:W-:Y:S06]  /*1d160*/  @!P0 BAR.SYNC.DEFER_BLOCKING 0xc, 0x180 ;  /* 0x0306000000008b1d */ /* 0x000fec0000010000 */
[----:B---3--:R-:W-:Y:S05]  /*1d170*/  @!P1 BRA `(.L_x_687) ;  /* 0x0000000000749947 */ /* 0x008fea0003800000 */
[----:B------:R-:W-:-:S13]  /*1d180*/  ISETP.NE.AND P0, PT, R17, RZ, PT ;  /* 0x000000ff1100720c */ /* 0x000fda0003f05270 */
[----:B------:R-:W3:Y:S02]  /*1d190*/  @!P0 LDC R17, c[0x0][0x9f0] ;  /* 0x00027c00ff118b82 */ /* 0x000ee40000000800 */
[----:B---3--:R-:W-:-:S04]  /*1d1a0*/  IABS R0, R17 ;  /* 0x0000001100007213 */ /* 0x008fc80000000000 */
[----:B------:R-:W3:Y:S08]  /*1d1b0*/  I2F.RP R2, R0 ;  /* 0x0000000000027306 */ /* 0x000ef00000209400 */
[----:B---3--:R-:W3:Y:S02]  /*1d1c0*/  MUFU.RCP R2, R2 ;  /* 0x0000000200027308 */ /* 0x008ee40000001000 */
[----:B---3--:R-:W-:-:S06]  /*1d1d0*/  VIADD R2, R2, 0xffffffe ;  /* 0x0ffffffe02027836 */ /* 0x008fcc0000000000 */
[----:B-12---:R-:W1:Y:S02]  /*1d1e0*/  F2I.FTZ.U32.TRUNC.NTZ R3, R2 ;  /* 0x0000000200037305 */ /* 0x006e64000021f000 */
[----:B-1----:R-:W-:-:S05]  /*1d1f0*/  IADD3 R2, RZ, -R3, RZ ;  /* 0x80000003ff027210 */ /* 0x002fca0007ffe0ff */
[----:B------:R-:W-:Y:S02]  /*1d200*/  IMAD R4, R2, R0, RZ ;  /* 0x0000000002047224 */ /* 0x000fe400078e02ff */
[----:B------:R-:W-:-:S04]  /*1d210*/  IMAD.MOV.U32 R2, RZ, RZ, RZ ;  /* 0x000000ffff027224 */ /* 0x000fc800078e00ff */
[----:B------:R-:W-:Y:S01]  /*1d220*/  IMAD.HI.U32 R6, R3, R4, R2 ;  /* 0x0000000403067227 */ /* 0x000fe200078e0002 */
[----:B------:R-:W-:Y:S02]  /*1d230*/  IABS R2, R17 ;  /* 0x0000001100027213 */ /* 0x000fe40000000000 */
[----:B-----5:R-:W-:-:S03]  /*1d240*/  IADD3 R4, R7, -0x1, R17 ;  /* 0xffffffff07047810 */ /* 0x020fc60007ffe011 */
[----:B------:R-:W-:Y:S01]  /*1d250*/  IMAD.MOV R2, RZ, RZ, -R2 ;  /* 0x000000ffff027224 */ /* 0x000fe200078e0a02 */
[----:B------:R-:W-:Y:S02]  /*1d260*/  IABS R3, R4 ;  /* 0x0000000400037213 */ /* 0x000fe40000000000 */
[----:B------:R-:W-:Y:S02]  /*1d270*/  LOP3.LUT R4, R4, R17, RZ, 0x3c, !PT ;  /* 0x0000001104047212 */ /* 0x000fe400078e3cff */
[----:B------:R-:W-:Y:S01]  /*1d280*/  MOV R5, R2 ;  /* 0x0000000200057202 */ /* 0x000fe20000000f00 */
        /* <DEDUP_REMOVED lines=8> */
[----:B------:R-:W-:-:S05]  /*1d310*/  @P0 IADD3 R2, R2, 0x1, RZ ;  /* 0x0000000102020810 */ /* 0x000fca0007ffe0ff */
[----:B------:R-:W-:Y:S01]  /*1d320*/  @!P2 IMAD.MOV R2, RZ, RZ, -R2 ;  /* 0x000000ffff02a224 */ /* 0x000fe200078e0a02 */
[----:B------:R-:W-:-:S05]  /*1d330*/  @!P1 LOP3.LUT R2, RZ, R17, RZ, 0x33, !PT ;  /* 0x00000011ff029212 */ /* 0x000fca00078e33ff */
[----:B------:R3:W-:Y:S02]  /*1d340*/  STL [R1+0x44], R2 ;  /* 0x0000440201007387 */ /* 0x0007e40000100800 */
.L_x_687:
[----:B------:R-:W-:Y:S05]  /*1d350*/  BSYNC B0 ;  /* 0x0000000000007941 */ /* 0x000fea0003800000 */
.L_x_686:
[----:B------:R-:W4:Y:S04]  /*1d360*/  LDL R0, [R1+0x44] ;  /* 0x0000440001007983 */ /* 0x000f280000100800 */
[----:B---3--:R-:W4:Y:S01]  /*1d370*/  LDL R2, [R1+0x60] ;  /* 0x0000600001027983 */ /* 0x008f220000100800 */
[----:B------:R-:W-:Y:S01]  /*1d380*/  BSSY B7, `(.L_x_688) ;  /* 0x000040e000077945 */ /* 0x000fe20003800000 */
[----:B----4-:R-:W-:-:S05]  /*1d390*/  IMAD R2, R2, R0, RZ ;  /* 0x0000000002027224 */ /* 0x010fca00078e02ff */
[----:B-----5:R-:W-:Y:S01]  /*1d3a0*/  VIADDMNMX R0, R2, R0, R7, PT ;  /* 0x0000000002007246 */ /* 0x020fe20003800107 */
[----:B------:R3:W-:Y:S03]  /*1d3b0*/  STL [R1+0x30], R2 ;  /* 0x0000300201007387 */ /* 0x0007e60000100800 */
[----:B------:R-:W-:Y:S01]  /*1d3c0*/  ISETP.GT.AND P0, PT, R0, R2, PT ;  /* 0x000000020000720c */ /* 0x000fe20003f04270 */
[----:B------:R3:W-:-:S12]  /*1d3d0*/  STL [R1+0x48], R0 ;  /* 0x0000480001007387 */ /* 0x0007d80000100800 */
[----:B---3--:R-:W-:Y:S05]  /*1d3e0*/  @P0 BRA `(.L_x_689) ;  /* 0x0000000000480947 */ /* 0x008fea0003800000 */
[----:B------:R-:W3:Y:S02]  /*1d3f0*/  S2R R0, SR_TID.X ;  /* 0x0000000000007919 */ /* 0x000ee40000002100 */
[----:B---3--:R-:W-:-:S04]  /*1d400*/  LOP3.LUT R0, R0, 0x7f, RZ, 0xc0, !PT ;  /* 0x0000007f00007812 */ /* 0x008fc800078ec0ff */
[----:B------:R-:W-:-:S13]  /*1d410*/  ISETP.NE.AND P0, PT, R0, RZ, PT ;  /* 0x000000ff0000720c */ /* 0x000fda0003f05270 */
[----:B------:R-:W-:Y:S05]  /*1d420*/  @P0 BRA `(.L_x_690) ;  /* 0x00000040000c0947 */ /* 0x000fea0003800000 */
[----:B-12---:R-:W1:Y:S01]  /*1d430*/  S2R R3, SR_LANEID ;  /* 0x0000000000037919 */ /* 0x006e620000000000 */
[----:B------:R-:W-:Y:S02]  /*1d440*/  VOTEU.ANY UR4, UPT, PT ;  /* 0x0000000000047886 */ /* 0x000fe400038e0100 */
[----:B------:R-:W1:Y:S08]  /*1d450*/  FLO.U32 R0, UR4 ;  /* 0x0000000400007d00 */ /* 0x000e7000080e0000 */
[----:B------:R-:W2:Y:S01]  /*1d460*/  POPC R4, UR4 ;  /* 0x0000000400047d09 */ /* 0x000ea20008000000 */
[----:B-1----:R-:W-:-:S02]  /*1d470*/  ISETP.EQ.U32.AND P0, PT, R0, R3, PT ;  /* 0x000000030000720c */ /* 0x002fc40003f02070 */
[----:B------:R-:W2:Y:S11]  /*1d480*/  LDC.64 R2, c[0x0][0xc60] ;  /* 0x00031800ff027b82 */ /* 0x000eb60000000a00 */
[----:B--2---:R-:W2:Y:S01]  /*1d490*/  @P0 ATOMG.E.ADD.STRONG.GPU PT, R3, desc[UR58][R2.64], R4 ;  /* 0x00000004020309a8 */ /* 0x004ea200081ee1fa */
[----:B------:R-:W1:Y:S02]  /*1d4a0*/  S2R R5, SR_LTMASK ;  /* 0x0000000000057919 */ /* 0x000e640000003900 */
[----:B-1----:R-:W-:-:S06]  /*1d4b0*/  LOP3.LUT R5, R5, UR4, RZ, 0xc0, !PT ;  /* 0x0000000405057c12 */ /* 0x002fcc000f8ec0ff */
[----:B------:R-:W1:Y:S01]  /*1d4c0*/  POPC R5, R5 ;  /* 0x0000000500057309 */ /* 0x000e620000000000 */
[----:B--2---:R-:W1:Y:S02]  /*1d4d0*/  SHFL.IDX PT, R0, R3, R0, 0x1f ;  /* 0x00001f0003007589 */ /* 0x004e6400000e0000 */
[----:B-1----:R-:W-:-:S05]  /*1d4e0*/  IADD3 R0, R0, UR38, R5 ;  /* 0x0000002600007c10 */ /* 0x002fca000fffe005 */
[----:B------:R3:W-:Y:S01]  /*1d4f0*/  STL [R1], R0 ;  /* 0x0000000001007387 */ /* 0x0007e20000100800 */
[----:B------:R-:W-:Y:S05]  /*1d500*/  BRA `(.L_x_690) ;  /* 0x0000003c00d47947 */ /* 0x000fea0003800000 */
.L_x_689:
        /* <DEDUP_REMOVED lines=8> */
[----:B------:R-:W-:Y:S01]  /*1d590*/  MOV R4, UR6 ;  /* 0x0000000600047c02 */ /* 0x000fe20008000f00 */
[----:B--2---:R-:W-:Y:S01]  /*1d5a0*/  IMAD.U32 R5, RZ, RZ, UR7 ;  /* 0x00000007ff057e24 */ /* 0x004fe2000f8e00ff */
[----:B-1----:R-:W1:Y:S01]  /*1d5b0*/  LDC.64 R2, c[0x4][R2] ;  /* 0x0100000002027b82 */ /* 0x002e620000000a00 */
[----:B------:R-:W-:Y:S01]  /*1d5c0*/  IMAD.U32 R6, RZ, RZ, UR8 ;  /* 0x00000008ff067e24 */ /* 0x000fe2000f8e00ff */
[----:B------:R-:W-:Y:S01]  /*1d5d0*/  MOV R7, UR9 ;  /* 0x0000000900077c02 */ /* 0x000fe20008000f00 */
[----:B------:R-:W-:Y:S01]  /*1d5e0*/  IMAD.U32 R10, RZ, RZ, UR4 ;  /* 0x00000004ff0a7e24 */ /* 0x000fe2000f8e00ff */
[----:B------:R-:W-:Y:S01]  /*1d5f0*/  MOV R8, 0x70 ;  /* 0x0000007000087802 */ /* 0x000fe20000000f00 */
[----:B0-----:R-:W-:-:S02]  /*1d600*/  IMAD.U32 R11, RZ, RZ, UR5 ;  /* 0x00000005ff0b7e24 */ /* 0x001fc4000f8e00ff */
[----:B------:R-:W-:Y:S02]  /*1d610*/  IMAD.MOV.U32 R12, RZ, RZ, 0x1 ;  /* 0x00000001ff0c7424 */ /* 0x000fe400078e00ff */
[----:B------:R-:W-:-:S07]  /*1d620*/  IMAD.MOV.U32 R13, RZ, RZ, RZ ;  /* 0x000000ffff0d7224 */ /* 0x000fce00078e00ff */
[----:B------:R-:W-:-:S07]  /*1d630*/  LEPC R20, `(.L_x_692) ;  /* 0x000000001014794e */ /* 0x000fce0000000000 */
[----:B-1----:R-:W-:Y:S05]  /*1d640*/  CALL.ABS.NOINC R2 ;  /* 0x0000000002007343 */ /* 0x002fea0003c00000 */
.L_x_692:
[----:B------:R-:W-:Y:S05]  /*1d650*/  BSYNC B6 ;  /* 0x0000000000067941 */ /* 0x000fea0003800000 */
.L_x_691:
[----:B------:R-:W-:Y:S01]  /*1d660*/  IADD3 R0, R18, 0x400, RZ ;  /* 0x0000040012007810 */ /* 0x000fe20007ffe0ff */
[----:B------:R-:W-:Y:S03]  /*1d670*/  BSSY B6, `(.L_x_693) ;  /* 0x0000022000067945 */ /* 0x000fe60003800000 */
[----:B------:R-:W-:-:S13]  /*1d680*/  LOP3.LUT P0, RZ, R0, 0x3ff, RZ, 0xc0, !PT ;  /* 0x000003ff00ff7812 */ /* 0x000fda000780c0ff */
[----:B------:R-:W-:Y:S05]  /*1d690*/  @!P0 BRA `(.L_x_694) ;  /* 0x00000000007c8947 */ /* 0x000fea0003800000 */
[----:B------:R-:W-:Y:S01]  /*1d6a0*/  MOV R17, 0x0 ;  /* 0x0000000000117802 */ /* 0x000fe20000000f00 */
[----:B------:R-:W-:Y:S01]  /*1d6b0*/  ULDC.64 UR6, c[0x4][0xb8] ;  /* 0x01002e0000067ab9 */ /* 0x000fe20000000a00 */
[----:B------:R-:W-:Y:S01]  /*1d6c0*/  ULDC.64 UR8, c[0x4][0xc0] ;  /* 0x0100300000087ab9 */ /* 0x000fe20000000a00 */
[----:B------:R-:W-:Y:S01]  /*1d6d0*/  ULDC.64 UR4, c[0x4][0x10] ;  /* 0x0100040000047ab9 */ /* 0x000fe20000000a00 */
[----:B-12---:R1:W2:Y:S01]  /*1d6e0*/  LDC.64 R2, c[0x4][R17] ;  /* 0x0100000011027b82 */ /* 0x0062a20000000a00 */
[----:B------:R-:W-:Y:S01]  /*1d6f0*/  IMAD.U32 R4, RZ, RZ, UR6 ;  /* 0x00000006ff047e24 */ /* 0x000fe2000f8e00ff */
[----:B------:R-:W-:Y:S01]  /*1d700*/  MOV R6, UR8 ;  /* 0x0000000800067c02 */ /* 0x000fe20008000f00 */
[----:B------:R-:W-:Y:S01]  /*1d710*/  IMAD.U32 R5, RZ, RZ, UR7 ;  /* 0x00000007ff057e24 */ /* 0x000fe2000f8e00ff */
[----:B0-----:R-:W-:Y:S01]  /*1d720*/  MOV R11, UR5 ;  /* 0x00000005000b7c02 */ /* 0x001fe20008000f00 */
[----:B------:R-:W-:Y:S01]  /*1d730*/  IMAD.U32 R7, RZ, RZ, UR9 ;  /* 0x00000009ff077e24 */ /* 0x000fe2000f8e00ff */
[----:B------:R-:W-:Y:S01]  /*1d740*/  MOV R13, RZ ;  /* 0x000000ff000d7202 */ /* 0x000fe20000000f00 */
[----:B------:R-:W-:-:S02]  /*1d750*/  IMAD.U32 R10, RZ, RZ, UR4 ;  /* 0x00000004ff0a7e24 */ /* 0x000fc4000f8e00ff */
[----:B------:R-:W-:Y:S02]  /*1d760*/  IMAD.MOV.U32 R8, RZ, RZ, 0x70 ;  /* 0x00000070ff087424 */ /* 0x000fe400078e00ff */
[----:B-1----:R-:W-:-:S07]  /*1d770*/  IMAD.MOV.U32 R12, RZ, RZ, 0x1 ;  /* 0x00000001ff0c7424 */ /* 0x002fce00078e00ff */
[----:B------:R-:W-:-:S07]  /*1d780*/  LEPC R20, `(.L_x_695) ;  /* 0x000000001014794e */ /* 0x000fce0000000000 */
[----:B--2---:R-:W-:Y:S05]  /*1d790*/  CALL.ABS.NOINC R2 ;  /* 0x0000000002007343 */ /* 0x004fea0003c00000 */
.L_x_695:
        /* <DEDUP_REMOVED lines=9> */
[----:B------:R-:W-:Y:S01]  /*1d830*/  MOV R13, RZ ;  /* 0x000000ff000d7202 */ /* 0x000fe20000000f00 */
[----:B------:R-:W-:-:S02]  /*1d840*/  IMAD.U32 R10, RZ, RZ, UR8 ;  /* 0x00000008ff0a7e24 */ /* 0x000fc4000f8e00ff */
[----:B------:R-:W-:Y:S02]  /*1d850*/  IMAD.MOV.U32 R8, RZ, RZ, 0x70 ;  /* 0x00000070ff087424 */ /* 0x000fe400078e00ff */
[----:B0-----:R-:W-:-:S07]  /*1d860*/  IMAD.MOV.U32 R12, RZ, RZ, 0x1 ;  /* 0x00000001ff0c7424 */ /* 0x001fce00078e00ff */
[----:B------:R-:W-:-:S07]  /*1d870*/  LEPC R20, `(.L_x_694) ;  /* 0x000000001014794e */ /* 0x000fce0000000000 */
[----:B-1----:R-:W-:Y:S05]  /*1d880*/  CALL.ABS.NOINC R2 ;  /* 0x0000000002007343 */ /* 0x002fea0003c00000 */
.L_x_694:
[----:B------:R-:W-:Y:S05]  /*1d890*/  BSYNC B6 ;  /* 0x0000000000067941 */ /* 0x000fea0003800000 */
.L_x_693:
[----:B------:R-:W3:Y:S01]  /*1d8a0*/  LDL.LU R2, [R1+0x28] ;  /* 0x0000280001027983 */ /* 0x000ee20000300800 */
[----:B------:R-:W-:-:S03]  /*1d8b0*/  ULDC.64 UR4, c[0x0][0x9f8] ;  /* 0x00027e0000047ab9 */ /* 0x000fc60000000a00 */
[----:B------:R-:W1:Y:S04]  /*1d8c0*/  LDL.LU R0, [R1+0x38] ;  /* 0x0000380001007983 */ /* 0x000e680000300800 */
[----:B------:R-:W4:Y:S01]  /*1d8d0*/  LDL R7, [R1+0x18] ;  /* 0x0000180001077983 */ /* 0x000f220000100800 */
[----:B------:R-:W-:-:S03]  /*1d8e0*/  ISETP.NE.U32.AND P0, PT, RZ, UR4, PT ;  /* 0x00000004ff007c0c */ /* 0x000fc6000bf05070 */
[----:B------:R-:W5:Y:S01]  /*1d8f0*/  LDL R17, [R1+0x48] ;  /* 0x0000480001117983 */ /* 0x000f620000100800 */
[----:B------:R-:W-:-:S13]  /*1d900*/  ISETP.NE.AND.EX P0, PT, RZ, UR5, PT, P0 ;  /* 0x00000005ff007c0c */ /* 0x000fda000bf05300 */
[----:B---3--:R-:W-:-:S04]  /*1d910*/  @P0 IADD3 R2, P1, R2, UR4, RZ ;  /* 0x0000000402020c10 */ /* 0x008fc8000ff3e0ff */
[----:B-12---:R-:W-:Y:S01]  /*1d920*/  @P0 IADD3.X R3, R0, UR5, RZ, P1, !PT ;  /* 0x0000000500030c10 */ /* 0x006fe20008ffe4ff */
[----:B------:R-:W-:-:S04]  /*1d930*/  ULDC.64 UR4, c[0x0][0xa08] ;  /* 0x0002820000047ab9 */ /* 0x000fc80000000a00 */
[----:B----4-:R1:W2:Y:S02]  /*1d940*/  @P0 LDG.E R7, desc[UR58][R2.64] ;  /* 0x0000003a02070981 */ /* 0x0102a4000c1e1900 */
[----:B-1----:R-:W1:Y:S01]  /*1d950*/  LDC.64 R2, c[0x0][0x418] ;  /* 0x00010600ff027b82 */ /* 0x002e620000000a00 */
[----:B-----5:R-:W-:Y:S01]  /*1d960*/  VIADD R0, R17, 0xffffffff ;  /* 0xffffffff11007836 */ /* 0x020fe20000000000 */
[----:B--2---:R-:W-:Y:S01]  /*1d970*/  SHF.R.S32.HI R8, RZ, 0x1f, R7 ;  /* 0x0000001fff087819 */ /* 0x004fe20000011407 */
[----:B------:R2:W-:Y:S04]  /*1d980*/  @P0 STL [R1+0x18], R7 ;  /* 0x0000180701000387 */ /* 0x0005e80000100800 */
[----:B------:R2:W-:Y:S01]  /*1d990*/  STL [R1+0x28], R8 ;  /* 0x0000280801007387 */ /* 0x0005e20000100800 */
[----:B-1----:R-:W-:Y:S01]  /*1d9a0*/  LOP3.LUT P0, RZ, R2, UR4, RZ, 0xfc, !PT ;  /* 0x0000000402ff7c12 */ /* 0x002fe2000f80fcff */
[----:B------:R-:W-:-:S03]  /*1d9b0*/  UMOV UR4, 0xffffffff ;  /* 0xffffffff00047882 */ /* 0x000fc60000000000 */
[----:B------:R-:W-:-:S04]  /*1d9c0*/  LOP3.LUT P0, RZ, R3, UR5, RZ, 0xfc, P0 ;  /* 0x0000000503ff7c12 */ /* 0x000fc8000800fcff */
[----:B------:R-:W-:Y:S01]  /*1d9d0*/  SEL R17, R7, RZ, !P0 ;  /* 0x000000ff07117207 */ /* 0x000fe20004000000 */
[----:B--2---:R-:W-:Y:S08]  /*1d9e0*/  BRA.DIV UR4, `(.L_x_696) ;  /* 0x0000005604647947 */ /* 0x004ff0000b800000 */
[----:B------:R-:W1:Y:S02]  /*1d9f0*/  S2R R4, SR_TID.X ;  /* 0x0000000000047919 */ /* 0x000e640000002100 */
[----:B-1----:R-:W-:-:S04]  /*1da00*/  SHF.R.U32.HI R4, RZ, 0x5, R4 ;  /* 0x00000005ff047819 */ /* 0x002fc80000011604 */
[----:B------:R-:W-:-:S05]  /*1da10*/  LOP3.LUT R4, R4, 0x3, RZ, 0xc0, !PT ;  /* 0x0000000304047812 */ /* 0x000fca00078ec0ff */
[----:B------:R1:W2:Y:S02]  /*1da20*/  SHFL.IDX PT, R14, R4, RZ, 0x1f ;  /* 0x00001fff040e7589 */ /* 0x0002a400000e0000 */
.L_x_825:
[----:B-1----:R-:W3:Y:S01]  /*1da30*/  LDL.LU R4, [R1+0x14] ;  /* 0x0000140001047983 */ /* 0x002ee20000300800 */
[----:B------:R-:W-:Y:S02]  /*1da40*/  PLOP3.LUT P1, PT, PT, PT, PT, 0x8, 0x0 ;  /* 0x000000000000781c */ /* 0x000fe40003f2e170 */
[----:B--2---:R-:W-:Y:S01]  /*1da50*/  ISETP.NE.AND P0, PT, R14, RZ, PT ;  /* 0x000000ff0e00720c */ /* 0x004fe20003f05270 */
[----:B------:R1:W-:Y:S01]  /*1da60*/  STL [R1+0x8], R0 ;  /* 0x0000080001007387 */ /* 0x0003e20000100800 */
[----:B---3--:R-:W-:-:S09]  /*1da70*/  LOP3.LUT R4, R4, 0xfffffffe, RZ, 0xc0, !PT ;  /* 0xfffffffe04047812 */ /* 0x008fd200078ec0ff */
[----:B------:R-:W-:-:S05]  /*1da80*/  @P1 LOP3.LUT R4, R4, 0x1, RZ, 0xfc, !PT ;  /* 0x0000000104041812 */ /* 0x000fca00078efcff */
[----:B------:R1:W-:Y:S01]  /*1da90*/  STL [R1+0x14], R4 ;  /* 0x0000140401007387 */ /* 0x0003e20000100800 */
[----:B------:R-:W-:Y:S05]  /*1daa0*/  @P0 BRA `(.L_x_697) ;  /* 0x0000000400380947 */ /* 0x000fea0003800000 */
[----:B------:R-:W-:-:S03]  /*1dab0*/  UMOV UR4, 0xffffffff ;  /* 0xffffffff00047882 */ /* 0x000fc60000000000 */
[----:B------:R-:W-:Y:S05]  /*1dac0*/  BRA.DIV UR4, `(.L_x_698) ;  /* 0x0000005604607947 */ /* 0x000fea000b800000 */
[----:B------:R-:W-:-:S13]  /*1dad0*/  ELECT P6, URZ, PT ;  /* 0x00000000003f782f */ /* 0x000fda00038c0000 */
.L_x_828:
[----:B------:R-:W-:Y:S05]  /*1dae0*/  @!P6 BRA `(.L_x_697) ;  /* 0x000000040028e947 */ /* 0x000fea0003800000 */
[----:B------:R-:W-:-:S04]  /*1daf0*/  ISETP.NE.U32.AND P0, PT, R2, RZ, PT ;  /* 0x000000ff0200720c */ /* 0x000fc80003f05070 */
[----:B------:R-:W-:-:S13]  /*1db00*/  ISETP.NE.AND.EX P0, PT, R3, RZ, PT, P0 ;  /* 0x000000ff0300720c */ /* 0x000fda0003f05300 */
[----:B------:R-:W-:Y:S05]  /*1db10*/  @!P0 BRA `(.L_x_699) ;  /* 0x0000000000508947 */ /* 0x000fea0003800000 */
[----:B------:R-:W2:Y:S01]  /*1db20*/  LDC R6, c[0x0][0x43c] ;  /* 0x00010f00ff067b82 */ /* 0x000ea20000000800 */
[----:B------:R-:W-:Y:S01]  /*1db30*/  IMAD.MOV.U32 R9, RZ, RZ, R0 ;  /* 0x000000ffff097224 */ /* 0x000fe200078e0000 */
[----:B------:R-:W-:-:S04]  /*1db40*/  ULDC.64 UR4, c[0x0][0x428] ;  /* 0x00010a0000047ab9 */ /* 0x000fc80000000a00 */
[----:B-1----:R-:W-:Y:S02]  /*1db50*/  MOV R0, R9 ;  /* 0x0000000900007202 */ /* 0x002fe40000000f00 */
[----:B--2---:R-:W-:-:S13]  /*1db60*/  ISETP.NE.AND P0, PT, R6, 0x1, PT ;  /* 0x000000010600780c */ /* 0x004fda0003f05270 */
[----:B------:R-:W1:Y:S02]  /*1db70*/  @P0 LDC.64 R4, c[0x0][0x440] ;  /* 0x00011000ff040b82 */ /* 0x000e640000000a00 */
[----:B-1----:R-:W-:-:S05]  /*1db80*/  @P0 IMAD.HI.U32 R4, R9, R4, RZ ;  /* 0x0000000409040227 */ /* 0x002fca00078e00ff */
[----:B------:R-:W-:-:S04]  /*1db90*/  @P0 SHF.R.U32.HI R0, RZ, R5, R4 ;  /* 0x00000005ff000219 */ /* 0x000fc80000011604 */
[--C-:B------:R-:W-:Y:S01]  /*1dba0*/  SHF.R.S32.HI R5, RZ, 0x1f, R0.reuse ;  /* 0x0000001fff057819 */ /* 0x100fe20000011400 */
[----:B------:R-:W-:-:S04]  /*1dbb0*/  IMAD.MOV R4, RZ, RZ, -R0 ;  /* 0x000000ffff047224 */ /* 0x000fc800078e0a00 */
[----:B------:R-:W-:Y:S02]  /*1dbc0*/  IMAD R9, R6, R4, R9 ;  /* 0x0000000406097224 */ /* 0x000fe400078e0209 */
[----:B------:R-:W-:Y:S02]  /*1dbd0*/  IMAD R6, R8, UR4, RZ ;  /* 0x0000000408067c24 */ /* 0x000fe4000f8e02ff */
[----:B------:R-:W-:Y:S01]  /*1dbe0*/  IMAD.MOV.U32 R4, RZ, RZ, R0 ;  /* 0x000000ffff047224 */ /* 0x000fe200078e0000 */
[----:B------:R2:W-:Y:S01]  /*1dbf0*/  STL [R1+0x8], R9 ;  /* 0x0000080901007387 */ /* 0x0005e20000100800 */
[C---:B------:R-:W-:Y:S02]  /*1dc00*/  IMAD R0, R7.reuse, UR5, R6 ;  /* 0x0000000507007c24 */ /* 0x040fe4000f8e0206 */
[----:B------:R-:W-:-:S03]  /*1dc10*/  IMAD.WIDE.U32 R4, R7, UR4, R4 ;  /* 0x0000000407047c25 */ /* 0x000fc6000f8e0004 */
[----:B------:R-:W-:Y:S02]  /*1dc20*/  LEA R2, P0, R4, R2, 0x2 ;  /* 0x0000000204027211 */ /* 0x000fe400078010ff */
[----:B------:R-:W-:-:S04]  /*1dc30*/  IADD3 R0, R5, R0, RZ ;  /* 0x0000000005007210 */ /* 0x000fc80007ffe0ff */
[----:B------:R-:W-:-:S05]  /*1dc40*/  LEA.HI.X R3, R4, R3, R0, 0x2, P0 ;  /* 0x0000000304037211 */ /* 0x000fca00000f1400 */
[----:B------:R2:W5:Y:S02]  /*1dc50*/  LDG.E R17, desc[UR58][R2.64] ;  /* 0x0000003a02117981 */ /* 0x000564000c1e1900 */
.L_x_699:
[----:B--2---:R-:W2:Y:S01]  /*1dc60*/  LDL R2, [R1+0x1c] ;  /* 0x00001c0001027983 */ /* 0x004ea20000100800 */
[----:B-1----:R-:W-:Y:S01]  /*1dc70*/  IMAD R0, R19, 0x8, R18 ;  /* 0x0000000813007824 */ /* 0x002fe200078e0212 */
[----:B--2---:R-:W-:-:S04]  /*1dc80*/  SHF.L.U32 R2, R2, 0x1f, RZ ;  /* 0x0000001f02027819 */ /* 0x004fc800000006ff */
[----:B------:R-:W1:Y:S02]  /*1dc90*/  SYNCS.PHASECHK.TRANS64.TRYWAIT P0, [R0+URZ+0x34840], R2 ;  /* 0x03484002000075a7 */ /* 0x000e64000800017f */
[----:B-1----:R-:W-:Y:S05]  /*1dca0*/  @!P0 BRA `(.L_x_700) ;  /* 0x0000005400088947 */ /* 0x002fea0003800000 */
.L_x_829:
[----:B------:R-:W2:Y:S02]  /*1dcb0*/  S2R R3, SR_TID.X ;  /* 0x0000000000037919 */ /* 0x000ea40000002100 */
        /* <DEDUP_REMOVED lines=10> */
.L_x_701:
[----:B------:R-:W2:Y:S04]  /*1dd60*/  LDL R4, [R1+0x8] ;  /* 0x0000080001047983 */ /* 0x000ea80000100800 */
[----:B------:R-:W3:Y:S04]  /*1dd70*/  LDL R3, [R1+0x20] ;  /* 0x0000200001037983 */ /* 0x000ee80000100800 */
[----:B-1----:R-:W4:Y:S01]  /*1dd80*/  LDL.LU R2, [R1+0x14] ;  /* 0x0000140001027983 */ /* 0x002f220000300800 */
        /* <DEDUP_REMOVED lines=11> */
[----:B------:R-:W-:-:S07]  /*1de40*/  UIADD3 UR9, UR9, 0x34830, URZ ;  /* 0x0003483009097890 */ /* 0x000fce000fffe03f */
[----:B------:R-:W-:Y:S02]  /*1de50*/  UIADD3 UR14, UR8, 0x1c400, URZ ;  /* 0x0001c400080e7890 */ /* 0x000fe4000fffe03f */
[----:B------:R-:W-:Y:S02]  /*1de60*/  UIADD3 UR15, UR8, 0x20400, URZ ;  /* 0x00020400080f7890 */ /* 0x000fe4000fffe03f */
[----:B------:R-:W-:-:S03]  /*1de70*/  UIADD3 UR16, UR8, 0x24400, URZ ;  /* 0x0002440008107890 */ /* 0x000fc6000fffe03f */
[----:B------:R-:W-:Y:S01]  /*1de80*/  UMOV UR8, UR14 ;  /* 0x0000000e00087c82 */ /* 0x000fe20008000000 */
[----:B------:R-:W-:Y:S01]  /*1de90*/  UMOV UR14, 0x80 ;  /* 0x00000080000e7882 */ /* 0x000fe20000000000 */
[----:B--2---:R-:W-:Y:S02]  /*1dea0*/  R2UR UR11, R4 ;  /* 0x00000000040b72ca */ /* 0x004fe400000e0000 */
[----:B---3--:R-:W-:Y:S02]  /*1deb0*/  R2UR UR5, R3 ;  /* 0x00000000030572ca */ /* 0x008fe400000e0000 */
[----:B----4-:R-:W-:-:S04]  /*1dec0*/  LOP3.LUT R2, R2, 0xfffffffe, RZ, 0xc0, !PT ;  /* 0xfffffffe02027812 */ /* 0x010fc800078ec0ff */
[----:B------:R-:W-:-:S07]  /*1ded0*/  @P0 LOP3.LUT R2, R2, 0x1, RZ, 0xfc, !PT ;  /* 0x0000000102020812 */ /* 0x000fce00078efcff */
[----:B------:R-:W-:Y:S01]  /*1dee0*/  ULEA UR11, UR11, UR5, 0x7 ;  /* 0x000000050b0b7291 */ /* 0x000fe2000f8e383f */
[----:B------:R2:W-:Y:S01]  /*1def0*/  STL [R1+0x14], R2 ;  /* 0x0000140201007387 */ /* 0x0005e20000100800 */
[----:B------:R-:W-:-:S09]  /*1df00*/  UIADD3.X UR5, URZ, UR37, URZ, UP0, !UPT ;  /* 0x000000253f057290 */ /* 0x000fd200087fe43f */
[----:B------:R1:W-:Y:S02]  /*1df10*/  UTMALDG.4D [UR8], [UR4], desc[UR6] ;  /* 0x00000608040075b4 */ /* 0x0003e40008019000 */
[----:B-1----:R-:W-:Y:S01]  /*1df20*/  UMOV UR8, UR15 ;  /* 0x0000000f00087c82 */ /* 0x002fe20008000000 */
[----:B------:R-:W-:Y:S02]  /*1df30*/  UMOV UR10, UR17 ;  /* 0x00000011000a7c82 */ /* 0x000fe40008000000 */
[----:B------:R1:W-:Y:S02]  /*1df40*/  UTMALDG.4D [UR8], [UR4], desc[UR6] ;  /* 0x00000608040075b4 */ /* 0x0003e40008019000 */
[----:B-1----:R-:W-:Y:S01]  /*1df50*/  UMOV UR8, UR16 ;  /* 0x0000001000087c82 */ /* 0x002fe20008000000 */
[----:B------:R-:W-:Y:S02]  /*1df60*/  UMOV UR10, UR14 ;  /* 0x0000000e000a7c82 */ /* 0x000fe40008000000 */
[----:B------:R2:W-:Y:S02]  /*1df70*/  UTMALDG.4D [UR8], [UR4], desc[UR6] ;  /* 0x00000608040075b4 */ /* 0x0005e40008019000 */
[----:B--2---:R-:W-:Y:S01]  /*1df80*/  NOP ;  /* 0x0000000000007918 */ /* 0x004fe20000000000 */
.L_x_697:
[----:B------:R-:W2:Y:S04]  /*1df90*/  LDL.LU R3, [R1+0x4c] ;  /* 0x00004c0001037983 */ /* 0x000ea80000300800 */
[----:B------:R-:W3:Y:S04]  /*1dfa0*/  LDL.LU R5, [R1+0x34] ;  /* 0x0000340001057983 */ /* 0x000ee80000300800 */
[----:B-1----:R-:W4:Y:S01]  /*1dfb0*/  LDL.LU R4, [R1+0x58] ;  /* 0x0000580001047983 */ /* 0x002f220000300800 */
[----:B------:R-:W-:Y:S05]  /*1dfc0*/  WARPSYNC.ALL ;  /* 0x0000000000007948 */ /* 0x000fea0003800000 */
[----:B------:R-:W-:Y:S01]  /*1dfd0*/  ULDC.64 UR6, c[0x0][0xa00] ;  /* 0x0002800000067ab9 */ /* 0x000fe20000000a00 */
[----:B------:R-:W-:Y:S01]  /*1dfe0*/  ULDC.64 UR4, c[0x0][0x298] ;  /* 0x0000a60000047ab9 */ /* 0x000fe20000000a00 */
[----:B------:R-:W-:Y:S01]  /*1dff0*/  BAR.SYNC.DEFER_BLOCKING 0x8, 0x180 ;  /* 0x0206000000007b1d */ /* 0x000fe20000010000 */
[----:B------:R-:W-:-:S02]  /*1e000*/  ISETP.NE.U32.AND P0, PT, RZ, UR6, PT ;  /* 0x00000006ff007c0c */ /* 0x000fc4000bf05070 */
[----:B------:R-:W-:Y:S02]  /*1e010*/  IADD3 R2, R18, 0x10400, RZ ;  /* 0x0001040012027810 */ /* 0x000fe40007ffe0ff */
        /* <DEDUP_REMOVED lines=15> */
[----:B-1----:R-:W-:Y:S01]  /*1e110*/  MOV R2, 0x0 ;  /* 0x0000000000027802 */ /* 0x002fe20000000f00 */
[----:B------:R-:W-:Y:S01]  /*1e120*/  ULDC.64 UR4, c[0x4][0xb8] ;  /* 0x01002e0000047ab9 */ /* 0x000fe20000000a00 */
[----:B------:R-:W-:Y:S01]  /*1e130*/  ULDC.64 UR6, c[0x4][0xc0] ;  /* 0x0100300000067ab9 */ /* 0x000fe20000000a00 */
[----:B------:R-:W-:Y:S01]  /*1e140*/  ULDC.64 UR8, c[0x4][0x20] ;  /* 0x0100080000087ab9 */ /* 0x000fe20000000a00 */
[----:B------:R-:W-:Y:S01]  /*1e150*/  IMAD.U32 R4, RZ, RZ, UR4 ;  /* 0x00000004ff047e24 */ /* 0x000fe2000f8e00ff */
[----:B------:R-:W-:Y:S01]  /*1e160*/  MOV R5, UR5 ;  /* 0x0000000500057c02 */ /* 0x000fe20008000f00 */
[----:B------:R-:W1:Y:S01]  /*1e170*/  LDC.64 R2, c[0x4][R2] ;  /* 0x0100000002027b82 */ /* 0x000e620000000a00 */
        /* <DEDUP_REMOVED lines=9> */
.L_x_703:
[----:B------:R-:W-:Y:S05]  /*1e210*/  BSYNC B6 ;  /* 0x0000000000067941 */ /* 0x000fea0003800000 */
.L_x_702:
[----:B-1----:R-:W2:Y:S01]  /*1e220*/  LDL.LU R0, [R1+0x4c] ;  /* 0x00004c0001007983 */ /* 0x002ea20000300800 */
[----:B------:R-:W-:Y:S01]  /*1e230*/  ULDC.64 UR4, c[0x0][0x2d8] ;  /* 0x0000b60000047ab9 */ /* 0x000fe20000000a00 */
[----:B------:R-:W1:Y:S01]  /*1e240*/  LDC R8, c[0x0][0x448] ;  /* 0x00011200ff087b82 */ /* 0x000e620000000800 */
[----:B------:R-:W-:Y:S01]  /*1e250*/  ULDC.64 UR6, c[0x0][0x280] ;  /* 0x0000a00000067ab9 */ /* 0x000fe20000000a00 */
[----:B------:R-:W3:Y:S04]  /*1e260*/  LDL.LU R5, [R1+0x38] ;  /* 0x0000380001057983 */ /* 0x000ee80000300800 */
[----:B------:R-:W3:Y:S04]  /*1e270*/  LDL.LU.64 R2, [R1+0x50] ;  /* 0x0000500001027983 */ /* 0x000ee80000300a00 */
[----:B------:R-:W4:Y:S01]  /*1e280*/  LDL.LU R4, [R1+0x34] ;  /* 0x0000340001047983 */ /* 0x000f220000300800 */
[----:B-1----:R-:W-:Y:S01]  /*1e290*/  ISETP.NE.AND P0, PT, R8, 0x1, PT ;  /* 0x000000010800780c */ /* 0x002fe20003f05270 */
[----:B0-----:R-:W0:-:S12]  /*1e2a0*/  S2R R11, SR_TID.X ;  /* 0x00000000000b7919 */ /* 0x001e180000002100 */
[----:B------:R-:W1:Y:S01]  /*1e2b0*/  @P0 LDC R7, c[0x0][0x450] ;  /* 0x00011400ff070b82 */ /* 0x000e620000000800 */
[----:B---3--:R-:W-:Y:S02]  /*1e2c0*/  IMAD.MOV.U32 R3, RZ, RZ, R5 ;  /* 0x000000ffff037224 */ /* 0x008fe400078e0005 */
[----:B------:R-:W3:Y:S01]  /*1e2d0*/  LDL.LU R5, [R1+0x4] ;  /* 0x0000040001057983 */ /* 0x000ee20000300800 */
[----:B0-----:R-:W-:Y:S01]  /*1e2e0*/  SHF.L.U32 R11, R11, 0x3, RZ ;  /* 0x000000030b0b7819 */ /* 0x001fe200000006ff */
[----:B------:R-:W-:-:S03]  /*1e2f0*/  IMAD.WIDE.U32 R2, R16, UR4, R2 ;  /* 0x0000000410027c25 */ /* 0x000fc6000f8e0002 */
[----:B------:R-:W-:Y:S01]  /*1e300*/  LOP3.LUT R11, R11, 0x38, RZ, 0xc0, !PT ;  /* 0x000000380b0b7812 */ /* 0x000fe200078ec0ff */
[----:B------:R-:W-:Y:S01]  /*1e310*/  IMAD R3, R16, UR5, R3 ;  /* 0x0000000510037c24 */ /* 0x000fe2000f8e0203 */
[----:B------:R-:W-:Y:S02]  /*1e320*/  ULDC.64 UR4, c[0x0][0x2e0] ;  /* 0x0000b80000047ab9 */ /* 0x000fe40000000a00 */
[----:B--2---:R-:W-:Y:S01]  /*1e330*/  IMAD R0, R0, UR4, RZ ;  /* 0x0000000400007c24 */ /* 0x004fe2000f8e02ff */
[C---:B------:R-:W-:Y:S01]  /*1e340*/  LOP3.LUT R10, R11.reuse, 0x40, RZ, 0xfc, !PT ;  /* 0x000000400b0a7812 */ /* 0x040fe200078efcff */
[----:B----4-:R-:W-:Y:S01]  /*1e350*/  IMAD.WIDE.U32 R2, R4, UR4, R2 ;  /* 0x0000000404027c25 */ /* 0x010fe2000f8e0002 */
[----:B------:R-:W-:-:S03]  /*1e360*/  LOP3.LUT R9, R11, 0x80, RZ, 0xfc, !PT ;  /* 0x000000800b097812 */ /* 0x000fc600078efcff */
[----:B------:R-:W-:Y:S01]  /*1e370*/  IMAD R0, R4, UR5, R0 ;  /* 0x0000000504007c24 */ /* 0x000fe2000f8e0200 */
[----:B------:R-:W-:Y:S01]  /*1e380*/  ULDC.64 UR4, c[0x0][0x2d0] ;  /* 0x0000b40000047ab9 */ /* 0x000fe20000000a00 */
[----:B------:R-:W0:Y:S03]  /*1e390*/  S2R R4, SR_TID.X ;  /* 0x0000000000047919 */ /* 0x000e260000002100 */
[----:B------:R-:W-:Y:S02]  /*1e3a0*/  IADD3 R3, R3, R0, RZ ;  /* 0x0000000003037210 */ /* 0x000fe40007ffe0ff */
[----:B0-----:R-:W-:-:S04]  /*1e3b0*/  LOP3.LUT R4, R4, 0x7f, RZ, 0xc0, !PT ;  /* 0x0000007f04047812 */ /* 0x001fc800078ec0ff */
[----:B------:R-:W-:Y:S02]  /*1e3c0*/  SHF.R.U32.HI R6, RZ, 0x3, R4 ;  /* 0x00000003ff067819 */ /* 0x000fe40000011604 */
[----:B------:R-:W0:Y:S02]  /*1e3d0*/  S2R R4, SR_TID.X ;  /* 0x0000000000047919 */ /* 0x000e240000002100 */
[----:B0-----:R-:W-:-:S05]  /*1e3e0*/  IMAD.SHL.U32 R4, R4, 0x10, RZ ;  /* 0x0000001004047824 */ /* 0x001fca00078e00ff */
[----:B------:R-:W-:Y:S02]  /*1e3f0*/  LOP3.LUT R4, R6, 0x70, R4, 0xf8, !PT ;  /* 0x0000007006047812 */ /* 0x000fe400078ef804 */
[----:B------:R-:W0:Y:S01]  /*1e400*/  @P0 LDC R6, c[0x0][0x44c] ;  /* 0x00011300ff060b82 */ /* 0x000e220000000800 */
[----:B---3--:R-:W-:-:S05]  /*1e410*/  IMAD.SHL.U32 R5, R5, 0x80, RZ ;  /* 0x0000008005057824 */ /* 0x008fca00078e00ff */
[----:B------:R-:W-:-:S04]  /*1e420*/  LOP3.LUT R4, R4, R5, RZ, 0xfc, !PT ;  /* 0x0000000504047212 */ /* 0x000fc800078efcff */
[----:B------:R-:W-:Y:S01]  /*1e430*/  MOV R0, R4 ;  /* 0x0000000400007202 */ /* 0x000fe20000000f00 */
[----:B0-----:R-:W-:-:S05]  /*1e440*/  @P0 IMAD.HI.U32 R6, R4, R6, RZ ;  /* 0x0000000604060227 */ /* 0x001fca00078e00ff */
[----:B-1----:R-:W-:-:S05]  /*1e450*/  @P0 SHF.R.U32.HI R0, RZ, R7, R6 ;  /* 0x00000007ff000219 */ /* 0x002fca0000011606 */
[----:B------:R-:W-:Y:S02]  /*1e460*/  IMAD.MOV R6, RZ, RZ, -R0 ;  /* 0x000000ffff067224 */ /* 0x000fe400078e0a00 */
[----:B------:R-:W-:-:S04]  /*1e470*/  IMAD.WIDE.U32 R2, R0, UR4, R2 ;  /* 0x0000000400027c25 */ /* 0x000fc8000f8e0002 */
[----:B------:R-:W-:Y:S01]  /*1e480*/  IMAD R4, R8, R6, R4 ;  /* 0x0000000608047224 */ /* 0x000fe200078e0204 */
[----:B------:R-:W-:-:S05]  /*1e490*/  SHF.R.S32.HI R6, RZ, 0x1f, R0 ;  /* 0x0000001fff067819 */ /* 0x000fca0000011400 */
        /* <DEDUP_REMOVED lines=8> */
[----:B------:R-:W-:Y:S01]  /*1e520*/  ISETP.GE.AND P1, PT, R10, UR4, PT ;  /* 0x000000040a007c0c */ /* 0x000fe2000bf26270 */
[----:B------:R-:W-:Y:S01]  /*1e530*/  IMAD R0, R4, UR5, R0 ;  /* 0x0000000504007c24 */ /* 0x000fe2000f8e0200 */
[----:B------:R0:W5:Y:S01]  /*1e540*/  LDL R10, [R1+0x2c] ;  /* 0x00002c00010a7983 */ /* 0x0001620000100800 */
[C---:B------:R-:W-:Y:S02]  /*1e550*/  LEA R4, P3, R2.reuse, UR6, 0x1 ;  /* 0x0000000602047c11 */ /* 0x040fe4000f8608ff */
[----:B------:R-:W-:Y:S01]  /*1e560*/  IMAD.IADD R0, R3, 0x1, R0 ;  /* 0x0000000103007824 */ /* 0x000fe200078e0200 */
[----:B------:R-:W-:Y:S02]  /*1e570*/  ISETP.GE.AND P2, PT, R11, UR4, PT ;  /* 0x000000040b007c0c */ /* 0x000fe4000bf46270 */
[----:B------:R-:W-:Y:S01]  /*1e580*/  ISETP.GE.AND P0, PT, R9, UR4, PT ;  /* 0x0000000409007c0c */ /* 0x000fe2000bf06270 */
[----:B------:R-:W-:Y:S01]  /*1e590*/  UMOV UR4, 0xffffffff ;  /* 0xffffffff00047882 */ /* 0x000fe20000000000 */
[----:B------:R-:W-:-:S02]  /*1e5a0*/  LEA.HI.X R3, R2, UR7, R0, 0x1, P3 ;  /* 0x0000000702037c11 */ /* 0x000fc400098f0c00 */
[----:B0-----:R-:W-:Y:S09]  /*1e5b0*/  BRA.DIV UR4, `(.L_x_704) ;  /* 0x0000004a04d87947 */ /* 0x001ff2000b800000 */
[----:B------:R-:W0:Y:S02]  /*1e5c0*/  S2R R6, SR_TID.X ;  /* 0x0000000000067919 */ /* 0x000e240000002100 */
[----:B0-----:R-:W-:-:S04]  /*1e5d0*/  LOP3.LUT R6, R6, 0x7f, RZ, 0xc0, !PT ;  /* 0x0000007f06067812 */ /* 0x001fc800078ec0ff */
[----:B------:R-:W-:Y:S02]  /*1e5e0*/  SHF.R.U32.HI R7, RZ, 0x3, R6 ;  /* 0x00000003ff077819 */ /* 0x000fe40000011606 */
[----:B------:R-:W2:Y:S03]  /*1e5f0*/  LDL.LU R6, [R1+0x5c] ;  /* 0x00005c0001067983 */ /* 0x000ea60000300800 */
[----:B------:R-:W-:Y:S01]  /*1e600*/  IMAD.IADD R0, R7, 0x1, R5 ;  /* 0x0000000107007824 */ /* 0x000fe200078e0205 */
[----:B------:R-:W0:Y:S01]  /*1e610*/  S2R R11, SR_TID.X ;  /* 0x00000000000b7919 */ /* 0x000e220000002100 */
[----:B------:R-:W1:Y:S03]  /*1e620*/  SHFL.IDX PT, R7, R4, RZ, 0x181f ;  /* 0x00181fff04077589 */ /* 0x000e6600000e0000 */
[----:B------:R-:W-:Y:S01]  /*1e630*/  IADD3 R5, R0, 0x10, RZ ;  /* 0x0000001000057810 */ /* 0x000fe20007ffe0ff */
[----:B------:R-:W-:Y:S01]  /*1e640*/  SHFL.IDX PT, R9, R3, 0x1, 0x181f ;  /* 0x00381f0003097f89 */ /* 0x000fe200000e0000 */
[----:B0-----:R-:W-:-:S05]  /*1e650*/  IMAD.SHL.U32 R11, R11, 0x8, RZ ;  /* 0x000000080b0b7824 */ /* 0x001fca00078e00ff */
[----:B------:R-:W-:Y:S01]  /*1e660*/  LOP3.LUT R11, R11, 0x38, RZ, 0xc0, !PT ;  /* 0x000000380b0b7812 */ /* 0x000fe200078ec0ff */
[----:B--2---:R-:W-:Y:S02]  /*1e670*/  IMAD R2, R6, R8, RZ ;  /* 0x0000000806027224 */ /* 0x004fe400078e02ff */
[----:B------:R-:W0:Y:S03]  /*1e680*/  SHFL.IDX PT, R6, R3, RZ, 0x181f ;  /* 0x00181fff03067589 */ /* 0x000e2600000e0000 */
[-C--:B------:R-:W-:Y:S02]  /*1e690*/  ISETP.GE.AND P4, PT, R0, R2.reuse, PT ;  /* 0x000000020000720c */ /* 0x080fe40003f86270 */
[----:B------:R-:W-:Y:S02]  /*1e6a0*/  ISETP.GE.AND P3, PT, R5, R2, PT ;  /* 0x000000020500720c */ /* 0x000fe40003f66270 */
[----:B------:R-:W2:Y:S09]  /*1e6b0*/  SHFL.IDX PT, R5, R4, 0x1, 0x181f ;  /* 0x00381f0004057f89 */ /* 0x000eb200000e0000 */
[----:B-1----:R-:W-:-:S05]  /*1e6c0*/  @!P4 LEA R7, P5, R11, R7, 0x1 ;  /* 0x000000070b07c211 */ /* 0x002fca00078a08ff */
[----:B0-----:R-:W-:-:S05]  /*1e6d0*/  @!P4 IMAD.X R6, RZ, RZ, R6, P5 ;  /* 0x000000ffff06c224 */ /* 0x001fca00028e0606 */
[-C--:B------:R-:W-:Y:S02]  /*1e6e0*/  @!P4 LOP3.LUT R7, R7, R6.reuse, RZ, 0x3c, !PT ;  /* 0x000000060707c212 */ /* 0x080fe400078e3cff */
[----:B--2---:R-:W-:Y:S02]  /*1e6f0*/  @!P3 LEA R8, P5, R11, R5, 0x1 ;  /* 0x000000050b08b211 */ /* 0x004fe400078a08ff */
[C---:B------:R-:W-:Y:S02]  /*1e700*/  @!P4 LOP3.LUT R6, R7.reuse, R6, RZ, 0x3c, !PT ;  /* 0x000000060706c212 */ /* 0x040fe400078e3cff */
[----:B------:R-:W-:Y:S02]  /*1e710*/  @!P3 IADD3.X R5, RZ, R9, RZ, P5, !PT ;  /* 0x00000009ff05b210 */ /* 0x000fe40002ffe4ff */
[----:B------:R-:W-:-:S05]  /*1e720*/  @!P4 LOP3.LUT R7, R7, R6, RZ, 0x3c, !PT ;  /* 0x000000060707c212 */ /* 0x000fca00078e3cff */
[----:B-----5:R-:W-:Y:S04]  /*1e730*/  @!P4 LDGSTS.E.BYPASS.LTC128B.128 [R10+0x10400], desc[UR58][R6.64], !P2 ;  /* 0x10400000060acfae */ /* 0x020fe8000d101d7a */
[----:B------:R-:W-:Y:S04]  /*1e740*/  @!P4 LDGSTS.E.BYPASS.LTC128B.128 [R10+0x14400], desc[UR58][R6.64+0x80], !P1 ;  /* 0x14400080060acfae */ /* 0x000fe8000c901d7a */
[----:B------:R0:W-:Y:S02]  /*1e750*/  @!P4 LDGSTS.E.BYPASS.LTC128B.128 [R10+0x18400], desc[UR58][R6.64+0x100], !P0 ;  /* 0x18400100060acfae */ /* 0x0001e4000c101d7a */
[----:B0-----:R-:W-:-:S02]  /*1e760*/  @!P3 IMAD.MOV.U32 R6, RZ, RZ, R8 ;  /* 0x000000ffff06b224 */ /* 0x001fc400078e0008 */
[----:B------:R-:W-:Y:S01]  /*1e770*/  @!P3 IMAD.MOV.U32 R7, RZ, RZ, R5 ;  /* 0x000000ffff07b224 */ /* 0x000fe200078e0005 */
[----:B------:R-:W-:Y:S01]  /*1e780*/  IADD3 R5, R0, 0x20, RZ ;  /* 0x0000002000057810 */ /* 0x000fe20007ffe0ff */
[----:B------:R-:W-:Y:S04]  /*1e790*/  SHFL.IDX PT, R8, R3, 0x2, 0x181f ;  /* 0x00581f0003087f89 */ /* 0x000fe800000e0000 */
[----:B------:R-:W-:Y:S04]  /*1e7a0*/  @!P3 LDGSTS.E.BYPASS.LTC128B.128 [R10+0x10c00], desc[UR58][R6.64], !P2 ;  /* 0x10c00000060abfae */ /* 0x000fe8000d101d7a */
[----:B------:R-:W-:Y:S04]  /*1e7b0*/  @!P3 LDGSTS.E.BYPASS.LTC128B.128 [R10+0x14c00], desc[UR58][R6.64+0x80], !P1 ;  /* 0x14c00080060abfae */ /* 0x000fe8000c901d7a */
[----:B------:R0:W-:Y:S01]  /*1e7c0*/  @!P3 LDGSTS.E.BYPASS.LTC128B.128 [R10+0x18c00], desc[UR58][R6.64+0x100], !P0 ;  /* 0x18c00100060abfae */ /* 0x0001e2000c101d7a */
[----:B------:R-:W-:-:S03]  /*1e7d0*/  ISETP.GE.AND P3, PT, R5, R2, PT ;  /* 0x000000020500720c */ /* 0x000fc60003f66270 */
[----:B------:R-:W1:Y:S10]  /*1e7e0*/  SHFL.IDX PT, R5, R4, 0x2, 0x181f ;  /* 0x00581f0004057f89 */ /* 0x000e7400000e0000 */
[----:B-1----:R-:W-:-:S05]  /*1e7f0*/  @!P3 LEA R5, P4, R11, R5, 0x1 ;  /* 0x000000050b05b211 */ /* 0x002fca00078808ff */
[----:B0-----:R-:W-:-:S04]  /*1e800*/  @!P3 IMAD.X R6, RZ, RZ, R8, P4 ;  /* 0x000000ffff06b224 */ /* 0x001fc800020e0608 */
[----:B------:R-:W-:Y:S01]  /*1e810*/  @!P3 IMAD.MOV.U32 R7, RZ, RZ, R6 ;  /* 0x000000ffff07b224 */ /* 0x000fe200078e0006 */
[----:B------:R-:W-:Y:S01]  /*1e820*/  @!P3 MOV R6, R5 ;  /* 0x000000050006b202 */ /* 0x000fe20000000f00 */
[----:B------:R-:W-:-:S04]  /*1e830*/  VIADD R5, R0, 0x30 ;  /* 0x0000003000057836 */ /* 0x000fc80000000000 */
[----:B------:R-:W-:Y:S04]  /*1e840*/  @!P3 LDGSTS.E.BYPASS.LTC128B.128 [R10+0x11400], desc[UR58][R6.64], !P2 ;  /* 0x11400000060abfae */ /* 0x000fe8000d101d7a */
[----:B------:R-:W-:Y:S04]  /*1e850*/  @!P3 LDGSTS.E.BYPASS.LTC128B.128 [R10+0x15400], desc[UR58][R6.64+0x80], !P1 ;  /* 0x15400080060abfae */ /* 0x000fe8000c901d7a */
[----:B------:R0:W-:Y:S01]  /*1e860*/  @!P3 LDGSTS.E.BYPASS.LTC128B.128 [R10+0x19400], desc[UR58][R6.64+0x100], !P0 ;  /* 0x19400100060abfae */ /* 0x0001e2000c101d7a */
[----:B------:R-:W-:-:S03]  /*1e870*/  ISETP.GE.AND P3, PT, R5, R2, PT ;  /* 0x000000020500720c */ /* 0x000fc60003f66270 */
[----:B------:R-:W1:Y:S04]  /*1e880*/  SHFL.IDX PT, R5, R4, 0x3, 0x181f ;  /* 0x00781f0004057f89 */ /* 0x000e6800000e0000 */
[----:B0-----:R-:W0:Y:S06]  /*1e890*/  SHFL.IDX PT, R6, R3, 0x3, 0x181f ;  /* 0x00781f0003067f89 */ /* 0x001e2c00000e0000 */
[----:B-1----:R-:W-:-:S05]  /*1e8a0*/  @!P3 LEA R5, P4, R11, R5, 0x1 ;  /* 0x000000050b05b211 */ /* 0x002fca00078808ff */
[----:B0-----:R-:W-:-:S05]  /*1e8b0*/  @!P3 IMAD.X R6, RZ, RZ, R6, P4 ;  /* 0x000000ffff06b224 */ /* 0x001fca00020e0606 */
[----:B------:R-:W-:Y:S01]  /*1e8c0*/  @!P3 MOV R7, R6 ;  /* 0x000000060007b202 */ /* 0x000fe20000000f00 */
        /* <DEDUP_REMOVED lines=8> */
[----:B-1----:R-:W-:-:S04]  /*1e950*/  @!P3 LEA R5, P4, R11, R5, 0x1 ;  /* 0x000000050b05b211 */ /* 0x002fc800078808ff */
[----:B0-----:R-:W-:-:S05]  /*1e960*/  @!P3 IADD3.X R6, RZ, R6, RZ, P4, !PT ;  /* 0x00000006ff06b210 */ /* 0x001fca00027fe4ff */
[----:B------:R-:W-:Y:S02]  /*1e970*/  @!P3 IMAD.MOV.U32 R7, RZ, RZ, R6 ;  /* 0x000000ffff07b224 */ /* 0x000fe400078e0006 */
[----:B------:R-:W-:Y:S01]  /*1e980*/  @!P3 IMAD.MOV.U32 R6, RZ, RZ, R5 ;  /* 0x000000ffff06b224 */ /* 0x000fe200078e0005 */
[----:B------:R-:W-:-:S04]  /*1e990*/  IADD3 R5, R0, 0x50, RZ ;  /* 0x0000005000057810 */ /* 0x000fc80007ffe0ff */
        /* <DEDUP_REMOVED lines=8> */
[----:B------:R-:W-:Y:S01]  /*1ea20*/  @!P3 IMAD.MOV.U32 R7, RZ, RZ, R6 ;  /* 0x000000ffff07b224 */ /* 0x000fe200078e0006 */
[----:B------:R-:W-:Y:S01]  /*1ea30*/  @!P3 MOV R6, R5 ;  /* 0x000000050006b202 */ /* 0x000fe20000000f00 */
[----:B------:R-:W-:-:S04]  /*1ea40*/  VIADD R5, R0, 0x60 ;  /* 0x0000006000057836 */ /* 0x000fc80000000000 */
[----:B------:R-:W-:Y:S01]  /*1ea50*/  @!P3 LDGSTS.E.BYPASS.LTC128B.128 [R10+0x12c00], desc[UR58][R6.64], !P2 ;  /* 0x12c00000060abfae */ /* 0x000fe2000d101d7a */
[----:B------:R-:W-:-:S03]  /*1ea60*/  ISETP.GE.AND P4, PT, R5, R2, PT ;  /* 0x000000020500720c */ /* 0x000fc60003f86270 */
[----:B------:R-:W0:Y:S04]  /*1ea70*/  SHFL.IDX PT, R5, R4, 0x6, 0x181f ;  /* 0x00d81f0004057f89 */ /* 0x000e2800000e0000 */
[----:B------:R-:W-:Y:S04]  /*1ea80*/  @!P3 LDGSTS.E.BYPASS.LTC128B.128 [R10+0x16c00], desc[UR58][R6.64+0x80], !P1 ;  /* 0x16c00080060abfae */ /* 0x000fe8000c901d7a */
[----:B------:R1:W-:Y:S04]  /*1ea90*/  @!P3 LDGSTS.E.BYPASS.LTC128B.128 [R10+0x1ac00], desc[UR58][R6.64+0x100], !P0 ;  /* 0x1ac00100060abfae */ /* 0x0003e8000c101d7a */
[----:B-1----:R-:W1:Y:S01]  /*1eaa0*/  SHFL.IDX PT, R6, R3, 0x6, 0x181f ;  /* 0x00d81f0003067f89 */ /* 0x002e6200000e0000 */
[----:B0-----:R-:W-:-:S05]  /*1eab0*/  @!P4 LEA R5, P3, R11, R5, 0x1 ;  /* 0x000000050b05c211 */ /* 0x001fca00078608ff */
[----:B-1----:R-:W-:-:S05]  /*1eac0*/  @!P4 IMAD.X R6, RZ, RZ, R6, P3 ;  /* 0x000000ffff06c224 */ /* 0x002fca00018e0606 */
[----:B------:R-:W-:Y:S01]  /*1ead0*/  @!P4 MOV R7, R6 ;  /* 0x000000060007c202 */ /* 0x000fe20000000f00 */
[----:B------:R-:W-:Y:S02]  /*1eae0*/  @!P4 IMAD.MOV.U32 R6, RZ, RZ, R5 ;  /* 0x000000ffff06c224 */ /* 0x000fe400078e0005 */
[----:B------:R1:W2:Y:S04]  /*1eaf0*/  SHFL.IDX PT, R5, R3, 0x7, 0x181f ;  /* 0x00f81f0003057f89 */ /* 0x0002a800000e0000 */
[----:B------:R1:W-:Y:S04]  /*1eb00*/  @!P4 LDGSTS.E.BYPASS.LTC128B.128 [R10+0x13400], desc[UR58][R6.64], !P2 ;  /* 0x13400000060acfae */ /* 0x0003e8000d101d7a */
[----:B------:R1:W-:Y:S04]  /*1eb10*/  @!P4 LDGSTS.E.BYPASS.LTC128B.128 [R10+0x17400], desc[UR58][R6.64+0x80], !P1 ;  /* 0x17400080060acfae */ /* 0x0003e8000c901d7a */
[----:B------:R1:W-:Y:S04]  /*1eb20*/  @!P4 LDGSTS.E.BYPASS.LTC128B.128 [R10+0x1b400], desc[UR58][R6.64+0x100], !P0 ;  /* 0x1b400100060acfae */ /* 0x0003e8000c101d7a */
[----:B------:R1:W3:Y:S02]  /*1eb30*/  SHFL.IDX PT, R3, R4, 0x7, 0x181f ;  /* 0x00f81f0004037f89 */ /* 0x0002e400000e0000 */
.L_x_846:
[----:B------:R-:W-:Y:S01]  /*1eb40*/  VIADD R0, R0, 0x70 ;  /* 0x0000007000007836 */ /* 0x000fe20000000000 */
[----:B------:R-:W-:Y:S04]  /*1eb50*/  BSSY B0, `(.L_x_705) ;  /* 0x000000e000007945 */ /* 0x000fe80003800000 */
[----:B------:R-:W-:-:S13]  /*1eb60*/  ISETP.GE.AND P3, PT, R0, R2, PT ;  /* 0x000000020000720c */ /* 0x000fda0003f66270 */
[----:B------:R-:W-:Y:S05]  /*1eb70*/  @P3 BRA `(.L_x_706) ;  /* 0x00000000002c3947 */ /* 0x000fea0003800000 */
[----:B-1----:R-:W1:Y:S02]  /*1eb80*/  S2R R4, SR_TID.X ;  /* 0x0000000000047919 */ /* 0x002e640000002100 */
[----:B-1----:R-:W-:-:S04]  /*1eb90*/  SHF.L.U32 R4, R4, 0x3, RZ ;  /* 0x0000000304047819 */ /* 0x002fc800000006ff */
        /* <DEDUP_REMOVED lines=9> */
.L_x_706:
[----:B------:R-:W-:Y:S05]  /*1ec30*/  BSYNC B0 ;  /* 0x0000000000007941 */ /* 0x000fea0003800000 */
.L_x_705:
[----:B------:R-:W-:Y:S01]  /*1ec40*/  NOP ;  /* 0x0000000000007918 */ /* 0x000fe20000000000 */
[----:B------:R-:W-:Y:S01]  /*1ec50*/  PLOP3.LUT P0, PT, PT, PT, PT, 0x80, 0x0 ;  /* 0x000000000000781c */ /* 0x000fe20003f0f070 */
[----:B------:R-:W-:-:S12]  /*1ec60*/  VIADD R11, R18, 0x34800 ;  /* 0x00034800120b7836 */ /* 0x000fd80000000000 */
.L_x_707:
[----:B------:R-:W-:Y:S02]  /*1ec70*/  PLOP3.LUT P1, PT, P1, P0, PT, 0xa2, 0x0 ;  /* 0x000000000000781c */ /* 0x000fe40000f21472 */
[----:B------:R-:W-:-:S08]  /*1ec80*/  @P0 R2UR P1, UR4, R18 ;  /* 0x00000000120402ca */ /* 0x000fd00000020000 */
[----:B------:R-:W-:-:S05]  /*1ec90*/  @P0 PLOP3.LUT P0, PT, P1, PT, PT, 0x80, 0x0 ;  /* 0x000000000000081c */ /* 0x000fca0000f0f070 */
[----:B------:R-:W-:Y:S01]  /*1eca0*/  @!P1 SYNCS.ARRIVE.TRANS64.RED.A0T1 RZ, [UR4+0x34800], RZ ;  /* 0x034800ffffff99a7 */ /* 0x000fe20008200404 */
[----:B------:R-:W-:Y:S07]  /*1ecb0*/  @!P1 ARRIVES.LDGSTSBAR.64.TRANSCNT [UR4+0x34800] ;  /* 0x03480000ff0099b0 */ /* 0x000fee0008000a84 */
[----:B------:R-:W-:Y:S05]  /*1ecc0*/  @P0 BRA.U.ANY `(.L_x_707) ;  /* 0xfffffffd00e80947 */ /* 0x000fea000393ffff */
[----:B----4-:R-:W4:Y:S02]  /*1ecd0*/  LDL.LU R2, [R1+0x64] ;  /* 0x0000640001027983 */ /* 0x010f240000300800 */
[----:B----4-:R-:W-:-:S04]  /*1ece0*/  IADD3 R2, R2, 0x1, RZ ;  /* 0x0000000102027810 */ /* 0x010fc80007ffe0ff */
[----:B------:R-:W-:Y:S01]  /*1ecf0*/  LEA.HI R0, R2, R2, RZ, 0x1 ;  /* 0x0000000202007211 */ /* 0x000fe200078f08ff */
[----:B------:R4:W-:Y:S03]  /*1ed00*/  STL [R1+0x64], R2 ;  /* 0x0000640201007387 */ /* 0x0009e60000100800 */
[----:B------:R-:W-:-:S05]  /*1ed10*/  LOP3.LUT R0, R0, 0xfffffffe, RZ, 0xc0, !PT ;  /* 0xfffffffe00007812 */ /* 0x000fca00078ec0ff */
[----:B------:R-:W-:-:S05]  /*1ed20*/  IMAD.IADD R0, R2, 0x1, -R0 ;  /* 0x0000000102007824 */ /* 0x000fca00078e0a00 */
[----:B------:R-:W-:Y:S01]  /*1ed30*/  SHF.L.U32 R0, R0, 0x1f, RZ ;  /* 0x0000001f00007819 */ /* 0x000fe200000006ff */
[----:B------:R-:W-:Y:S01]  /*1ed40*/  NOP ;  /* 0x0000000000007918 */ /* 0x000fe20000000000 */
[----:B------:R4:W-:Y:S01]  /*1ed50*/  SYNCS.ARRIVE.TRANS64.A1T0 RZ, [R18+URZ+0x34800], RZ ;  /* 0x034800ff12ff79a7 */ /* 0x0009e2000810003f */
[----:B------:R-:W-:Y:S01]  /*1ed60*/  BSSY B0, `(.L_x_708) ;  /* 0x0000003000007945 */ /* 0x000fe20003800000 */
[----:B------:R-:W5:Y:S03]  /*1ed70*/  SYNCS.PHASECHK.TRANS64.TRYWAIT P0, [R18+URZ+0x34820], R0 ;  /* 0x03482000120075a7 */ /* 0x000f66000800017f */
[----:B----45:R-:W-:Y:S05]  /*1ed80*/  @!P0 BRA `(.L_x_709) ;  /* 0x0000004c00e88947 */ /* 0x030fea0003800000 */
.L_x_847:
[----:B------:R-:W-:Y:S05]  /*1ed90*/  BSYNC B0 ;  /* 0x0000000000007941 */ /* 0x000fea0003800000 */
.L_x_708:
[----:B-1-3--:R-:W4:Y:S04]  /*1eda0*/  LDL R3, [R1+0x48] ;  /* 0x0000480001037983 */ /* 0x00af280000100800 */
[----:B------:R-:W3:Y:S01]  /*1edb0*/  LDL R2, [R1+0x30] ;  /* 0x0000300001027983 */ /* 0x000ee20000100800 */
[----:B------:R-:W-:Y:S01]  /*1edc0*/  BSSY B0, `(.L_x_710) ;  /* 0x0000213000007945 */ /* 0x000fe20003800000 */
[----:B----4-:R-:W-:-:S05]  /*1edd0*/  VIADD R0, R3, 0xfffffffe ;  /* 0xfffffffe03007836 */ /* 0x010fca0000000000 */
[----:B---3--:R-:W-:-:S13]  /*1ede0*/  ISETP.GE.AND P0, PT, R0, R2, PT ;  /* 0x000000020000720c */ /* 0x008fda0003f06270 */
[----:B------:R-:W-:Y:S05]  /*1edf0*/  @!P0 BRA `(.L_x_711) ;  /* 0x00000020003c8947 */ /* 0x000fea0003800000 */
[----:B--2---:R-:W0:Y:S04]  /*1ee00*/  LDL.LU R5, [R1+0x60] ;  /* 0x0000600001057983 */ /* 0x004e280000300800 */
[----:B------:R-:W2:Y:S04]  /*1ee10*/  LDL.LU R4, [R1+0x44] ;  /* 0x0000440001047983 */ /* 0x000ea80000300800 */
[----:B------:R-:W3:Y:S01]  /*1ee20*/  LDL.LU R3, [R1+0x40] ;  /* 0x0000400001037983 */ /* 0x000ee20000300800 */
[----:B------:R-:W-:Y:S01]  /*1ee30*/  LOP3.LUT R2, RZ, R2, RZ, 0x33, !PT ;  /* 0x00000002ff027212 */ /* 0x000fe200078e33ff */
[----:B------:R-:W-:Y:S01]  /*1ee40*/  BSSY B2, `(.L_x_712) ;  /* 0x00000b5000027945 */ /* 0x000fe20003800000 */
[----:B0-----:R-:W-:-:S05]  /*1ee50*/  IADD3 R6, R5, 0x1, RZ ;  /* 0x0000000105067810 */ /* 0x001fca0007ffe0ff */
[----:B--2---:R-:W-:-:S05]  /*1ee60*/  IMAD R6, R6, R4, RZ ;  /* 0x0000000406067224 */ /* 0x004fca00078e02ff */
[----:B---3--:R-:W-:-:S05]  /*1ee70*/  VIMNMX R6, R3, R6, PT ;  /* 0x0000000603067248 */ /* 0x008fca0003fe0100 */
        /* <DEDUP_REMOVED lines=8> */
[----:B------:R-:W-:Y:S01]  /*1ef00*/  IADD3 R8, R19, 0x1, RZ ;  /* 0x0000000113087810 */ /* 0x000fe20007ffe0ff */
[----:B------:R-:W-:Y:S03]  /*1ef10*/  BSSY B1, `(.L_x_714) ;  /* 0x00000a3000017945 */ /* 0x000fe60003800000 */
[----:B------:R-:W-:-:S04]  /*1ef20*/  ISETP.NE.AND P0, PT, R8, 0x2, PT ;  /* 0x000000020800780c */ /* 0x000fc80003f05270 */
[----:B------:R-:W-:Y:S02]  /*1ef30*/  SEL R10, RZ, 0x1, P0 ;  /* 0x00000001ff0a7807 */ /* 0x000fe40000000000 */
[----:B------:R-:W-:Y:S02]  /*1ef40*/  SEL R8, R8, RZ, P0 ;  /* 0x000000ff08087207 */ /* 0x000fe40000000000 */
[----:B--2---:R-:W-:Y:S02]  /*1ef50*/  LOP3.LUT P1, RZ, R4, 0x1, RZ, 0xc0, !PT ;  /* 0x0000000104ff7812 */ /* 0x004fe4000782c0ff */
        /* <DEDUP_REMOVED lines=26> */
.L_x_716:
[----:B------:R-:W-:Y:S01]  /*1f100*/  IMAD R3, R8, 0x8, R18 ;  /* 0x0000000808037824 */ /* 0x000fe200078e0212 */
[----:B------:R-:W-:Y:S01]  /*1f110*/  SHF.L.U32 R2, R10, 0x1f, RZ ;  /* 0x0000001f0a027819 */ /* 0x000fe200000006ff */
[----:B------:R-:W-:Y:S03]  /*1f120*/  BSSY B3, `(.L_x_717) ;  /* 0x0000003000037945 */ /* 0x000fe60003800000 */
[----:B------:R-:W1:Y:S02]  /*1f130*/  SYNCS.PHASECHK.TRANS64.TRYWAIT P0, [R3+URZ+0x34840], R2 ;  /* 0x03484002030075a7 */ /* 0x000e64000800017f */
[----:B-1----:R-:W-:Y:S05]  /*1f140*/  @!P0 BRA `(.L_x_718) ;  /* 0x0000004c000c8947 */ /* 0x002fea0003800000 */
.L_x_848:
[----:B------:R-:W-:Y:S05]  /*1f150*/  BSYNC B3 ;  /* 0x0000000000037941 */ /* 0x000fea0003800000 */
.L_x_717:
[----:B0-----:R-:W0:Y:S01]  /*1f160*/  S2R R5, SR_TID.X ;  /* 0x0000000000057919 */ /* 0x001e220000002100 */
[----:B------:R-:W-:Y:S01]  /*1f170*/  BSSY B3, `(.L_x_719) ;  /* 0x000000b000037945 */ /* 0x000fe20003800000 */
[----:B0-----:R-:W-:-:S04]  /*1f180*/  LOP3.LUT R5, R5, 0x7f, RZ, 0xc0, !PT ;  /* 0x0000007f05057812 */ /* 0x001fc800078ec0ff */
[----:B------:R-:W-:-:S13]  /*1f190*/  ISETP.NE.AND P1, PT, R5, RZ, PT ;  /* 0x000000ff0500720c */ /* 0x000fda0003f25270 */
[----:B------:R-:W-:Y:S05]  /*1f1a0*/  @P1 BRA `(.L_x_720) ;  /* 0x00000000001c1947 */ /* 0x000fea0003800000 */
[----:B------:R-:W0:Y:S01]  /*1f1b0*/  S2R R5, SR_TID.X ;  /* 0x0000000000057919 */ /* 0x000e220000002100 */
[----:B-1----:R-:W-:-:S04]  /*1f1c0*/  MOV R2, 0xc000 ;  /* 0x0000c00000027802 */ /* 0x002fc80000000f00 */
[----:B------:R2:W-:Y:S01]  /*1f1d0*/  SYNCS.ARRIVE.TRANS64 RZ, [R3+URZ+0x34830], R2 ;  /* 0x0348300203ff79a7 */ /* 0x0005e2000800003f */
[----:B0-----:R-:W-:-:S04]  /*1f1e0*/  LOP3.LUT R5, R5, 0x1f, RZ, 0xc0, !PT ;  /* 0x0000001f05057812 */ /* 0x001fc800078ec0ff */
[----:B------:R-:W-:-:S13]  /*1f1f0*/  ISETP.NE.AND P0, PT, R5, RZ, PT ;  /* 0x000000ff0500720c */ /* 0x000fda0003f05270 */
[----:B--2---:R-:W-:Y:S05]  /*1f200*/  @!P0 BRA `(.L_x_720) ;  /* 0x0000000000048947 */ /* 0x004fea0003800000 */
[----:B------:R-:W-:Y:S01]  /*1f210*/  BPT.TRAP 0x1 ;  /* 0x000000040000795c */ /* 0x000fe20000300000 */
.L_x_720:
[----:B------:R-:W-:Y:S05]  /*1f220*/  BSYNC B3 ;  /* 0x0000000000037941 */ /* 0x000fea0003800000 */
.L_x_719:
        /* <DEDUP_REMOVED lines=11> */
[----:B--2---:R-:W-:-:S10]  /*1f2e0*/  LEA R2, R0, R2, 0x7 ;  /* 0x0000000200027211 */ /* 0x004fd400078e38ff */
.L_x_721:
        /* <DEDUP_REMOVED lines=16> */
.L_x_722:
        /* <DEDUP_REMOVED lines=15> */
.L_x_723:
        /* <DEDUP_REMOVED lines=16> */
.L_x_849:
[----:B------:R-:W-:Y:S05]  /*1f5e0*/  BSYNC B3 ;  /* 0x0000000000037941 */ /* 0x000fea0003800000 */
.L_x_724:
[----:B------:R-:W-:Y:S01]  /*1f5f0*/  BSSY B3, `(.L_x_726) ;  /* 0x000000c000037945 */ /* 0x000fe20003800000 */
[----:B------:R-:W-:Y:S01]  /*1f600*/  MOV R12, 0x0 ;  /* 0x00000000000c7802 */ /* 0x000fe20000000f00 */
[----:B------:R-:W-:Y:S02]  /*1f610*/  IMAD.MOV.U32 R13, RZ, RZ, 0x14f00000 ;  /* 0x14f00000ff0d7424 */ /* 0x000fe400078e00ff */
[----:B------:R-:W-:Y:S05]  /*1f620*/  @P1 BRA `(.L_x_727) ;  /* 0x0000000000201947 */ /* 0x000fea0003800000 */
[----:B------:R-:W1:Y:S01]  /*1f630*/  S2R R5, SR_TID.X ;  /* 0x0000000000057919 */ /* 0x000e620000002100 */
[----:B0-----:R-:W-:Y:S01]  /*1f640*/  IMAD R2, R19, 0x8, R18 ;  /* 0x0000000813027824 */ /* 0x001fe200078e0212 */
[----:B------:R-:W-:-:S04]  /*1f650*/  MOV R3, 0x8000 ;  /* 0x0000800000037802 */ /* 0x000fc80000000f00 */
[----:B------:R2:W-:Y:S01]  /*1f660*/  SYNCS.ARRIVE.TRANS64 RZ, [R2+URZ+0x34850], R3 ;  /* 0x0348500302ff79a7 */ /* 0x0005e2000800003f */
[----:B-1----:R-:W-:-:S04]  /*1f670*/  LOP3.LUT R5, R5, 0x1f, RZ, 0xc0, !PT ;  /* 0x0000001f05057812 */ /* 0x002fc800078ec0ff */
[----:B------:R-:W-:-:S13]  /*1f680*/  ISETP.NE.AND P0, PT, R5, RZ, PT ;  /* 0x000000ff0500720c */ /* 0x000fda0003f05270 */
[----:B--2---:R-:W-:Y:S05]  /*1f690*/  @!P0 BRA `(.L_x_727) ;  /* 0x0000000000048947 */ /* 0x004fea0003800000 */
[----:B------:R-:W-:Y:S01]  /*1f6a0*/  BPT.TRAP 0x1 ;  /* 0x000000040000795c */ /* 0x000fe20000300000 */
.L_x_727:
[----:B------:R-:W-:Y:S05]  /*1f6b0*/  BSYNC B3 ;  /* 0x0000000000037941 */ /* 0x000fea0003800000 */
.L_x_726:
[----:B------:R-:W2:Y:S04]  /*1f6c0*/  LDL R5, [R1+0x20] ;  /* 0x0000200001057983 */ /* 0x000ea80000100800 */
[----:B0-----:R-:W2:Y:S01]  /*1f6d0*/  LDL.LU R3, [R1+0x8] ;  /* 0x0000080001037983 */ /* 0x001ea20000300800 */
[----:B------:R-:W-:Y:S01]  /*1f6e0*/  R2UR UR10, R14 ;  /* 0x000000000e0a72ca */ /* 0x000fe200000e0000 */
[C-C-:B------:R-:W-:Y:S01]  /*1f6f0*/  IMAD R2, R19.reuse, 0x8, R18.reuse ;  /* 0x0000000813027824 */ /* 0x140fe200078e0212 */
[----:B------:R-:W-:Y:S01]  /*1f700*/  R2UR UR6, R12 ;  /* 0x000000000c0672ca */ /* 0x000fe200000e0000 */
[----:B------:R-:W-:Y:S01]  /*1f710*/  IMAD R7, R19, 0x8000, R18 ;  /* 0x0000800013077824 */ /* 0x000fe200078e0212 */
[----:B------:R-:W-:Y:S01]  /*1f720*/  R2UR UR7, R13 ;  /* 0x000000000d0772ca */ /* 0x000fe200000e0000 */
[----:B------:R-:W-:Y:S01]  /*1f730*/  UIADD3 UR4, UP0, UR36, 0x470, URZ ;  /* 0x0000047024047890 */ /* 0x000fe2000ff1e03f */
[----:B------:R-:W-:Y:S01]  /*1f740*/  PLOP3.LUT P0, PT, PT, PT, PT, 0x80, 0x0 ;  /* 0x000000000000781c */ /* 0x000fe20003f0f070 */
[----:B------:R-:W-:-:S02]  /*1f750*/  VIADD R2, R2, 0x34850 ;  /* 0x0003485002027836 */ /* 0x000fc40000000000 */
[----:B------:R-:W-:Y:S01]  /*1f760*/  UIADD3.X UR5, URZ, UR37, URZ, UP0, !UPT ;  /* 0x000000253f057290 */ /* 0x000fe200087fe43f */
[----:B--2---:R-:W-:Y:S01]  /*1f770*/  LEA R3, R3, R5, 0x7 ;  /* 0x0000000503037211 */ /* 0x004fe200078e38ff */
[----:B------:R-:W-:-:S10]  /*1f780*/  VIADD R5, R7, 0x400 ;  /* 0x0000040007057836 */ /* 0x000fd40000000000 */
.L_x_728:
        /* <DEDUP_REMOVED lines=10> */
[----:B------:R-:W-:Y:S02]  /*1f830*/  R2UR UR10, R15 ;  /* 0x000000000f0a72ca */ /* 0x000fe400000e0000 */
[----:B------:R-:W-:Y:S02]  /*1f840*/  R2UR UR6, R12 ;  /* 0x000000000c0672ca */ /* 0x000fe400000e0000 */
[----:B------:R-:W-:Y:S02]  /*1f850*/  R2UR UR7, R13 ;  /* 0x000000000d0772ca */ /* 0x000fe400000e0000 */
[----:B------:R-:W-:Y:S02]  /*1f860*/  PLOP3.LUT P0, PT, PT, PT, PT, 0x80, 0x0 ;  /* 0x000000000000781c */ /* 0x000fe40003f0f070 */
[----:B------:R-:W-:-:S11]  /*1f870*/  IADD3 R5, R7, 0x4400, RZ ;  /* 0x0000440007057810 */ /* 0x000fd60007ffe0ff */
.L_x_729:
        /* <DEDUP_REMOVED lines=12> */
.L_x_715:
[----:B------:R-:W-:Y:S05]  /*1f940*/  BSYNC B1 ;  /* 0x0000000000017941 */ /* 0x000fea0003800000 */
.L_x_714:
[----:B0-----:R-:W2:Y:S01]  /*1f950*/  LDL.LU R0, [R1+0x48] ;  /* 0x0000480001007983 */ /* 0x001ea20000300800 */
[----:B------:R-:W-:-:S03]  /*1f960*/  MOV R19, R8 ;  /* 0x0000000800137202 */ /* 0x000fc60000000f00 */
[----:B------:R0:W-:Y:S02]  /*1f970*/  STL [R1+0x1c], R10 ;  /* 0x00001c0a01007387 */ /* 0x0001e40000100800 */
[----:B0-2---:R-:W-:-:S07]  /*1f980*/  VIADD R0, R0, 0xfffffffd ;  /* 0xfffffffd00007836 */ /* 0x005fce0000000000 */
.L_x_713:
[----:B------:R-:W-:Y:S05]  /*1f990*/  BSYNC B2 ;  /* 0x0000000000027941 */ /* 0x000fea0003800000 */
.L_x_712:
[----:B------:R-:W-:Y:S01]  /*1f9a0*/  VIADD R9, R9, 0xfffffffe ;  /* 0xfffffffe09097836 */ /* 0x000fe20000000000 */
[----:B------:R-:W-:-:S04]  /*1f9b0*/  LOP3.LUT R6, RZ, R6, RZ, 0x33, !PT ;  /* 0x00000006ff067212 */ /* 0x000fc800078e33ff */
[----:B------:R-:W-:-:S13]  /*1f9c0*/  ISETP.NE.AND P0, PT, R9, R6, PT ;  /* 0x000000060900720c */ /* 0x000fda0003f05270 */
[----:B------:R-:W-:Y:S05]  /*1f9d0*/  @!P0 BRA `(.L_x_711) ;  /* 0x0000001400448947 */ /* 0x000fea0003800000 */
[----:B------:R-:W-:-:S07]  /*1f9e0*/  IMAD.MOV.U32 R9, RZ, RZ, R17 ;  /* 0x000000ffff097224 */ /* 0x000fce00078e0011 */
.L_x_762:
[----:B------:R-:W2:Y:S04]  /*1f9f0*/  LDL R3, [R1+0x14] ;  /* 0x0000140001037983 */ /* 0x000ea80000100800 */
[----:B------:R-:W3:Y:S01]  /*1fa00*/  LDL R2, [R1+0x1c] ;  /* 0x00001c0001027983 */ /* 0x000ee20000100800 */
[----:B------:R-:W-:Y:S01]  /*1fa10*/  IADD3 R4, R19, 0x1, RZ ;  /* 0x0000000113047810 */ /* 0x000fe20007ffe0ff */
[----:B------:R-:W-:Y:S05]  /*1fa20*/  YIELD ;  /* 0x0000000000007946 */ /* 0x000fea0003800000 */
[----:B------:R-:W-:Y:S01]  /*1fa30*/  ISETP.NE.AND P0, PT, R4, 0x2, PT ;  /* 0x000000020400780c */ /* 0x000fe20003f05270 */
[----:B------:R-:W-:Y:S03]  /*1fa40*/  BSSY B1, `(.L_x_730) ;  /* 0x00000a0000017945 */ /* 0x000fe60003800000 */
[----:B------:R-:W-:-:S02]  /*1fa50*/  SEL R5, RZ, 0x1, P0 ;  /* 0x00000001ff057807 */ /* 0x000fc40000000000 */
[----:B------:R-:W-:Y:S02]  /*1fa60*/  SEL R4, R4, RZ, P0 ;  /* 0x000000ff04047207 */ /* 0x000fe40000000000 */
[----:B--2---:R-:W-:Y:S02]  /*1fa70*/  LOP3.LUT P1, RZ, R3, 0x1, RZ, 0xc0, !PT ;  /* 0x0000000103ff7812 */ /* 0x004fe4000782c0ff */
        /* <DEDUP_REMOVED lines=16> */
[----:B------:R-:W-:Y:S02]  /*1fb80*/  IADD3 R6, -R2, RZ, RZ ;  /* 0x000000ff02067210 */ /* 0x000fe40007ffe1ff */
[----:B------:R-:W-:-:S03]  /*1fb90*/  SHF.R.S32.HI R3, RZ, 0x1f, R2 ;  /* 0x0000001fff037819 */ /* 0x000fc60000011402 */
        /* <DEDUP_REMOVED lines=8> */
.L_x_732:
[----:B------:R-:W-:Y:S01]  /*1fc20*/  IMAD R3, R4, 0x8, R18 ;  /* 0x0000000804037824 */ /* 0x000fe200078e0212 */
[----:B------:R-:W-:Y:S01]  /*1fc30*/  SHF.L.U32 R2, R5, 0x1f, RZ ;  /* 0x0000001f05027819 */ /* 0x000fe200000006ff */
[----:B------:R-:W-:Y:S03]  /*1fc40*/  BSSY B2, `(.L_x_733) ;  /* 0x0000003000027945 */ /* 0x000fe60003800000 */
[----:B------:R-:W1:Y:S02]  /*1fc50*/  SYNCS.PHASECHK.TRANS64.TRYWAIT P0, [R3+URZ+0x34840], R2 ;  /* 0x03484002030075a7 */ /* 0x000e64000800017f */
[----:B-1----:R-:W-:Y:S05]  /*1fc60*/  @!P0 BRA `(.L_x_734) ;  /* 0x00000040006c8947 */ /* 0x002fea0003800000 */
.L_x_850:
[----:B------:R-:W-:Y:S05]  /*1fc70*/  BSYNC B2 ;  /* 0x0000000000027941 */ /* 0x000fea0003800000 */
.L_x_733:
[----:B------:R-:W2:Y:S01]  /*1fc80*/  S2R R7, SR_TID.X ;  /* 0x0000000000077919 */ /* 0x000ea20000002100 */
[----:B------:R-:W-:Y:S01]  /*1fc90*/  BSSY B2, `(.L_x_735) ;  /* 0x000000b000027945 */ /* 0x000fe20003800000 */
[----:B--2---:R-:W-:-:S04]  /*1fca0*/  LOP3.LUT R7, R7, 0x7f, RZ, 0xc0, !PT ;  /* 0x0000007f07077812 */ /* 0x004fc800078ec0ff */
[----:B------:R-:W-:-:S13]  /*1fcb0*/  ISETP.NE.AND P1, PT, R7, RZ, PT ;  /* 0x000000ff0700720c */ /* 0x000fda0003f25270 */
[----:B------:R-:W-:Y:S05]  /*1fcc0*/  @P1 BRA `(.L_x_736) ;  /* 0x00000000001c1947 */ /* 0x000fea0003800000 */
[----:B------:R-:W2:Y:S01]  /*1fcd0*/  S2R R7, SR_TID.X ;  /* 0x0000000000077919 */ /* 0x000ea20000002100 */
[----:B-1----:R-:W-:-:S04]  /*1fce0*/  MOV R2, 0xc000 ;  /* 0x0000c00000027802 */ /* 0x002fc80000000f00 */
[----:B------:R3:W-:Y:S01]  /*1fcf0*/  SYNCS.ARRIVE.TRANS64 RZ, [R3+URZ+0x34830], R2 ;  /* 0x0348300203ff79a7 */ /* 0x0007e2000800003f */
[----:B--2---:R-:W-:-:S04]  /*1fd00*/  LOP3.LUT R7, R7, 0x1f, RZ, 0xc0, !PT ;  /* 0x0000001f07077812 */ /* 0x004fc800078ec0ff */
[----:B------:R-:W-:-:S13]  /*1fd10*/  ISETP.NE.AND P0, PT, R7, RZ, PT ;  /* 0x000000ff0700720c */ /* 0x000fda0003f05270 */
[----:B---3--:R-:W-:Y:S05]  /*1fd20*/  @!P0 BRA `(.L_x_736) ;  /* 0x0000000000048947 */ /* 0x008fea0003800000 */
[----:B------:R-:W-:Y:S01]  /*1fd30*/  BPT.TRAP 0x1 ;  /* 0x000000040000795c */ /* 0x000fe20000300000 */
.L_x_736:
[----:B------:R-:W-:Y:S05]  /*1fd40*/  BSYNC B2 ;  /* 0x0000000000027941 */ /* 0x000fea0003800000 */
.L_x_735:
[----:B-1----:R-:W2:Y:S01]  /*1fd50*/  LDL R2, [R1+0x20] ;  /* 0x0000200001027983 */ /* 0x002ea20000100800 */
[----:B------:R-:W-:Y:S01]  /*1fd60*/  IMAD.MOV.U32 R10, RZ, RZ, RZ ;  /* 0x000000ffff0a7224 */ /* 0x000fe200078e00ff */
[----:B------:R-:W-:Y:S01]  /*1fd70*/  UIADD3 UR4, UP0, UR36, 0x370, URZ ;  /* 0x0000037024047890 */ /* 0x000fe2000ff1e03f */
[----:B------:R-:W-:Y:S01]  /*1fd80*/  IMAD R7, R4, 0xc000, R18 ;  /* 0x0000c00004077824 */ /* 0x000fe200078e0212 */
[----:B------:R-:W-:Y:S01]  /*1fd90*/  PLOP3.LUT P0, PT, PT, PT, PT, 0x80, 0x0 ;  /* 0x000000000000781c */ /* 0x000fe20003f0f070 */
[----:B------:R-:W-:Y:S01]  /*1fda0*/  VIADD R3, R3, 0x34830 ;  /* 0x0003483003037836 */ /* 0x000fe20000000000 */
[----:B------:R-:W-:Y:S01]  /*1fdb0*/  R2UR UR10, R10 ;  /* 0x000000000a0a72ca */ /* 0x000fe200000e0000 */
[----:B0-----:R-:W-:Y:S01]  /*1fdc0*/  VIADD R8, R7, 0x1c400 ;  /* 0x0001c40007087836 */ /* 0x001fe20000000000 */
[----:B------:R-:W-:Y:S01]  /*1fdd0*/  UIADD3.X UR5, URZ, UR37, URZ, UP0, !UPT ;  /* 0x000000253f057290 */ /* 0x000fe200087fe43f */
[----:B------:R-:W-:Y:S01]  /*1fde0*/  UMOV UR6, 0x0 ;  /* 0x0000000000067882 */ /* 0x000fe20000000000 */
[----:B------:R-:W-:Y:S01]  /*1fdf0*/  UMOV UR7, 0x14f00000 ;  /* 0x14f0000000077882 */ /* 0x000fe20000000000 */
[----:B--2---:R-:W-:-:S10]  /*1fe00*/  LEA R2, R6, R2, 0x7 ;  /* 0x0000000206027211 */ /* 0x004fd400078e38ff */
.L_x_737:
        /* <DEDUP_REMOVED lines=16> */
.L_x_738:
        /* <DEDUP_REMOVED lines=15> */
.L_x_739:
        /* <DEDUP_REMOVED lines=16> */
.L_x_851:
[----:B------:R-:W-:Y:S05]  /*20100*/  BSYNC B2 ;  /* 0x0000000000027941 */ /* 0x000fea0003800000 */
.L_x_740:
[----:B------:R-:W-:Y:S01]  /*20110*/  BSSY B2, `(.L_x_742) ;  /* 0x000000b000027945 */ /* 0x000fe20003800000 */
[----:B------:R-:W-:Y:S01]  /*20120*/  MOV R12, 0x0 ;  /* 0x00000000000c7802 */ /* 0x000fe20000000f00 */
[----:B------:R-:W-:Y:S02]  /*20130*/  IMAD.MOV.U32 R13, RZ, RZ, 0x14f00000 ;  /* 0x14f00000ff0d7424 */ /* 0x000fe400078e00ff */
[----:B------:R-:W-:Y:S05]  /*20140*/  @P1 BRA `(.L_x_743) ;  /* 0x00000000001c1947 */ /* 0x000fea0003800000 */
[----:B------:R-:W1:Y:S01]  /*20150*/  S2R R7, SR_TID.X ;  /* 0x0000000000077919 */ /* 0x000e620000002100 */
[----:B0-----:R-:W-:-:S04]  /*20160*/  IMAD.MOV.U32 R3, RZ, RZ, 0x8000 ;  /* 0x00008000ff037424 */ /* 0x001fc800078e00ff */
[----:B------:R2:W-:Y:S01]  /*20170*/  SYNCS.ARRIVE.TRANS64 RZ, [R2+URZ+0x50], R3 ;  /* 0x0000500302ff79a7 */ /* 0x0005e2000800003f */
[----:B-1----:R-:W-:-:S04]  /*20180*/  LOP3.LUT R7, R7, 0x1f, RZ, 0xc0, !PT ;  /* 0x0000001f07077812 */ /* 0x002fc800078ec0ff */
[----:B------:R-:W-:-:S13]  /*20190*/  ISETP.NE.AND P0, PT, R7, RZ, PT ;  /* 0x000000ff0700720c */ /* 0x000fda0003f05270 */
[----:B--2---:R-:W-:Y:S05]  /*201a0*/  @!P0 BRA `(.L_x_743) ;  /* 0x0000000000048947 */ /* 0x004fea0003800000 */
[----:B------:R-:W-:Y:S01]  /*201b0*/  BPT.TRAP 0x1 ;  /* 0x000000040000795c */ /* 0x000fe20000300000 */
.L_x_743:
[----:B------:R-:W-:Y:S05]  /*201c0*/  BSYNC B2 ;  /* 0x0000000000027941 */ /* 0x000fea0003800000 */
.L_x_742:
[----:B------:R-:W2:Y:S04]  /*201d0*/  LDL R7, [R1+0x20] ;  /* 0x0000200001077983 */ /* 0x000ea80000100800 */
[----:B0-----:R-:W2:Y:S01]  /*201e0*/  LDL.LU R3, [R1+0x8] ;  /* 0x0000080001037983 */ /* 0x001ea20000300800 */
[----:B------:R-:W-:Y:S01]  /*201f0*/  R2UR UR10, R10 ;  /* 0x000000000a0a72ca */ /* 0x000fe200000e0000 */
[----:B------:R-:W-:Y:S01]  /*20200*/  UIADD3 UR4, UP0, UR36, 0x470, URZ ;  /* 0x0000047024047890 */ /* 0x000fe2000ff1e03f */
[----:B------:R-:W-:Y:S01]  /*20210*/  R2UR UR6, R12 ;  /* 0x000000000c0672ca */ /* 0x000fe200000e0000 */
[----:B------:R-:W-:Y:S01]  /*20220*/  VIADD R2, R2, 0x50 ;  /* 0x0000005002027836 */ /* 0x000fe20000000000 */
[----:B------:R-:W-:Y:S01]  /*20230*/  R2UR UR7, R13 ;  /* 0x000000000d0772ca */ /* 0x000fe200000e0000 */
[----:B------:R-:W-:Y:S01]  /*20240*/  UIADD3.X UR5, URZ, UR37, URZ, UP0, !UPT ;  /* 0x000000253f057290 */ /* 0x000fe200087fe43f */
[----:B------:R-:W-:-:S02]  /*20250*/  LEA R19, R19, R18, 0xf ;  /* 0x0000001213137211 */ /* 0x000fc400078e78ff */
[----:B------:R-:W-:Y:S01]  /*20260*/  PLOP3.LUT P0, PT, PT, PT, PT, 0x80, 0x0 ;  /* 0x000000000000781c */ /* 0x000fe20003f0f070 */
[----:B--2---:R-:W-:Y:S01]  /*20270*/  IMAD R3, R3, 0x80, R7 ;  /* 0x0000008003037824 */ /* 0x004fe200078e0207 */
[----:B------:R-:W-:-:S11]  /*20280*/  IADD3 R7, R19, 0x400, RZ ;  /* 0x0000040013077810 */ /* 0x000fd60007ffe0ff */
.L_x_744:
        /* <DEDUP_REMOVED lines=15> */
.L_x_745:
        /* <DEDUP_REMOVED lines=12> */
.L_x_731:
[----:B------:R-:W-:Y:S05]  /*20440*/  BSYNC B1 ;  /* 0x0000000000017941 */ /* 0x000fea0003800000 */
.L_x_730:
[----:B------:R-:W2:Y:S01]  /*20450*/  LDL R2, [R1+0x14] ;  /* 0x0000140001027983 */ /* 0x000ea20000100800 */
[----:B------:R-:W-:Y:S01]  /*20460*/  IADD3 R19, R4, 0x1, RZ ;  /* 0x0000000104137810 */ /* 0x000fe20007ffe0ff */
[----:B------:R-:W-:Y:S01]  /*20470*/  BSSY B1, `(.L_x_746) ;  /* 0x00000a3000017945 */ /* 0x000fe20003800000 */
[----:B0-----:R-:W-:Y:S02]  /*20480*/  VIADD R6, R0, 0xffffffff ;  /* 0xffffffff00067836 */ /* 0x001fe40000000000 */
[----:B------:R-:W-:-:S04]  /*20490*/  ISETP.NE.AND P0, PT, R19, 0x2, PT ;  /* 0x000000021300780c */ /* 0x000fc80003f05270 */
[----:B------:R-:W-:Y:S02]  /*204a0*/  SEL R19, R19, RZ, P0 ;  /* 0x000000ff13137207 */ /* 0x000fe40000000000 */
[----:B--2---:R-:W-:Y:S02]  /*204b0*/  LOP3.LUT P1, RZ, R2, 0x1, RZ, 0xc0, !PT ;  /* 0x0000000102ff7812 */ /* 0x004fe4000782c0ff */
        /* <DEDUP_REMOVED lines=15> */
[----:B-1----:R-:W-:Y:S01]  /*205b0*/  @P0 IMAD.HI.U32 R7, R6, R2, RZ ;  /* 0x0000000206070227 */ /* 0x002fe200078e00ff */
[----:B------:R-:W-:-:S04]  /*205c0*/  MOV R2, R6 ;  /* 0x0000000600027202 */ /* 0x000fc80000000f00 */
        /* <DEDUP_REMOVED lines=11> */
.L_x_748:
[----:B------:R-:W-:Y:S01]  /*20680*/  LEA R2, R19, R18, 0x3 ;  /* 0x0000001213027211 */ /* 0x000fe200078e18ff */
[----:B------:R-:W-:Y:S01]  /*20690*/  BSSY B2, `(.L_x_749) ;  /* 0x0000004000027945 */ /* 0x000fe20003800000 */
[----:B------:R-:W-:-:S04]  /*206a0*/  SHF.L.U32 R3, R10, 0x1f, RZ ;  /* 0x0000001f0a037819 */ /* 0x000fc800000006ff */
[----:B------:R-:W2:Y:S02]  /*206b0*/  SYNCS.PHASECHK.TRANS64.TRYWAIT P0, [R2+URZ+0x34840], R3 ;  /* 0x03484003020075a7 */ /* 0x000ea4000800017f */
[----:B--2---:R-:W-:Y:S05]  /*206c0*/  @!P0 BRA `(.L_x_750) ;  /* 0x0000003400fc8947 */ /* 0x004fea0003800000 */
.L_x_852:
[----:B------:R-:W-:Y:S05]  /*206d0*/  BSYNC B2 ;  /* 0x0000000000027941 */ /* 0x000fea0003800000 */
.L_x_749:
        /* <DEDUP_REMOVED lines=12> */
.L_x_752:
[----:B------:R-:W-:Y:S05]  /*207a0*/  BSYNC B2 ;  /* 0x0000000000027941 */ /* 0x000fea0003800000 */
.L_x_751:
[----:B--2---:R-:W2:Y:S01]  /*207b0*/  LDL R2, [R1+0x20] ;  /* 0x0000200001027983 */ /* 0x004ea20000100800 */
[----:B------:R-:W-:Y:S01]  /*207c0*/  IMAD.MOV.U32 R14, RZ, RZ, RZ ;  /* 0x000000ffff0e7224 */ /* 0x000fe200078e00ff */
[C---:B------:R-:W-:Y:S01]  /*207d0*/  LEA R3, R19.reuse, R11, 0x3 ;  /* 0x0000000b13037211 */ /* 0x040fe200078e18ff */
[----:B------:R-:W-:Y:S01]  /*207e0*/  IMAD R8, R19, 0xc000, R18 ;  /* 0x0000c00013087824 */ /* 0x000fe200078e0212 */
[----:B------:R-:W-:Y:S01]  /*207f0*/  UIADD3 UR4, UP0, UR36, 0x370, URZ ;  /* 0x0000037024047890 */ /* 0x000fe2000ff1e03f */
[----:B------:R-:W-:Y:S01]  /*20800*/  PLOP3.LUT P0, PT, PT, PT, PT, 0x80, 0x0 ;  /* 0x000000000000781c */ /* 0x000fe20003f0f070 */
[----:B------:R-:W-:Y:S01]  /*20810*/  UMOV UR6, 0x0 ;  /* 0x0000000000067882 */ /* 0x000fe20000000000 */
[----:B------:R-:W-:Y:S01]  /*20820*/  R2UR UR10, R14 ;  /* 0x000000000e0a72ca */ /* 0x000fe200000e0000 */
[----:B------:R-:W-:Y:S01]  /*20830*/  VIADD R3, R3, 0x30 ;  /* 0x0000003003037836 */ /* 0x000fe20000000000 */
[----:B0-----:R-:W-:Y:S01]  /*20840*/  IADD3 R10, R8, 0x1c400, RZ ;  /* 0x0001c400080a7810 */ /* 0x001fe20007ffe0ff */
[----:B------:R-:W-:Y:S01]  /*20850*/  UIADD3.X UR5, URZ, UR37, URZ, UP0, !UPT ;  /* 0x000000253f057290 */ /* 0x000fe200087fe43f */
[----:B------:R-:W-:Y:S01]  /*20860*/  UMOV UR7, 0x14f00000 ;  /* 0x14f0000000077882 */ /* 0x000fe20000000000 */
[----:B--2---:R-:W-:-:S10]  /*20870*/  IMAD R2, R7, 0x80, R2 ;  /* 0x0000008007027824 */ /* 0x004fd400078e0202 */
.L_x_753:
        /* <DEDUP_REMOVED lines=16> */
.L_x_754:
        /* <DEDUP_REMOVED lines=15> */
.L_x_755:
        /* <DEDUP_REMOVED lines=15> */
.L_x_853:
[----:B------:R-:W-:Y:S05]  /*20b60*/  BSYNC B2 ;  /* 0x0000000000027941 */ /* 0x000fea0003800000 */
.L_x_756:
[----:B------:R-:W-:Y:S01]  /*20b70*/  BSSY B2, `(.L_x_758) ;  /* 0x000000b000027945 */ /* 0x000fe20003800000 */
[----:B------:R-:W-:Y:S01]  /*20b80*/  IMAD.MOV.U32 R12, RZ, RZ, 0x0 ;  /* 0x00000000ff0c7424 */ /* 0x000fe200078e00ff */
[----:B------:R-:W-:Y:S02]  /*20b90*/  MOV R13, 0x14f00000 ;  /* 0x14f00000000d7802 */ /* 0x000fe40000000f00 */
[----:B------:R-:W-:Y:S05]  /*20ba0*/  @P1 BRA `(.L_x_759) ;  /* 0x00000000001c1947 */ /* 0x000fea0003800000 */
[----:B------:R-:W1:Y:S01]  /*20bb0*/  S2R R8, SR_TID.X ;  /* 0x0000000000087919 */ /* 0x000e620000002100 */
[----:B------:R-:W-:-:S04]  /*20bc0*/  IMAD.MOV.U32 R3, RZ, RZ, 0x8000 ;  /* 0x00008000ff037424 */ /* 0x000fc800078e00ff */
[----:B------:R2:W-:Y:S01]  /*20bd0*/  SYNCS.ARRIVE.TRANS64 RZ, [R2+URZ+0x50], R3 ;  /* 0x0000500302ff79a7 */ /* 0x0005e2000800003f */
[----:B-1----:R-:W-:-:S04]  /*20be0*/  LOP3.LUT R8, R8, 0x1f, RZ, 0xc0, !PT ;  /* 0x0000001f08087812 */ /* 0x002fc800078ec0ff */
[----:B------:R-:W-:-:S13]  /*20bf0*/  ISETP.NE.AND P0, PT, R8, RZ, PT ;  /* 0x000000ff0800720c */ /* 0x000fda0003f05270 */
[----:B--2---:R-:W-:Y:S05]  /*20c00*/  @!P0 BRA `(.L_x_759) ;  /* 0x0000000000048947 */ /* 0x004fea0003800000 */
[----:B------:R-:W-:Y:S01]  /*20c10*/  BPT.TRAP 0x1 ;  /* 0x000000040000795c */ /* 0x000fe20000300000 */
.L_x_759:
[----:B------:R-:W-:Y:S05]  /*20c20*/  BSYNC B2 ;  /* 0x0000000000027941 */ /* 0x000fea0003800000 */
.L_x_758:
        /* <DEDUP_REMOVED lines=10> */
[----:B--2---:R-:W-:Y:S01]  /*20cd0*/  LEA R3, R3, R5, 0x7 ;  /* 0x0000000503037211 */ /* 0x004fe200078e38ff */
[----:B------:R-:W-:-:S10]  /*20ce0*/  VIADD R5, R4, 0x400 ;  /* 0x0000040004057836 */ /* 0x000fd40000000000 */
.L_x_760:
        /* <DEDUP_REMOVED lines=15> */
.L_x_761:
        /* <DEDUP_REMOVED lines=12> */
.L_x_747:
[----:B------:R-:W-:Y:S05]  /*20ea0*/  BSYNC B1 ;  /* 0x0000000000017941 */ /* 0x000fea0003800000 */
.L_x_746:
[----:B------:R-:W2:Y:S01]  /*20eb0*/  LDL R2, [R1+0x30] ;  /* 0x0000300001027983 */ /* 0x000ea20000100800 */
[----:B------:R-:W-:Y:S01]  /*20ec0*/  VIADD R0, R0, 0xfffffffe ;  /* 0xfffffffe00007836 */ /* 0x000fe20000000000 */
[----:B--2---:R-:W-:-:S13]  /*20ed0*/  ISETP.GT.AND P0, PT, R6, R2, PT ;  /* 0x000000020600720c */ /* 0x004fda0003f04270 */
[----:B------:R-:W-:Y:S05]  /*20ee0*/  @P0 BRA `(.L_x_762) ;  /* 0xffffffe800c00947 */ /* 0x000fea000383ffff */
.L_x_711:
[----:B------:R-:W-:Y:S05]  /*20ef0*/  BSYNC B0 ;  /* 0x0000000000007941 */ /* 0x000fea0003800000 */
.L_x_710:
        /* <DEDUP_REMOVED lines=18> */
.L_x_764:
[----:B------:R-:W-:Y:S05]  /*21020*/  BSYNC B0 ;  /* 0x0000000000007941 */ /* 0x000fea0003800000 */
.L_x_763:
[----:B---3--:R-:W3:Y:S01]  /*21030*/  LDL R0, [R1+0x14] ;  /* 0x0000140001007983 */ /* 0x008ee20000100800 */
[----:B------:R-:W-:Y:S01]  /*21040*/  BSSY B0, `(.L_x_765) ;  /* 0x000003a000007945 */ /* 0x000fe20003800000 */
[----:B---3--:R-:W-:-:S13]  /*21050*/  LOP3.LUT P0, RZ, R0, 0x1, RZ, 0xc0, !PT ;  /* 0x0000000100ff7812 */ /* 0x008fda000780c0ff */
[----:B------:R-:W-:Y:S05]  /*21060*/  @!P0 BRA `(.L_x_766) ;  /* 0x0000000000dc8947 */ /* 0x000fea0003800000 */
[----:B------:R-:W3:Y:S01]  /*21070*/  LDL R2, [R1+0x1c] ;  /* 0x00001c0001027983 */ /* 0x000ee20000100800 */
[----:B------:R-:W-:Y:S01]  /*21080*/  LEA R0, R19, R18, 0x3 ;  /* 0x0000001213007211 */ /* 0x000fe200078e18ff */
[----:B------:R-:W-:Y:S01]  /*21090*/  BSSY B1, `(.L_x_767) ;  /* 0x0000005000017945 */ /* 0x000fe20003800000 */
[----:B------:R-:W-:Y:S02]  /*210a0*/  ISETP.NE.AND P1, PT, R3, RZ, PT ;  /* 0x000000ff0300720c */ /* 0x000fe40003f25270 */
[----:B---3--:R-:W-:-:S04]  /*210b0*/  SHF.L.U32 R2, R2, 0x1f, RZ ;  /* 0x0000001f02027819 */ /* 0x008fc800000006ff */
[----:B------:R-:W3:Y:S02]  /*210c0*/  SYNCS.PHASECHK.TRANS64.TRYWAIT P0, [R0+URZ+0x34860], R2 ;  /* 0x03486002000075a7 */ /* 0x000ee4000800017f */
[----:B---3--:R-:W-:Y:S05]  /*210d0*/  @!P0 BRA `(.L_x_768) ;  /* 0x0000002c00a08947 */ /* 0x008fea0003800000 */
.L_x_854:
[----:B------:R-:W-:Y:S05]  /*210e0*/  BSYNC B1 ;  /* 0x0000000000017941 */ /* 0x000fea0003800000 */
.L_x_767:
        /* <DEDUP_REMOVED lines=9> */
.L_x_770:
[----:B------:R-:W-:Y:S05]  /*21180*/  BSYNC B1 ;  /* 0x0000000000017941 */ /* 0x000fea0003800000 */
.L_x_769:
        /* <DEDUP_REMOVED lines=9> */
[----:B----4-:R-:W-:Y:S01]  /*21220*/  IMAD R3, R2, 0x80, R3 ;  /* 0x0000008002037824 */ /* 0x010fe200078e0203 */
[----:B------:R-:W-:-:S05]  /*21230*/  LEA R2, R19, R18, 0xf ;  /* 0x0000001213027211 */ /* 0x000fca00078e78ff */
[----:B------:R-:W-:-:S07]  /*21240*/  VIADD R4, R2, 0x400 ;  /* 0x0000040002047836 */ /* 0x000fce0000000000 */
.L_x_771:
        /* <DEDUP_REMOVED lines=11> */
[----:B------:R-:W-:Y:S01]  /*21300*/  UMOV UR6, 0x0 ;  /* 0x0000000000067882 */ /* 0x000fe20000000000 */
[----:B------:R-:W-:Y:S01]  /*21310*/  IADD3 R2, R2, 0x4400, RZ ;  /* 0x0000440002027810 */ /* 0x000fe20007ffe0ff */
[----:B------:R-:W-:Y:S01]  /*21320*/  UMOV UR7, 0x14f00000 ;  /* 0x14f0000000077882 */ /* 0x000fe20000000000 */
[----:B------:R-:W-:-:S09]  /*21330*/  UMOV UR10, 0x40 ;  /* 0x00000040000a7882 */ /* 0x000fd20000000000 */
.L_x_772:
        /* <DEDUP_REMOVED lines=10> */
.L_x_766:
[----:B------:R-:W-:Y:S05]  /*213e0*/  BSYNC B0 ;  /* 0x0000000000007941 */ /* 0x000fea0003800000 */
.L_x_765:
[----:B------:R-:W3:Y:S01]  /*213f0*/  LDL.LU R4, [R1+0x1c] ;  /* 0x00001c0001047983 */ /* 0x000ee20000300800 */
[----:B------:R-:W-:-:S05]  /*21400*/  VIADD R19, R19, 0x1 ;  /* 0x0000000113137836 */ /* 0x000fca0000000000 */
[----:B------:R-:W-:-:S04]  /*21410*/  ISETP.NE.AND P0, PT, R19, 0x2, PT ;  /* 0x000000021300780c */ /* 0x000fc80003f05270 */
[----:B------:R-:W-:Y:S02]  /*21420*/  SEL R0, RZ, 0x1, P0 ;  /* 0x00000001ff007807 */ /* 0x000fe40000000000 */
[----:B------:R-:W-:Y:S02]  /*21430*/  SEL R19, R19, RZ, P0 ;  /* 0x000000ff13137207 */ /* 0x000fe40000000000 */
[----:B---3--:R-:W-:-:S05]  /*21440*/  LOP3.LUT R4, R4, R0, RZ, 0x3c, !PT ;  /* 0x0000000004047212 */ /* 0x008fca00078e3cff */
[----:B------:R4:W-:Y:S02]  /*21450*/  STL [R1+0x1c], R4 ;  /* 0x00001c0401007387 */ /* 0x0009e40000100800 */
.L_x_690:
[----:B------:R-:W-:Y:S05]  /*21460*/  BSYNC B7 ;  /* 0x0000000000077941 */ /* 0x000fea0003800000 */
.L_x_688:
[----:B---3--:R-:W3:Y:S02]  /*21470*/  LDL R0, [R1+0x14] ;  /* 0x0000140001007983 */ /* 0x008ee40000100800 */
[----:B---3--:R-:W-:-:S13]  /*21480*/  LOP3.LUT P0, RZ, R0, 0x2, RZ, 0xc0, !PT ;  /* 0x0000000200ff7812 */ /* 0x008fda000780c0ff */
[----:B------:R-:W-:Y:S05]  /*21490*/  @!P0 BRA `(.L_x_773) ;  /* 0x00000000002c8947 */ /* 0x000fea0003800000 */
[----:B------:R-:W-:Y:S05]  /*214a0*/  WARPSYNC.ALL ;  /* 0x0000000000007948 */ /* 0x000fea0003800000 */
[----:B------:R-:W3:Y:S08]  /*214b0*/  S2UR UR5, SR_CgaCtaId ;  /* 0x00000000000579c3 */ /* 0x000ef00000008800 */
[----:B------:R-:W-:Y:S06]  /*214c0*/  BAR.SYNC.DEFER_BLOCKING 0x5, 0x180 ;  /* 0x0146000000007b1d */ /* 0x000fec0000010000 */
[----:B------:R-:W-:-:S02]  /*214d0*/  UMOV UR4, 0x400 ;  /* 0x0000040000047882 */ /* 0x000fc40000000000 */
[----:B---3--:R-:W-:-:S06]  /*214e0*/  ULEA UR4, UR5, UR4, 0x18 ;  /* 0x0000000405047291 */ /* 0x008fcc000f8ec03f */
[----:B------:R-:W-:-:S05]  /*214f0*/  IMAD.U32 R18, RZ, RZ, UR4 ;  /* 0x00000004ff127e24 */ /* 0x000fca000f8e00ff */
[----:B012-4-:R-:W0:Y:S04]  /*21500*/  LDS.128 R4, [R18+0x348d0] ;  /* 0x0348d00012047984 */ /* 0x017e280000000c00 */
[----:B0-----:R1:W-:Y:S04]  /*21510*/  STL.64 [R1], R4 ;  /* 0x0000000401007387 */ /* 0x0013e80000100a00 */
[----:B------:R1:W-:Y:S01]  /*21520*/  STL.64 [R1+0x8], R6 ;  /* 0x0000080601007387 */ /* 0x0003e20000100a00 */
[----:B------:R-:W-:Y:S06]  /*21530*/  BAR.ARV 0x4, 0x180 ;  /* 0x0106000000007b1d */ /* 0x000fec0000002000 */
[----:B------:R-:W-:Y:S05]  /*21540*/  BRA `(.L_x_774) ;  /* 0x0000000c00207947 */ /* 0x000fea0003800000 */
.L_x_773:
[----:B------:R-:W3:Y:S01]  /*21550*/  S2R R16, SR_TID.X ;  /* 0x0000000000107919 */ /* 0x000ee20000002100 */
[----:B------:R-:W-:Y:S01]  /*21560*/  UMOV UR4, 0xffffffff ;  /* 0xffffffff00047882 */ /* 0x000fe20000000000 */
[----:B---3--:R-:W-:-:S04]  /*21570*/  LOP3.LUT R16, R16, 0x1f, RZ, 0xc0, !PT ;  /* 0x0000001f10107812 */ /* 0x008fc800078ec0ff */
[----:B------:R-:W-:Y:S01]  /*21580*/  ISETP.NE.AND P0, PT, R16, 0x1f, PT ;  /* 0x0000001f1000780c */ /* 0x000fe20003f05270 */
[----:B------:R-:W-:-:S12]  /*21590*/  BRA.DIV UR4, `(.L_x_775) ;  /* 0x0000002a04847947 */ /* 0x000fd8000b800000 */
[----:B------:R-:W0:Y:S01]  /*215a0*/  LDL.LU R2, [R1] ;  /* 0x0000000001027983 */ /* 0x000e220000300800 */
[----:B------:R-:W-:-:S03]  /*215b0*/  ULDC UR4, c[0x0][0xc3c] ;  /* 0x00030f0000047ab9 */ /* 0x000fc60000000800 */
[----:B-12---:R-:W2:Y:S01]  /*215c0*/  LDL R3, [R1+0xc] ;  /* 0x00000c0001037983 */ /* 0x006ea20000100800 */
[----:B0-----:R-:W-:Y:S01]  /*215d0*/  IMAD.MOV.U32 R10, RZ, RZ, R2 ;  /* 0x000000ffff0a7224 */ /* 0x001fe200078e0002 */
[----:B--2---:R-:W-:-:S04]  /*215e0*/  IADD3 R0, R3, R16, RZ ;  /* 0x0000001003007210 */ /* 0x004fc80007ffe0ff */
[----:B------:R-:W-:-:S13]  /*215f0*/  ISETP.GE.OR P1, PT, R0, UR4, !P0 ;  /* 0x0000000400007c0c */ /* 0x000fda000c726670 */
[----:B------:R-:W0:Y:S08]  /*21600*/  @!P1 LDC.64 R2, c[0x0][0xc80] ;  /* 0x00032000ff029b82 */ /* 0x000e300000000a00 */
[----:B------:R-:W1:Y:S01]  /*21610*/  @!P1 LDC.64 R6, c[0x0][0xc78] ;  /* 0x00031e00ff069b82 */ /* 0x000e620000000a00 */
[----:B0-----:R-:W-:-:S05]  /*21620*/  @!P1 IMAD.WIDE R2, R0, 0x4, R2 ;  /* 0x0000000400029825 */ /* 0x001fca00078e0202 */
[----:B------:R1:W2:Y:S02]  /*21630*/  @!P1 LDG.E R8, desc[UR58][R2.64] ;  /* 0x0000003a02089981 */ /* 0x0002a4000c1e1900 */
[----:B-1----:R-:W-:-:S06]  /*21640*/  @!P1 IMAD.WIDE R2, R0, 0x4, R6 ;  /* 0x0000000400029825 */ /* 0x002fcc00078e0206 */
[----:B------:R-:W3:Y:S01]  /*21650*/  @!P1 LDG.E R2, desc[UR58][R2.64] ;  /* 0x0000003a02029981 */ /* 0x000ee2000c1e1900 */
[----:B----4-:R-:W-:Y:S01]  /*21660*/  IMAD.MOV.U32 R4, RZ, RZ, RZ ;  /* 0x000000ffff047224 */ /* 0x010fe200078e00ff */
[C---:B------:R-:W-:Y:S01]  /*21670*/  ISETP.GE.U32.AND P2, PT, R16.reuse, 0x2, PT ;  /* 0x000000021000780c */ /* 0x040fe20003f46070 */
[----:B------:R-:W-:Y:S01]  /*21680*/  IMAD.MOV.U32 R6, RZ, RZ, RZ ;  /* 0x000000ffff067224 */ /* 0x000fe200078e00ff */
[C---:B------:R-:W-:Y:S01]  /*21690*/  ISETP.GE.U32.AND P3, PT, R16.reuse, 0x4, PT ;  /* 0x000000041000780c */ /* 0x040fe20003f66070 */
[----:B------:R-:W-:Y:S01]  /*216a0*/  SHFL.IDX PT, R5, R10, RZ, 0x1f ;  /* 0x00001fff0a057589 */ /* 0x000fe200000e0000 */
[C---:B------:R-:W-:Y:S02]  /*216b0*/  ISETP.GE.U32.AND P4, PT, R16.reuse, 0x8, PT ;  /* 0x000000081000780c */ /* 0x040fe40003f86070 */
[----:B------:R-:W-:Y:S01]  /*216c0*/  ISETP.GE.U32.AND P5, PT, R16, 0x10, PT ;  /* 0x000000101000780c */ /* 0x000fe20003fa6070 */
[----:B------:R-:W-:Y:S01]  /*216d0*/  SHFL.IDX PT, R0, R10, 0x1, 0x1f ;  /* 0x00201f000a007f89 */ /* 0x000fe200000e0000 */
[----:B--2---:R-:W-:Y:S01]  /*216e0*/  @!P1 MOV R4, R8 ;  /* 0x0000000800049202 */ /* 0x004fe20000000f00 */
[----:B------:R-:W-:-:S02]  /*216f0*/  IMAD.MOV.U32 R8, RZ, RZ, RZ ;  /* 0x000000ffff087224 */ /* 0x000fc400078e00ff */
[----:B---3--:R-:W-:Y:S01]  /*21700*/  @!P1 IMAD.MOV.U32 R6, RZ, RZ, R2 ;  /* 0x000000ffff069224 */ /* 0x008fe200078e0002 */
[----:B------:R-:W-:-:S03]  /*21710*/  ISETP.NE.AND P1, PT, R16, RZ, PT ;  /* 0x000000ff1000720c */ /* 0x000fc60003f25270 */
[----:B------:R-:W-:-:S05]  /*21720*/  IMAD R2, R6, R4, RZ ;  /* 0x0000000406027224 */ /* 0x000fca00078e02ff */
        /* <DEDUP_REMOVED lines=15> */
[----:B------:R0:W1:Y:S02]  /*21820*/  SHFL.IDX PT, R9, R7, 0x1f, 0x1f ;  /* 0x03e01f0007097f89 */ /* 0x00006400000e0000 */
.L_x_864:
[----:B------:R-:W-:Y:S02]  /*21830*/  ULDC UR4, c[0x0][0xc38] ;  /* 0x00030e0000047ab9 */ /* 0x000fe40000000800 */
[----:B------:R-:W-:-:S05]  /*21840*/  MOV R2, UR4 ;  /* 0x0000000400027c02 */ /* 0x000fca0008000f00 */
[----:B-1----:R-:W-:-:S04]  /*21850*/  IMAD R9, R9, R2, RZ ;  /* 0x0000000209097224 */ /* 0x002fc800078e02ff */
[----:B------:R-:W-:-:S05]  /*21860*/  IMAD.IADD R0, R0, 0x1, R9 ;  /* 0x0000000100007824 */ /* 0x000fca00078e0209 */
[----:B------:R-:W-:-:S13]  /*21870*/  ISETP.GT.AND P6, PT, R0, R5, PT ;  /* 0x000000050000720c */ /* 0x000fda0003fc4270 */
[----:B------:R-:W-:Y:S05]  /*21880*/  @P6 BRA `(.L_x_776) ;  /* 0x0000000000ac6947 */ /* 0x000fea0003800000 */
.L_x_779:
[----:B------:R-:W2:Y:S01]  /*21890*/  LDL.LU R3, [R1+0xc] ;  /* 0x00000c0001037983 */ /* 0x000ea20000300800 */
[----:B------:R-:W1:Y:S01]  /*218a0*/  LDC R2, c[0x0][0xc3c] ;  /* 0x00030f00ff027b82 */ /* 0x000e620000000800 */
[----:B--2---:R-:W-:-:S05]  /*218b0*/  VIADD R3, R3, 0x1f ;  /* 0x0000001f03037836 */ /* 0x004fca0000000000 */
[----:B-1----:R-:W-:-:S13]  /*218c0*/  ISETP.GE.AND P6, PT, R3, R2, PT ;  /* 0x000000020300720c */ /* 0x002fda0003fc6270 */
[----:B------:R-:W-:Y:S05]  /*218d0*/  @P6 BRA `(.L_x_777) ;  /* 0x0000000400d46947 */ /* 0x000fea0003800000 */
[----:B------:R-:W1:Y:S01]  /*218e0*/  S2R R4, SR_TID.X ;  /* 0x0000000000047919 */ /* 0x000e620000002100 */
[----:B------:R2:W-:Y:S01]  /*218f0*/  STL [R1+0xc], R3 ;  /* 0x00000c0301007387 */ /* 0x0005e20000100800 */
[----:B-1----:R-:W-:-:S04]  /*21900*/  LOP3.LUT R4, R4, 0x1f, RZ, 0xc0, !PT ;  /* 0x0000001f04047812 */ /* 0x002fc800078ec0ff */
[----:B------:R-:W-:Y:S01]  /*21910*/  IADD3 R6, R3, R4, RZ ;  /* 0x0000000403067210 */ /* 0x000fe20007ffe0ff */
        /* <DEDUP_REMOVED lines=13> */
[----:B-1----:R-:W-:-:S04]  /*219f0*/  SEL R3, R3, RZ, P1 ;  /* 0x000000ff03037207 */ /* 0x002fc80000800000 */
[----:B------:R-:W-:-:S05]  /*21a00*/  IADD3 R2, R2, R3, RZ ;  /* 0x0000000302027210 */ /* 0x000fca0007ffe0ff */
        /* <DEDUP_REMOVED lines=11> */
[----:B0-----:R-:W-:-:S05]  /*21ac0*/  IMAD.IADD R7, R2, 0x1, R3 ;  /* 0x0000000102077824 */ /* 0x001fca00078e0203 */
[----:B------:R0:W1:Y:S02]  /*21ad0*/  SHFL.IDX PT, R9, R7, 0x1f, 0x1f ;  /* 0x03e01f0007097f89 */ /* 0x00006400000e0000 */
.L_x_872:
[----:B------:R-:W-:Y:S02]  /*21ae0*/  ULDC UR4, c[0x0][0xc38] ;  /* 0x00030e0000047ab9 */ /* 0x000fe40000000800 */
[----:B------:R-:W-:-:S04]  /*21af0*/  IMAD.U32 R2, RZ, RZ, UR4 ;  /* 0x00000004ff027e24 */ /* 0x000fc8000f8e00ff */
[----:B-1----:R-:W-:-:S05]  /*21b00*/  IMAD R9, R9, R2, RZ ;  /* 0x0000000209097224 */ /* 0x002fca00078e02ff */
[----:B------:R-:W-:-:S04]  /*21b10*/  IADD3 R0, R9, R0, RZ ;  /* 0x0000000009007210 */ /* 0x000fc80007ffe0ff */
[----:B------:R-:W-:-:S13]  /*21b20*/  ISETP.GT.AND P6, PT, R0, R5, PT ;  /* 0x000000050000720c */ /* 0x000fda0003fc4270 */
[----:B------:R-:W-:Y:S05]  /*21b30*/  @!P6 BRA `(.L_x_779) ;  /* 0xfffffffc0054e947 */ /* 0x000fea000383ffff */
.L_x_776:
[----:B------:R-:W-:Y:S01]  /*21b40*/  IMAD.IADD R9, R0, 0x1, -R9 ;  /* 0x0000000100097824 */ /* 0x000fe200078e0a09 */
[----:B------:R-:W-:-:S03]  /*21b50*/  UMOV UR4, 0xffffffff ;  /* 0xffffffff00047882 */ /* 0x000fc60000000000 */
[----:B------:R-:W-:-:S05]  /*21b60*/  IMAD R0, R7, R2, R9 ;  /* 0x0000000207007224 */ /* 0x000fca00078e0209 */
[----:B------:R-:W-:Y:S01]  /*21b70*/  ISETP.GT.AND P6, PT, R0, R5, PT ;  /* 0x000000050000720c */ /* 0x000fe20003fc4270 */
[----:B------:R-:W-:-:S12]  /*21b80*/  BRA.DIV UR4, `(.L_x_780) ;  /* 0x0000002e04407947 */ /* 0x000fd8000b800000 */
[----:B------:R-:W-:-:S04]  /*21b90*/  VOTE.ANY R3, PT, !P6 ;  /* 0x0000000000037806 */ /* 0x000fc800070e0100 */
[----:B------:R-:W1:Y:S02]  /*21ba0*/  POPC R0, R3 ;  /* 0x0000000300007309 */ /* 0x000e640000000000 */
[----:B-1----:R1:W2:Y:S04]  /*21bb0*/  SHFL.IDX PT, R4, R4, R0, 0x1f ;  /* 0x00001f0004047589 */ /* 0x0022a800000e0000 */
[----:B------:R1:W3:Y:S02]  /*21bc0*/  SHFL.IDX PT, R6, R6, R0, 0x1f ;  /* 0x00001f0006067589 */ /* 0x0002e400000e0000 */
.L_x_877:
[----:B------:R-:W-:-:S13]  /*21bd0*/  ISETP.NE.AND P0, PT, R3, RZ, PT ;  /* 0x000000ff0300720c */ /* 0x000fda0003f05270 */
[----:B------:R-:W-:Y:S05]  /*21be0*/  @!P0 BRA `(.L_x_781) ;  /* 0x0000000000148947 */ /* 0x000fea0003800000 */
[----:B------:R-:W-:Y:S01]  /*21bf0*/  UMOV UR4, 0xffffffff ;  /* 0xffffffff00047882 */ /* 0x000fe20000000000 */
[----:B------:R-:W-:Y:S02]  /*21c00*/  VIADD R12, R0, 0xffffffff ;  /* 0xffffffff000c7836 */ /* 0x000fe40000000000 */
[----:B------:R-:W-:Y:S05]  /*21c10*/  BRA.DIV UR4, `(.L_x_782) ;  /* 0x0000002e04787947 */ /* 0x000fea000b800000 */
[----:B0-----:R0:W4:Y:S02]  /*21c20*/  SHFL.IDX PT, R7, R7, R12, 0x1f ;  /* 0x00001f0c07077589 */ /* 0x00112400000e0000 */
.L_x_880:
[----:B----4-:R-:W-:-:S07]  /*21c30*/  MOV R8, R7 ;  /* 0x0000000700087202 */ /* 0x010fce0000000f00 */
.L_x_781:
[----:B------:R-:W4:Y:S01]  /*21c40*/  LDL.LU R10, [R1+0xc] ;  /* 0x00000c00010a7983 */ /* 0x000f220000300800 */
[----:B0-2---:R-:W-:Y:S01]  /*21c50*/  IABS R7, R4 ;  /* 0x0000000400077213 */ /* 0x005fe20000000000 */
[----:B------:R-:W-:-:S03]  /*21c60*/  IMAD R9, R8, R2, R9 ;  /* 0x0000000208097224 */ /* 0x000fc600078e0209 */
[----:B------:R-:W0:Y:S01]  /*21c70*/  I2F.RP R2, R7 ;  /* 0x0000000700027306 */ /* 0x000e220000209400 */
[----:B------:R-:W-:Y:S01]  /*21c80*/  IMAD.IADD R5, R5, 0x1, -R9 ;  /* 0x0000000105057824 */ /* 0x000fe200078e0a09 */
[----:B------:R2:W-:Y:S02]  /*21c90*/  STL [R1], R9 ;  /* 0x0000000901007387 */ /* 0x0005e40000100800 */
[----:B--2---:R-:W-:-:S04]  /*21ca0*/  IABS R9, R4 ;  /* 0x0000000400097213 */ /* 0x004fc80000000000 */
[----:B0-----:R-:W0:Y:S01]  /*21cb0*/  MUFU.RCP R2, R2 ;  /* 0x0000000200027308 */ /* 0x001e220000001000 */
[----:B------:R-:W-:Y:S02]  /*21cc0*/  IMAD.MOV R9, RZ, RZ, -R9 ;  /* 0x000000ffff097224 */ /* 0x000fe400078e0a09 */
[----:B0-----:R-:W-:-:S05]  /*21cd0*/  VIADD R2, R2, 0xffffffe ;  /* 0x0ffffffe02027836 */ /* 0x001fca0000000000 */
[----:B------:R-:W0:Y:S02]  /*21ce0*/  F2I.FTZ.U32.TRUNC.NTZ R3, R2 ;  /* 0x0000000200037305 */ /* 0x000e24000021f000 */
[----:B0-----:R-:W-:-:S04]  /*21cf0*/  IMAD.MOV R2, RZ, RZ, -R3 ;  /* 0x000000ffff027224 */ /* 0x001fc800078e0a03 */
[----:B------:R-:W-:Y:S01]  /*21d00*/  IMAD R8, R2, R7, RZ ;  /* 0x0000000702087224 */ /* 0x000fe200078e02ff */
[----:B------:R-:W-:-:S05]  /*21d10*/  MOV R2, RZ ;  /* 0x000000ff00027202 */ /* 0x000fca0000000f00 */
[----:B------:R-:W-:Y:S01]  /*21d20*/  IMAD.HI.U32 R2, R3, R8, R2 ;  /* 0x0000000803027227 */ /* 0x000fe200078e0002 */
[----:B------:R-:W-:-:S05]  /*21d30*/  IABS R3, R5 ;  /* 0x0000000500037213 */ /* 0x000fca0000000000 */
[----:B------:R-:W-:-:S04]  /*21d40*/  IMAD.HI.U32 R8, R2, R3, RZ ;  /* 0x0000000302087227 */ /* 0x000fc800078e00ff */
[----:B------:R-:W-:-:S05]  /*21d50*/  IMAD R3, R8, R9, R3 ;  /* 0x0000000908037224 */ /* 0x000fca00078e0203 */
[----:B------:R-:W-:-:S13]  /*21d60*/  ISETP.GT.U32.AND P1, PT, R7, R3, PT ;  /* 0x000000030700720c */ /* 0x000fda0003f24070 */
[-C--:B------:R-:W-:Y:S01]  /*21d70*/  @!P1 IADD3 R3, R3, -R7.reuse, RZ ;  /* 0x8000000703039210 */ /* 0x080fe20007ffe0ff */
[----:B------:R-:W-:Y:S01]  /*21d80*/  @!P1 VIADD R8, R8, 0x1 ;  /* 0x0000000108089836 */ /* 0x000fe20000000000 */
[----:B------:R-:W-:Y:S02]  /*21d90*/  ISETP.NE.AND P1, PT, R4, RZ, PT ;  /* 0x000000ff0400720c */ /* 0x000fe40003f25270 */
[----:B------:R-:W-:Y:S02]  /*21da0*/  ISETP.GE.U32.AND P0, PT, R3, R7, PT ;  /* 0x000000070300720c */ /* 0x000fe40003f06070 */
[----:B---3--:R-:W-:-:S04]  /*21db0*/  IABS R7, R6 ;  /* 0x0000000600077213 */ /* 0x008fc80000000000 */
[----:B------:R-:W0:Y:S07]  /*21dc0*/  I2F.RP R2, R7 ;  /* 0x0000000700027306 */ /* 0x000e2e0000209400 */
[----:B------:R-:W-:Y:S01]  /*21dd0*/  @P0 VIADD R8, R8, 0x1 ;  /* 0x0000000108080836 */ /* 0x000fe20000000000 */
[----:B0-----:R-:W0:Y:S02]  /*21de0*/  MUFU.RCP R2, R2 ;  /* 0x0000000200027308 */ /* 0x001e240000001000 */
[----:B0-----:R-:W-:-:S06]  /*21df0*/  VIADD R2, R2, 0xffffffe ;  /* 0x0ffffffe02027836 */ /* 0x001fcc0000000000 */
[----:B------:R-:W0:Y:S02]  /*21e00*/  F2I.FTZ.U32.TRUNC.NTZ R3, R2 ;  /* 0x0000000200037305 */ /* 0x000e24000021f000 */
[----:B0-----:R-:W-:-:S04]  /*21e10*/  IMAD.MOV R2, RZ, RZ, -R3 ;  /* 0x000000ffff027224 */ /* 0x001fc800078e0a03 */
[----:B------:R-:W-:Y:S01]  /*21e20*/  IMAD R9, R2, R7, RZ ;  /* 0x0000000702097224 */ /* 0x000fe200078e02ff */
[----:B------:R-:W-:-:S05]  /*21e30*/  MOV R2, RZ ;  /* 0x000000ff00027202 */ /* 0x000fca0000000f00 */
[----:B------:R-:W-:Y:S01]  /*21e40*/  IMAD.HI.U32 R2, R3, R9, R2 ;  /* 0x0000000903027227 */ /* 0x000fe200078e0002 */
[----:B------:R-:W-:Y:S02]  /*21e50*/  LOP3.LUT R3, R5, R4, RZ, 0x3c, !PT ;  /* 0x0000000405037212 */ /* 0x000fe400078e3cff */
[----:B------:R-:W-:Y:S02]  /*21e60*/  IABS R9, R6 ;  /* 0x0000000600097213 */ /* 0x000fe40000000000 */
[----:B------:R-:W-:-:S03]  /*21e70*/  ISETP.GE.AND P2, PT, R3, RZ, PT ;  /* 0x000000ff0300720c */ /* 0x000fc60003f46270 */
[----:B------:R-:W-:-:S10]  /*21e80*/  IMAD.MOV R9, RZ, RZ, -R9 ;  /* 0x000000ffff097224 */ /* 0x000fd400078e0a09 */
[----:B------:R-:W-:Y:S02]  /*21e90*/  @!P2 IADD3 R8, -R8, RZ, RZ ;  /* 0x000000ff0808a210 */ /* 0x000fe40007ffe1ff */
[----:B------:R-:W-:-:S04]  /*21ea0*/  @!P1 LOP3.LUT R8, RZ, R4, RZ, 0x33, !PT ;  /* 0x00000004ff089212 */ /* 0x000fc800078e33ff */
[-C--:B------:R-:W-:Y:S01]  /*21eb0*/  IABS R3, R8.reuse ;  /* 0x0000000800037213 */ /* 0x080fe20000000000 */
[----:B------:R-:W-:-:S04]  /*21ec0*/  IMAD R4, R4, R8, RZ ;  /* 0x0000000804047224 */ /* 0x000fc800078e02ff */
[----:B------:R-:W-:Y:S01]  /*21ed0*/  IMAD.HI.U32 R2, R2, R3, RZ ;  /* 0x0000000302027227 */ /* 0x000fe200078e00ff */
[----:B------:R-:W-:-:S03]  /*21ee0*/  IADD3 R4, R5, -R4, RZ ;  /* 0x8000000405047210 */ /* 0x000fc60007ffe0ff */
[----:B------:R-:W-:-:S05]  /*21ef0*/  IMAD R3, R2, R9, R3 ;  /* 0x0000000902037224 */ /* 0x000fca00078e0203 */
[----:B------:R-:W-:-:S13]  /*21f00*/  ISETP.GT.U32.AND P1, PT, R7, R3, PT ;  /* 0x000000030700720c */ /* 0x000fda0003f24070 */
[----:B------:R-:W-:Y:S01]  /*21f10*/  @!P1 IMAD.IADD R3, R3, 0x1, -R7 ;  /* 0x0000000103039824 */ /* 0x000fe200078e0a07 */
[----:B------:R-:W-:Y:S02]  /*21f20*/  @!P1 IADD3 R2, R2, 0x1, RZ ;  /* 0x0000000102029810 */ /* 0x000fe40007ffe0ff */
[----:B------:R-:W-:Y:S02]  /*21f30*/  ISETP.NE.AND P1, PT, R6, RZ, PT ;  /* 0x000000ff0600720c */ /* 0x000fe40003f25270 */
[----:B------:R-:W-:Y:S02]  /*21f40*/  ISETP.GE.U32.AND P0, PT, R3, R7, PT ;  /* 0x000000070300720c */ /* 0x000fe40003f06070 */
[----:B------:R-:W-:-:S04]  /*21f50*/  LOP3.LUT R3, R8, R6, RZ, 0x3c, !PT ;  /* 0x0000000608037212 */ /* 0x000fc800078e3cff */
[----:B------:R-:W-:-:S07]  /*21f60*/  ISETP.GE.AND P2, PT, R3, RZ, PT ;  /* 0x000000ff0300720c */ /* 0x000fce0003f46270 */
[----:B------:R-:W-:-:S06]  /*21f70*/  @P0 VIADD R2, R2, 0x1 ;  /* 0x0000000102020836 */ /* 0x000fcc0000000000 */
[----:B------:R-:W-:Y:S01]  /*21f80*/  @!P2 IMAD.MOV R2, RZ, RZ, -R2 ;  /* 0x000000ffff02a224 */ /* 0x000fe200078e0a02 */
[----:B------:R-:W-:-:S04]  /*21f90*/  @!P1 LOP3.LUT R2, RZ, R6, RZ, 0x33, !PT ;  /* 0x00000006ff029212 */ /* 0x000fc800078e33ff */
[----:B------:R-:W-:Y:S01]  /*21fa0*/  IADD3 R3, -R2, RZ, RZ ;  /* 0x000000ff02037210 */ /* 0x000fe20007ffe1ff */
[----:B------:R-:W-:-:S04]  /*21fb0*/  IMAD R2, R6, 0x1000000, R2 ;  /* 0x0100000006027824 */ /* 0x000fc800078e0202 */
[----:B------:R-:W-:Y:S02]  /*21fc0*/  IMAD R3, R6, R3, R8 ;  /* 0x0000000306037224 */ /* 0x000fe400078e0208 */
[----:B----4-:R-:W-:Y:S02]  /*21fd0*/  IMAD.IADD R10, R0, 0x1, R10 ;  /* 0x00000001000a7824 */ /* 0x010fe400078e020a */
[----:B-1----:R-:W-:-:S05]  /*21fe0*/  IMAD R0, R3, 0x10000, R2 ;  /* 0x0001000003007824 */ /* 0x002fca00078e0202 */
[----:B------:R2:W-:Y:S04]  /*21ff0*/  STL [R1+0x8], R0 ;  /* 0x0000080001007387 */ /* 0x0005e80000100800 */
[----:B------:R2:W-:Y:S04]  /*22000*/  STL [R1+0xc], R10 ;  /* 0x00000c0a01007387 */ /* 0x0005e80000100800 */
[----:B------:R2:W-:Y:S01]  /*22010*/  STL [R1+0x4], R4 ;  /* 0x0000040401007387 */ /* 0x0005e20000100800 */
[----:B------:R-:W-:Y:S05]  /*22020*/  BRA `(.L_x_783) ;  /* 0x0000000000287947 */ /* 0x000fea0003800000 */
.L_x_777:
[----:B------:R-:W-:Y:S01]  /*22030*/  UMOV UR4, URZ ;  /* 0x0000003f00047c82 */ /* 0x000fe20008000000 */
[----:B------:R-:W-:Y:S01]  /*22040*/  ULDC UR6, c[0x0][0xc3c] ;  /* 0x00030f0000067ab9 */ /* 0x000fe20000000800 */
[----:B------:R-:W-:Y:S01]  /*22050*/  UMOV UR5, URZ ;  /* 0x0000003f00057c82 */ /* 0x000fe20008000000 */
[----:B------:R-:W-:Y:S01]  /*22060*/  IMAD.U32 R3, RZ, RZ, UR4 ;  /* 0x00000004ff037e24 */ /* 0x000fe2000f8e00ff */
[----:B------:R-:W-:Y:S01]  /*22070*/  MOV R2, UR5 ;  /* 0x0000000500027c02 */ /* 0x000fe20008000f00 */
[----:B------:R-:W-:Y:S01]  /*22080*/  IMAD.U32 R0, RZ, RZ, UR6 ;  /* 0x00000006ff007e24 */ /* 0x000fe2000f8e00ff */
[----:B------:R1:W-:Y:S04]  /*22090*/  STL [R1], R5 ;  /* 0x0000000501007387 */ /* 0x0003e80000100800 */
[----:B------:R1:W-:Y:S04]  /*220a0*/  STL [R1+0x4], R3 ;  /* 0x0000040301007387 */ /* 0x0003e80000100800 */
[----:B------:R1:W-:Y:S04]  /*220b0*/  STL [R1+0xc], R0 ;  /* 0x00000c0001007387 */ /* 0x0003e80000100800 */
[----:B------:R1:W-:Y:S02]  /*220c0*/  STL [R1+0x8], R2 ;  /* 0x0000080201007387 */ /* 0x0003e40000100800 */
.L_x_783:
[----:B-1----:R-:W0:Y:S04]  /*220d0*/  LDL R2, [R1+0xc] ;  /* 0x00000c0001027983 */ /* 0x002e280000100800 */
[----:B------:R-:W3:Y:S04]  /*220e0*/  LDL R3, [R1+0x8] ;  /* 0x0000080001037983 */ /* 0x000ee80000100800 */
[----:B------:R-:W4:Y:S04]  /*220f0*/  LDL R5, [R1+0x4] ;  /* 0x0000040001057983 */ /* 0x000f280000100800 */
[----:B--2---:R-:W4:Y:S01]  /*22100*/  LDL R4, [R1] ;  /* 0x0000000001047983 */ /* 0x004f220000100800 */
[----:B------:R-:W1:Y:S01]  /*22110*/  S2R R0, SR_TID.X ;  /* 0x0000000000007919 */ /* 0x000e620000002100 */
[----:B------:R-:W-:Y:S05]  /*22120*/  WARPSYNC.ALL ;  /* 0x0000000000007948 */ /* 0x000fea0003800000 */
[----:B-1----:R-:W-:Y:S01]  /*22130*/  LOP3.LUT R0, R0, 0x1f, RZ, 0xc0, !PT ;  /* 0x0000001f00007812 */ /* 0x002fe200078ec0ff */
[----:B------:R-:W-:Y:S03]  /*22140*/  BAR.SYNC.DEFER_BLOCKING 0x4, 0x180 ;  /* 0x0106000000007b1d */ /* 0x000fe60000010000 */
[----:B------:R-:W-:-:S13]  /*22150*/  ISETP.NE.AND P0, PT, R0, RZ, PT ;  /* 0x000000ff0000720c */ /* 0x000fda0003f05270 */
[----:B------:R-:W1:Y:S01]  /*22160*/  @!P0 S2R R0, SR_CgaCtaId ;  /* 0x0000000000008919 */ /* 0x000e620000008800 */
[----:B0-----:R-:W-:Y:S02]  /*22170*/  MOV R7, R2 ;  /* 0x0000000200077202 */ /* 0x001fe40000000f00 */
[----:B------:R-:W-:Y:S01]  /*22180*/  @!P0 MOV R2, 0x400 ;  /* 0x0000040000028802 */ /* 0x000fe20000000f00 */
[----:B---3--:R-:W-:-:S03]  /*22190*/  IMAD.MOV.U32 R6, RZ, RZ, R3 ;  /* 0x000000ffff067224 */ /* 0x008fc600078e0003 */
[----:B-1----:R-:W-:-:S05]  /*221a0*/  @!P0 LEA R18, R0, R2, 0x18 ;  /* 0x0000000200128211 */ /* 0x002fca00078ec0ff */
[----:B----4-:R0:W-:Y:S01]  /*221b0*/  @!P0 STS.128 [R18+0x348d0], R4 ;  /* 0x0348d00412008388 */ /* 0x0101e20000000c00 */
[----:B------:R-:W-:Y:S06]  /*221c0*/  BAR.ARV 0x5, 0x180 ;  /* 0x0146000000007b1d */ /* 0x000fec0000002000 */
.L_x_774:
[----:B------:R-:W2:Y:S01]  /*221d0*/  LDL R0, [R1+0xc] ;  /* 0x00000c0001007983 */ /* 0x000ea20000100800 */
[----:B------:R-:W-:Y:S02]  /*221e0*/  ULDC UR4, c[0x0][0xc3c] ;  /* 0x00030f0000047ab9 */ /* 0x000fe40000000800 */
[----:B--2---:R-:W-:-:S13]  /*221f0*/  ISETP.GE.AND P0, PT, R0, UR4, PT ;  /* 0x0000000400007c0c */ /* 0x004fda000bf06270 */
[----:B------:R-:W-:Y:S05]  /*22200*/  @!P0 BRA `(.L_x_784) ;  /* 0xffffff90008c8947 */ /* 0x000fea000383ffff */
[----:B------:R-:W-:Y:S05]  /*22210*/  BSYNC B8 ;  /* 0x0000000000087941 */ /* 0x000fea0003800000 */
.L_x_642:
[----:B--2---:R-:W2:Y:S01]  /*22220*/  LDL.LU R0, [R1+0x64] ;  /* 0x0000640001007983 */ /* 0x004ea20000300800 */
[----:B------:R-:W-:Y:S01]  /*22230*/  BSSY B0, `(.L_x_785) ;  /* 0x000000b000007945 */ /* 0x000fe20003800000 */
[----:B01----:R-:W0:Y:S01]  /*22240*/  S2R R5, SR_CgaCtaId ;  /* 0x0000000000057919 */ /* 0x003e220000008800 */
[----:B--2---:R-:W-:-:S05]  /*22250*/  VIADD R0, R0, 0x1 ;  /* 0x0000000100007836 */ /* 0x004fca0000000000 */
        /* <DEDUP_REMOVED lines=8> */
.L_x_881:
[----:B------:R-:W-:Y:S05]  /*222e0*/  BSYNC B0 ;  /* 0x0000000000007941 */ /* 0x000fea0003800000 */
.L_x_785:
[----:B------:R-:W-:-:S03]  /*222f0*/  UMOV UR4, 0xffffffff ;  /* 0xffffffff00047882 */ /* 0x000fc60000000000 */
[----:B------:R-:W-:Y:S05]  /*22300*/  BRA.DIV UR4, `(.L_x_787) ;  /* 0x0000002604f87947 */ /* 0x000fea000b800000 */
[----:B------:R-:W1:Y:S02]  /*22310*/  S2R R2, SR_TID.X ;  /* 0x0000000000027919 */ /* 0x000e640000002100 */
[----:B-1----:R-:W-:-:S04]  /*22320*/  SHF.R.U32.HI R2, RZ, 0x5, R2 ;  /* 0x00000005ff027819 */ /* 0x002fc80000011602 */
[----:B------:R-:W-:-:S05]  /*22330*/  LOP3.LUT R2, R2, 0x3, RZ, 0xc0, !PT ;  /* 0x0000000302027812 */ /* 0x000fca00078ec0ff */
[----:B------:R1:W2:Y:S02]  /*22340*/  SHFL.IDX PT, R14, R2, RZ, 0x1f ;  /* 0x00001fff020e7589 */ /* 0x0002a400000e0000 */
.L_x_884:
[----:B--2---:R-:W-:-:S13]  /*22350*/  ISETP.NE.AND P0, PT, R14, RZ, PT ;  /* 0x000000ff0e00720c */ /* 0x004fda0003f05270 */
[----:B------:R-:W-:Y:S05]  /*22360*/  @P0 BRA `(.L_x_422) ;  /* 0x0000000000940947 */ /* 0x000fea0003800000 */
[----:B------:R-:W-:-:S03]  /*22370*/  UMOV UR4, 0xffffffff ;  /* 0xffffffff00047882 */ /* 0x000fc60000000000 */
[----:B------:R-:W-:Y:S05]  /*22380*/  BRA.DIV UR4, `(.L_x_788) ;  /* 0x0000002a040c7947 */ /* 0x000fea000b800000 */
[----:B------:R-:W-:-:S13]  /*22390*/  ELECT P6, URZ, PT ;  /* 0x00000000003f782f */ /* 0x000fda00038c0000 */
.L_x_887:
[----:B------:R-:W-:Y:S05]  /*223a0*/  @!P6 BRA `(.L_x_422) ;  /* 0x000000000084e947 */ /* 0x000fea0003800000 */
[----:B-1----:R-:W2:Y:S02]  /*223b0*/  LDL R2, [R1+0x8c] ;  /* 0x00008c0001027983 */ /* 0x002ea40000100800 */
[----:B--2---:R-:W-:-:S13]  /*223c0*/  R2UR UR4, R2 ;  /* 0x00000000020472ca */ /* 0x004fda00000e0000 */
[----:B------:R-:W-:-:S06]  /*223d0*/  ULOP3.LUT UR4, UR4, 0x2, URZ, 0xfc, !UPT ;  /* 0x0000000204047892 */ /* 0x000fcc000f8efc3f */
[----:B------:R-:W-:-:S04]  /*223e0*/  MOV R2, UR4 ;  /* 0x0000000400027c02 */ /* 0x000fc80008000f00 */
[----:B------:R-:W-:-:S13]  /*223f0*/  ISETP.NE.AND P2, PT, R2, 0x3, PT ;  /* 0x000000030200780c */ /* 0x000fda0003f45270 */
[----:B------:R-:W-:Y:S05]  /*22400*/  @!P2 BRA `(.L_x_789) ;  /* 0x000000000004a947 */ /* 0x000fea0003800000 */
[----:B------:R-:W-:Y:S01]  /*22410*/  BPT.TRAP 0x1 ;  /* 0x000000040000795c */ /* 0x000fe20000300000 */
.L_x_789:
[----:B------:R-:W2:Y:S01]  /*22420*/  LDL.LU R7, [R1+0x1c] ;  /* 0x00001c0001077983 */ /* 0x000ea20000300800 */
[----:B------:R-:W-:Y:S01]  /*22430*/  VIADD R2, R0, 0x34840 ;  /* 0x0003484000027836 */ /* 0x000fe20000000000 */
[----:B0-----:R-:W-:-:S03]  /*22440*/  IADD3 R3, R19, 0x1, RZ ;  /* 0x0000000113037810 */ /* 0x001fc60007ffe0ff */
        /* <DEDUP_REMOVED lines=10> */
.L_x_888:
[----:B------:R-:W1:Y:S02]  /*224f0*/  SYNCS.PHASECHK.TRANS64.TRYWAIT P0, [R7+URZ], R2 ;  /* 0x00000002070075a7 */ /* 0x000e64000800017f */
[----:B-1----:R-:W-:Y:S05]  /*22500*/  @!P0 BRA `(.L_x_791) ;  /* 0x0000002400e08947 */ /* 0x002fea0003800000 */
.L_x_889:
[----:B------:R-:W-:Y:S05]  /*22510*/  @!P2 BRA `(.L_x_792) ;  /* 0x000000000004a947 */ /* 0x000fea0003800000 */
[----:B------:R-:W-:Y:S01]  /*22520*/  BPT.TRAP 0x1 ;  /* 0x000000040000795c */ /* 0x000fe20000300000 */
.L_x_792:
[----:B------:R-:W-:-:S05]  /*22530*/  VIADD R0, R0, 0x34860 ;  /* 0x0003486000007836 */ /* 0x000fca0000000000 */
[----:B------:R-:W-:-:S04]  /*22540*/  LEA R4, R19, R0, 0x3 ;  /* 0x0000000013047211 */ /* 0x000fc800078e18ff */
[----:B------:R-:W2:Y:S02]  /*22550*/  SYNCS.PHASECHK.TRANS64.TRYWAIT P0, [R4+URZ], R5 ;  /* 0x00000005040075a7 */ /* 0x000ea4000800017f */
[----:B--2---:R-:W-:Y:S05]  /*22560*/  @!P0 BRA `(.L_x_793) ;  /* 0x0000002400dc8947 */ /* 0x004fea0003800000 */
.L_x_890:
[----:B------:R-:W-:-:S07]  /*22570*/  IMAD R3, R3, 0x8, R0 ;  /* 0x0000000803037824 */ /* 0x000fce00078e0200 */
.L_x_794:
[----:B---3--:R3:W4:Y:S02]  /*22580*/  SYNCS.PHASECHK.TRANS64.TRYWAIT P0, [R3+URZ], R2 ;  /* 0x00000002030075a7 */ /* 0x008724000800017f */
[----:B----4-:R-:W-:Y:S05]  /*22590*/  @!P0 NANOSLEEP.SYNCS 0x989680 ;  /* 0x009896800000895d */ /* 0x010fea0003900000 */
[----:B------:R-:W4:Y:S02]  /*225a0*/  @!P0 SYNCS.PHASECHK.TRANS64 P0, [R3+URZ], R2 ;  /* 0x00000002030085a7 */ /* 0x000f24000800007f */
[----:B----4-:R-:W-:Y:S05]  /*225b0*/  @!P0 BRA `(.L_x_794) ;  /* 0xfffffffc00f08947 */ /* 0x010fea000383ffff */
.L_x_422:
[----:B------:R-:W-:Y:S05]  /*225c0*/  BSYNC B9 ;  /* 0x0000000000097941 */ /* 0x000fea0003800000 */
.L_x_419:
[----:B------:R-:W-:Y:S05]  /*225d0*/  EXIT ;  /* 0x000000000000794d */ /* 0x000fea0003800000 */
.L_x_442:
[----:B0-----:R0:W1:Y:S02]  /*225e0*/  SYNCS.PHASECHK.TRANS64.TRYWAIT P5, [R101+URZ+0x34890], R102 ;  /* 0x03489066650075a7 */ /* 0x00106400080a017f */
[----:B-1----:R-:W-:Y:S05]  /*225f0*/  @!P5 NANOSLEEP.SYNCS 0x989680 ;  /* 0x009896800000d95d */ /* 0x002fea0003900000 */
[----:B------:R-:W1:Y:S02]  /*22600*/  @!P5 SYNCS.PHASECHK.TRANS64 P5, [R101+URZ+0x34890], R102 ;  /* 0x034890666500d5a7 */ /* 0x000e6400080a007f */
[----:B-1----:R-:W-:Y:S05]  /*22610*/  @!P5 BRA `(.L_x_442) ;  /* 0xfffffffc00f0d947 */ /* 0x002fea000383ffff */
[----:B------:R-:W-:Y:S05]  /*22620*/  BRA `(.L_x_795) ;  /* 0xfffffe1400747947 */ /* 0x000fea000383ffff */
.L_x_496:
[----:B-1----:R1:W2:Y:S02]  /*22630*/  SYNCS.PHASECHK.TRANS64.TRYWAIT P5, [R101+URZ+0x34890], R102 ;  /* 0x03489066650075a7 */ /* 0x0022a400080a017f */
[----:B--2---:R-:W-:Y:S05]  /*22640*/  @!P5 NANOSLEEP.SYNCS 0x989680 ;  /* 0x009896800000d95d */ /* 0x004fea0003900000 */
[----:B------:R-:W2:Y:S02]  /*22650*/  @!P5 SYNCS.PHASECHK.TRANS64 P5, [R101+URZ+0x34890], R102 ;  /* 0x034890666500d5a7 */ /* 0x000ea400080a007f */
[----:B--2---:R-:W-:Y:S05]  /*22660*/  @!P5 BRA `(.L_x_496) ;  /* 0xfffffffc00f0d947 */ /* 0x004fea000383ffff */
[----:B------:R-:W-:Y:S05]  /*22670*/  BRA `(.L_x_796) ;  /* 0xfffffe48003c7947 */ /* 0x000fea000383ffff */
.L_x_521:
[----:B0-----:R0:W1:Y:S02]  /*22680*/  SYNCS.PHASECHK.TRANS64.TRYWAIT P3, [R101+URZ+0x34890], R102 ;  /* 0x03489066650075a7 */ /* 0x001064000806017f */
[----:B-1----:R-:W-:Y:S05]  /*22690*/  @!P3 NANOSLEEP.SYNCS 0x989680 ;  /* 0x009896800000b95d */ /* 0x002fea0003900000 */
[----:B------:R-:W1:Y:S02]  /*226a0*/  @!P3 SYNCS.PHASECHK.TRANS64 P3, [R101+URZ+0x34890], R102 ;  /* 0x034890666500b5a7 */ /* 0x000e64000806007f */
[----:B-1----:R-:W-:Y:S05]  /*226b0*/  @!P3 BRA `(.L_x_521) ;  /* 0xfffffffc00f0b947 */ /* 0x002fea000383ffff */
[----:B------:R-:W-:Y:S05]  /*226c0*/  BRA `(.L_x_797) ;  /* 0xfffffe7800607947 */ /* 0x000fea000383ffff */
.L_x_527:
[----:B-1----:R1:W2:Y:S02]  /*226d0*/  SYNCS.PHASECHK.TRANS64.TRYWAIT P2, [R101+URZ+0x348b0], R102 ;  /* 0x0348b066650075a7 */ /* 0x0022a4000804017f */
[----:B--2---:R-:W-:Y:S05]  /*226e0*/  @!P2 NANOSLEEP.SYNCS 0x989680 ;  /* 0x009896800000a95d */ /* 0x004fea0003900000 */
[----:B------:R-:W2:Y:S02]  /*226f0*/  @!P2 SYNCS.PHASECHK.TRANS64 P2, [R101+URZ+0x348b0], R102 ;  /* 0x0348b0666500a5a7 */ /* 0x000ea4000804007f */
[----:B--2---:R-:W-:Y:S05]  /*22700*/  @!P2 BRA `(.L_x_527) ;  /* 0xfffffffc00f0a947 */ /* 0x004fea000383ffff */
[----:B------:R-:W-:Y:S05]  /*22710*/  BRA `(.L_x_798) ;  /* 0xfffffe7c005c7947 */ /* 0x000fea000383ffff */
.L_x_547:
[----:B------:R-:W-:Y:S01]  /*22720*/  BSSY B1, `(.L_x_799) ;  /* 0x0000008000017945 */ /* 0x000fe20003800000 */
[----:B------:R-:W-:Y:S01]  /*22730*/  IMAD.MOV.U32 R13, RZ, RZ, R42 ;  /* 0x000000ffff0d7224 */ /* 0x000fe200078e002a */
[----:B------:R-:W-:Y:S01]  /*22740*/  MOV R12, RZ ;  /* 0x000000ff000c7202 */ /* 0x000fe20000000f00 */
[----:B------:R-:W-:Y:S02]  /*22750*/  IMAD.MOV.U32 R11, RZ, RZ, 0x1c1f ;  /* 0x00001c1fff0b7424 */ /* 0x000fe400078e00ff */
[----:B------:R-:W-:-:S07]  /*22760*/  IMAD.MOV.U32 R15, RZ, RZ, -0x1 ;  /* 0xffffffffff0f7424 */ /* 0x000fce00078e00ff */
[----:B------:R-:W-:Y:S05]  /*22770*/  WARPSYNC.COLLECTIVE R15, `(.L_x_800) ;  /* 0x000000000f087348 */ /* 0x000fea0003c00000 */
[----:B------:R0:W1:Y:S02]  /*22780*/  SHFL.IDX P6, R14, R13, R12, R11 ;  /* 0x0000000c0d0e7389 */ /* 0x00006400000c000b */
[----:B01----:R-:W-:Y:S01]  /*22790*/  ENDCOLLECTIVE ;  /* 0x000000000000791b */ /* 0x003fe20003800000 */
.L_x_800:
[----:B------:R-:W-:Y:S05]  /*227a0*/  BSYNC B1 ;  /* 0x0000000000017941 */ /* 0x000fea0003800000 */
.L_x_799:
[----:B------:R-:W-:Y:S01]  /*227b0*/  IMAD.MOV.U32 R13, RZ, RZ, R39 ;  /* 0x000000ffff0d7224 */ /* 0x000fe200078e0027 */
[----:B------:R-:W-:Y:S01]  /*227c0*/  MOV R11, 0x1c1f ;  /* 0x00001c1f000b7802 */ /* 0x000fe20000000f00 */
[----:B------:R-:W-:Y:S01]  /*227d0*/  IMAD.MOV.U32 R12, RZ, RZ, RZ ;  /* 0x000000ffff0c7224 */ /* 0x000fe200078e00ff */
[----:B------:R-:W-:Y:S01]  /*227e0*/  MOV R42, R14 ;  /* 0x0000000e002a7202 */ /* 0x000fe20000000f00 */
[----:B------:R-:W-:-:S07]  /*227f0*/  IMAD.MOV.U32 R15, RZ, RZ, -0x1 ;  /* 0xffffffffff0f7424 */ /* 0x000fce00078e00ff */
[----:B------:R-:W-:Y:S05]  /*22800*/  WARPSYNC.COLLECTIVE R15, `(.L_x_801) ;  /* 0x000000000f087348 */ /* 0x000fea0003c00000 */
[----:B------:R0:W1:Y:S02]  /*22810*/  SHFL.IDX P6, R14, R13, R12, R11 ;  /* 0x0000000c0d0e7389 */ /* 0x00006400000c000b */
[----:B01----:R-:W-:Y:S01]  /*22820*/  ENDCOLLECTIVE ;  /* 0x000000000000791b */ /* 0x003fe20003800000 */
.L_x_801:
[----:B------:R-:W-:Y:S01]  /*22830*/  MOV R13, R50 ;  /* 0x00000032000d7202 */ /* 0x000fe20000000f00 */
[----:B------:R-:W-:-:S07]  /*22840*/  IMAD.MOV.U32 R39, RZ, RZ, R14 ;  /* 0x000000ffff277224 */ /* 0x000fce00078e000e */
[----:B------:R-:W-:Y:S05]  /*22850*/  WARPSYNC.COLLECTIVE R15, `(.L_x_802) ;  /* 0x000000000f087348 */ /* 0x000fea0003c00000 */
[----:B------:R0:W1:Y:S02]  /*22860*/  SHFL.IDX P6, R14, R13, R12, R11 ;  /* 0x0000000c0d0e7389 */ /* 0x00006400000c000b */
[----:B01----:R-:W-:Y:S01]  /*22870*/  ENDCOLLECTIVE ;  /* 0x000000000000791b */ /* 0x003fe20003800000 */
.L_x_802:
[----:B------:R-:W-:Y:S02]  /*22880*/  IMAD.MOV.U32 R13, RZ, RZ, R24 ;  /* 0x000000ffff0d7224 */ /* 0x000fe400078e0018 */
[----:B------:R-:W-:-:S07]  /*22890*/  IMAD.MOV.U32 R50, RZ, RZ, R14 ;  /* 0x000000ffff327224 */ /* 0x000fce00078e000e */
[----:B------:R-:W-:Y:S05]  /*228a0*/  WARPSYNC.COLLECTIVE R15, `(.L_x_803) ;  /* 0x000000000f087348 */ /* 0x000fea0003c00000 */
[----:B------:R0:W1:Y:S02]  /*228b0*/  SHFL.IDX P6, R14, R13, R12, R11 ;  /* 0x0000000c0d0e7389 */ /* 0x00006400000c000b */
[----:B01----:R-:W-:Y:S01]  /*228c0*/  ENDCOLLECTIVE ;  /* 0x000000000000791b */ /* 0x003fe20003800000 */
.L_x_803:
[----:B------:R-:W-:Y:S01]  /*228d0*/  MOV R41, R14 ;  /* 0x0000000e00297202 */ /* 0x000fe20000000f00 */
[----:B------:R-:W-:Y:S06]  /*228e0*/  BRA `(.L_x_804) ;  /* 0xfffffe8800d87947 */ /* 0x000fec000383ffff */
.L_x_551:
[----:B0-----:R0:W1:Y:S02]  /*228f0*/  SYNCS.PHASECHK.TRANS64.TRYWAIT P0, [R2+URZ+0x34800], R5 ;  /* 0x03480005020075a7 */ /* 0x001064000800017f */
[----:B-1----:R-:W-:Y:S05]  /*22900*/  @!P0 NANOSLEEP.SYNCS 0x989680 ;  /* 0x009896800000895d */ /* 0x002fea0003900000 */
[----:B------:R-:W1:Y:S02]  /*22910*/  @!P0 SYNCS.PHASECHK.TRANS64 P0, [R2+URZ+0x34800], R5 ;  /* 0x03480005020085a7 */ /* 0x000e64000800007f */
[----:B-1----:R-:W-:Y:S05]  /*22920*/  @!P0 BRA `(.L_x_551) ;  /* 0xfffffffc00f08947 */ /* 0x002fea000383ffff */
[----:B------:R-:W-:Y:S05]  /*22930*/  BRA `(.L_x_805) ;  /* 0xfffffe9400607947 */ /* 0x000fea000383ffff */
.L_x_575:
[----:B------:R-:W-:Y:S01]  /*22940*/  BSSY B1, `(.L_x_806) ;  /* 0x0000008000017945 */ /* 0x000fe20003800000 */
[----:B------:R-:W-:Y:S01]  /*22950*/  IMAD.MOV.U32 R13, RZ, RZ, R42 ;  /* 0x000000ffff0d7224 */ /* 0x000fe200078e002a */
[----:B------:R-:W-:Y:S01]  /*22960*/  MOV R11, 0x1c1f ;  /* 0x00001c1f000b7802 */ /* 0x000fe20000000f00 */
[----:B------:R-:W-:Y:S02]  /*22970*/  IMAD.MOV.U32 R12, RZ, RZ, RZ ;  /* 0x000000ffff0c7224 */ /* 0x000fe400078e00ff */
[----:B------:R-:W-:-:S07]  /*22980*/  IMAD.MOV.U32 R15, RZ, RZ, -0x1 ;  /* 0xffffffffff0f7424 */ /* 0x000fce00078e00ff */
[----:B------:R-:W-:Y:S05]  /*22990*/  WARPSYNC.COLLECTIVE R15, `(.L_x_807) ;  /* 0x000000000f087348 */ /* 0x000fea0003c00000 */
[----:B------:R0:W1:Y:S02]  /*229a0*/  SHFL.IDX P6, R14, R13, R12, R11 ;  /* 0x0000000c0d0e7389 */ /* 0x00006400000c000b */
[----:B01----:R-:W-:Y:S01]  /*229b0*/  ENDCOLLECTIVE ;  /* 0x000000000000791b */ /* 0x003fe20003800000 */
.L_x_807:
[----:B------:R-:W-:Y:S05]  /*229c0*/  BSYNC B1 ;  /* 0x0000000000017941 */ /* 0x000fea0003800000 */
.L_x_806:
[----:B------:R-:W-:Y:S01]  /*229d0*/  MOV R13, R39 ;  /* 0x00000027000d7202 */ /* 0x000fe20000000f00 */
[----:B------:R-:W-:Y:S01]  /*229e0*/  IMAD.MOV.U32 R12, RZ, RZ, RZ ;  /* 0x000000ffff0c7224 */ /* 0x000fe200078e00ff */
[----:B------:R-:W-:Y:S01]  /*229f0*/  MOV R15, 0xffffffff ;  /* 0xffffffff000f7802 */ /* 0x000fe20000000f00 */
[----:B------:R-:W-:Y:S02]  /*22a00*/  IMAD.MOV.U32 R11, RZ, RZ, 0x1c1f ;  /* 0x00001c1fff0b7424 */ /* 0x000fe400078e00ff */
[----:B------:R-:W-:-:S07]  /*22a10*/  IMAD.MOV.U32 R41, RZ, RZ, R14 ;  /* 0x000000ffff297224 */ /* 0x000fce00078e000e */
[----:B------:R-:W-:Y:S05]  /*22a20*/  WARPSYNC.COLLECTIVE R15, `(.L_x_808) ;  /* 0x000000000f087348 */ /* 0x000fea0003c00000 */
[----:B------:R0:W1:Y:S02]  /*22a30*/  SHFL.IDX P6, R14, R13, R12, R11 ;  /* 0x0000000c0d0e7389 */ /* 0x00006400000c000b */
[----:B01----:R-:W-:Y:S01]  /*22a40*/  ENDCOLLECTIVE ;  /* 0x000000000000791b */ /* 0x003fe20003800000 */
.L_x_808:
[----:B------:R-:W-:Y:S02]  /*22a50*/  IMAD.MOV.U32 R13, RZ, RZ, R50 ;  /* 0x000000ffff0d7224 */ /* 0x000fe400078e0032 */
[----:B------:R-:W-:-:S07]  /*22a60*/  IMAD.MOV.U32 R40, RZ, RZ, R14 ;  /* 0x000000ffff287224 */ /* 0x000fce00078e000e */
[----:B------:R-:W-:Y:S05]  /*22a70*/  WARPSYNC.COLLECTIVE R15, `(.L_x_809) ;  /* 0x000000000f087348 */ /* 0x000fea0003c00000 */
[----:B------:R0:W1:Y:S02]  /*22a80*/  SHFL.IDX P6, R14, R13, R12, R11 ;  /* 0x0000000c0d0e7389 */ /* 0x00006400000c000b */
[----:B01----:R-:W-:Y:S01]  /*22a90*/  ENDCOLLECTIVE ;  /* 0x000000000000791b */ /* 0x003fe20003800000 */
.L_x_809:
[----:B------:R-:W-:Y:S01]  /*22aa0*/  IMAD.MOV.U32 R13, RZ, RZ, R24 ;  /* 0x000000ffff0d7224 */ /* 0x000fe200078e0018 */
[----:B------:R-:W-:-:S07]  /*22ab0*/  MOV R21, R14 ;  /* 0x0000000e00157202 */ /* 0x000fce0000000f00 */
[----:B------:R-:W-:Y:S05]  /*22ac0*/  WARPSYNC.COLLECTIVE R15, `(.L_x_810) ;  /* 0x000000000f087348 */ /* 0x000fea0003c00000 */
[----:B------:R0:W1:Y:S02]  /*22ad0*/  SHFL.IDX P6, R14, R13, R12, R11 ;  /* 0x0000000c0d0e7389 */ /* 0x00006400000c000b */
[----:B01----:R-:W-:Y:S01]  /*22ae0*/  ENDCOLLECTIVE ;  /* 0x000000000000791b */ /* 0x003fe20003800000 */
.L_x_810:
[----:B------:R-:W-:Y:S01]  /*22af0*/  IMAD.MOV.U32 R20, RZ, RZ, R14 ;  /* 0x000000ffff147224 */ /* 0x000fe200078e000e */
[----:B------:R-:W-:Y:S06]  /*22b00*/  BRA `(.L_x_811) ;  /* 0xfffffeb000fc7947 */ /* 0x000fec000383ffff */
.L_x_579:
[----:B0-----:R0:W1:Y:S02]  /*22b10*/  SYNCS.PHASECHK.TRANS64.TRYWAIT P0, [R2+URZ+0x34800], R5 ;  /* 0x03480005020075a7 */ /* 0x001064000800017f */
[----:B-1----:R-:W-:Y:S05]  /*22b20*/  @!P0 NANOSLEEP.SYNCS 0x989680 ;  /* 0x009896800000895d */ /* 0x002fea0003900000 */
[----:B------:R-:W1:Y:S02]  /*22b30*/  @!P0 SYNCS.PHASECHK.TRANS64 P0, [R2+URZ+0x34800], R5 ;  /* 0x03480005020085a7 */ /* 0x000e64000800007f */
[----:B-1----:R-:W-:Y:S05]  /*22b40*/  @!P0 BRA `(.L_x_579) ;  /* 0xfffffffc00f08947 */ /* 0x002fea000383ffff */
[----:B------:R-:W-:Y:S05]  /*22b50*/  BRA `(.L_x_812) ;  /* 0xfffffeb800f47947 */ /* 0x000fea000383ffff */
.L_x_593:
[----:B-1----:R1:W2:Y:S02]  /*22b60*/  SYNCS.PHASECHK.TRANS64.TRYWAIT P2, [R0+URZ+0x34830], R3 ;  /* 0x03483003000075a7 */ /* 0x0022a4000804017f */
[----:B--2---:R-:W-:Y:S05]  /*22b70*/  @!P2 NANOSLEEP.SYNCS 0x989680 ;  /* 0x009896800000a95d */ /* 0x004fea0003900000 */
[----:B------:R-:W2:Y:S02]  /*22b80*/  @!P2 SYNCS.PHASECHK.TRANS64 P2, [R0+URZ+0x34830], R3 ;  /* 0x034830030000a5a7 */ /* 0x000ea4000804007f */
[----:B--2---:R-:W-:Y:S05]  /*22b90*/  @!P2 BRA `(.L_x_593) ;  /* 0xfffffffc00f0a947 */ /* 0x004fea000383ffff */
[----:B------:R-:W-:Y:S05]  /*22ba0*/  BRA `(.L_x_592) ;  /* 0xfffffee0000c7947 */ /* 0x000fea000383ffff */
.L_x_600:
[----:B-1----:R1:W2:Y:S02]  /*22bb0*/  SYNCS.PHASECHK.TRANS64.TRYWAIT P2, [R12+URZ+0x34830], R9 ;  /* 0x034830090c0075a7 */ /* 0x0022a4000804017f */
[----:B--2---:R-:W-:Y:S05]  /*22bc0*/  @!P2 NANOSLEEP.SYNCS 0x989680 ;  /* 0x009896800000a95d */ /* 0x004fea0003900000 */
[----:B------:R-:W2:Y:S02]  /*22bd0*/  @!P2 SYNCS.PHASECHK.TRANS64 P2, [R12+URZ+0x34830], R9 ;  /* 0x034830090c00a5a7 */ /* 0x000ea4000804007f */
[----:B--2---:R-:W-:Y:S05]  /*22be0*/  @!P2 BRA `(.L_x_600) ;  /* 0xfffffffc00f0a947 */ /* 0x004fea000383ffff */
[----:B------:R-:W-:Y:S05]  /*22bf0*/  BRA `(.L_x_599) ;  /* 0xffffff10008c7947 */ /* 0x000fea000383ffff */
.L_x_605:
[----:B-1----:R1:W2:Y:S02]  /*22c00*/  SYNCS.PHASECHK.TRANS64.TRYWAIT P2, [R13+URZ+0x34850], R7 ;  /* 0x034850070d0075a7 */ /* 0x0022a4000804017f */
[----:B--2---:R-:W-:Y:S05]  /*22c10*/  @!P2 NANOSLEEP.SYNCS 0x989680 ;  /* 0x009896800000a95d */ /* 0x004fea0003900000 */
[----:B------:R-:W2:Y:S02]  /*22c20*/  @!P2 SYNCS.PHASECHK.TRANS64 P2, [R13+URZ+0x34850], R7 ;  /* 0x034850070d00a5a7 */ /* 0x000ea4000804007f */
[----:B--2---:R-:W-:Y:S05]  /*22c30*/  @!P2 BRA `(.L_x_605) ;  /* 0xfffffffc00f0a947 */ /* 0x004fea000383ffff */
[----:B------:R-:W-:Y:S05]  /*22c40*/  BRA `(.L_x_604) ;  /* 0xffffff1c00487947 */ /* 0x000fea000383ffff */
.L_x_611:
[----:B-1----:R1:W2:Y:S02]  /*22c50*/  SYNCS.PHASECHK.TRANS64.TRYWAIT P0, [R6+URZ+0x34850], R5 ;  /* 0x03485005060075a7 */ /* 0x0022a4000800017f */
[----:B--2---:R-:W-:Y:S05]  /*22c60*/  @!P0 NANOSLEEP.SYNCS 0x989680 ;  /* 0x009896800000895d */ /* 0x004fea0003900000 */
[----:B------:R-:W2:Y:S02]  /*22c70*/  @!P0 SYNCS.PHASECHK.TRANS64 P0, [R6+URZ+0x34850], R5 ;  /* 0x03485005060085a7 */ /* 0x000ea4000800007f */
[----:B--2---:R-:W-:Y:S05]  /*22c80*/  @!P0 BRA `(.L_x_611) ;  /* 0xfffffffc00f08947 */ /* 0x004fea000383ffff */
[----:B------:R-:W-:Y:S05]  /*22c90*/  BRA `(.L_x_610) ;  /* 0xffffff4000687947 */ /* 0x000fea000383ffff */
.L_x_650:
[----:B------:R-:W1:Y:S01]  /*22ca0*/  S2R R3, SR_TID.X ;  /* 0x0000000000037919 */ /* 0x000e620000002100 */
[----:B------:R-:W-:Y:S01]  /*22cb0*/  BSSY B1, `(.L_x_813) ;  /* 0x000000a000017945 */ /* 0x000fe20003800000 */
[----:B------:R-:W-:Y:S01]  /*22cc0*/  IMAD.MOV.U32 R12, RZ, RZ, RZ ;  /* 0x000000ffff0c7224 */ /* 0x000fe200078e00ff */
[----:B------:R-:W-:Y:S01]  /*22cd0*/  MOV R15, 0xffffffff ;  /* 0xffffffff000f7802 */ /* 0x000fe20000000f00 */
[----:B0-----:R-:W-:Y:S01]  /*22ce0*/  IMAD.MOV.U32 R11, RZ, RZ, 0x1f ;  /* 0x0000001fff0b7424 */ /* 0x001fe200078e00ff */
[----:B-1----:R-:W-:-:S04]  /*22cf0*/  SHF.R.U32.HI R3, RZ, 0x5, R3 ;  /* 0x00000005ff037819 */ /* 0x002fc80000011603 */
[----:B------:R-:W-:-:S04]  /*22d00*/  LOP3.LUT R3, R3, 0x3, RZ, 0xc0, !PT ;  /* 0x0000000303037812 */ /* 0x000fc800078ec0ff */
[----:B------:R-:W-:-:S07]  /*22d10*/  MOV R13, R3 ;  /* 0x00000003000d7202 */ /* 0x000fce0000000f00 */
[----:B------:R-:W-:Y:S05]  /*22d20*/  WARPSYNC.COLLECTIVE R15, `(.L_x_814) ;  /* 0x000000000f087348 */ /* 0x000fea0003c00000 */
[----:B------:R0:W1:Y:S02]  /*22d30*/  SHFL.IDX P6, R14, R13, R12, R11 ;  /* 0x0000000c0d0e7389 */ /* 0x00006400000c000b */
[----:B01----:R-:W-:Y:S01]  /*22d40*/  ENDCOLLECTIVE ;  /* 0x000000000000791b */ /* 0x003fe20003800000 */
.L_x_814:
[----:B------:R-:W-:Y:S05]  /*22d50*/  BSYNC B1 ;  /* 0x0000000000017941 */ /* 0x000fea0003800000 */
.L_x_813:
[----:B------:R-:W-:Y:S05]  /*22d60*/  BRA `(.L_x_815) ;  /* 0xffffff90002c7947 */ /* 0x000fea000383ffff */
.L_x_652:
[----:B------:R-:W-:Y:S01]  /*22d70*/  BSSY B1, `(.L_x_816) ;  /* 0x0000006000017945 */ /* 0x000fe20003800000 */
[----:B------:R-:W-:-:S07]  /*22d80*/  IMAD.MOV.U32 R15, RZ, RZ, -0x1 ;  /* 0xffffffffff0f7424 */ /* 0x000fce00078e00ff */
[----:B01----:R-:W-:Y:S05]  /*22d90*/  WARPSYNC.COLLECTIVE R15, `(.L_x_817) ;  /* 0x000000000f0c7348 */ /* 0x003fea0003c00000 */
[----:B------:R-:W-:Y:S02]  /*22da0*/  ELECT P6, UR62, PT ;  /* 0x00000000003e782f */ /* 0x000fe400038c0000 */
[----:B------:R-:W-:Y:S01]  /*22db0*/  MOV R14, UR62 ;  /* 0x0000003e000e7c02 */ /* 0x000fe20008000f00 */
[----:B01----:R-:W-:Y:S10]  /*22dc0*/  ENDCOLLECTIVE ;  /* 0x000000000000791b */ /* 0x003ff40003800000 */
.L_x_817:
[----:B------:R-:W-:Y:S05]  /*22dd0*/  BSYNC B1 ;  /* 0x0000000000017941 */ /* 0x000fea0003800000 */
.L_x_816:
[----:B------:R-:W-:Y:S05]  /*22de0*/  BRA `(.L_x_651) ;  /* 0xffffff9000247947 */ /* 0x000fea000383ffff */
.L_x_654:
[----:B-1----:R1:W2:Y:S02]  /*22df0*/  SYNCS.PHASECHK.TRANS64.TRYWAIT P0, [R18+URZ+0x34820], R3 ;  /* 0x03482003120075a7 */ /* 0x0022a4000800017f */
[----:B--2---:R-:W-:Y:S05]  /*22e00*/  @!P0 NANOSLEEP.SYNCS 0x989680 ;  /* 0x009896800000895d */ /* 0x004fea0003900000 */
[----:B------:R-:W2:Y:S02]  /*22e10*/  @!P0 SYNCS.PHASECHK.TRANS64 P0, [R18+URZ+0x34820], R3 ;  /* 0x03482003120085a7 */ /* 0x000ea4000800007f */
[----:B--2---:R-:W-:Y:S05]  /*22e20*/  @!P0 BRA `(.L_x_654) ;  /* 0xfffffffc00f08947 */ /* 0x004fea000383ffff */
[----:B------:R-:W-:Y:S05]  /*22e30*/  BRA `(.L_x_818) ;  /* 0xffffff9000347947 */ /* 0x000fea000383ffff */
.L_x_658:
[----:B--2---:R2:W3:Y:S02]  /*22e40*/  SYNCS.PHASECHK.TRANS64.TRYWAIT P0, [R5+URZ+0x348a0], R9 ;  /* 0x0348a009050075a7 */ /* 0x0044e4000800017f */
[----:B---3--:R-:W-:Y:S05]  /*22e50*/  @!P0 NANOSLEEP.SYNCS 0x989680 ;  /* 0x009896800000895d */ /* 0x008fea0003900000 */
[----:B------:R-:W3:Y:S02]  /*22e60*/  @!P0 SYNCS.PHASECHK.TRANS64 P0, [R5+URZ+0x348a0], R9 ;  /* 0x0348a009050085a7 */ /* 0x000ee4000800007f */
[----:B---3--:R-:W-:Y:S05]  /*22e70*/  @!P0 BRA `(.L_x_658) ;  /* 0xfffffffc00f08947 */ /* 0x008fea000383ffff */
[----:B------:R-:W-:Y:S05]  /*22e80*/  BRA `(.L_x_819) ;  /* 0xffffff9000547947 */ /* 0x000fea000383ffff */
.L_x_665:
[----:B0-----:R0:W1:Y:S02]  /*22e90*/  SYNCS.PHASECHK.TRANS64.TRYWAIT P0, [R5+URZ+0x348c0], R9 ;  /* 0x0348c009050075a7 */ /* 0x001064000800017f */
[----:B-1----:R-:W-:Y:S05]  /*22ea0*/  @!P0 NANOSLEEP.SYNCS 0x989680 ;  /* 0x009896800000895d */ /* 0x002fea0003900000 */
[----:B------:R-:W1:Y:S02]  /*22eb0*/  @!P0 SYNCS.PHASECHK.TRANS64 P0, [R5+URZ+0x348c0], R9 ;  /* 0x0348c009050085a7 */ /* 0x000e64000800007f */
[----:B-1----:R-:W-:Y:S05]  /*22ec0*/  @!P0 BRA `(.L_x_665) ;  /* 0xfffffffc00f08947 */ /* 0x002fea000383ffff */
[----:B------:R-:W-:Y:S05]  /*22ed0*/  BRA `(.L_x_820) ;  /* 0xffffff9400507947 */ /* 0x000fea000383ffff */
.L_x_673:
[----:B-1----:R1:W2:Y:S02]  /*22ee0*/  SYNCS.PHASECHK.TRANS64.TRYWAIT P2, [R7+URZ+0x348a0], R6 ;  /* 0x0348a006070075a7 */ /* 0x0022a4000804017f */
[----:B--2---:R-:W-:Y:S05]  /*22ef0*/  @!P2 NANOSLEEP.SYNCS 0x989680 ;  /* 0x009896800000a95d */ /* 0x004fea0003900000 */
[----:B------:R-:W2:Y:S02]  /*22f00*/  @!P2 SYNCS.PHASECHK.TRANS64 P2, [R7+URZ+0x348a0], R6 ;  /* 0x0348a0060700a5a7 */ /* 0x000ea4000804007f */
[----:B--2---:R-:W-:Y:S05]  /*22f10*/  @!P2 BRA `(.L_x_673) ;  /* 0xfffffffc00f0a947 */ /* 0x004fea000383ffff */
[----:B------:R-:W-:Y:S05]  /*22f20*/  BRA `(.L_x_821) ;  /* 0xffffff9800787947 */ /* 0x000fea000383ffff */
.L_x_680:
[----:B0-----:R0:W2:Y:S02]  /*22f30*/  SYNCS.PHASECHK.TRANS64.TRYWAIT P2, [R7+URZ+0x348c0], R6 ;  /* 0x0348c006070075a7 */ /* 0x0010a4000804017f */
[----:B--2---:R-:W-:Y:S05]  /*22f40*/  @!P2 NANOSLEEP.SYNCS 0x989680 ;  /* 0x009896800000a95d */ /* 0x004fea0003900000 */
[----:B------:R-:W2:Y:S02]  /*22f50*/  @!P2 SYNCS.PHASECHK.TRANS64 P2, [R7+URZ+0x348c0], R6 ;  /* 0x0348c0060700a5a7 */ /* 0x000ea4000804007f */
[----:B--2---:R-:W-:Y:S05]  /*22f60*/  @!P2 BRA `(.L_x_680) ;  /* 0xfffffffc00f0a947 */ /* 0x004fea000383ffff */
[----:B------:R-:W-:Y:S05]  /*22f70*/  BRA `(.L_x_822) ;  /* 0xffffff9c00707947 */ /* 0x000fea000383ffff */
.L_x_696:
[----:B------:R-:W1:Y:S01]  /*22f80*/  S2R R4, SR_TID.X ;  /* 0x0000000000047919 */ /* 0x000e620000002100 */
[----:B------:R-:W-:Y:S01]  /*22f90*/  BSSY B0, `(.L_x_823) ;  /* 0x000000a000007945 */ /* 0x000fe20003800000 */
[----:B------:R-:W-:Y:S01]  /*22fa0*/  MOV R12, RZ ;  /* 0x000000ff000c7202 */ /* 0x000fe20000000f00 */
[----:B0-----:R-:W-:Y:S02]  /*22fb0*/  IMAD.MOV.U32 R11, RZ, RZ, 0x1f ;  /* 0x0000001fff0b7424 */ /* 0x001fe400078e00ff */
[----:B------:R-:W-:Y:S01]  /*22fc0*/  IMAD.MOV.U32 R15, RZ, RZ, -0x1 ;  /* 0xffffffffff0f7424 */ /* 0x000fe200078e00ff */
[----:B-1----:R-:W-:-:S04]  /*22fd0*/  SHF.R.U32.HI R4, RZ, 0x5, R4 ;  /* 0x00000005ff047819 */ /* 0x002fc80000011604 */
[----:B------:R-:W-:-:S05]  /*22fe0*/  LOP3.LUT R4, R4, 0x3, RZ, 0xc0, !PT ;  /* 0x0000000304047812 */ /* 0x000fca00078ec0ff */
[----:B------:R-:W-:-:S07]  /*22ff0*/  IMAD.MOV.U32 R13, RZ, RZ, R4 ;  /* 0x000000ffff0d7224 */ /* 0x000fce00078e0004 */
[----:B------:R-:W-:Y:S05]  /*23000*/  WARPSYNC.COLLECTIVE R15, `(.L_x_824) ;  /* 0x000000000f087348 */ /* 0x000fea0003c00000 */
[----:B------:R0:W1:Y:S02]  /*23010*/  SHFL.IDX P6, R14, R13, R12, R11 ;  /* 0x0000000c0d0e7389 */ /* 0x00006400000c000b */
[----:B01----:R-:W-:Y:S01]  /*23020*/  ENDCOLLECTIVE ;  /* 0x000000000000791b */ /* 0x003fe20003800000 */
.L_x_824:
[----:B------:R-:W-:Y:S05]  /*23030*/  BSYNC B0 ;  /* 0x0000000000007941 */ /* 0x000fea0003800000 */
.L_x_823:
[----:B------:R-:W-:Y:S05]  /*23040*/  BRA `(.L_x_825) ;  /* 0xffffffa800787947 */ /* 0x000fea000383ffff */
.L_x_698:
[----:B------:R-:W-:Y:S01]  /*23050*/  BSSY B0, `(.L_x_826) ;  /* 0x0000006000007945 */ /* 0x000fe20003800000 */
[----:B------:R-:W-:-:S07]  /*23060*/  MOV R15, 0xffffffff ;  /* 0xffffffff000f7802 */ /* 0x000fce0000000f00 */
[----:B01----:R-:W-:Y:S05]  /*23070*/  WARPSYNC.COLLECTIVE R15, `(.L_x_827) ;  /* 0x000000000f0c7348 */ /* 0x003fea0003c00000 */
[----:B------:R-:W-:Y:S02]  /*23080*/  ELECT P6, UR62, PT ;  /* 0x00000000003e782f */ /* 0x000fe400038c0000 */
[----:B------:R-:W-:Y:S01]  /*23090*/  MOV R14, UR62 ;  /* 0x0000003e000e7c02 */ /* 0x000fe20008000f00 */
[----:B01----:R-:W-:Y:S10]  /*230a0*/  ENDCOLLECTIVE ;  /* 0x000000000000791b */ /* 0x003ff40003800000 */
.L_x_827:
[----:B------:R-:W-:Y:S05]  /*230b0*/  BSYNC B0 ;  /* 0x0000000000007941 */ /* 0x000fea0003800000 */
.L_x_826:
[----:B------:R-:W-:Y:S05]  /*230c0*/  BRA `(.L_x_828) ;  /* 0xffffffa800847947 */ /* 0x000fea000383ffff */
.L_x_700:
[----:B-1----:R1:W2:Y:S02]  /*230d0*/  SYNCS.PHASECHK.TRANS64.TRYWAIT P0, [R0+URZ+0x34840], R2 ;  /* 0x03484002000075a7 */ /* 0x0022a4000800017f */
[----:B--2---:R-:W-:Y:S05]  /*230e0*/  @!P0 NANOSLEEP.SYNCS 0x989680 ;  /* 0x009896800000895d */ /* 0x004fea0003900000 */
[----:B------:R-:W2:Y:S02]  /*230f0*/  @!P0 SYNCS.PHASECHK.TRANS64 P0, [R0+URZ+0x34840], R2 ;  /* 0x03484002000085a7 */ /* 0x000ea4000800007f */
[----:B--2---:R-:W-:Y:S05]  /*23100*/  @!P0 BRA `(.L_x_700) ;  /* 0xfffffffc00f08947 */ /* 0x004fea000383ffff */
[----:B------:R-:W-:Y:S05]  /*23110*/  BRA `(.L_x_829) ;  /* 0xffffffa800e47947 */ /* 0x000fea000383ffff */
.L_x_704:
[----:B------:R0:W5:Y:S01]  /*23120*/  LDL.LU R9, [R1+0x5c] ;  /* 0x00005c0001097983 */ /* 0x0001620000300800 */
[----:B------:R-:W-:Y:S01]  /*23130*/  IMAD.MOV.U32 R13, RZ, RZ, R3 ;  /* 0x000000ffff0d7224 */ /* 0x000fe200078e0003 */
[----:B------:R-:W-:Y:S01]  /*23140*/  MOV R11, 0x181f ;  /* 0x0000181f000b7802 */ /* 0x000fe20000000f00 */
[----:B------:R-:W-:Y:S02]  /*23150*/  IMAD.MOV.U32 R12, RZ, RZ, RZ ;  /* 0x000000ffff0c7224 */ /* 0x000fe400078e00ff */
[----:B------:R-:W-:-:S07]  /*23160*/  IMAD.MOV.U32 R15, RZ, RZ, -0x1 ;  /* 0xffffffffff0f7424 */ /* 0x000fce00078e00ff */
[----:B0----5:R-:W-:Y:S05]  /*23170*/  WARPSYNC.COLLECTIVE R15, `(.L_x_830) ;  /* 0x000000000f087348 */ /* 0x021fea0003c00000 */
[----:B------:R1:W2:Y:S02]  /*23180*/  SHFL.IDX P6, R14, R13, R12, R11 ;  /* 0x0000000c0d0e7389 */ /* 0x0002a400000c000b */
[----:B012--5:R-:W-:Y:S01]  /*23190*/  ENDCOLLECTIVE ;  /* 0x000000000000791b */ /* 0x027fe20003800000 */
.L_x_830:
[----:B------:R-:W-:Y:S01]  /*231a0*/  MOV R13, R4 ;  /* 0x00000004000d7202 */ /* 0x000fe20000000f00 */
[----:B------:R-:W-:-:S07]  /*231b0*/  IMAD.MOV.U32 R6, RZ, RZ, R14 ;  /* 0x000000ffff067224 */ /* 0x000fce00078e000e */
[----:B------:R-:W-:Y:S05]  /*231c0*/  WARPSYNC.COLLECTIVE R15, `(.L_x_831) ;  /* 0x000000000f087348 */ /* 0x000fea0003c00000 */
[----:B------:R0:W1:Y:S02]  /*231d0*/  SHFL.IDX P6, R14, R13, R12, R11 ;  /* 0x0000000c0d0e7389 */ /* 0x00006400000c000b */
[----:B01----:R-:W-:Y:S01]  /*231e0*/  ENDCOLLECTIVE ;  /* 0x000000000000791b */ /* 0x003fe20003800000 */
.L_x_831:
[----:B------:R-:W-:Y:S01]  /*231f0*/  MOV R13, R3 ;  /* 0x00000003000d7202 */ /* 0x000fe20000000f00 */
[----:B------:R-:W-:Y:S02]  /*23200*/  IMAD.MOV.U32 R12, RZ, RZ, 0x1 ;  /* 0x00000001ff0c7424 */ /* 0x000fe400078e00ff */
[----:B------:R-:W-:-:S07]  /*23210*/  IMAD.MOV.U32 R7, RZ, RZ, R14 ;  /* 0x000000ffff077224 */ /* 0x000fce00078e000e */
[----:B------:R-:W-:Y:S05]  /*23220*/  WARPSYNC.COLLECTIVE R15, `(.L_x_832) ;  /* 0x000000000f087348 */ /* 0x000fea0003c00000 */
[----:B------:R0:W1:Y:S02]  /*23230*/  SHFL.IDX P6, R14, R13, R12, R11 ;  /* 0x0000000c0d0e7389 */ /* 0x00006400000c000b */
[----:B01----:R-:W-:Y:S01]  /*23240*/  ENDCOLLECTIVE ;  /* 0x000000000000791b */ /* 0x003fe20003800000 */
.L_x_832:
[----:B------:R-:W-:Y:S01]  /*23250*/  MOV R13, R4 ;  /* 0x00000004000d7202 */ /* 0x000fe20000000f00 */
[----:B------:R-:W-:Y:S02]  /*23260*/  IMAD R2, R9, R8, RZ ;  /* 0x0000000809027224 */ /* 0x000fe400078e02ff */
[----:B------:R-:W0:Y:S01]  /*23270*/  S2R R9, SR_TID.X ;  /* 0x0000000000097919 */ /* 0x000e220000002100 */
[----:B------:R-:W1:Y:S01]  /*23280*/  S2R R8, SR_TID.X ;  /* 0x0000000000087919 */ /* 0x000e620000002100 */
[----:B0-----:R-:W-:-:S04]  /*23290*/  LOP3.LUT R9, R9, 0x7f, RZ, 0xc0, !PT ;  /* 0x0000007f09097812 */ /* 0x001fc800078ec0ff */
[----:B------:R-:W-:Y:S01]  /*232a0*/  SHF.R.U32.HI R9, RZ, 0x3, R9 ;  /* 0x00000003ff097819 */ /* 0x000fe20000011609 */
[----:B-1----:R-:W-:-:S03]  /*232b0*/  IMAD.SHL.U32 R8, R8, 0x8, RZ ;  /* 0x0000000808087824 */ /* 0x002fc600078e00ff */
[----:B------:R-:W-:Y:S01]  /*232c0*/  IADD3 R0, R9, R5, RZ ;  /* 0x0000000509007210 */ /* 0x000fe20007ffe0ff */
[----:B------:R-:W-:Y:S01]  /*232d0*/  IMAD.MOV.U32 R9, RZ, RZ, R14 ;  /* 0x000000ffff097224 */ /* 0x000fe200078e000e */
[----:B------:R-:W-:-:S07]  /*232e0*/  LOP3.LUT R8, R8, 0x38, RZ, 0xc0, !PT ;  /* 0x0000003808087812 */ /* 0x000fce00078ec0ff */
[----:B------:R-:W-:Y:S05]  /*232f0*/  WARPSYNC.COLLECTIVE R15, `(.L_x_833) ;  /* 0x000000000f087348 */ /* 0x000fea0003c00000 */
[----:B------:R0:W1:Y:S02]  /*23300*/  SHFL.IDX P6, R14, R13, R12, R11 ;  /* 0x0000000c0d0e7389 */ /* 0x00006400000c000b */
[----:B01----:R-:W-:Y:S01]  /*23310*/  ENDCOLLECTIVE ;  /* 0x000000000000791b */ /* 0x003fe20003800000 */
.L_x_833:
        /* <DEDUP_REMOVED lines=20> */
.L_x_834:
[----:B------:R-:W-:Y:S02]  /*23460*/  @!P3 LEA R8, P5, R8, R5, 0x1 ;  /* 0x000000050808b211 */ /* 0x000fe400078a08ff */
[----:B------:R-:W-:-:S03]  /*23470*/  MOV R13, R4 ;  /* 0x00000004000d7202 */ /* 0x000fc60000000f00 */
[----:B------:R-:W-:Y:S01]  /*23480*/  @!P3 IMAD.X R5, RZ, RZ, R9, P5 ;  /* 0x000000ffff05b224 */ /* 0x000fe200028e0609 */
[----:B------:R-:W-:Y:S01]  /*23490*/  @!P3 MOV R6, R8 ;  /* 0x000000080006b202 */ /* 0x000fe20000000f00 */
[----:B------:R-:W0:Y:S02]  /*234a0*/  S2R R9, SR_TID.X ;  /* 0x0000000000097919 */ /* 0x000e240000002100 */
        /* <DEDUP_REMOVED lines=10> */
.L_x_835:
        /* <DEDUP_REMOVED lines=14> */
.L_x_836:
[----:B------:R-:W-:-:S04]  /*23630*/  @!P3 LEA R5, P4, R9, R5, 0x1 ;  /* 0x000000050905b211 */ /* 0x000fc800078808ff */
[----:B------:R-:W-:-:S05]  /*23640*/  @!P3 IADD3.X R6, RZ, R8, RZ, P4, !PT ;  /* 0x00000008ff06b210 */ /* 0x000fca00027fe4ff */
[----:B------:R-:W-:Y:S02]  /*23650*/  @!P3 IMAD.MOV.U32 R7, RZ, RZ, R6 ;  /* 0x000000ffff07b224 */ /* 0x000fe400078e0006 */
[----:B------:R-:W-:Y:S01]  /*23660*/  @!P3 IMAD.MOV.U32 R6, RZ, RZ, R5 ;  /* 0x000000ffff06b224 */ /* 0x000fe200078e0005 */
[----:B------:R-:W-:Y:S01]  /*23670*/  IADD3 R5, R0, 0x30, RZ ;  /* 0x0000003000057810 */ /* 0x000fe20007ffe0ff */
[----:B------:R-:W-:-:S03]  /*23680*/  IMAD.MOV.U32 R13, RZ, RZ, R4 ;  /* 0x000000ffff0d7224 */ /* 0x000fc600078e0004 */
[----:B------:R-:W-:Y:S01]  /*23690*/  @!PT LDS RZ, [RZ] ;  /* 0x00000000fffff984 */ /* 0x000fe20000000800 */
[----:B------:R-:W-:Y:S01]  /*236a0*/  @!PT LDS RZ, [RZ] ;  /* 0x00000000fffff984 */ /* 0x000fe20000000800 */
[----:B------:R-:W-:Y:S01]  /*236b0*/  @!PT LDS RZ, [RZ] ;  /* 0x00000000fffff984 */ /* 0x000fe20000000800 */
[----:B------:R-:W-:Y:S04]  /*236c0*/  @!P3 LDGSTS.E.BYPASS.LTC128B.128 [R10+0x11400], desc[UR58][R6.64], !P2 ;  /* 0x11400000060abfae */ /* 0x000fe8000d101d7a */
[----:B------:R-:W-:Y:S04]  /*236d0*/  @!P3 LDGSTS.E.BYPASS.LTC128B.128 [R10+0x15400], desc[UR58][R6.64+0x80], !P1 ;  /* 0x15400080060abfae */ /* 0x000fe8000c901d7a */
[----:B------:R0:W-:Y:S01]  /*236e0*/  @!P3 LDGSTS.E.BYPASS.LTC128B.128 [R10+0x19400], desc[UR58][R6.64+0x100], !P0 ;  /* 0x19400100060abfae */ /* 0x0001e2000c101d7a */
[----:B------:R-:W-:Y:S02]  /*236f0*/  ISETP.GE.AND P3, PT, R5, R2, PT ;  /* 0x000000020500720c */ /* 0x000fe40003f66270 */
[----:B0-----:R-:W-:-:S11]  /*23700*/  MOV R6, R14 ;  /* 0x0000000e00067202 */ /* 0x001fd60000000f00 */
[----:B------:R-:W-:Y:S05]  /*23710*/  WARPSYNC.COLLECTIVE R15, `(.L_x_837) ;  /* 0x000000000f087348 */ /* 0x000fea0003c00000 */
[----:B------:R0:W1:Y:S02]  /*23720*/  SHFL.IDX P6, R14, R13, R12, R11 ;  /* 0x0000000c0d0e7389 */ /* 0x00006400000c000b */
[----:B01----:R-:W-:Y:S01]  /*23730*/  ENDCOLLECTIVE ;  /* 0x000000000000791b */ /* 0x003fe20003800000 */
.L_x_837:
[----:B------:R-:W-:Y:S02]  /*23740*/  IMAD.MOV.U32 R13, RZ, RZ, R3 ;  /* 0x000000ffff0d7224 */ /* 0x000fe400078e0003 */
[----:B------:R-:W-:Y:S02]  /*23750*/  IMAD.MOV.U32 R12, RZ, RZ, 0x4 ;  /* 0x00000004ff0c7424 */ /* 0x000fe400078e00ff */
[----:B------:R-:W-:-:S07]  /*23760*/  IMAD.MOV.U32 R5, RZ, RZ, R14 ;  /* 0x000000ffff057224 */ /* 0x000fce00078e000e */
[----:B------:R-:W-:Y:S05]  /*23770*/  WARPSYNC.COLLECTIVE R15, `(.L_x_838) ;  /* 0x000000000f087348 */ /* 0x000fea0003c00000 */
[----:B------:R0:W1:Y:S02]  /*23780*/  SHFL.IDX P6, R14, R13, R12, R11 ;  /* 0x0000000c0d0e7389 */ /* 0x00006400000c000b */
[----:B01----:R-:W-:Y:S01]  /*23790*/  ENDCOLLECTIVE ;  /* 0x000000000000791b */ /* 0x003fe20003800000 */
.L_x_838:
        /* <DEDUP_REMOVED lines=17> */
.L_x_839:
[----:B------:R-:W-:Y:S02]  /*238b0*/  IMAD.MOV.U32 R13, RZ, RZ, R3 ;  /* 0x000000ffff0d7224 */ /* 0x000fe400078e0003 */
[----:B------:R-:W-:Y:S02]  /*238c0*/  IMAD.MOV.U32 R12, RZ, RZ, 0x5 ;  /* 0x00000005ff0c7424 */ /* 0x000fe400078e00ff */
[----:B------:R-:W-:-:S07]  /*238d0*/  IMAD.MOV.U32 R5, RZ, RZ, R14 ;  /* 0x000000ffff057224 */ /* 0x000fce00078e000e */
[----:B------:R-:W-:Y:S05]  /*238e0*/  WARPSYNC.COLLECTIVE R15, `(.L_x_840) ;  /* 0x000000000f087348 */ /* 0x000fea0003c00000 */
[----:B------:R0:W1:Y:S02]  /*238f0*/  SHFL.IDX P6, R14, R13, R12, R11 ;  /* 0x0000000c0d0e7389 */ /* 0x00006400000c000b */
[----:B01----:R-:W-:Y:S01]  /*23900*/  ENDCOLLECTIVE ;  /* 0x000000000000791b */ /* 0x003fe20003800000 */
.L_x_840:
        /* <DEDUP_REMOVED lines=17> */
.L_x_841:
[----:B------:R-:W-:Y:S01]  /*23a20*/  MOV R13, R3 ;  /* 0x00000003000d7202 */ /* 0x000fe20000000f00 */
[----:B------:R-:W-:Y:S02]  /*23a30*/  IMAD.MOV.U32 R12, RZ, RZ, 0x6 ;  /* 0x00000006ff0c7424 */ /* 0x000fe400078e00ff */
[----:B------:R-:W-:-:S07]  /*23a40*/  IMAD.MOV.U32 R5, RZ, RZ, R14 ;  /* 0x000000ffff057224 */ /* 0x000fce00078e000e */
[----:B------:R-:W-:Y:S05]  /*23a50*/  WARPSYNC.COLLECTIVE R15, `(.L_x_842) ;  /* 0x000000000f087348 */ /* 0x000fea0003c00000 */
[----:B------:R0:W1:Y:S02]  /*23a60*/  SHFL.IDX P6, R14, R13, R12, R11 ;  /* 0x0000000c0d0e7389 */ /* 0x00006400000c000b */
[----:B01----:R-:W-:Y:S01]  /*23a70*/  ENDCOLLECTIVE ;  /* 0x000000000000791b */ /* 0x003fe20003800000 */
.L_x_842:
[----:B------:R-:W-:-:S04]  /*23a80*/  @!P3 LEA R5, P4, R9, R5, 0x1 ;  /* 0x000000050905b211 */ /* 0x000fc800078808ff */
[----:B------:R-:W-:-:S05]  /*23a90*/  @!P3 IADD3.X R6, RZ, R6, RZ, P4, !PT ;  /* 0x00000006ff06b210 */ /* 0x000fca00027fe4ff */
[----:B------:R-:W-:Y:S02]  /*23aa0*/  @!P3 IMAD.MOV.U32 R7, RZ, RZ, R6 ;  /* 0x000000ffff07b224 */ /* 0x000fe400078e0006 */
[----:B------:R-:W-:Y:S01]  /*23ab0*/  @!P3 IMAD.MOV.U32 R6, RZ, RZ, R5 ;  /* 0x000000ffff06b224 */ /* 0x000fe200078e0005 */
[----:B------:R-:W-:-:S04]  /*23ac0*/  MOV R13, R4 ;  /* 0x00000004000d7202 */ /* 0x000fc80000000f00 */
        /* <DEDUP_REMOVED lines=10> */
.L_x_843:
[----:B------:R-:W-:-:S05]  /*23b70*/  VIADD R7, R0, 0x60 ;  /* 0x0000006000077836 */ /* 0x000fca0000000000 */
[----:B------:R-:W-:Y:S02]  /*23b80*/  ISETP.GE.AND P4, PT, R7, R2, PT ;  /* 0x000000020700720c */ /* 0x000fe40003f86270 */
[----:B------:R-:W-:Y:S01]  /*23b90*/  MOV R13, R3 ;  /* 0x00000003000d7202 */ /* 0x000fe20000000f00 */
[----:B------:R-:W-:Y:S02]  /*23ba0*/  IMAD.MOV.U32 R12, RZ, RZ, 0x7 ;  /* 0x00000007ff0c7424 */ /* 0x000fe400078e00ff */
[----:B------:R-:W-:-:S08]  /*23bb0*/  IMAD.MOV.U32 R5, RZ, RZ, R14 ;  /* 0x000000ffff057224 */ /* 0x000fd000078e000e */
[----:B------:R-:W-:Y:S05]  /*23bc0*/  WARPSYNC.COLLECTIVE R15, `(.L_x_844) ;  /* 0x000000000f087348 */ /* 0x000fea0003c00000 */
[----:B------:R0:W1:Y:S02]  /*23bd0*/  SHFL.IDX P6, R14, R13, R12, R11 ;  /* 0x0000000c0d0e7389 */ /* 0x00006400000c000b */
[----:B01----:R-:W-:Y:S01]  /*23be0*/  ENDCOLLECTIVE ;  /* 0x000000000000791b */ /* 0x003fe20003800000 */
.L_x_844:
[----:B------:R-:W-:-:S04]  /*23bf0*/  @!P4 LEA R5, P3, R9, R5, 0x1 ;  /* 0x000000050905c211 */ /* 0x000fc800078608ff */
[----:B------:R-:W-:-:S05]  /*23c00*/  @!P4 IADD3.X R6, RZ, R6, RZ, P3, !PT ;  /* 0x00000006ff06c210 */ /* 0x000fca0001ffe4ff */
[----:B------:R-:W-:Y:S01]  /*23c10*/  @!P4 IMAD.MOV.U32 R7, RZ, RZ, R6 ;  /* 0x000000ffff07c224 */ /* 0x000fe200078e0006 */
[----:B------:R-:W-:Y:S01]  /*23c20*/  MOV R13, R4 ;  /* 0x00000004000d7202 */ /* 0x000fe20000000f00 */
[----:B------:R-:W-:-:S05]  /*23c30*/  @!P4 IMAD.MOV.U32 R6, RZ, RZ, R5 ;  /* 0x000000ffff06c224 */ /* 0x000fca00078e0005 */
        /* <DEDUP_REMOVED lines=9> */
.L_x_845:
[----:B------:R-:W-:Y:S01]  /*23cd0*/  @!PT LDS RZ, [RZ] ;  /* 0x00000000fffff984 */ /* 0x000fe20000000800 */
[----:B------:R-:W-:Y:S01]  /*23ce0*/  @!PT LDS RZ, [RZ] ;  /* 0x00000000fffff984 */ /* 0x000fe20000000800 */
[----:B------:R-:W-:Y:S01]  /*23cf0*/  @!PT LDS RZ, [RZ] ;  /* 0x00000000fffff984 */ /* 0x000fe20000000800 */
[----:B------:R0:W-:Y:S01]  /*23d00*/  @!P4 LDGSTS.E.BYPASS.LTC128B.128 [R10+0x1b400], desc[UR58][R6.64+0x100], !P0 ;  /* 0x1b400100060acfae */ /* 0x0001e2000c101d7a */
[----:B------:R-:W-:Y:S01]  /*23d10*/  IMAD.MOV.U32 R3, RZ, RZ, R14 ;  /* 0x000000ffff037224 */ /* 0x000fe200078e000e */
[----:B------:R-:W-:Y:S06]  /*23d20*/  BRA `(.L_x_846) ;  /* 0xffffffac00847947 */ /* 0x000fec000383ffff */
.L_x_709:
[----:B----4-:R4:W0:Y:S02]  /*23d30*/  SYNCS.PHASECHK.TRANS64.TRYWAIT P0, [R18+URZ+0x34820], R0 ;  /* 0x03482000120075a7 */ /* 0x010824000800017f */
[----:B0-----:R-:W-:Y:S05]  /*23d40*/  @!P0 NANOSLEEP.SYNCS 0x989680 ;  /* 0x009896800000895d */ /* 0x001fea0003900000 */
[----:B------:R-:W0:Y:S02]  /*23d50*/  @!P0 SYNCS.PHASECHK.TRANS64 P0, [R18+URZ+0x34820], R0 ;  /* 0x03482000120085a7 */ /* 0x000e24000800007f */
[----:B0-----:R-:W-:Y:S05]  /*23d60*/  @!P0 BRA `(.L_x_709) ;  /* 0xfffffffc00f08947 */ /* 0x001fea000383ffff */
[----:B------:R-:W-:Y:S05]  /*23d70*/  BRA `(.L_x_847) ;  /* 0xffffffb000047947 */ /* 0x000fea000383ffff */
.L_x_718:
[----:B-1----:R1:W2:Y:S02]  /*23d80*/  SYNCS.PHASECHK.TRANS64.TRYWAIT P0, [R3+URZ+0x34840], R2 ;  /* 0x03484002030075a7 */ /* 0x0022a4000800017f */
[----:B--2---:R-:W-:Y:S05]  /*23d90*/  @!P0 NANOSLEEP.SYNCS 0x989680 ;  /* 0x009896800000895d */ /* 0x004fea0003900000 */
[----:B------:R-:W2:Y:S02]  /*23da0*/  @!P0 SYNCS.PHASECHK.TRANS64 P0, [R3+URZ+0x34840], R2 ;  /* 0x03484002030085a7 */ /* 0x000ea4000800007f */
[----:B--2---:R-:W-:Y:S05]  /*23db0*/  @!P0 BRA `(.L_x_718) ;  /* 0xfffffffc00f08947 */ /* 0x004fea000383ffff */
[----:B------:R-:W-:Y:S05]  /*23dc0*/  BRA `(.L_x_848) ;  /* 0xffffffb000e07947 */ /* 0x000fea000383ffff */
.L_x_725:
[----:B0-----:R0:W1:Y:S02]  /*23dd0*/  SYNCS.PHASECHK.TRANS64.TRYWAIT P0, [R3+URZ+0x60], R2 ;  /* 0x00006002030075a7 */ /* 0x001064000800017f */
[----:B-1----:R-:W-:Y:S05]  /*23de0*/  @!P0 NANOSLEEP.SYNCS 0x989680 ;  /* 0x009896800000895d */ /* 0x002fea0003900000 */
[----:B------:R-:W1:Y:S02]  /*23df0*/  @!P0 SYNCS.PHASECHK.TRANS64 P0, [R3+URZ+0x60], R2 ;  /* 0x00006002030085a7 */ /* 0x000e64000800007f */
[----:B-1----:R-:W-:Y:S05]  /*23e00*/  @!P0 BRA `(.L_x_725) ;  /* 0xfffffffc00f08947 */ /* 0x002fea000383ffff */
[----:B------:R-:W-:Y:S05]  /*23e10*/  BRA `(.L_x_849) ;  /* 0xffffffb400f07947 */ /* 0x000fea000383ffff */
.L_x_734:
[----:B-1----:R1:W2:Y:S02]  /*23e20*/  SYNCS.PHASECHK.TRANS64.TRYWAIT P0, [R3+URZ+0x34840], R2 ;  /* 0x03484002030075a7 */ /* 0x0022a4000800017f */
[----:B--2---:R-:W-:Y:S05]  /*23e30*/  @!P0 NANOSLEEP.SYNCS 0x989680 ;  /* 0x009896800000895d */ /* 0x004fea0003900000 */
[----:B------:R-:W2:Y:S02]  /*23e40*/  @!P0 SYNCS.PHASECHK.TRANS64 P0, [R3+URZ+0x34840], R2 ;  /* 0x03484002030085a7 */ /* 0x000ea4000800007f */
[----:B--2---:R-:W-:Y:S05]  /*23e50*/  @!P0 BRA `(.L_x_734) ;  /* 0xfffffffc00f08947 */ /* 0x004fea000383ffff */
[----:B------:R-:W-:Y:S05]  /*23e60*/  BRA `(.L_x_850) ;  /* 0xffffffbc00807947 */ /* 0x000fea000383ffff */
.L_x_741:
[----:B0-----:R0:W1:Y:S02]  /*23e70*/  SYNCS.PHASECHK.TRANS64.TRYWAIT P0, [R2+URZ+0x60], R3 ;  /* 0x00006003020075a7 */ /* 0x001064000800017f */
[----:B-1----:R-:W-:Y:S05]  /*23e80*/  @!P0 NANOSLEEP.SYNCS 0x989680 ;  /* 0x009896800000895d */ /* 0x002fea0003900000 */
[----:B------:R-:W1:Y:S02]  /*23e90*/  @!P0 SYNCS.PHASECHK.TRANS64 P0, [R2+URZ+0x60], R3 ;  /* 0x00006003020085a7 */ /* 0x000e64000800007f */
[----:B-1----:R-:W-:Y:S05]  /*23ea0*/  @!P0 BRA `(.L_x_741) ;  /* 0xfffffffc00f08947 */ /* 0x002fea000383ffff */
[----:B------:R-:W-:Y:S05]  /*23eb0*/  BRA `(.L_x_851) ;  /* 0xffffffc000907947 */ /* 0x000fea000383ffff */
.L_x_750:
[----:B--2---:R2:W3:Y:S02]  /*23ec0*/  SYNCS.PHASECHK.TRANS64.TRYWAIT P0, [R2+URZ+0x34840], R3 ;  /* 0x03484003020075a7 */ /* 0x0044e4000800017f */
[----:B---3--:R-:W-:Y:S05]  /*23ed0*/  @!P0 NANOSLEEP.SYNCS 0x989680 ;  /* 0x009896800000895d */ /* 0x008fea0003900000 */
[----:B------:R-:W3:Y:S02]  /*23ee0*/  @!P0 SYNCS.PHASECHK.TRANS64 P0, [R2+URZ+0x34840], R3 ;  /* 0x03484003020085a7 */ /* 0x000ee4000800007f */
[----:B---3--:R-:W-:Y:S05]  /*23ef0*/  @!P0 BRA `(.L_x_750) ;  /* 0xfffffffc00f08947 */ /* 0x008fea000383ffff */
[----:B------:R-:W-:Y:S05]  /*23f00*/  BRA `(.L_x_852) ;  /* 0xffffffc400f07947 */ /* 0x000fea000383ffff */
.L_x_757:
[----:B0-----:R0:W1:Y:S02]  /*23f10*/  SYNCS.PHASECHK.TRANS64.TRYWAIT P0, [R2+URZ+0x60], R5 ;  /* 0x00006005020075a7 */ /* 0x001064000800017f */
[----:B-1----:R-:W-:Y:S05]  /*23f20*/  @!P0 NANOSLEEP.SYNCS 0x989680 ;  /* 0x009896800000895d */ /* 0x002fea0003900000 */
[----:B------:R-:W1:Y:S02]  /*23f30*/  @!P0 SYNCS.PHASECHK.TRANS64 P0, [R2+URZ+0x60], R5 ;  /* 0x00006005020085a7 */ /* 0x000e64000800007f */
[----:B-1----:R-:W-:Y:S05]  /*23f40*/  @!P0 BRA `(.L_x_757) ;  /* 0xfffffffc00f08947 */ /* 0x002fea000383ffff */
[----:B------:R-:W-:Y:S05]  /*23f50*/  BRA `(.L_x_853) ;  /* 0xffffffcc00007947 */ /* 0x000fea000383ffff */
.L_x_768:
[----:B---3--:R3:W4:Y:S02]  /*23f60*/  SYNCS.PHASECHK.TRANS64.TRYWAIT P0, [R0+URZ+0x34860], R2 ;  /* 0x03486002000075a7 */ /* 0x008724000800017f */
[----:B----4-:R-:W-:Y:S05]  /*23f70*/  @!P0 NANOSLEEP.SYNCS 0x989680 ;  /* 0x009896800000895d */ /* 0x010fea0003900000 */
[----:B------:R-:W4:Y:S02]  /*23f80*/  @!P0 SYNCS.PHASECHK.TRANS64 P0, [R0+URZ+0x34860], R2 ;  /* 0x03486002000085a7 */ /* 0x000f24000800007f */
[----:B----4-:R-:W-:Y:S05]  /*23f90*/  @!P0 BRA `(.L_x_768) ;  /* 0xfffffffc00f08947 */ /* 0x010fea000383ffff */
[----:B------:R-:W-:Y:S05]  /*23fa0*/  BRA `(.L_x_854) ;  /* 0xffffffd0004c7947 */ /* 0x000fea000383ffff */
.L_x_775:
[----:B------:R-:W3:Y:S01]  /*23fb0*/  LDL R0, [R1] ;  /* 0x0000000001007983 */ /* 0x000ee20000100800 */
[----:B------:R-:W-:Y:S01]  /*23fc0*/  BSSY B0, `(.L_x_855) ;  /* 0x0000008000007945 */ /* 0x000fe20003800000 */
[----:B------:R-:W-:Y:S01]  /*23fd0*/  MOV R12, RZ ;  /* 0x000000ff000c7202 */ /* 0x000fe20000000f00 */
[----:B0-----:R-:W-:Y:S02]  /*23fe0*/  IMAD.MOV.U32 R11, RZ, RZ, 0x1f ;  /* 0x0000001fff0b7424 */ /* 0x001fe400078e00ff */
[----:B------:R-:W-:Y:S02]  /*23ff0*/  IMAD.MOV.U32 R15, RZ, RZ, -0x1 ;  /* 0xffffffffff0f7424 */ /* 0x000fe400078e00ff */
[----:B---3--:R-:W-:-:S07]  /*24000*/  IMAD.MOV.U32 R13, RZ, RZ, R0 ;  /* 0x000000ffff0d7224 */ /* 0x008fce00078e0000 */
[----:B-12-4-:R-:W-:Y:S05]  /*24010*/  WARPSYNC.COLLECTIVE R15, `(.L_x_856) ;  /* 0x000000000f087348 */ /* 0x016fea0003c00000 */
[----:B------:R0:W3:Y:S02]  /*24020*/  SHFL.IDX P6, R14, R13, R12, R11 ;  /* 0x0000000c0d0e7389 */ /* 0x0000e400000c000b */
[----:B01234-:R-:W-:Y:S01]  /*24030*/  ENDCOLLECTIVE ;  /* 0x000000000000791b */ /* 0x01ffe20003800000 */
.L_x_856:
[----:B------:R-:W-:Y:S05]  /*24040*/  BSYNC B0 ;  /* 0x0000000000007941 */ /* 0x000fea0003800000 */
.L_x_855:
[----:B------:R0:W5:Y:S01]  /*24050*/  LDL R2, [R1+0xc] ;  /* 0x00000c0001027983 */ /* 0x0001620000100800 */
[----:B------:R-:W-:Y:S01]  /*24060*/  IMAD.MOV.U32 R13, RZ, RZ, R0 ;  /* 0x000000ffff0d7224 */ /* 0x000fe200078e0000 */
[----:B------:R-:W-:Y:S01]  /*24070*/  MOV R11, 0x1f ;  /* 0x0000001f000b7802 */ /* 0x000fe20000000f00 */
[----:B------:R-:W-:Y:S01]  /*24080*/  IMAD.MOV.U32 R12, RZ, RZ, 0x1 ;  /* 0x00000001ff0c7424 */ /* 0x000fe200078e00ff */
[----:B------:R-:W-:Y:S01]  /*24090*/  MOV R5, R14 ;  /* 0x0000000e00057202 */ /* 0x000fe20000000f00 */
[----:B------:R-:W-:-:S07]  /*240a0*/  IMAD.MOV.U32 R15, RZ, RZ, -0x1 ;  /* 0xffffffffff0f7424 */ /* 0x000fce00078e00ff */
[----:B0----5:R-:W-:Y:S05]  /*240b0*/  WARPSYNC.COLLECTIVE R15, `(.L_x_857) ;  /* 0x000000000f087348 */ /* 0x021fea0003c00000 */
[----:B------:R1:W2:Y:S02]  /*240c0*/  SHFL.IDX P6, R14, R13, R12, R11 ;  /* 0x0000000c0d0e7389 */ /* 0x0002a400000c000b */
[----:B012--5:R-:W-:Y:S01]  /*240d0*/  ENDCOLLECTIVE ;  /* 0x000000000000791b */ /* 0x027fe20003800000 */
.L_x_857:
[----:B------:R-:W-:Y:S01]  /*240e0*/  ULDC UR4, c[0x0][0xc3c] ;  /* 0x00030f0000047ab9 */ /* 0x000fe20000000800 */
[----:B------:R-:W-:Y:S01]  /*240f0*/  IADD3 R4, R2, R16, RZ ;  /* 0x0000001002047210 */ /* 0x000fe20007ffe0ff */
[----:B------:R-:W-:-:S03]  /*24100*/  IMAD.MOV.U32 R0, RZ, RZ, R14 ;  /* 0x000000ffff007224 */ /* 0x000fc600078e000e */
        /* <DEDUP_REMOVED lines=8> */
[----:B------:R-:W-:Y:S02]  /*24190*/  MOV R6, RZ ;  /* 0x000000ff00067202 */ /* 0x000fe40000000f00 */
[----:B------:R-:W-:Y:S02]  /*241a0*/  MOV R11, RZ ;  /* 0x000000ff000b7202 */ /* 0x000fe40000000f00 */
[C---:B------:R-:W-:Y:S02]  /*241b0*/  ISETP.GE.U32.AND P2, PT, R16.reuse, 0x2, PT ;  /* 0x000000021000780c */ /* 0x040fe40003f46070 */
[C---:B------:R-:W-:Y:S02]  /*241c0*/  ISETP.GE.U32.AND P3, PT, R16.reuse, 0x4, PT ;  /* 0x000000041000780c */ /* 0x040fe40003f66070 */
[----:B------:R-:W-:-:S02]  /*241d0*/  ISETP.GE.U32.AND P4, PT, R16, 0x8, PT ;  /* 0x000000081000780c */ /* 0x000fc40003f86070 */
[C---:B------:R-:W-:Y:S01]  /*241e0*/  ISETP.GE.U32.AND P5, PT, R16.reuse, 0x10, PT ;  /* 0x000000101000780c */ /* 0x040fe20003fa6070 */
[----:B--2---:R-:W-:Y:S02]  /*241f0*/  @!P1 IMAD.MOV.U32 R4, RZ, RZ, R8 ;  /* 0x000000ffff049224 */ /* 0x004fe400078e0008 */
[----:B------:R-:W-:Y:S02]  /*24200*/  IMAD.MOV.U32 R8, RZ, RZ, RZ ;  /* 0x000000ffff087224 */ /* 0x000fe400078e00ff */
[----:B---3--:R-:W-:Y:S01]  /*24210*/  @!P1 IMAD.MOV.U32 R6, RZ, RZ, R2 ;  /* 0x000000ffff069224 */ /* 0x008fe200078e0002 */
[----:B------:R-:W-:-:S03]  /*24220*/  ISETP.NE.AND P1, PT, R16, RZ, PT ;  /* 0x000000ff1000720c */ /* 0x000fc60003f25270 */
[----:B------:R-:W-:-:S04]  /*24230*/  IMAD R2, R6, R4, RZ ;  /* 0x0000000406027224 */ /* 0x000fc800078e02ff */
[----:B------:R-:W-:-:S07]  /*24240*/  IMAD.MOV.U32 R13, RZ, RZ, R2 ;  /* 0x000000ffff0d7224 */ /* 0x000fce00078e0002 */
[----:B------:R-:W-:Y:S05]  /*24250*/  WARPSYNC.COLLECTIVE R15, `(.L_x_858) ;  /* 0x000000000f087348 */ /* 0x000fea0003c00000 */
[----:B------:R0:W1:Y:S02]  /*24260*/  SHFL.UP P6, R14, R13, R12, R11 ;  /* 0x0400000c0d0e7389 */ /* 0x00006400000c000b */
[----:B01----:R-:W-:Y:S01]  /*24270*/  ENDCOLLECTIVE ;  /* 0x000000000000791b */ /* 0x003fe20003800000 */
.L_x_858:
        /* <DEDUP_REMOVED lines=8> */
.L_x_859:
[----:B------:R-:W-:Y:S02]  /*24300*/  IMAD.MOV.U32 R12, RZ, RZ, 0x4 ;  /* 0x00000004ff0c7424 */ /* 0x000fe400078e00ff */
[----:B------:R-:W-:-:S05]  /*24310*/  IMAD.MOV.U32 R3, RZ, RZ, R14 ;  /* 0x000000ffff037224 */ /* 0x000fca00078e000e */
[----:B------:R-:W-:-:S04]  /*24320*/  SEL R3, R3, RZ, P2 ;  /* 0x000000ff03037207 */ /* 0x000fc80001000000 */
[----:B------:R-:W-:-:S05]  /*24330*/  IADD3 R2, R2, R3, RZ ;  /* 0x0000000302027210 */ /* 0x000fca0007ffe0ff */
[----:B------:R-:W-:-:S07]  /*24340*/  IMAD.MOV.U32 R13, RZ, RZ, R2 ;  /* 0x000000ffff0d7224 */ /* 0x000fce00078e0002 */
[----:B------:R-:W-:Y:S05]  /*24350*/  WARPSYNC.COLLECTIVE R15, `(.L_x_860) ;  /* 0x000000000f087348 */ /* 0x000fea0003c00000 */
[----:B------:R0:W1:Y:S02]  /*24360*/  SHFL.UP P6, R14, R13, R12, R11 ;  /* 0x0400000c0d0e7389 */ /* 0x00006400000c000b */
[----:B01----:R-:W-:Y:S01]  /*24370*/  ENDCOLLECTIVE ;  /* 0x000000000000791b */ /* 0x003fe20003800000 */
.L_x_860:
[----:B------:R-:W-:Y:S02]  /*24380*/  MOV R12, 0x8 ;  /* 0x00000008000c7802 */ /* 0x000fe40000000f00 */
[----:B------:R-:W-:-:S04]  /*24390*/  MOV R3, R14 ;  /* 0x0000000e00037202 */ /* 0x000fc80000000f00 */
[----:B------:R-:W-:-:S05]  /*243a0*/  SEL R3, R3, RZ, P3 ;  /* 0x000000ff03037207 */ /* 0x000fca0001800000 */
[----:B------:R-:W-:-:S04]  /*243b0*/  IMAD.IADD R2, R2, 0x1, R3 ;  /* 0x0000000102027824 */ /* 0x000fc800078e0203 */
[----:B------:R-:W-:-:S07]  /*243c0*/  IMAD.MOV.U32 R13, RZ, RZ, R2 ;  /* 0x000000ffff0d7224 */ /* 0x000fce00078e0002 */
[----:B------:R-:W-:Y:S05]  /*243d0*/  WARPSYNC.COLLECTIVE R15, `(.L_x_861) ;  /* 0x000000000f087348 */ /* 0x000fea0003c00000 */
[----:B------:R0:W1:Y:S02]  /*243e0*/  SHFL.UP P6, R14, R13, R12, R11 ;  /* 0x0400000c0d0e7389 */ /* 0x00006400000c000b */
[----:B01----:R-:W-:Y:S01]  /*243f0*/  ENDCOLLECTIVE ;  /* 0x000000000000791b */ /* 0x003fe20003800000 */
.L_x_861:
        /* <DEDUP_REMOVED lines=8> */
.L_x_862:
[----:B------:R-:W-:Y:S01]  /*24480*/  IMAD.MOV.U32 R12, RZ, RZ, 0x1f ;  /* 0x0000001fff0c7424 */ /* 0x000fe200078e00ff */
[----:B------:R-:W-:Y:S01]  /*24490*/  MOV R11, 0x1f ;  /* 0x0000001f000b7802 */ /* 0x000fe20000000f00 */
[----:B------:R-:W-:-:S05]  /*244a0*/  IMAD.MOV.U32 R3, RZ, RZ, R14 ;  /* 0x000000ffff037224 */ /* 0x000fca00078e000e */
[----:B------:R-:W-:-:S04]  /*244b0*/  SEL R3, R3, RZ, P5 ;  /* 0x000000ff03037207 */ /* 0x000fc80002800000 */
[----:B------:R-:W-:-:S05]  /*244c0*/  IADD3 R7, R2, R3, RZ ;  /* 0x0000000302077210 */ /* 0x000fca0007ffe0ff */
[----:B------:R-:W-:-:S07]  /*244d0*/  IMAD.MOV.U32 R13, RZ, RZ, R7 ;  /* 0x000000ffff0d7224 */ /* 0x000fce00078e0007 */
[----:B------:R-:W-:Y:S05]  /*244e0*/  WARPSYNC.COLLECTIVE R15, `(.L_x_863) ;  /* 0x000000000f087348 */ /* 0x000fea0003c00000 */
[----:B------:R0:W1:Y:S02]  /*244f0*/  SHFL.IDX P6, R14, R13, R12, R11 ;  /* 0x0000000c0d0e7389 */ /* 0x00006400000c000b */
[----:B01----:R-:W-:Y:S01]  /*24500*/  ENDCOLLECTIVE ;  /* 0x000000000000791b */ /* 0x003fe20003800000 */
.L_x_863:
[----:B------:R-:W-:Y:S01]  /*24510*/  IMAD.MOV.U32 R9, RZ, RZ, R14 ;  /* 0x000000ffff097224 */ /* 0x000fe200078e000e */
[----:B------:R-:W-:Y:S06]  /*24520*/  BRA `(.L_x_864) ;  /* 0xffffffd000c07947 */ /* 0x000fec000383ffff */
.L_x_778:
[----:B------:R-:W-:Y:S01]  /*24530*/  BSSY B0, `(.L_x_865) ;  /* 0x0000008000007945 */ /* 0x000fe20003800000 */
[----:B------:R-:W-:Y:S01]  /*24540*/  MOV R13, R2 ;  /* 0x00000002000d7202 */ /* 0x000fe20000000f00 */
[----:B------:R-:W-:Y:S01]  /*24550*/  IMAD.MOV.U32 R12, RZ, RZ, 0x1 ;  /* 0x00000001ff0c7424 */ /* 0x000fe200078e00ff */
[----:B------:R-:W-:Y:S01]  /*24560*/  MOV R15, 0xffffffff ;  /* 0xffffffff000f7802 */ /* 0x000fe20000000f00 */
[----:B------:R-:W-:-:S07]  /*24570*/  IMAD.MOV.U32 R11, RZ, RZ, RZ ;  /* 0x000000ffff0b7224 */ /* 0x000fce00078e00ff */
[----:B0-----:R-:W-:Y:S05]  /*24580*/  WARPSYNC.COLLECTIVE R15, `(.L_x_866) ;  /* 0x000000000f087348 */ /* 0x001fea0003c00000 */
[----:B------:R1:W2:Y:S02]  /*24590*/  SHFL.UP P6, R14, R13, R12, R11 ;  /* 0x0400000c0d0e7389 */ /* 0x0002a400000c000b */
[----:B012---:R-:W-:Y:S01]  /*245a0*/  ENDCOLLECTIVE ;  /* 0x000000000000791b */ /* 0x007fe20003800000 */
.L_x_866:
[----:B------:R-:W-:Y:S05]  /*245b0*/  BSYNC B0 ;  /* 0x0000000000007941 */ /* 0x000fea0003800000 */
.L_x_865:
[----:B------:R-:W-:Y:S01]  /*245c0*/  IMAD.MOV.U32 R3, RZ, RZ, R14 ;  /* 0x000000ffff037224 */ /* 0x000fe200078e000e */
[----:B------:R-:W-:Y:S01]  /*245d0*/  MOV R15, 0xffffffff ;  /* 0xffffffff000f7802 */ /* 0x000fe20000000f00 */
[----:B------:R-:W-:Y:S02]  /*245e0*/  IMAD.MOV.U32 R12, RZ, RZ, 0x2 ;  /* 0x00000002ff0c7424 */ /* 0x000fe400078e00ff */
[----:B------:R-:W-:Y:S01]  /*245f0*/  IMAD.MOV.U32 R11, RZ, RZ, RZ ;  /* 0x000000ffff0b7224 */ /* 0x000fe200078e00ff */
[----:B------:R-:W-:-:S05]  /*24600*/  SEL R3, R3, RZ, P1 ;  /* 0x000000ff03037207 */ /* 0x000fca0000800000 */
[----:B------:R-:W-:-:S05]  /*24610*/  IMAD.IADD R2, R2, 0x1, R3 ;  /* 0x0000000102027824 */ /* 0x000fca00078e0203 */
[----:B------:R-:W-:-:S07]  /*24620*/  MOV R13, R2 ;  /* 0x00000002000d7202 */ /* 0x000fce0000000f00 */
[----:B------:R-:W-:Y:S05]  /*24630*/  WARPSYNC.COLLECTIVE R15, `(.L_x_867) ;  /* 0x000000000f087348 */ /* 0x000fea0003c00000 */
[----:B------:R0:W1:Y:S02]  /*24640*/  SHFL.UP P6, R14, R13, R12, R11 ;  /* 0x0400000c0d0e7389 */ /* 0x00006400000c000b */
[----:B01----:R-:W-:Y:S01]  /*24650*/  ENDCOLLECTIVE ;  /* 0x000000000000791b */ /* 0x003fe20003800000 */
.L_x_867:
        /* <DEDUP_REMOVED lines=8> */
.L_x_868:
        /* <DEDUP_REMOVED lines=8> */
.L_x_869:
        /* <DEDUP_REMOVED lines=8> */
.L_x_870:
[----:B------:R-:W-:Y:S02]  /*247e0*/  IMAD.MOV.U32 R12, RZ, RZ, 0x1f ;  /* 0x0000001fff0c7424 */ /* 0x000fe400078e00ff */
[----:B------:R-:W-:Y:S02]  /*247f0*/  IMAD.MOV.U32 R11, RZ, RZ, 0x1f ;  /* 0x0000001fff0b7424 */ /* 0x000fe400078e00ff */
[----:B------:R-:W-:-:S05]  /*24800*/  IMAD.MOV.U32 R3, RZ, RZ, R14 ;  /* 0x000000ffff037224 */ /* 0x000fca00078e000e */
[----:B------:R-:W-:-:S05]  /*24810*/  SEL R3, R3, RZ, P5 ;  /* 0x000000ff03037207 */ /* 0x000fca0002800000 */
[----:B------:R-:W-:-:S05]  /*24820*/  IMAD.IADD R7, R2, 0x1, R3 ;  /* 0x0000000102077824 */ /* 0x000fca00078e0203 */
[----:B------:R-:W-:-:S07]  /*24830*/  MOV R13, R7 ;  /* 0x00000007000d7202 */ /* 0x000fce0000000f00 */
[----:B------:R-:W-:Y:S05]  /*24840*/  WARPSYNC.COLLECTIVE R15, `(.L_x_871) ;  /* 0x000000000f087348 */ /* 0x000fea0003c00000 */
[----:B------:R0:W1:Y:S02]  /*24850*/  SHFL.IDX P6, R14, R13, R12, R11 ;  /* 0x0000000c0d0e7389 */ /* 0x00006400000c000b */
[----:B01----:R-:W-:Y:S01]  /*24860*/  ENDCOLLECTIVE ;  /* 0x000000000000791b */ /* 0x003fe20003800000 */
.L_x_871:
[----:B------:R-:W-:Y:S01]  /*24870*/  MOV R9, R14 ;  /* 0x0000000e00097202 */ /* 0x000fe20000000f00 */
[----:B------:R-:W-:Y:S06]  /*24880*/  BRA `(.L_x_872) ;  /* 0xffffffd000947947 */ /* 0x000fec000383ffff */
.L_x_780:
[----:B------:R-:W-:Y:S01]  /*24890*/  BSSY B0, `(.L_x_873) ;  /* 0x0000006000007945 */ /* 0x000fe20003800000 */
[----:B------:R-:W-:Y:S01]  /*248a0*/  PLOP3.LUT P6, PT, P6, PT, PT, 0x8, 0x0 ;  /* 0x000000000000781c */ /* 0x000fe200037ce170 */
[----:B------:R-:W-:-:S12]  /*248b0*/  IMAD.MOV.U32 R15, RZ, RZ, -0x1 ;  /* 0xffffffffff0f7424 */ /* 0x000fd800078e00ff */
[----:B0-----:R-:W-:Y:S05]  /*248c0*/  WARPSYNC.COLLECTIVE R15, `(.L_x_874) ;  /* 0x000000000f087348 */ /* 0x001fea0003c00000 */
[----:B------:R-:W-:Y:S01]  /*248d0*/  VOTE.ANY R14, PT, P6 ;  /* 0x00000000000e7806 */ /* 0x000fe200030e0100 */
[----:B0-----:R-:W-:Y:S06]  /*248e0*/  ENDCOLLECTIVE ;  /* 0x000000000000791b */ /* 0x001fec0003800000 */
.L_x_874:
[----:B------:R-:W-:Y:S05]  /*248f0*/  BSYNC B0 ;  /* 0x0000000000007941 */ /* 0x000fea0003800000 */
.L_x_873:
[----:B------:R-:W-:Y:S01]  /*24900*/  IMAD.MOV.U32 R3, RZ, RZ, R14 ;  /* 0x000000ffff037224 */ /* 0x000fe200078e000e */
[----:B------:R-:W-:Y:S01]  /*24910*/  MOV R13, R4 ;  /* 0x00000004000d7202 */ /* 0x000fe20000000f00 */
[----:B------:R-:W-:Y:S01]  /*24920*/  IMAD.MOV.U32 R11, RZ, RZ, 0x1f ;  /* 0x0000001fff0b7424 */ /* 0x000fe200078e00ff */
[----:B------:R-:W-:Y:S01]  /*24930*/  MOV R15, 0xffffffff ;  /* 0xffffffff000f7802 */ /* 0x000fe20000000f00 */
[----:B------:R-:W0:Y:S02]  /*24940*/  POPC R0, R3 ;  /* 0x0000000300007309 */ /* 0x000e240000000000 */
[----:B0-----:R-:W-:-:S07]  /*24950*/  IMAD.MOV.U32 R12, RZ, RZ, R0 ;  /* 0x000000ffff0c7224 */ /* 0x001fce00078e0000 */
[----:B------:R-:W-:Y:S05]  /*24960*/  WARPSYNC.COLLECTIVE R15, `(.L_x_875) ;  /* 0x000000000f087348 */ /* 0x000fea0003c00000 */
[----:B------:R0:W1:Y:S02]  /*24970*/  SHFL.IDX P6, R14, R13, R12, R11 ;  /* 0x0000000c0d0e7389 */ /* 0x00006400000c000b */
[----:B01----:R-:W-:Y:S01]  /*24980*/  ENDCOLLECTIVE ;  /* 0x000000000000791b */ /* 0x003fe20003800000 */
.L_x_875:
[----:B------:R-:W-:Y:S02]  /*24990*/  IMAD.MOV.U32 R13, RZ, RZ, R6 ;  /* 0x000000ffff0d7224 */ /* 0x000fe400078e0006 */
[----:B------:R-:W-:-:S07]  /*249a0*/  IMAD.MOV.U32 R4, RZ, RZ, R14 ;  /* 0x000000ffff047224 */ /* 0x000fce00078e000e */
[----:B------:R-:W-:Y:S05]  /*249b0*/  WARPSYNC.COLLECTIVE R15, `(.L_x_876) ;  /* 0x000000000f087348 */ /* 0x000fea0003c00000 */
[----:B------:R0:W1:Y:S02]  /*249c0*/  SHFL.IDX P6, R14, R13, R12, R11 ;  /* 0x0000000c0d0e7389 */ /* 0x00006400000c000b */
[----:B01----:R-:W-:Y:S01]  /*249d0*/  ENDCOLLECTIVE ;  /* 0x000000000000791b */ /* 0x003fe20003800000 */
.L_x_876:
[----:B------:R-:W-:Y:S01]  /*249e0*/  MOV R6, R14 ;  /* 0x0000000e00067202 */ /* 0x000fe20000000f00 */
[----:B------:R-:W-:Y:S06]  /*249f0*/  BRA `(.L_x_877) ;  /* 0xffffffd000747947 */ /* 0x000fec000383ffff */
.L_x_782:
[----:B------:R-:W-:Y:S01]  /*24a00*/  BSSY B0, `(.L_x_878) ;  /* 0x0000007000007945 */ /* 0x000fe20003800000 */
[----:B------:R-:W-:Y:S01]  /*24a10*/  IMAD.MOV.U32 R13, RZ, RZ, R7 ;  /* 0x000000ffff0d7224 */ /* 0x000fe200078e0007 */
[----:B------:R-:W-:Y:S01]  /*24a20*/  MOV R15, 0xffffffff ;  /* 0xffffffff000f7802 */ /* 0x000fe20000000f00 */
[----:B------:R-:W-:-:S07]  /*24a30*/  IMAD.MOV.U32 R11, RZ, RZ, 0x1f ;  /* 0x0000001fff0b7424 */ /* 0x000fce00078e00ff */
[----:B0123--:R-:W-:Y:S05]  /*24a40*/  WARPSYNC.COLLECTIVE R15, `(.L_x_879) ;  /* 0x000000000f087348 */ /* 0x00ffea0003c00000 */
[----:B------:R4:W0:Y:S02]  /*24a50*/  SHFL.IDX P6, R14, R13, R12, R11 ;  /* 0x0000000c0d0e7389 */ /* 0x00082400000c000b */
[----:B01234-:R-:W-:Y:S01]  /*24a60*/  ENDCOLLECTIVE ;  /* 0x000000000000791b */ /* 0x01ffe20003800000 */
.L_x_879:
[----:B------:R-:W-:Y:S05]  /*24a70*/  BSYNC B0 ;  /* 0x0000000000007941 */ /* 0x000fea0003800000 */
.L_x_878:
[----:B------:R-:W-:Y:S01]  /*24a80*/  IMAD.MOV.U32 R7, RZ, RZ, R14 ;  /* 0x000000ffff077224 */ /* 0x000fe200078e000e */
[----:B------:R-:W-:Y:S06]  /*24a90*/  BRA `(.L_x_880) ;  /* 0xffffffd000647947 */ /* 0x000fec000383ffff */
.L_x_786:
[----:B0-----:R0:W1:Y:S02]  /*24aa0*/  SYNCS.PHASECHK.TRANS64.TRYWAIT P0, [R0+URZ+0x34820], R3 ;  /* 0x03482003000075a7 */ /* 0x001064000800017f */
[----:B-1----:R-:W-:Y:S05]  /*24ab0*/  @!P0 NANOSLEEP.SYNCS 0x989680 ;  /* 0x009896800000895d */ /* 0x002fea0003900000 */
[----:B------:R-:W1:Y:S02]  /*24ac0*/  @!P0 SYNCS.PHASECHK.TRANS64 P0, [R0+URZ+0x34820], R3 ;  /* 0x03482003000085a7 */ /* 0x000e64000800007f */
[----:B-1----:R-:W-:Y:S05]  /*24ad0*/  @!P0 BRA `(.L_x_786) ;  /* 0xfffffffc00f08947 */ /* 0x002fea000383ffff */
[----:B------:R-:W-:Y:S05]  /*24ae0*/  BRA `(.L_x_881) ;  /* 0xffffffd400fc7947 */ /* 0x000fea000383ffff */
.L_x_787:
[----:B------:R-:W1:Y:S01]  /*24af0*/  S2R R2, SR_TID.X ;  /* 0x0000000000027919 */ /* 0x000e620000002100 */
[----:B------:R-:W-:Y:S01]  /*24b00*/  BSSY B0, `(.L_x_882) ;  /* 0x000000a000007945 */ /* 0x000fe20003800000 */
[----:B------:R-:W-:Y:S01]  /*24b10*/  MOV R12, RZ ;  /* 0x000000ff000c7202 */ /* 0x000fe20000000f00 */
        /* <DEDUP_REMOVED lines=8> */
.L_x_883:
[----:B------:R-:W-:Y:S05]  /*24ba0*/  BSYNC B0 ;  /* 0x0000000000007941 */ /* 0x000fea0003800000 */
.L_x_882:
[----:B------:R-:W-:Y:S05]  /*24bb0*/  BRA `(.L_x_884) ;  /* 0xffffffd400e47947 */ /* 0x000fea000383ffff */
.L_x_788:
[----:B------:R-:W-:Y:S01]  /*24bc0*/  BSSY B0, `(.L_x_885) ;  /* 0x0000006000007945 */ /* 0x000fe20003800000 */
[----:B------:R-:W-:-:S07]  /*24bd0*/  MOV R15, 0xffffffff ;  /* 0xffffffff000f7802 */ /* 0x000fce0000000f00 */
[----:B01----:R-:W-:Y:S05]  /*24be0*/  WARPSYNC.COLLECTIVE R15, `(.L_x_886) ;  /* 0x000000000f0c7348 */ /* 0x003fea0003c00000 */
[----:B------:R-:W-:Y:S02]  /*24bf0*/  ELECT P6, UR62, PT ;  /* 0x00000000003e782f */ /* 0x000fe400038c0000 */
[----:B------:R-:W-:Y:S01]  /*24c00*/  MOV R14, UR62 ;  /* 0x0000003e000e7c02 */ /* 0x000fe20008000f00 */
[----:B01----:R-:W-:Y:S10]  /*24c10*/  ENDCOLLECTIVE ;  /* 0x000000000000791b */ /* 0x003ff40003800000 */
.L_x_886:
[----:B------:R-:W-:Y:S05]  /*24c20*/  BSYNC B0 ;  /* 0x0000000000007941 */ /* 0x000fea0003800000 */
.L_x_885:
[----:B------:R-:W-:Y:S05]  /*24c30*/  BRA `(.L_x_887) ;  /* 0xffffffd400d87947 */ /* 0x000fea000383ffff */
.L_x_790:
[----:B0-----:R0:W1:Y:S02]  /*24c40*/  SYNCS.PHASECHK.TRANS64.TRYWAIT P0, [R6+URZ], R5 ;  /* 0x00000005060075a7 */ /* 0x001064000800017f */
[----:B-1----:R-:W-:Y:S05]  /*24c50*/  @!P0 NANOSLEEP.SYNCS 0x989680 ;  /* 0x009896800000895d */ /* 0x002fea0003900000 */
[----:B------:R-:W1:Y:S02]  /*24c60*/  @!P0 SYNCS.PHASECHK.TRANS64 P0, [R6+URZ], R5 ;  /* 0x00000005060085a7 */ /* 0x000e64000800007f */
[----:B-1----:R-:W-:Y:S05]  /*24c70*/  @!P0 BRA `(.L_x_790) ;  /* 0xfffffffc00f08947 */ /* 0x002fea000383ffff */
[----:B------:R-:W-:Y:S05]  /*24c80*/  BRA `(.L_x_888) ;  /* 0xffffffd800187947 */ /* 0x000fea000383ffff */
.L_x_791:
[----:B-1----:R1:W2:Y:S02]  /*24c90*/  SYNCS.PHASECHK.TRANS64.TRYWAIT P0, [R7+URZ], R2 ;  /* 0x00000002070075a7 */ /* 0x0022a4000800017f */
[----:B--2---:R-:W-:Y:S05]  /*24ca0*/  @!P0 NANOSLEEP.SYNCS 0x989680 ;  /* 0x009896800000895d */ /* 0x004fea0003900000 */
[----:B------:R-:W2:Y:S02]  /*24cb0*/  @!P0 SYNCS.PHASECHK.TRANS64 P0, [R7+URZ], R2 ;  /* 0x00000002070085a7 */ /* 0x000ea4000800007f */
[----:B--2---:R-:W-:Y:S05]  /*24cc0*/  @!P0 BRA `(.L_x_791) ;  /* 0xfffffffc00f08947 */ /* 0x004fea000383ffff */
[----:B------:R-:W-:Y:S05]  /*24cd0*/  BRA `(.L_x_889) ;  /* 0xffffffd8000c7947 */ /* 0x000fea000383ffff */
.L_x_793:
[----:B--2---:R2:W3:Y:S02]  /*24ce0*/  SYNCS.PHASECHK.TRANS64.TRYWAIT P0, [R4+URZ], R5 ;  /* 0x00000005040075a7 */ /* 0x0044e4000800017f */
[----:B---3--:R-:W-:Y:S05]  /*24cf0*/  @!P0 NANOSLEEP.SYNCS 0x989680 ;  /* 0x009896800000895d */ /* 0x008fea0003900000 */
[----:B------:R-:W3:Y:S02]  /*24d00*/  @!P0 SYNCS.PHASECHK.TRANS64 P0, [R4+URZ], R5 ;  /* 0x00000005040085a7 */ /* 0x000ee4000800007f */
[----:B---3--:R-:W-:Y:S05]  /*24d10*/  @!P0 BRA `(.L_x_793) ;  /* 0xfffffffc00f08947 */ /* 0x008fea000383ffff */
[----:B------:R-:W-:Y:S05]  /*24d20*/  BRA `(.L_x_890) ;  /* 0xffffffd800107947 */ /* 0x000fea000383ffff */
.L_x_891:
        /* <DEDUP_REMOVED lines=13> */
.L_x_2982:


//--------------------- .text._ZN7cutlass13device_kernelIN5flash11enable_sm90INS1_16FlashAttnFwdSm90INS1_25CollectiveMainloopFwdSm90ILi2EN4cute5tupleIJNS5_1CILi1EEES8_S8_EEENS6_IJNS7_ILi128EEENS7_ILi96EEENS7_ILi192EEEEEELi128ENS_6half_tEfNS_4arch4Sm90ELb0ELb1ELb1ELb0ELb0ELb0ELb0ELb1ELb1ELb1ELb1ELb0EEENS1_21CollectiveEpilogueFwdINS6_IJSA_SA_SB_EEES9_SE_SG_Li256ELb0ELb1ELb1ELb0EEENS1_19SingleTileSchedulerILb0ELb1ELb1ELi128EEEEEEEEEvNT_6ParamsE --------------------------
	.section	.text._ZN7cutlass13device_kernelIN5flash11enable_sm90INS1_16FlashAttnFwdSm90INS1_25CollectiveMainloopFwdSm90ILi2EN4cute5tupleIJNS5_1CILi1EEES8_S8_EEENS6_IJNS7_ILi128EEENS7_ILi96EEENS7_ILi192EEEEEELi128ENS_6half_tEfNS_4arch4Sm90ELb0ELb1ELb1ELb0ELb0ELb0ELb0ELb1ELb1ELb1ELb1ELb0EEENS1_21CollectiveEpilogueFwdINS6_IJSA_SA_SB_EEES9_SE_SG_Li256ELb0ELb1ELb1ELb0EEENS1_19SingleTileSchedulerILb0ELb1ELb1ELi128EEEEEEEEEvNT_6ParamsE,"ax",@progbits
	.align	128
.text._ZN7cutlass13device_kernelIN5flash11enable_sm90INS1_16FlashAttnFwdSm90INS1_25CollectiveMainloopFwdSm90ILi2EN4cute5tupleIJNS5_1CILi1EEES8_S8_EEENS6_IJNS7_ILi128EEENS7_ILi96EEENS7_ILi192EEEEEELi128ENS_6half_tEfNS_4arch4Sm90ELb0ELb1ELb1ELb0ELb0ELb0ELb0ELb1ELb1ELb1ELb1ELb0EEENS1_21CollectiveEpilogueFwdINS6_IJSA_SA_SB_EEES9_SE_SG_Li256ELb0ELb1ELb1ELb0EEENS1_19SingleTileSchedulerILb0ELb1ELb1ELi128EEEEEEEEEvNT_6ParamsE:
        .type           _ZN7cutlass13device_kernelIN5flash11enable_sm90INS1_16FlashAttnFwdSm90INS1_25CollectiveMainloopFwdSm90ILi2EN4cute5tupleIJNS5_1CILi1EEES8_S8_EEENS6_IJNS7_ILi128EEENS7_ILi96EEENS7_ILi192EEEEEELi128ENS_6half_tEfNS_4arch4Sm90ELb0ELb1ELb1ELb0ELb0ELb0ELb0ELb1ELb1ELb1ELb1ELb0EEENS1_21CollectiveEpilogueFwdINS6_IJSA_SA_SB_EEES9_SE_SG_Li256ELb0ELb1ELb1ELb0EEENS1_19SingleTileSchedulerILb0ELb1ELb1ELi128EEEEEEEEEvNT_6ParamsE,@function
        .size           _ZN7cutlass13device_kernelIN5flash11enable_sm90INS1_16FlashAttnFwdSm90INS1_25CollectiveMainloopFwdSm90ILi2EN4cute5tupleIJNS5_1CILi1EEES8_S8_EEENS6_IJNS7_ILi128EEENS7_ILi96EEENS7_ILi192EEEEEELi128ENS_6half_tEfNS_4arch4Sm90ELb0ELb1ELb1ELb0ELb0ELb0ELb0ELb1ELb1ELb1ELb1ELb0EEENS1_21CollectiveEpilogueFwdINS6_IJSA_SA_SB_EEES9_SE_SG_Li256ELb0ELb1ELb1ELb0EEENS1_19SingleTileSchedulerILb0ELb1ELb1ELi128EEEEEEEEEvNT_6ParamsE,(.L_x_2983 - _ZN7cutlass13device_kernelIN5flash11enable_sm90INS1_16FlashAttnFwdSm90INS1_25CollectiveMainloopFwdSm90ILi2EN4cute5tupleIJNS5_1CILi1EEES8_S8_EEENS6_IJNS7_ILi128EEENS7_ILi96EEENS7_ILi192EEEEEELi128ENS_6half_tEfNS_4arch4Sm90ELb0ELb1ELb1ELb0ELb0ELb0ELb0ELb1ELb1ELb1ELb1ELb0EEENS1_21CollectiveEpilogueFwdINS6_IJSA_SA_SB_EEES9_SE_SG_Li256ELb0ELb1ELb1ELb0EEENS1_19SingleTileSchedulerILb0ELb1ELb1ELi128EEEEEEEEEvNT_6ParamsE)
        .other          _ZN7cutlass13device_kernelIN5flash11enable_sm90INS1_16FlashAttnFwdSm90INS1_25CollectiveMainloopFwdSm90ILi2EN4cute5tupleIJNS5_1CILi1EEES8_S8_EEENS6_IJNS7_ILi128EEENS7_ILi96EEENS7_ILi192EEEEEELi128ENS_6half_tEfNS_4arch4Sm90ELb0ELb1ELb1ELb0ELb0ELb0ELb0ELb1ELb1ELb1ELb1ELb0EEENS1_21CollectiveEpilogueFwdINS6_IJSA_SA_SB_EEES9_SE_SG_Li256ELb0ELb1ELb1ELb0EEENS1_19SingleTileSchedulerILb0ELb1ELb1ELi128EEEEEEEEEvNT_6ParamsE,@"STO_CUDA_ENTRY STV_DEFAULT"
_ZN7cutlass13device_kernelIN5flash11enable_sm90INS1_16FlashAttnFwdSm90INS1_25CollectiveMainloopFwdSm90ILi2EN4cute5tupleIJNS5_1CILi1EEES8_S8_EEENS6_IJNS7_ILi128EEENS7_ILi96EEENS7_ILi192EEEEEELi128ENS_6half_tEfNS_4arch4Sm90ELb0ELb1ELb1ELb0ELb0ELb0ELb0ELb1ELb1ELb1ELb1ELb0EEENS1_21CollectiveEpilogueFwdINS6_IJSA_SA_SB_EEES9_SE_SG_Li256ELb0ELb1ELb1ELb0EEENS1_19SingleTileSchedulerILb0ELb1ELb1ELi128EEEEEEEEEvNT_6ParamsE:
        /* <DEDUP_REMOVED lines=17> */
.L_x_893:
[----:B------:R-:W-:Y:S05]  /*0110*/  BSYNC B0 ;  /* 0x0000000000007941 */ /* 0x000fea0003800000 */
.L_x_892:
        /* <DEDUP_REMOVED lines=40> */
.L_x_894:
        /* <DEDUP_REMOVED lines=22> */
.L_x_895:
        /* <DEDUP_REMOVED lines=18> */
.L_x_896:
        /* <DEDUP_REMOVED lines=22> */
.L_x_897:
        /* <DEDUP_REMOVED lines=22> */
.L_x_898:
[----:B0-----:R-:W-:Y:S01]  /*08e0*/  ISETP.NE.AND P0, PT, R2, RZ, PT ;  /* 0x000000ff0200720c */ /* 0x001fe20003f05270 */
[----:B------:R-:W-:Y:S01]  /*08f0*/  IMAD.MOV.U32 R2, RZ, RZ, 0x1 ;  /* 0x00000001ff027424 */ /* 0x000fe200078e00ff */
[----:B------:R-:W-:Y:S01]  /*0900*/  NOP ;  /* 0x0000000000007918 */ /* 0x000fe20000000000 */
[----:B------:R-:W-:Y:S03]  /*0910*/  BSSY B6, `(.L_x_899) ;  /* 0x0001337000067945 */ /* 0x000fe60003800000 */
[----:B------:R-:W-:-:S05]  /*0920*/  SEL R2, R2, 0x2, !P0 ;  /* 0x0000000202027807 */ /* 0x000fca0004000000 */
[----:B------:R0:W-:Y:S01]  /*0930*/  STL [R1+0x14], R2 ;  /* 0x0000140201007387 */ /* 0x0001e20000100800 */
[----:B-123--:R-:W-:Y:S06]  /*0940*/  BAR.SYNC.DEFER_BLOCKING 0x0 ;  /* 0x0000000000007b1d */ /* 0x00efec0000010000 */
[----:B------:R-:W-:Y:S05]  /*0950*/  @!P0 BRA `(.L_x_900) ;  /* 0x000000f000248947 */ /* 0x000fea0003800000 */
.L_x_901:
        /* <DEDUP_REMOVED lines=14> */
[----:B--2---:R-:W-:-:S03]  /*0a40*/  ISETP.LE.AND P0, PT, RZ, UR5, PT ;  /* 0x00000005ff007c0c */ /* 0x004fc6000bf03270 */
[----:B------:R-:W-:-:S04]  /*0a50*/  IMAD.MOV R3, RZ, RZ, -R18 ;  /* 0x000000ffff037224 */ /* 0x000fc800078e0a12 */
[----:B------:R-:W-:-:S06]  /*0a60*/  IMAD R17, R2, R3, UR4 ;  /* 0x0000000402117e24 */ /* 0x000fcc000f8e0203 */
[----:B------:R-:W-:Y:S05]  /*0a70*/  @!P0 BRA `(.L_x_902) ;  /* 0x0000013000808947 */ /* 0x000fea0003800000 */
[----:B------:R-:W0:Y:S01]  /*0a80*/  LDC R0, c[0x0][0x448] ;  /* 0x00011200ff007b82 */ /* 0x000e220000000800 */
[----:B------:R-:W1:Y:S01]  /*0a90*/  S2R R22, SR_CTAID.X ;  /* 0x0000000000167919 */ /* 0x000e620000002500 */
[----:B------:R-:W2:Y:S06]  /*0aa0*/  S2R R4, SR_TID.X ;  /* 0x0000000000047919 */ /* 0x000eac0000002100 */
[----:B------:R-:W3:Y:S08]  /*0ab0*/  LDC.64 R2, c[0x0][0x418] ;  /* 0x00010600ff027b82 */ /* 0x000ef00000000a00 */
[----:B------:R-:W4:Y:S01]  /*0ac0*/  LDC.64 R10, c[0x0][0x9e0] ;  /* 0x00027800ff0a7b82 */ /* 0x000f220000000a00 */
[----:B0-----:R-:W-:-:S07]  /*0ad0*/  ISETP.NE.AND P1, PT, R0, 0x1, PT ;  /* 0x000000010000780c */ /* 0x001fce0003f25270 */
[----:B------:R-:W0:Y:S01]  /*0ae0*/  LDC R8, c[0x0][0x288] ;  /* 0x0000a200ff087b82 */ /* 0x000e220000000800 */
[----:B---3--:R-:W-:-:S07]  /*0af0*/  ISETP.NE.U32.AND P0, PT, R2, RZ, PT ;  /* 0x000000ff0200720c */ /* 0x008fce0003f05070 */
[----:B------:R-:W3:Y:S01]  /*0b00*/  LDC R16, c[0x0][0x424] ;  /* 0x00010900ff107b82 */ /* 0x000ee20000000800 */
[----:B-1----:R-:W-:Y:S01]  /*0b10*/  IMAD.SHL.U32 R22, R22, 0x80, RZ ;  /* 0x0000008016167824 */ /* 0x002fe200078e00ff */
[----:B------:R-:W-:Y:S01]  /*0b20*/  ISETP.NE.AND.EX P0, PT, R3, RZ, PT, P0 ;  /* 0x000000ff0300720c */ /* 0x000fe20003f05300 */
[----:B--2---:R-:W-:Y:S02]  /*0b30*/  VIADD R72, R4, 0xffffff80 ;  /* 0xffffff8004487836 */ /* 0x004fe40000000000 */
[----:B------:R-:W-:Y:S01]  /*0b40*/  @P1 VIADD R0, R22, 0x7f ;  /* 0x0000007f16001836 */ /* 0x000fe20000000000 */
[----:B----4-:R-:W-:Y:S02]  /*0b50*/  ISETP.GE.AND P2, PT, R11, 0x1, PT ;  /* 0x000000010b00780c */ /* 0x010fe40003f46270 */
[----:B------:R-:W1:Y:S08]  /*0b60*/  @P1 LDC R5, c[0x0][0x44c] ;  /* 0x00011300ff051b82 */ /* 0x000e700000000800 */
[----:B------:R-:W2:Y:S01]  /*0b70*/  @P1 LDC R7, c[0x0][0x450] ;  /* 0x00011400ff071b82 */ /* 0x000ea20000000800 */
[----:B0-----:R-:W-:-:S07]  /*0b80*/  IADD3 R3, -R8, 0x1, RZ ;  /* 0x0000000108037810 */ /* 0x001fce0007ffe1ff */
[----:B------:R-:W0:Y:S01]  /*0b90*/  LDC R23, c[0x0][0x2f0] ;  /* 0x0000bc00ff177b82 */ /* 0x000e220000000800 */
[----:B---3--:R-:W-:Y:S01]  /*0ba0*/  SEL R16, R16, 0x1, P0 ;  /* 0x0000000110107807 */ /* 0x008fe20000000000 */
[----:B-1----:R-:W-:-:S04]  /*0bb0*/  @P1 IMAD.HI.U32 R2, R0, R5, RZ ;  /* 0x0000000500021227 */ /* 0x002fc800078e00ff */
[----:B------:R-:W-:Y:S01]  /*0bc0*/  VIADD R0, R22, 0x7f ;  /* 0x0000007f16007836 */ /* 0x000fe20000000000 */
[----:B--2---:R-:W-:Y:S01]  /*0bd0*/  @P1 SHF.R.U32.HI R0, RZ, R7, R2 ;  /* 0x00000007ff001219 */ /* 0x004fe20000011602 */
[CC--:B0-----:R-:W-:Y:S02]  /*0be0*/  IMAD R3, R16.reuse, R23.reuse, R3 ;  /* 0x0000001710037224 */ /* 0x0c1fe400078e0203 */
[----:B------:R-:W-:Y:S02]  /*0bf0*/  IMAD R19, R16, R23, RZ ;  /* 0x0000001710137224 */ /* 0x000fe400078e02ff */
[----:B------:R-:W-:-:S04]  /*0c00*/  IMAD.IADD R3, R3, 0x1, R0 ;  /* 0x0000000103037824 */ /* 0x000fc800078e0200 */
[----:B------:R-:W-:Y:S01]  /*0c10*/  IMAD.IADD R0, R3, 0x1, R10 ;  /* 0x0000000103007824 */ /* 0x000fe200078e020a */
[----:B------:R-:W-:Y:S06]  /*0c20*/  @!P2 BRA `(.L_x_903) ;  /* 0x000000000040a947 */ /* 0x000fec0003800000 */
[C---:B------:R-:W-:Y:S01]  /*0c30*/  ISETP.GT.AND P0, PT, R3.reuse, RZ, PT ;  /* 0x000000ff0300720c */ /* 0x040fe20003f04270 */
[----:B------:R-:W-:-:S12]  /*0c40*/  VIADD R2, R3, 0xffffffff ;  /* 0xffffffff03027836 */ /* 0x000fd80000000000 */
[----:B------:R-:W-:Y:S05]  /*0c50*/  @P0 BRA `(.L_x_904) ;  /* 0x00000000001c0947 */ /* 0x000fea0003800000 */
[----:B------:R-:W-:Y:S01]  /*0c60*/  ISETP.NE.AND P0, PT, R11, 0x1, PT ;  /* 0x000000010b00780c */ /* 0x000fe20003f05270 */
[----:B------:R-:W-:-:S12]  /*0c70*/  IMAD.MOV R3, RZ, RZ, -R3 ;  /* 0x000000ffff037224 */ /* 0x000fd800078e0a03 */
[----:B------:R-:W0:Y:S02]  /*0c80*/  @P0 LDC.64 R4, c[0x0][0x9e8] ;  /* 0x00027a00ff040b82 */ /* 0x000e240000000a00 */
[----:B0-----:R-:W-:-:S05]  /*0c90*/  @P0 IMAD.HI.U32 R2, R3, R4, RZ ;  /* 0x0000000403020227 */ /* 0x001fca00078e00ff */
[----:B------:R-:W-:-:S04]  /*0ca0*/  @P0 SHF.R.U32.HI R3, RZ, R5, R2 ;  /* 0x00000005ff030219 */ /* 0x000fc80000011602 */
[----:B------:R-:W-:Y:S01]  /*0cb0*/  LOP3.LUT R2, RZ, R3, RZ, 0x33, !PT ;  /* 0x00000003ff027212 */ /* 0x000fe200078e33ff */
[----:B------:R-:W-:Y:S06]  /*0cc0*/  BRA `(.L_x_905) ;  /* 0x0000000000107947 */ /* 0x000fec0003800000 */
.L_x_904:
[----:B------:R-:W-:-:S13]  /*0cd0*/  ISETP.NE.AND P0, PT, R11, 0x1, PT ;  /* 0x000000010b00780c */ /* 0x000fda0003f05270 */
[----:B------:R-:W0:Y:S02]  /*0ce0*/  @P0 LDC.64 R4, c[0x0][0x9e8] ;  /* 0x00027a00ff040b82 */ /* 0x000e240000000a00 */
[----:B0-----:R-:W-:-:S05]  /*0cf0*/  @P0 IMAD.HI.U32 R4, R2, R4, RZ ;  /* 0x0000000402040227 */ /* 0x001fca00078e00ff */
[----:B------:R-:W-:-:S07]  /*0d00*/  @P0 SHF.R.U32.HI R2, RZ, R5, R4 ;  /* 0x00000005ff020219 */ /* 0x000fce0000011604 */
.L_x_905:
[----:B------:R-:W-:-:S05]  /*0d10*/  IMAD R3, R2, R11, R11 ;  /* 0x0000000b02037224 */ /* 0x000fca00078e020b */
[----:B------:R-:W-:-:S07]  /*0d20*/  VIMNMX R0, R0, R3, PT ;  /* 0x0000000300007248 */ /* 0x000fce0003fe0100 */
.L_x_903:
[----:B------:R-:W0:Y:S01]  /*0d30*/  @P1 LDC R3, c[0x0][0x44c] ;  /* 0x00011300ff031b82 */ /* 0x000e220000000800 */
[----:B------:R-:W-:Y:S01]  /*0d40*/  VIADD R2, R0, 0x5f ;  /* 0x0000005f00027836 */ /* 0x000fe20000000000 */
[----:B------:R-:W-:Y:S01]  /*0d50*/  ULDC UR4, c[0x0][0x9dc] ;  /* 0x0002770000047ab9 */ /* 0x000fe20000000800 */
[----:B------:R-:W-:Y:S02]  /*0d60*/  IMAD R0, R16, R23, 0x5f ;  /* 0x0000005f10007424 */ /* 0x000fe400078e0217 */
[----:B------:R-:W-:-:S03]  /*0d70*/  IMAD.HI R2, R2, 0x2aaaaaab, RZ ;  /* 0x2aaaaaab02027827 */ /* 0x000fc600078e02ff */
[----:B------:R-:W1:Y:S01]  /*0d80*/  @P1 LDC R7, c[0x0][0x450] ;  /* 0x00011400ff071b82 */ /* 0x000e620000000800 */
[----:B------:R-:W-:Y:S01]  /*0d90*/  IMAD.HI R0, R0, 0x2aaaaaab, RZ ;  /* 0x2aaaaaab00007827 */ /* 0x000fe200078e02ff */
[----:B------:R-:W-:-:S03]  /*0da0*/  SHF.R.U32.HI R5, RZ, 0x1f, R2 ;  /* 0x0000001fff057819 */ /* 0x000fc60000011602 */
[----:B------:R-:W-:Y:S01]  /*0db0*/  IMAD.MOV.U32 R4, RZ, RZ, R22 ;  /* 0x000000ffff047224 */ /* 0x000fe200078e0016 */
[----:B------:R-:W-:Y:S01]  /*0dc0*/  LEA.HI.SX32 R2, R2, R5, 0x1c ;  /* 0x0000000502027211 */ /* 0x000fe200078fe2ff */
[----:B------:R-:W-:Y:S02]  /*0dd0*/  IMAD R23, R16, R23, -R8 ;  /* 0x0000001710177224 */ /* 0x000fe400078e0a08 */
[----:B0-----:R-:W-:Y:S01]  /*0de0*/  @P1 IMAD.HI.U32 R6, R22, R3, RZ ;  /* 0x0000000316061227 */ /* 0x001fe200078e00ff */
[----:B------:R-:W-:-:S04]  /*0df0*/  SHF.R.U32.HI R3, RZ, 0x1f, R0 ;  /* 0x0000001fff037819 */ /* 0x000fc80000011600 */
[----:B------:R-:W-:Y:S02]  /*0e00*/  LEA.HI.SX32 R3, R0, R3, 0x1c ;  /* 0x0000000300037211 */ /* 0x000fe400078fe2ff */
[----:B-1----:R-:W-:Y:S02]  /*0e10*/  @P1 SHF.R.U32.HI R4, RZ, R7, R6 ;  /* 0x00000007ff041219 */ /* 0x002fe40000011606 */
[----:B------:R-:W-:-:S03]  /*0e20*/  VIMNMX R9, R3, R2, PT ;  /* 0x0000000203097248 */ /* 0x000fc60003fe0100 */
[----:B------:R-:W-:-:S04]  /*0e30*/  IMAD.IADD R0, R23, 0x1, R4 ;  /* 0x0000000117007824 */ /* 0x000fc800078e0204 */
[----:B------:R-:W-:Y:S01]  /*0e40*/  VIADD R2, R0, -UR4 ;  /* 0x8000000400027c36 */ /* 0x000fe20008000000 */
[----:B------:R-:W-:Y:S06]  /*0e50*/  @!P2 BRA `(.L_x_906) ;  /* 0x00000000003ca947 */ /* 0x000fec0003800000 */
[----:B------:R-:W-:-:S13]  /*0e60*/  ISETP.GT.AND P0, PT, R0, -0x1, PT ;  /* 0xffffffff0000780c */ /* 0x000fda0003f04270 */
[----:B------:R-:W-:Y:S05]  /*0e70*/  @P0 BRA `(.L_x_907) ;  /* 0x00000000001c0947 */ /* 0x000fea0003800000 */
[----:B------:R-:W-:Y:S02]  /*0e80*/  ISETP.NE.AND P0, PT, R11, 0x1, PT ;  /* 0x000000010b00780c */ /* 0x000fe40003f05270 */
[----:B------:R-:W-:-:S11]  /*0e90*/  LOP3.LUT R3, RZ, R0, RZ, 0x33, !PT ;  /* 0x00000000ff037212 */ /* 0x000fd600078e33ff */
[----:B------:R-:W0:Y:S02]  /*0ea0*/  @P0 LDC.64 R4, c[0x0][0x9e8] ;  /* 0x00027a00ff040b82 */ /* 0x000e240000000a00 */
[----:B0-----:R-:W-:-:S05]  /*0eb0*/  @P0 IMAD.HI.U32 R0, R3, R4, RZ ;  /* 0x0000000403000227 */ /* 0x001fca00078e00ff */
[----:B------:R-:W-:-:S04]  /*0ec0*/  @P0 SHF.R.U32.HI R3, RZ, R5, R0 ;  /* 0x00000005ff030219 */ /* 0x000fc80000011600 */
[----:B------:R-:W-:Y:S01]  /*0ed0*/  LOP3.LUT R0, RZ, R3, RZ, 0x33, !PT ;  /* 0x00000003ff007212 */ /* 0x000fe200078e33ff */
[----:B------:R-:W-:Y:S06]  /*0ee0*/  BRA `(.L_x_908) ;  /* 0x0000000000107947 */ /* 0x000fec0003800000 */
.L_x_907:
[----:B------:R-:W-:-:S13]  /*0ef0*/  ISETP.NE.AND P0, PT, R11, 0x1, PT ;  /* 0x000000010b00780c */ /* 0x000fda0003f05270 */
[----:B------:R-:W0:Y:S02]  /*0f00*/  @P0 LDC.64 R4, c[0x0][0x9e8] ;  /* 0x00027a00ff040b82 */ /* 0x000e240000000a00 */
[----:B0-----:R-:W-:-:S05]  /*0f10*/  @P0 IMAD.HI.U32 R4, R0, R4, RZ ;  /* 0x0000000400040227 */ /* 0x001fca00078e00ff */
[----:B------:R-:W-:-:S07]  /*0f20*/  @P0 SHF.R.U32.HI R0, RZ, R5, R4 ;  /* 0x00000005ff000219 */ /* 0x000fce0000011604 */
.L_x_908:
[----:B------:R-:W-:-:S05]  /*0f30*/  IMAD R3, R0, R11, RZ ;  /* 0x0000000b00037224 */ /* 0x000fca00078e02ff */
[----:B------:R-:W-:-:S07]  /*0f40*/  VIMNMX R2, R2, R3, !PT ;  /* 0x0000000302027248 */ /* 0x000fce0007fe0100 */
.L_x_906:
[----:B------:R-:W-:Y:S01]  /*0f50*/  SHF.R.U32.HI R0, RZ, 0x10, R17 ;  /* 0x00000010ff007819 */ /* 0x000fe20000011611 */
[----:B------:R-:W-:Y:S01]  /*0f60*/  IMAD.HI R2, R2, 0x2aaaaaab, RZ ;  /* 0x2aaaaaab02027827 */ /* 0x000fe200078e02ff */
[----:B------:R-:W-:Y:S02]  /*0f70*/  LOP3.LUT R17, R17, 0xffff, RZ, 0xc0, !PT ;  /* 0x0000ffff11117812 */ /* 0x000fe400078ec0ff */
[----:B------:R-:W-:Y:S01]  /*0f80*/  ISETP.NE.AND P0, PT, R0, RZ, PT ;  /* 0x000000ff0000720c */ /* 0x000fe20003f05270 */
[----:B------:R-:W-:Y:S01]  /*0f90*/  IMAD.MOV.U32 R74, RZ, RZ, RZ ;  /* 0x000000ffff4a7224 */ /* 0x000fe200078e00ff */
[----:B------:R-:W-:-:S04]  /*0fa0*/  SHF.R.U32.HI R3, RZ, 0x1f, R2 ;  /* 0x0000001fff037819 */ /* 0x000fc80000011602 */
[----:B------:R-:W-:-:S04]  /*0fb0*/  LEA.HI.SX32 R3, R2, R3, 0x1c ;  /* 0x0000000302037211 */ /* 0x000fc800078fe2ff */
[----:B------:R-:W-:-:S03]  /*0fc0*/  VIMNMX R8, RZ, R3, !PT ;  /* 0x00000003ff087248 */ /* 0x000fc60007fe0100 */
[----:B------:R-:W0:Y:S01]  /*0fd0*/  @!P0 LDC R0, c[0x0][0x9f0] ;  /* 0x00027c00ff008b82 */ /* 0x000e220000000800 */
[----:B------:R-:W-:-:S13]  /*0fe0*/  ISETP.GT.AND P1, PT, R9, R8, PT ;  /* 0x000000080900720c */ /* 0x000fda0003f24270 */
[----:B------:R-:W-:Y:S05]  /*0ff0*/  @!P1 BRA `(.L_x_909) ;  /* 0x0000000000709947 */ /* 0x000fea0003800000 */
[-C--:B0-----:R-:W-:Y:S02]  /*1000*/  IABS R6, R0.reuse ;  /* 0x0000000000067213 */ /* 0x081fe40000000000 */
[----:B------:R-:W-:Y:S02]  /*1010*/  IADD3 R2, R0, -0x1, R9 ;  /* 0xffffffff00027810 */ /* 0x000fe40007ffe009 */
[----:B------:R-:W0:Y:S03]  /*1020*/  I2F.RP R4, R6 ;  /* 0x0000000600047306 */ /* 0x000e260000209400 */
[----:B------:R-:W-:Y:S01]  /*1030*/  IMAD.IADD R5, R2, 0x1, -R8 ;  /* 0x0000000102057824 */ /* 0x000fe200078e0a08 */
[----:B------:R-:W-:-:S04]  /*1040*/  IABS R2, R0 ;  /* 0x0000000000027213 */ /* 0x000fc80000000000 */
[----:B------:R-:W-:Y:S02]  /*1050*/  IABS R10, R5 ;  /* 0x00000005000a7213 */ /* 0x000fe40000000000 */
[----:B------:R-:W-:-:S04]  /*1060*/  LOP3.LUT R5, R5, R0, RZ, 0x3c, !PT ;  /* 0x0000000005057212 */ /* 0x000fc800078e3cff */
[----:B------:R-:W-:Y:S01]  /*1070*/  ISETP.GE.AND P2, PT, R5, RZ, PT ;  /* 0x000000ff0500720c */ /* 0x000fe20003f46270 */
[----:B0-----:R-:W0:Y:S02]  /*1080*/  MUFU.RCP R4, R4 ;  /* 0x0000000400047308 */ /* 0x001e240000001000 */
[----:B0-----:R-:W-:Y:S02]  /*1090*/  VIADD R3, R4, 0xffffffe ;  /* 0x0ffffffe04037836 */ /* 0x001fe40000000000 */
[----:B------:R-:W-:Y:S02]  /*10a0*/  IMAD.MOV R4, RZ, RZ, -R2 ;  /* 0x000000ffff047224 */ /* 0x000fe400078e0a02 */
[----:B------:R-:W-:Y:S02]  /*10b0*/  IMAD.MOV.U32 R2, RZ, RZ, RZ ;  /* 0x000000ffff027224 */ /* 0x000fe400078e00ff */
[----:B------:R-:W0:Y:S02]  /*10c0*/  F2I.FTZ.U32.TRUNC.NTZ R3, R3 ;  /* 0x0000000300037305 */ /* 0x000e24000021f000 */
[----:B0-----:R-:W-:-:S04]  /*10d0*/  IMAD.MOV R7, RZ, RZ, -R3 ;  /* 0x000000ffff077224 */ /* 0x001fc800078e0a03 */
[----:B------:R-:W-:-:S04]  /*10e0*/  IMAD R7, R7, R6, RZ ;  /* 0x0000000607077224 */ /* 0x000fc800078e02ff */
[----:B------:R-:W-:-:S04]  /*10f0*/  IMAD.HI.U32 R2, R3, R7, R2 ;  /* 0x0000000703027227 */ /* 0x000fc800078e0002 */
[----:B------:R-:W-:-:S04]  /*1100*/  IMAD.MOV.U32 R3, RZ, RZ, R10 ;  /* 0x000000ffff037224 */ /* 0x000fc800078e000a */
        /* <DEDUP_REMOVED lines=11> */
.L_x_909:
[-C--:B------:R-:W-:Y:S01]  /*11c0*/  IMAD R17, R17, R74.reuse, R8 ;  /* 0x0000004a11117224 */ /* 0x080fe200078e0208 */
[----:B------:R-:W-:Y:S01]  /*11d0*/  PLOP3.LUT P0, PT, PT, PT, PT, 0x80, 0x0 ;  /* 0x000000000000781c */ /* 0x000fe20003f0f070 */
[----:B0-----:R-:W-:Y:S01]  /*11e0*/  IMAD.MOV.U32 R0, RZ, RZ, RZ ;  /* 0x000000ffff007224 */ /* 0x001fe200078e00ff */
[----:B------:R-:W-:Y:S01]  /*11f0*/  CS2R R86, SRZ ;  /* 0x0000000000567805 */ /* 0x000fe2000001ff00 */
[----:B------:R-:W-:Y:S01]  /*1200*/  IMAD.MOV.U32 R6, RZ, RZ, RZ ;  /* 0x000000ffff067224 */ /* 0x000fe200078e00ff */
[----:B------:R-:W-:Y:S02]  /*1210*/  VIADDMNMX R74, R17, R74, R9, PT ;  /* 0x0000004a114a7246 */ /* 0x000fe40003800109 */
[----:B------:R-:W-:Y:S02]  /*1220*/  CS2R R84, SRZ ;  /* 0x0000000000547805 */ /* 0x000fe4000001ff00 */
[----:B------:R-:W-:Y:S02]  /*1230*/  CS2R R82, SRZ ;  /* 0x0000000000527805 */ /* 0x000fe4000001ff00 */
[----:B------:R-:W-:-:S02]  /*1240*/  CS2R R80, SRZ ;  /* 0x0000000000507805 */ /* 0x000fc4000001ff00 */
[----:B------:R-:W-:Y:S02]  /*1250*/  ISETP.GT.AND P1, PT, R74, R17, PT ;  /* 0x000000114a00720c */ /* 0x000fe40003f24270 */
        /* <DEDUP_REMOVED lines=33> */
[----:B------:R-:W-:-:S05]  /*1470*/  SHF.R.S32.HI R76, RZ, 0x7, R75 ;  /* 0x00000007ff4c7819 */ /* 0x000fca000001144b */
        /* <DEDUP_REMOVED lines=20> */
[----:B------:R-:W-:Y:S02]  /*15c0*/  IMAD.U32 R10, RZ, RZ, UR6 ;  /* 0x00000006ff0a7e24 */ /* 0x000fe4000f8e00ff */
[----:B------:R-:W-:Y:S02]  /*15d0*/  IMAD.U32 R6, RZ, RZ, UR4 ;  /* 0x00000004ff067e24 */ /* 0x000fe4000f8e00ff */
[----:B------:R-:W-:-:S02]  /*15e0*/  IMAD.U32 R7, RZ, RZ, UR5 ;  /* 0x00000005ff077e24 */ /* 0x000fc4000f8e00ff */
[----:B------:R-:W-:Y:S02]  /*15f0*/  IMAD.U32 R11, RZ, RZ, UR7 ;  /* 0x00000007ff0b7e24 */ /* 0x000fe4000f8e00ff */
[----:B------:R-:W-:Y:S02]  /*1600*/  IMAD.MOV.U32 R8, RZ, RZ, 0x70 ;  /* 0x00000070ff087424 */ /* 0x000fe400078e00ff */
[----:B------:R-:W-:Y:S02]  /*1610*/  IMAD.MOV.U32 R12, RZ, RZ, 0x1 ;  /* 0x00000001ff0c7424 */ /* 0x000fe400078e00ff */
[----:B0-----:R-:W-:-:S07]  /*1620*/  IMAD.MOV.U32 R13, RZ, RZ, RZ ;  /* 0x000000ffff0d7224 */ /* 0x001fce00078e00ff */
[----:B------:R-:W-:-:S07]  /*1630*/  LEPC R20, `(.L_x_911) ;  /* 0x000000001014794e */ /* 0x000fce0000000000 */
[----:B-1----:R-:W-:Y:S05]  /*1640*/  CALL.ABS.NOINC R2 ;  /* 0x0000000002007343 */ /* 0x002fea0003c00000 */
.L_x_911:
[----:B------:R-:W2:Y:S01]  /*1650*/  LDL.LU R20, [R1+0x14] ;  /* 0x0000140001147983 */ /* 0x000ea20000300800 */
[----:B------:R-:W-:-:S04]  /*1660*/  SHF.L.U32 R2, RZ, 0x1f, RZ ;  /* 0x0000001fff027819 */ /* 0x000fc800000006ff */
[----:B------:R-:W0:Y:S01]  /*1670*/  SYNCS.PHASECHK.TRANS64.TRYWAIT P1, [UR57+0x2a800], R2 ;  /* 0x02a80002ff0075a7 */ /* 0x000e220008020179 */
[----:B--2---:R-:W-:-:S04]  /*1680*/  LOP3.LUT R0, R20, 0x1, RZ, 0xfc, !PT ;  /* 0x0000000114007812 */ /* 0x004fc800078efcff */
[----:B------:R-:W-:Y:S01]  /*1690*/  ISETP.NE.AND P0, PT, R0, 0x3, PT ;  /* 0x000000030000780c */ /* 0x000fe20003f05270 */
[----:B0-----:R-:W-:-:S12]  /*16a0*/  @!P1 BRA `(.L_x_912) ;  /* 0x00000124007c9947 */ /* 0x001fd80003800000 */
.L_x_1075:
[----:B------:R-:W-:Y:S05]  /*16b0*/  @!P0 BRA `(.L_x_913) ;  /* 0x0000000000048947 */ /* 0x000fea0003800000 */
[----:B------:R-:W-:Y:S01]  /*16c0*/  BPT.TRAP 0x1 ;  /* 0x000000040000795c */ /* 0x000fe20000300000 */
.L_x_913:
[----:B------:R1:W2:Y:S01]  /*16d0*/  SYNCS.PHASECHK.TRANS64.TRYWAIT P2, [UR57+0x2a830], R2 ;  /* 0x02a83002ff0075a7 */ /* 0x0002a20008040179 */
[----:B------:R-:W-:Y:S05]  /*16e0*/  @!P0 BRA `(.L_x_914) ;  /* 0x0000000000048947 */ /* 0x000fea0003800000 */
[----:B------:R-:W-:Y:S01]  /*16f0*/  BPT.TRAP 0x1 ;  /* 0x000000040000795c */ /* 0x000fe20000300000 */
.L_x_914:
[----:B------:R-:W3:Y:S01]  /*1700*/  S2R R0, SR_TID.X ;  /* 0x0000000000007919 */ /* 0x000ee20000002100 */
[----:B------:R-:W-:-:S05]  /*1710*/  IMAD.U32 R4, RZ, RZ, UR36 ;  /* 0x00000024ff047e24 */ /* 0x000fca000f8e00ff */
[----:B------:R-:W-:Y:S02]  /*1720*/  LOP3.LUT R4, R4, 0x10000, RZ, 0xfc, !PT ;  /* 0x0001000004047812 */ /* 0x000fe400078efcff */
[----:B---3--:R-:W-:-:S04]  /*1730*/  LOP3.LUT R0, R0, 0x7f, RZ, 0xc0, !PT ;  /* 0x0000007f00007812 */ /* 0x008fc800078ec0ff */
[----:B------:R-:W-:Y:S01]  /*1740*/  ISETP.NE.AND P1, PT, R0, RZ, PT ;  /* 0x000000ff0000720c */ /* 0x000fe20003f25270 */
[----:B--2---:R-:W-:-:S12]  /*1750*/  @P2 BRA `(.L_x_915) ;  /* 0x0000000000082947 */ /* 0x004fd80003800000 */
[----:B------:R-:W2:Y:S02]  /*1760*/  SYNCS.PHASECHK.TRANS64.TRYWAIT P2, [UR57+0x2a830], R2 ;  /* 0x02a83002ff0075a7 */ /* 0x000ea40008040179 */
[----:B--2---:R-:W-:Y:S05]  /*1770*/  @!P2 BRA `(.L_x_916) ;  /* 0x000001240060a947 */ /* 0x004fea0003800000 */
.L_x_915:
[----:B------:R-:W-:Y:S05]  /*1780*/  WARPSYNC.ALL ;  /* 0x0000000000007948 */ /* 0x000fea0003800000 */
[----:B------:R-:W-:Y:S01]  /*1790*/  IMAD.MOV.U32 R5, RZ, RZ, 0x40000040 ;  /* 0x40000040ff057424 */ /* 0x000fe200078e00ff */
[----:B------:R-:W-:Y:S01]  /*17a0*/  UIADD3 UR4, UR57, 0x18400, URZ ;  /* 0x0001840039047890 */ /* 0x000fe2000fffe03f */
[----:B------:R-:W-:Y:S01]  /*17b0*/  R2UR UR8, R4 ;  /* 0x00000000040872ca */ /* 0x000fe200000e0000 */
[----:B------:R-:W-:Y:S02]  /*17c0*/  WARPGROUP.ARRIVE ;  /* 0x00000000000079c5 */ /* 0x000fe40000000000 */
[----:B------:R-:W-:Y:S01]  /*17d0*/  R2UR UR9, R5 ;  /* 0x00000000050972ca */ /* 0x000fe200000e0000 */
[----:B------:R-:W-:Y:S01]  /*17e0*/  USHF.R.U32.HI UR4, URZ, 0x4, UR4 ;  /* 0x000000043f047899 */ /* 0x000fe20008011604 */
[----:B------:R-:W2:Y:S01]  /*17f0*/  LDC R14, c[0x0][0x448] ;  /* 0x00011200ff0e7b82 */ /* 0x000ea20000000800 */
[----:B------:R-:W-:Y:S01]  /*1800*/  UMOV UR11, 0x40000040 ;  /* 0x40000040000b7882 */ /* 0x000fe20000000000 */
[----:B------:R-:W-:Y:S01]  /*1810*/  UMOV UR13, 0x40000040 ;  /* 0x40000040000d7882 */ /* 0x000fe20000000000 */
[----:B------:R-:W-:Y:S01]  /*1820*/  ULOP3.LUT UR4, UR4, 0x3fff, URZ, 0xc0, !UPT ;  /* 0x00003fff04047892 */ /* 0x000fe2000f8ec03f */
[----:B------:R-:W-:Y:S01]  /*1830*/  LOP3.LUT R75, R75, 0xffffff80, RZ, 0xc0, !PT ;  /* 0xffffff804b4b7812 */ /* 0x000fe200078ec0ff */
[----:B------:R-:W-:Y:S01]  /*1840*/  UMOV UR15, 0x40000040 ;  /* 0x40000040000f7882 */ /* 0x000fe20000000000 */
[----:B------:R-:W-:Y:S01]  /*1850*/  UMOV UR17, 0x40000040 ;  /* 0x4000004000117882 */ /* 0x000fe20000000000 */
[----:B------:R-:W-:Y:S01]  /*1860*/  ULOP3.LUT UR58, UR4, 0x10000, URZ, 0xfc, !UPT ;  /* 0x00010000043a7892 */ /* 0x000fe2000f8efc3f */
[----:B0-----:R-:W-:Y:S01]  /*1870*/  LEA.HI R3, R76, R76, RZ, 0x1 ;  /* 0x0000004c4c037211 */ /* 0x001fe200078f08ff */
[----:B------:R-:W-:Y:S01]  /*1880*/  UMOV UR19, 0x40000040 ;  /* 0x4000004000137882 */ /* 0x000fe20000000000 */
[----:B------:R-:W-:Y:S01]  /*1890*/  R2UR UR4, R4 ;  /* 0x00000000040472ca */ /* 0x000fe200000e0000 */
[----:B------:R-:W-:Y:S01]  /*18a0*/  UIADD3 UR14, UR58, 0x4, URZ ;  /* 0x000000043a0e7890 */ /* 0x000fe2000fffe03f */
[----:B------:R-:W-:Y:S01]  /*18b0*/  IMAD.IADD R75, R72, 0x1, -R75 ;  /* 0x00000001484b7824 */ /* 0x000fe200078e0a4b */
[----:B------:R-:W-:Y:S01]  /*18c0*/  UIADD3 UR18, UR58, 0x6, URZ ;  /* 0x000000063a127890 */ /* 0x000fe2000fffe03f */
[----:B------:R-:W-:Y:S01]  /*18d0*/  LEA.HI R73, R73, R72, RZ, 0x2 ;  /* 0x0000004849497211 */ /* 0x000fe200078f10ff */
[----:B------:R-:W-:Y:S01]  /*18e0*/  UMOV UR10, UR58 ;  /* 0x0000003a000a7c82 */ /* 0x000fe20008000000 */
[----:B------:R-:W-:Y:S01]  /*18f0*/  UIADD3 UR22, UR58, 0x300, URZ ;  /* 0x000003003a167890 */ /* 0x000fe2000fffe03f */
[----:B------:R-:W-:Y:S01]  /*1900*/  HGMMA.64x96x16.F32 R24, gdesc[UR8], RZ, !UPT, gsb0 ;  /* 0x01600000081879f0 */ /* 0x000fe2000c0008ff */
[----:B------:R-:W-:Y:S01]  /*1910*/  UIADD3 UR10, UR58, 0x2, URZ ;  /* 0x000000023a0a7890 */ /* 0x000fe2000fffe03f */
[----:B-1----:R-:W-:Y:S01]  /*1920*/  SHF.R.S32.HI R2, RZ, 0x1f, R75 ;  /* 0x0000001fff027819 */ /* 0x002fe2000001144b */
[----:B------:R-:W-:Y:S01]  /*1930*/  UMOV UR9, 0x40000040 ;  /* 0x4000004000097882 */ /* 0x000fe20000000000 */
[----:B------:R-:W-:Y:S01]  /*1940*/  UMOV UR11, 0x40000040 ;  /* 0x40000040000b7882 */ /* 0x000fe20000000000 */
[----:B------:R-:W-:Y:S01]  /*1950*/  UMOV UR21, 0x40000040 ;  /* 0x4000004000157882 */ /* 0x000fe20000000000 */
[----:B------:R-:W-:Y:S01]  /*1960*/  UIADD3 UR8, UR4, 0x2, URZ ;  /* 0x0000000204087890 */ /* 0x000fe2000fffe03f */
[----:B--2---:R-:W-:Y:S01]  /*1970*/  ISETP.NE.AND P2, PT, R14, 0x1, PT ;  /* 0x000000010e00780c */ /* 0x004fe20003f45270 */
[----:B------:R-:W-:Y:S01]  /*1980*/  UIADD3 UR12, UR4, 0x4, URZ ;  /* 0x00000004040c7890 */ /* 0x000fe2000fffe03f */
[----:B------:R-:W-:Y:S01]  /*1990*/  LOP3.LUT R15, R3, 0x3fffffe, RZ, 0xc0, !PT ;  /* 0x03fffffe030f7812 */ /* 0x000fe200078ec0ff */
[----:B------:R-:W-:Y:S01]  /*19a0*/  UIADD3 UR16, UR4, 0x6, URZ ;  /* 0x0000000604107890 */ /* 0x000fe2000fffe03f */
[----:B------:R-:W-:Y:S01]  /*19b0*/  LOP3.LUT R73, R73, 0xfffffffc, RZ, 0xc0, !PT ;  /* 0xfffffffc49497812 */ /* 0x000fe200078ec0ff */
[----:B------:R-:W-:Y:S01]  /*19c0*/  UIADD3 UR20, UR4, 0x400, URZ ;  /* 0x0000040004147890 */ /* 0x000fe2000fffe03f */
[----:B------:R-:W-:Y:S01]  /*19d0*/  LEA.HI R3, R2, R75, RZ, 0x5 ;  /* 0x0000004b02037211 */ /* 0x000fe200078f28ff */
[----:B------:R-:W-:Y:S01]  /*19e0*/  UMOV UR23, 0x40000040 ;  /* 0x4000004000177882 */ /* 0x000fe20000000000 */
[----:B------:R-:W-:Y:S01]  /*19f0*/  UIADD3 UR24, UR4, 0x402, URZ ;  /* 0x0000040204187890 */ /* 0x000fe2000fffe03f */
[----:B------:R-:W-:Y:S01]  /*1a00*/  IMAD.IADD R73, R72, 0x1, -R73 ;  /* 0x0000000148497824 */ /* 0x000fe200078e0a49 */
[----:B------:R-:W-:Y:S01]  /*1a10*/  UIADD3 UR26, UR58, 0x302, URZ ;  /* 0x000003023a1a7890 */ /* 0x000fe2000fffe03f */
[----:B------:R-:W-:Y:S01]  /*1a20*/  SHF.R.S32.HI R3, RZ, 0x5, R3 ;  /* 0x00000005ff037819 */ /* 0x000fe20000011403 */
[----:B------:R-:W-:Y:S01]  /*1a30*/  UMOV UR25, 0x40000040 ;  /* 0x4000004000197882 */ /* 0x000fe20000000000 */
[----:B------:R-:W-:Y:S01]  /*1a40*/  UMOV UR27, 0x40000040 ;  /* 0x40000040001b7882 */ /* 0x000fe20000000000 */
[----:B------:R-:W-:Y:S01]  /*1a50*/  UIADD3 UR28, UR4, 0x404, URZ ;  /* 0x00000404041c7890 */ /* 0x000fe2000fffe03f */
[----:B------:R-:W-:Y:S01]  /*1a60*/  LEA.HI R8, R73, R73, RZ, 0x1 ;  /* 0x0000004949087211 */ /* 0x000fe200078f08ff */
[----:B------:R-:W-:Y:S01]  /*1a70*/  UIADD3 UR30, UR58, 0x304, URZ ;  /* 0x000003043a1e7890 */ /* 0x000fe2000fffe03f */
[----:B------:R-:W-:Y:S01]  /*1a80*/  IMAD R3, R3, 0x10, R22 ;  /* 0x0000001003037824 */ /* 0x000fe200078e0216 */
[----:B------:R-:W-:Y:S01]  /*1a90*/  UMOV UR29, 0x40000040 ;  /* 0x40000040001d7882 */ /* 0x000fe20000000000 */
[----:B------:R-:W-:Y:S01]  /*1aa0*/  UMOV UR31, 0x40000040 ;  /* 0x40000040001f7882 */ /* 0x000fe20000000000 */
[----:B------:R-:W-:Y:S01]  /*1ab0*/  UIADD3 UR32, UR4, 0x406, URZ ;  /* 0x0000040604207890 */ /* 0x000fe2000fffe03f */
[----:B------:R-:W-:Y:S01]  /*1ac0*/  LOP3.LUT R8, R8, 0x1ffffffe, RZ, 0xc0, !PT ;  /* 0x1ffffffe08087812 */ /* 0x000fe200078ec0ff */
[----:B------:R-:W-:Y:S01]  /*1ad0*/  UIADD3 UR34, UR58, 0x306, URZ ;  /* 0x000003063a227890 */ /* 0x000fe2000fffe03f */
[----:B------:R-:W-:Y:S01]  /*1ae0*/  IMAD.IADD R15, R76, 0x1, -R15 ;  /* 0x000000014c0f7824 */ /* 0x000fe200078e0a0f */
[----:B------:R-:W-:Y:S01]  /*1af0*/  UMOV UR33, 0x40000040 ;  /* 0x4000004000217882 */ /* 0x000fe20000000000 */
[----:B------:R-:W-:Y:S01]  /*1b00*/  UMOV UR35, 0x40000040 ;  /* 0x4000004000237882 */ /* 0x000fe20000000000 */
[----:B------:R-:W-:Y:S01]  /*1b10*/  UIADD3 UR36, UR4, 0x800, URZ ;  /* 0x0000080004247890 */ /* 0x000fe2000fffe03f */
[----:B------:R-:W-:Y:S01]  /*1b20*/  IMAD.IADD R8, R73, 0x1, -R8 ;  /* 0x0000000149087824 */ /* 0x000fe200078e0a08 */
[----:B------:R-:W-:Y:S01]  /*1b30*/  UIADD3 UR38, UR58, 0x600, URZ ;  /* 0x000006003a267890 */ /* 0x000fe2000fffe03f */
[----:B------:R-:W-:Y:S01]  /*1b40*/  UMOV UR37, 0x40000040 ;  /* 0x4000004000257882 */ /* 0x000fe20000000000 */
[----:B------:R-:W-:Y:S01]  /*1b50*/  UMOV UR39, 0x40000040 ;  /* 0x4000004000277882 */ /* 0x000fe20000000000 */
[----:B------:R-:W-:-:S02]  /*1b60*/  UIADD3 UR40, UR4, 0x802, URZ ;  /* 0x0000080204287890 */ /* 0x000fc4000fffe03f */
[----:B------:R-:W-:Y:S01]  /*1b70*/  UIADD3 UR42, UR58, 0x602, URZ ;  /* 0x000006023a2a7890 */ /* 0x000fe2000fffe03f */
[----:B------:R-:W-:Y:S01]  /*1b80*/  UMOV UR41, 0x40000040 ;  /* 0x4000004000297882 */ /* 0x000fe20000000000 */
[----:B------:R-:W-:Y:S01]  /*1b90*/  UMOV UR43, 0x40000040 ;  /* 0x40000040002b7882 */ /* 0x000fe20000000000 */
[----:B------:R-:W-:Y:S02]  /*1ba0*/  UIADD3 UR44, UR4, 0x804, URZ ;  /* 0x00000804042c7890 */ /* 0x000fe4000fffe03f */
[----:B------:R-:W-:Y:S01]  /*1bb0*/  UIADD3 UR46, UR58, 0x604, URZ ;  /* 0x000006043a2e7890 */ /* 0x000fe2000fffe03f */
[----:B------:R-:W-:Y:S01]  /*1bc0*/  UMOV UR45, 0x40000040 ;  /* 0x40000040002d7882 */ /* 0x000fe20000000000 */
[----:B------:R-:W-:Y:S01]  /*1bd0*/  UMOV UR47, 0x40000040 ;  /* 0x40000040002f7882 */ /* 0x000fe20000000000 */
[----:B------:R-:W-:Y:S02]  /*1be0*/  UIADD3 UR48, UR4, 0x806, URZ ;  /* 0x0000080604307890 */ /* 0x000fe4000fffe03f */
[----:B------:R-:W-:Y:S01]  /*1bf0*/  UIADD3 UR50, UR58, 0x606, URZ ;  /* 0x000006063a327890 */ /* 0x000fe2000fffe03f */
[----:B------:R-:W-:Y:S01]  /*1c00*/  UMOV UR49, 0x40000040 ;  /* 0x4000004000317882 */ /* 0x000fe20000000000 */
[----:B------:R-:W-:Y:S01]  /*1c10*/  UMOV UR51, 0x40000040 ;  /* 0x4000004000337882 */ /* 0x000fe20000000000 */
[----:B------:R-:W-:Y:S01]  /*1c20*/  ULDC UR4, c[0x0][0x9d8] ;  /* 0x0002760000047ab9 */ /* 0x000fe20000000800 */
[----:B------:R-:W-:Y:S01]  /*1c30*/  ULDC UR60, c[0x0][0x288] ;  /* 0x0000a200003c7ab9 */ /* 0x000fe20000000800 */
[----:B------:R-:W-:-:S02]  /*1c40*/  ULDC UR61, c[0x0][0x9dc] ;  /* 0x00027700003d7ab9 */ /* 0x000fc40000000800 */
[----:B------:R-:W-:Y:S01]  /*1c50*/  ULOP3.LUT UR61, URZ, UR61, URZ, 0x33, !UPT ;  /* 0x0000003d3f3d7292 */ /* 0x000fe2000f8e333f */
[----:B------:R-:W-:Y:S02]  /*1c60*/  WARPGROUP.DEPBAR.LE gsb0, 0x0 ;  /* 0x00008000000079c5 */ /* 0x000fe40000010000 */
[----:B------:R-:W-:-:S06]  /*1c70*/  WARPGROUP.ARRIVE ;  /* 0x00000000000079c5 */ /* 0x000fcc0000000000 */
[----:B------:R-:W-:Y:S03]  /*1c80*/  HGMMA.64x96x16.F32 R24, gdesc[UR8], R24, gsb0 ;  /* 0x01600000081879f0 */ /* 0x000fe60008000818 */
        /* <DEDUP_REMOVED lines=31> */
[----:B------:R-:W-:Y:S01]  /*1e80*/  FMUL.FTZ R0, R26, UR4 ;  /* 0x000000041a007c20 */ /* 0x000fe20008410000 */
[----:B------:R-:W-:Y:S01]  /*1e90*/  LEA.HI R26, R2, R75, RZ, 0x2 ;  /* 0x0000004b021a7211 */ /* 0x000fe200078f10ff */
[----:B------:R-:W-:Y:S01]  /*1ea0*/  FMUL.FTZ R6, R27, UR4 ;  /* 0x000000041b067c20 */ /* 0x000fe20008410000 */
[----:B------:R-:W-:Y:S01]  /*1eb0*/  FMUL.FTZ R29, R29, UR4 ;  /* 0x000000041d1d7c20 */ /* 0x000fe20008410000 */
[----:B------:R-:W0:Y:S01]  /*1ec0*/  @P2 LDC R27, c[0x0][0x44c] ;  /* 0x00011300ff1b2b82 */ /* 0x000e220000000800 */
[--C-:B------:R-:W-:Y:S01]  /*1ed0*/  SHF.R.S32.HI R2, RZ, 0x2, R26.reuse ;  /* 0x00000002ff027819 */ /* 0x100fe2000001141a */
[----:B------:R-:W-:Y:S01]  /*1ee0*/  FMUL.FTZ R28, R28, UR4 ;  /* 0x000000041c1c7c20 */ /* 0x000fe20008410000 */
[----:B------:R-:W-:Y:S01]  /*1ef0*/  SHF.R.S32.HI R9, RZ, 0x1f, R26 ;  /* 0x0000001fff097819 */ /* 0x000fe2000001141a */
[----:B------:R1:W2:Y:S01]  /*1f00*/  MUFU.TANH R79, R29 ;  /* 0x0000001d004f7308 */ /* 0x0002a20000002400 */
[----:B------:R-:W-:Y:S01]  /*1f10*/  FMUL.FTZ R25, R25, UR4 ;  /* 0x0000000419197c20 */ /* 0x000fe20008410000 */
[----:B------:R-:W-:Y:S01]  /*1f20*/  FMUL.FTZ R11, R24, UR4 ;  /* 0x00000004180b7c20 */ /* 0x000fe20008410000 */
[-C--:B------:R-:W-:Y:S01]  /*1f30*/  LEA.HI R9, R9, R2.reuse, RZ, 0x3 ;  /* 0x0000000209097211 */ /* 0x080fe200078f18ff */
[----:B------:R-:W-:Y:S01]  /*1f40*/  FMUL.FTZ R7, R30, UR4 ;  /* 0x000000041e077c20 */ /* 0x000fe20008410000 */
[----:B------:R-:W-:Y:S01]  /*1f50*/  FMUL.FTZ R10, R31, UR4 ;  /* 0x000000041f0a7c20 */ /* 0x000fe20008410000 */
[----:B------:R-:W-:Y:S01]  /*1f60*/  FMUL.FTZ R32, R32, UR4 ;  /* 0x0000000420207c20 */ /* 0x000fe20008410000 */
[----:B------:R-:W-:Y:S01]  /*1f70*/  LOP3.LUT R9, R9, 0xfffffff8, RZ, 0xc0, !PT ;  /* 0xfffffff809097812 */ /* 0x000fe200078ec0ff */
[----:B------:R3:W4:Y:S01]  /*1f80*/  MUFU.TANH R78, R28 ;  /* 0x0000001c004e7308 */ /* 0x0007220000002400 */
[----:B-1----:R-:W1:Y:S01]  /*1f90*/  @P2 LDC R29, c[0x0][0x450] ;  /* 0x00011400ff1d2b82 */ /* 0x002e620000000800 */
[----:B------:R-:W-:Y:S01]  /*1fa0*/  FMUL.FTZ R33, R33, UR4 ;  /* 0x0000000421217c20 */ /* 0x000fe20008410000 */
[----:B------:R-:W-:Y:S01]  /*1fb0*/  IADD3 R2, R3, R2, -R9 ;  /* 0x0000000203027210 */ /* 0x000fe20007ffe809 */
[----:B------:R-:W-:-:S02]  /*1fc0*/  IMAD.U32 R9, RZ, RZ, UR57 ;  /* 0x00000039ff097e24 */ /* 0x000fc4000f8e00ff */
[----:B------:R-:W-:Y:S01]  /*1fd0*/  FMUL.FTZ R12, R34, UR4 ;  /* 0x00000004220c7c20 */ /* 0x000fe20008410000 */
[----:B------:R-:W-:Y:S01]  /*1fe0*/  FMUL.FTZ R13, R35, UR4 ;  /* 0x00000004230d7c20 */ /* 0x000fe20008410000 */
[----:B------:R-:W-:Y:S01]  /*1ff0*/  FMUL.FTZ R36, R36, UR4 ;  /* 0x0000000424247c20 */ /* 0x000fe20008410000 */
[----:B------:R-:W-:Y:S01]  /*2000*/  IMAD R15, R15, 0x40, R2 ;  /* 0x000000400f0f7824 */ /* 0x000fe200078e0202 */
[----:B---3--:R-:W-:Y:S01]  /*2010*/  LOP3.LUT R28, R26, 0x7ffffffc, RZ, 0xc0, !PT ;  /* 0x7ffffffc1a1c7812 */ /* 0x008fe200078ec0ff */
[----:B------:R-:W-:Y:S01]  /*2020*/  @!P1 VIADD R9, R9, 0x2a840 ;  /* 0x0002a84009099836 */ /* 0x000fe20000000000 */
[----:B------:R3:W0:Y:S01]  /*2030*/  MUFU.TANH R77, R25 ;  /* 0x00000019004d7308 */ /* 0x0006220000002400 */
[----:B------:R-:W-:Y:S02]  /*2040*/  IMAD R8, R8, 0x8, R15 ;  /* 0x0000000808087824 */ /* 0x000fe400078e020f */
[----:B------:R-:W-:Y:S01]  /*2050*/  FMUL.FTZ R37, R37, UR4 ;  /* 0x0000000425257c20 */ /* 0x000fe20008410000 */
[----:B------:R-:W-:Y:S01]  /*2060*/  FMUL.FTZ R20, R38, UR4 ;  /* 0x0000000426147c20 */ /* 0x000fe20008410000 */
[----:B------:R-:W-:Y:S01]  /*2070*/  @!P1 PRMT R26, RZ, 0x654, R9 ;  /* 0x00000654ff1a9816 */ /* 0x000fe20000000009 */
[----:B0-----:R-:W-:-:S04]  /*2080*/  @P2 IMAD.HI.U32 R2, R8, R27, RZ ;  /* 0x0000001b08022227 */ /* 0x001fc800078e00ff */
[----:B------:R-:W-:Y:S01]  /*2090*/  FMUL.FTZ R21, R39, UR4 ;  /* 0x0000000427157c20 */ /* 0x000fe20008410000 */
[----:B------:R-:W-:Y:S01]  /*20a0*/  FMUL.FTZ R40, R40, UR4 ;  /* 0x0000000428287c20 */ /* 0x000fe20008410000 */
[----:B------:R-:W-:Y:S01]  /*20b0*/  FMUL.FTZ R41, R41, UR4 ;  /* 0x0000000429297c20 */ /* 0x000fe20008410000 */
[----:B------:R-:W-:Y:S02]  /*20c0*/  IMAD.MOV.U32 R27, RZ, RZ, R8 ;  /* 0x000000ffff1b7224 */ /* 0x000fe400078e0008 */
[----:B------:R-:W-:Y:S01]  /*20d0*/  FMUL.FTZ R24, R42, UR4 ;  /* 0x000000042a187c20 */ /* 0x000fe20008410000 */
[----:B------:R-:W-:Y:S02]  /*20e0*/  IMAD.IADD R9, R75, 0x1, -R28 ;  /* 0x000000014b097824 */ /* 0x000fe400078e0a1c */
[----:B---3--:R-:W-:Y:S01]  /*20f0*/  FMUL.FTZ R25, R43, UR4 ;  /* 0x000000042b197c20 */ /* 0x008fe20008410000 */
[----:B------:R-:W-:Y:S01]  /*2100*/  FMUL.FTZ R44, R44, UR4 ;  /* 0x000000042c2c7c20 */ /* 0x000fe20008410000 */
[----:B-1----:R-:W-:Y:S01]  /*2110*/  @P2 SHF.R.U32.HI R27, RZ, R29, R2 ;  /* 0x0000001dff1b2219 */ /* 0x002fe20000011602 */
[----:B------:R-:W-:Y:S01]  /*2120*/  IMAD.MOV.U32 R29, RZ, RZ, -0x60 ;  /* 0xffffffa0ff1d7424 */ /* 0x000fe200078e00ff */
[----:B------:R-:W0:Y:S01]  /*2130*/  LDC.64 R2, c[0x0][0x9e0] ;  /* 0x00027800ff027b82 */ /* 0x000e220000000a00 */
[----:B------:R-:W-:Y:S01]  /*2140*/  FMUL.FTZ R45, R45, UR4 ;  /* 0x000000042d2d7c20 */ /* 0x000fe20008410000 */
[----:B------:R-:W-:Y:S01]  /*2150*/  FMUL.FTZ R46, R46, UR4 ;  /* 0x000000042e2e7c20 */ /* 0x000fe20008410000 */
[----:B------:R-:W1:Y:S01]  /*2160*/  SHFL.IDX PT, R76, R27, RZ, 0x1c1f ;  /* 0x001c1fff1b4c7589 */ /* 0x000e6200000e0000 */
[----:B------:R-:W-:-:S02]  /*2170*/  IMAD R28, R74, R29, 0x61 ;  /* 0x000000614a1c7424 */ /* 0x000fc400078e021d */
[----:B------:R-:W-:Y:S01]  /*2180*/  FMUL.FTZ R48, R48, UR4 ;  /* 0x0000000430307c20 */ /* 0x000fe20008410000 */
        /* <DEDUP_REMOVED lines=24> */
[----:B------:R-:W-:Y:S01]  /*2310*/  IMAD R30, R9, -0x2, R28 ;  /* 0xfffffffe091e7824 */ /* 0x000fe200078e021c */
[----:B0-----:R-:W-:Y:S01]  /*2320*/  ISETP.GE.AND P2, PT, R3, 0x1, PT ;  /* 0x000000010300780c */ /* 0x001fe20003f46270 */
[----:B------:R0:W-:Y:S01]  /*2330*/  @!P1 SYNCS.ARRIVE.TRANS64.RED.A1T0 RZ, [R26+URZ], RZ ;  /* 0x000000ff1aff99a7 */ /* 0x0001e2000810043f */
[----:B------:R-:W3:Y:S01]  /*2340*/  MUFU.TANH R11, R11 ;  /* 0x0000000b000b7308 */ /* 0x000ee20000002400 */
[----:B------:R-:W-:Y:S01]  /*2350*/  VIADD R38, R28, 0xffffffff ;  /* 0xffffffff1c267836 */ /* 0x000fe20000000000 */
[C-C-:B------:R-:W-:Y:S01]  /*2360*/  IADD3 R29, R30.reuse, -UR60, R19.reuse ;  /* 0x8000003c1e1d7c10 */ /* 0x140fe2000fffe013 */
[----:B------:R-:W-:Y:S01]  /*2370*/  VIADD R72, R30, 0xffffffff ;  /* 0xffffffff1e487836 */ /* 0x000fe20000000000 */
[----:B------:R-:W-:Y:S01]  /*2380*/  P2R R161, PR, RZ, 0x4 ;  /* 0x00000004ffa17803 */ /* 0x000fe20000000000 */
[----:B0-----:R-:W-:-:S03]  /*2390*/  IMAD R26, R74, -0x60, R19 ;  /* 0xffffffa04a1a7824 */ /* 0x001fc600078e0213 */
[----:B------:R-:W0:Y:S01]  /*23a0*/  MUFU.TANH R0, R0 ;  /* 0x0000000000007308 */ /* 0x000e220000002400 */
[C---:B------:R-:W-:Y:S02]  /*23b0*/  IMAD.IADD R34, R29.reuse, 0x1, R2 ;  /* 0x000000011d227824 */ /* 0x040fe400078e0202 */
[----:B------:R-:W-:Y:S02]  /*23c0*/  VIADD R26, R26, 0x60 ;  /* 0x000000601a1a7836 */ /* 0x000fe40000000000 */
[----:B------:R-:W-:Y:S02]  /*23d0*/  VIADD R35, R29, UR61 ;  /* 0x0000003d1d237c36 */ /* 0x000fe40008000000 */
[----:B------:R-:W-:Y:S01]  /*23e0*/  IMAD R31, R9, -0x2, R26 ;  /* 0xfffffffe091f7824 */ /* 0x000fe200078e021a */
[----:B------:R-:W0:Y:S01]  /*23f0*/  MUFU.TANH R6, R6 ;  /* 0x0000000600067308 */ /* 0x000e220000002400 */
[----:B-1----:R-:W-:-:S03]  /*2400*/  IMAD.IADD R28, R35, 0x1, R76 ;  /* 0x00000001231c7824 */ /* 0x002fc600078e024c */
[----:B------:R-:W-:-:S04]  /*2410*/  VIADDMNMX R26, R76, R34, R31, PT ;  /* 0x000000224c1a7246 */ /* 0x000fc8000380011f */
[----:B------:R-:W1:Y:S08]  /*2420*/  MUFU.TANH R7, R7 ;  /* 0x0000000700077308 */ /* 0x000e700000002400 */
[----:B------:R-:W0:Y:S08]  /*2430*/  MUFU.TANH R10, R10 ;  /* 0x0000000a000a7308 */ /* 0x000e300000002400 */
        /* <DEDUP_REMOVED lines=15> */
[----:B------:R0:W0:Y:S08]  /*2530*/  MUFU.TANH R42, R47 ;  /* 0x0000002f002a7308 */ /* 0x0000300000002400 */
        /* <DEDUP_REMOVED lines=23> */
[----:B------:R-:W0:Y:S01]  /*26b0*/  MUFU.TANH R71, R71 ;  /* 0x0000004700477308 */ /* 0x000e220000002400 */
[----:B-1234-:R-:W-:Y:S05]  /*26c0*/  @!P2 BRA `(.L_x_917) ;  /* 0x00000000004ca947 */ /* 0x01efea0003800000 */
[----:B------:R-:W-:Y:S01]  /*26d0*/  IADD3 R29, R19, -UR60, R76 ;  /* 0x8000003c131d7c10 */ /* 0x000fe2000fffe04c */
[----:B------:R-:W-:Y:S03]  /*26e0*/  BSSY B0, `(.L_x_918) ;  /* 0x000000e000007945 */ /* 0x000fe60003800000 */
[----:B------:R-:W-:-:S13]  /*26f0*/  ISETP.GT.AND P2, PT, R29, -0x1, PT ;  /* 0xffffffff1d00780c */ /* 0x000fda0003f44270 */
[----:B------:R-:W-:Y:S05]  /*2700*/  @P2 BRA `(.L_x_919) ;  /* 0x00000000001c2947 */ /* 0x000fea0003800000 */
[----:B------:R-:W-:Y:S02]  /*2710*/  ISETP.NE.AND P2, PT, R3, 0x1, PT ;  /* 0x000000010300780c */ /* 0x000fe40003f45270 */
[----:B------:R-:W-:-:S11]  /*2720*/  LOP3.LUT R29, RZ, R29, RZ, 0x33, !PT ;  /* 0x0000001dff1d7212 */ /* 0x000fd600078e33ff */
[----:B------:R-:W1:Y:S02]  /*2730*/  @P2 LDC.64 R80, c[0x0][0x9e8] ;  /* 0x00027a00ff502b82 */ /* 0x000e640000000a00 */
[----:B-1----:R-:W-:-:S05]  /*2740*/  @P2 IMAD.HI.U32 R30, R29, R80, RZ ;  /* 0x000000501d1e2227 */ /* 0x002fca00078e00ff */
[----:B------:R-:W-:-:S04]  /*2750*/  @P2 SHF.R.U32.HI R29, RZ, R81, R30 ;  /* 0x00000051ff1d2219 */ /* 0x000fc8000001161e */
[----:B------:R-:W-:Y:S01]  /*2760*/  LOP3.LUT R29, RZ, R29, RZ, 0x33, !PT ;  /* 0x0000001dff1d7212 */ /* 0x000fe200078e33ff */
[----:B------:R-:W-:Y:S06]  /*2770*/  BRA `(.L_x_920) ;  /* 0x0000000000107947 */ /* 0x000fec0003800000 */
.L_x_919:
[----:B------:R-:W-:-:S13]  /*2780*/  ISETP.NE.AND P2, PT, R3, 0x1, PT ;  /* 0x000000010300780c */ /* 0x000fda0003f45270 */
[----:B------:R-:W1:Y:S02]  /*2790*/  @P2 LDC.64 R80, c[0x0][0x9e8] ;  /* 0x00027a00ff502b82 */ /* 0x000e640000000a00 */
[----:B-1----:R-:W-:-:S05]  /*27a0*/  @P2 IMAD.HI.U32 R30, R29, R80, RZ ;  /* 0x000000501d1e2227 */ /* 0x002fca00078e00ff */
[----:B------:R-:W-:-:S07]  /*27b0*/  @P2 SHF.R.U32.HI R29, RZ, R81, R30 ;  /* 0x00000051ff1d2219 */ /* 0x000fce000001161e */
.L_x_920:
[----:B------:R-:W-:Y:S05]  /*27c0*/  BSYNC B0 ;  /* 0x0000000000007941 */ /* 0x000fea0003800000 */
.L_x_918:
[----:B------:R-:W-:-:S05]  /*27d0*/  IMAD R29, R29, R3, R72 ;  /* 0x000000031d1d7224 */ /* 0x000fca00078e0248 */
[----:B------:R-:W-:Y:S02]  /*27e0*/  VIMNMX R28, R28, R29, !PT ;  /* 0x0000001d1c1c7248 */ /* 0x000fe40007fe0100 */
[----:B------:R-:W-:-:S07]  /*27f0*/  VIADDMNMX R26, R29, R3, R26, PT ;  /* 0x000000031d1a7246 */ /* 0x000fce000380011a */
.L_x_917:
[C---:B------:R-:W-:Y:S01]  /*2800*/  ISETP.GE.AND P2, PT, R38.reuse, 0x2, PT ;  /* 0x000000022600780c */ /* 0x040fe20003f46270 */
[----:B------:R-:W1:Y:S01]  /*2810*/  SHFL.IDX PT, R30, R27, 0x1, 0x1c1f ;  /* 0x003c1f001b1e7f89 */ /* 0x000e6200000e0000 */
[----:B------:R-:W-:Y:S02]  /*2820*/  ISETP.GE.AND P6, PT, R38, 0x9, PT ;  /* 0x000000092600780c */ /* 0x000fe40003fc6270 */
[----:B------:R-:W-:Y:S02]  /*2830*/  ISETP.GT.AND P3, PT, R28, 0x1, !P2 ;  /* 0x000000011c00780c */ /* 0x000fe40005764270 */
[----:B------:R-:W-:Y:S02]  /*2840*/  ISETP.GE.AND P4, PT, R38, 0xa, PT ;  /* 0x0000000a2600780c */ /* 0x000fe40003f86270 */
[----:B------:R-:W-:Y:S02]  /*2850*/  ISETP.LT.OR P3, PT, R26, 0x2, P3 ;  /* 0x000000021a00780c */ /* 0x000fe40001f61670 */
[----:B------:R-:W-:-:S02]  /*2860*/  P2R R76, PR, RZ, 0x10 ;  /* 0x00000010ff4c7803 */ /* 0x000fc40000000000 */
[----:B------:R-:W-:Y:S02]  /*2870*/  FSEL R77, R77, -INF , !P3 ;  /* 0xff8000004d4d7808 */ /* 0x000fe40005800000 */
[----:B------:R-:W-:-:S04]  /*2880*/  ISETP.GT.AND P3, PT, R28, 0x8, !P6 ;  /* 0x000000081c00780c */ /* 0x000fc80007764270 */
[----:B------:R-:W-:-:S04]  /*2890*/  ISETP.LT.OR P3, PT, R26, 0x9, P3 ;  /* 0x000000091a00780c */ /* 0x000fc80001f61670 */
[----:B------:R-:W-:Y:S02]  /*28a0*/  FSEL R39, R78, -INF , !P3 ;  /* 0xff8000004e277808 */ /* 0x000fe40005800000 */
[----:B------:R-:W-:Y:S02]  /*28b0*/  ISETP.GT.AND P3, PT, R28, 0x9, !P4 ;  /* 0x000000091c00780c */ /* 0x000fe40006764270 */
[----:B------:R-:W-:Y:S02]  /*28c0*/  ISETP.GE.AND P4, PT, R38, 0x11, PT ;  /* 0x000000112600780c */ /* 0x000fe40003f86270 */
[----:B------:R-:W-:Y:S02]  /*28d0*/  ISETP.LT.OR P3, PT, R26, 0xa, P3 ;  /* 0x0000000a1a00780c */ /* 0x000fe40001f61670 */
[----:B------:R-:W-:Y:S02]  /*28e0*/  P2R R78, PR, RZ, 0x10 ;  /* 0x00000010ff4e7803 */ /* 0x000fe40000000000 */
[----:B------:R-:W-:-:S02]  /*28f0*/  FSEL R79, R79, -INF , !P3 ;  /* 0xff8000004f4f7808 */ /* 0x000fc40005800000 */
[----:B------:R-:W-:Y:S02]  /*2900*/  ISETP.GT.AND P3, PT, R28, 0x10, !P4 ;  /* 0x000000101c00780c */ /* 0x000fe40006764270 */
[----:B------:R-:W-:Y:S02]  /*2910*/  ISETP.GE.AND P4, PT, R38, 0x12, PT ;  /* 0x000000122600780c */ /* 0x000fe40003f86270 */
[----:B------:R-:W-:Y:S02]  /*2920*/  ISETP.LT.OR P3, PT, R26, 0x11, P3 ;  /* 0x000000111a00780c */ /* 0x000fe40001f61670 */
[----:B------:R-:W-:Y:S02]  /*2930*/  P2R R80, PR, RZ, 0x10 ;  /* 0x00000010ff507803 */ /* 0x000fe40000000000 */
[----:B0-----:R-:W-:Y:S02]  /*2940*/  FSEL R43, R32, -INF , !P3 ;  /* 0xff800000202b7808 */ /* 0x001fe40005800000 */
[----:B------:R-:W-:-:S02]  /*2950*/  ISETP.GT.AND P3, PT, R28, 0x11, !P4 ;  /* 0x000000111c00780c */ /* 0x000fc40006764270 */
[----:B------:R-:W-:Y:S02]  /*2960*/  ISETP.GE.AND P4, PT, R38, 0x19, PT ;  /* 0x000000192600780c */ /* 0x000fe40003f86270 */
[----:B------:R-:W-:Y:S02]  /*2970*/  ISETP.LT.OR P3, PT, R26, 0x12, P3 ;  /* 0x000000121a00780c */ /* 0x000fe40001f61670 */
[----:B------:R-:W-:Y:S02]  /*2980*/  P2R R82, PR, RZ, 0x10 ;  /* 0x00000010ff527803 */ /* 0x000fe40000000000 */
[----:B------:R-:W-:Y:S02]  /*2990*/  FSEL R33, R33, -INF , !P3 ;  /* 0xff80000021217808 */ /* 0x000fe40005800000 */
[----:B------:R-:W-:Y:S02]  /*29a0*/  ISETP.GT.AND P3, PT, R28, 0x18, !P4 ;  /* 0x000000181c00780c */ /* 0x000fe40006764270 */
[----:B------:R-:W-:-:S02]  /*29b0*/  ISETP.GE.AND P4, PT, R38, 0x1a, PT ;  /* 0x0000001a2600780c */ /* 0x000fc40003f86270 */
[----:B------:R-:W-:Y:S02]  /*29c0*/  ISETP.LT.OR P3, PT, R26, 0x19, P3 ;  /* 0x000000191a00780c */ /* 0x000fe40001f61670 */
[----:B------:R-:W-:Y:S02]  /*29d0*/  P2R R32, PR, RZ, 0x10 ;  /* 0x00000010ff207803 */ /* 0x000fe40000000000 */
[----:B------:R-:W-:Y:S02]  /*29e0*/  FSEL R47, R36, -INF , !P3 ;  /* 0xff800000242f7808 */ /* 0x000fe40005800000 */
[----:B------:R-:W-:Y:S02]  /*29f0*/  ISETP.GT.AND P3, PT, R28, 0x19, !P4 ;  /* 0x000000191c00780c */ /* 0x000fe40006764270 */
[----:B------:R-:W-:Y:S02]  /*2a00*/  ISETP.GE.AND P4, PT, R38, 0x21, PT ;  /* 0x000000212600780c */ /* 0x000fe40003f86270 */
[----:B------:R-:W-:-:S02]  /*2a10*/  ISETP.LT.OR P3, PT, R26, 0x1a, P3 ;  /* 0x0000001a1a00780c */ /* 0x000fc40001f61670 */
[----:B------:R-:W-:Y:S02]  /*2a20*/  P2R R36, PR, RZ, 0x10 ;  /* 0x00000010ff247803 */ /* 0x000fe40000000000 */
[----:B------:R-:W-:Y:S02]  /*2a30*/  FSEL R37, R37, -INF , !P3 ;  /* 0xff80000025257808 */ /* 0x000fe40005800000 */
[----:B------:R-:W-:Y:S02]  /*2a40*/  ISETP.GT.AND P3, PT, R28, 0x20, !P4 ;  /* 0x000000201c00780c */ /* 0x000fe40006764270 */
[----:B------:R-:W-:Y:S02]  /*2a50*/  ISETP.GE.AND P4, PT, R38, 0x22, PT ;  /* 0x000000222600780c */ /* 0x000fe40003f86270 */
[----:B------:R-:W-:-:S04]  /*2a60*/  ISETP.LT.OR P3, PT, R26, 0x21, P3 ;  /* 0x000000211a00780c */ /* 0x000fc80001f61670 */
[----:B------:R-:W-:Y:S02]  /*2a70*/  FSEL R67, R40, -INF , !P3 ;  /* 0xff80000028437808 */ /* 0x000fe40005800000 */
[----:B------:R-:W-:Y:S02]  /*2a80*/  ISETP.GT.AND P3, PT, R28, 0x21, !P4 ;  /* 0x000000211c00780c */ /* 0x000fe40006764270 */
[----:B------:R-:W-:Y:S02]  /*2a90*/  P2R R40, PR, RZ, 0x10 ;  /* 0x00000010ff287803 */ /* 0x000fe40000000000 */
[----:B------:R-:W-:Y:S02]  /*2aa0*/  ISETP.LT.OR P3, PT, R26, 0x22, P3 ;  /* 0x000000221a00780c */ /* 0x000fe40001f61670 */
[----:B------:R-:W-:Y:S02]  /*2ab0*/  ISETP.GE.AND P4, PT, R38, 0x29, PT ;  /* 0x000000292600780c */ /* 0x000fe40003f86270 */
[----:B------:R-:W-:-:S02]  /*2ac0*/  FSEL R41, R41, -INF , !P3 ;  /* 0xff80000029297808 */ /* 0x000fc40005800000 */
[----:B------:R-:W-:Y:S02]  /*2ad0*/  ISETP.GT.AND P3, PT, R28, 0x28, !P4 ;  /* 0x000000281c00780c */ /* 0x000fe40006764270 */
[----:B------:R-:W-:Y:S02]  /*2ae0*/  P2R R84, PR, RZ, 0x10 ;  /* 0x00000010ff547803 */ /* 0x000fe40000000000 */
[----:B------:R-:W-:Y:S02]  /*2af0*/  ISETP.LT.OR P3, PT, R26, 0x29, P3 ;  /* 0x000000291a00780c */ /* 0x000fe40001f61670 */
[----:B------:R-:W-:Y:S02]  /*2b00*/  ISETP.GE.AND P4, PT, R38, 0x2a, PT ;  /* 0x0000002a2600780c */ /* 0x000fe40003f86270 */
[----:B------:R-:W-:Y:S02]  /*2b10*/  FSEL R73, R44, -INF , !P3 ;  /* 0xff8000002c497808 */ /* 0x000fe40005800000 */
[----:B------:R-:W-:-:S02]  /*2b20*/  ISETP.GT.AND P3, PT, R28, 0x29, !P4 ;  /* 0x000000291c00780c */ /* 0x000fc40006764270 */
[----:B------:R-:W-:Y:S02]  /*2b30*/  P2R R44, PR, RZ, 0x10 ;  /* 0x00000010ff2c7803 */ /* 0x000fe40000000000 */
[----:B------:R-:W-:Y:S02]  /*2b40*/  ISETP.LT.OR P3, PT, R26, 0x2a, P3 ;  /* 0x0000002a1a00780c */ /* 0x000fe40001f61670 */
[----:B------:R-:W-:Y:S02]  /*2b50*/  ISETP.GE.AND P4, PT, R38, 0x31, PT ;  /* 0x000000312600780c */ /* 0x000fe40003f86270 */
[----:B------:R-:W-:Y:S02]  /*2b60*/  FSEL R45, R45, -INF , !P3 ;  /* 0xff8000002d2d7808 */ /* 0x000fe40005800000 */
[----:B------:R-:W-:Y:S02]  /*2b70*/  ISETP.GT.AND P3, PT, R28, 0x30, !P4 ;  /* 0x000000301c00780c */ /* 0x000fe40006764270 */
[----:B------:R-:W-:-:S02]  /*2b80*/  P2R R86, PR, RZ, 0x10 ;  /* 0x00000010ff567803 */ /* 0x000fc40000000000 */
[----:B------:R-:W-:Y:S02]  /*2b90*/  ISETP.LT.OR P3, PT, R26, 0x31, P3 ;  /* 0x000000311a00780c */ /* 0x000fe40001f61670 */
[----:B------:R-:W-:Y:S02]  /*2ba0*/  ISETP.GE.AND P4, PT, R38, 0x32, PT ;  /* 0x000000322600780c */ /* 0x000fe40003f86270 */
[----:B------:R-:W-:Y:S02]  /*2bb0*/  FSEL R75, R48, -INF , !P3 ;  /* 0xff800000304b7808 */ /* 0x000fe40005800000 */
[----:B------:R-:W-:Y:S02]  /*2bc0*/  ISETP.GT.AND P3, PT, R28, 0x31, !P4 ;  /* 0x000000311c00780c */ /* 0x000fe40006764270 */
[----:B------:R-:W-:Y:S02]  /*2bd0*/  P2R R48, PR, RZ, 0x10 ;  /* 0x00000010ff307803 */ /* 0x000fe40000000000 */
[----:B------:R-:W-:-:S02]  /*2be0*/  ISETP.LT.OR P3, PT, R26, 0x32, P3 ;  /* 0x000000321a00780c */ /* 0x000fc40001f61670 */
[----:B------:R-:W-:Y:S02]  /*2bf0*/  ISETP.GE.AND P4, PT, R38, 0x39, PT ;  /* 0x000000392600780c */ /* 0x000fe40003f86270 */
[----:B------:R-:W-:Y:S02]  /*2c00*/  FSEL R49, R49, -INF , !P3 ;  /* 0xff80000031317808 */ /* 0x000fe40005800000 */
[----:B------:R-:W-:Y:S02]  /*2c10*/  ISETP.GT.AND P3, PT, R28, 0x38, !P4 ;  /* 0x000000381c00780c */ /* 0x000fe40006764270 */
[----:B------:R-:W-:Y:S02]  /*2c20*/  P2R R88, PR, RZ, 0x10 ;  /* 0x00000010ff587803 */ /* 0x000fe40000000000 */
[----:B------:R-:W-:Y:S02]  /*2c30*/  ISETP.LT.OR P3, PT, R26, 0x39, P3 ;  /* 0x000000391a00780c */ /* 0x000fe40001f61670 */
[----:B------:R-:W-:-:S02]  /*2c40*/  ISETP.GE.AND P4, PT, R38, 0x3a, PT ;  /* 0x0000003a2600780c */ /* 0x000fc40003f86270 */
        /* <DEDUP_REMOVED lines=33> */
[----:B------:R-:W-:-:S04]  /*2e60*/  ISETP.LT.OR P3, PT, R26, 0x52, P3 ;  /* 0x000000521a00780c */ /* 0x000fc80001f61670 */
[----:B------:R-:W-:Y:S02]  /*2e70*/  FSEL R65, R65, -INF , !P3 ;  /* 0xff80000041417808 */ /* 0x000fe40005800000 */
[----:B------:R-:W-:-:S04]  /*2e80*/  ISETP.GE.AND P3, PT, R38, 0x59, PT ;  /* 0x000000592600780c */ /* 0x000fc80003f66270 */
[----:B------:R-:W-:-:S04]  /*2e90*/  ISETP.GT.AND P4, PT, R28, 0x58, !P3 ;  /* 0x000000581c00780c */ /* 0x000fc80005f84270 */
[----:B------:R-:W-:-:S04]  /*2ea0*/  ISETP.LT.OR P4, PT, R26, 0x59, P4 ;  /* 0x000000591a00780c */ /* 0x000fc80002781670 */
[----:B------:R-:W-:Y:S02]  /*2eb0*/  FSEL R89, R68, -INF , !P4 ;  /* 0xff80000044597808 */ /* 0x000fe40006000000 */
[----:B------:R-:W-:-:S04]  /*2ec0*/  ISETP.GE.AND P4, PT, R38, 0x1, PT ;  /* 0x000000012600780c */ /* 0x000fc80003f86270 */
[----:B------:R-:W-:-:S04]  /*2ed0*/  ISETP.GT.AND P5, PT, R28, RZ, !P4 ;  /* 0x000000ff1c00720c */ /* 0x000fc800067a4270 */
[----:B------:R-:W-:-:S04]  /*2ee0*/  ISETP.LT.OR P5, PT, R26, 0x1, P5 ;  /* 0x000000011a00780c */ /* 0x000fc80002fa1670 */
[----:B------:R-:W-:Y:S02]  /*2ef0*/  FSEL R29, R11, -INF , !P5 ;  /* 0xff8000000b1d7808 */ /* 0x000fe40006800000 */
[----:B------:R-:W-:-:S04]  /*2f00*/  ISETP.GE.AND P5, PT, R38, 0x5a, PT ;  /* 0x0000005a2600780c */ /* 0x000fc80003fa6270 */
[----:B------:R-:W-:Y:S02]  /*2f10*/  P2R R68, PR, RZ, 0x20 ;  /* 0x00000020ff447803 */ /* 0x000fe40000000000 */
[----:B------:R-:W-:Y:S01]  /*2f20*/  ISETP.GT.AND P5, PT, R28, 0x59, !P5 ;  /* 0x000000591c00780c */ /* 0x000fe20006fa4270 */
[----:B-1----:R-:W-:-:S03]  /*2f30*/  IMAD.IADD R28, R35, 0x1, R30 ;  /* 0x00000001231c7824 */ /* 0x002fc600078e021e */
[----:B------:R-:W-:Y:S02]  /*2f40*/  ISETP.LT.OR P5, PT, R26, 0x5a, P5 ;  /* 0x0000005a1a00780c */ /* 0x000fe40002fa1670 */
[----:B------:R-:W-:Y:S02]  /*2f50*/  VIADDMNMX R26, R30, R34, R31, PT ;  /* 0x000000221e1a7246 */ /* 0x000fe4000380011f */
[----:B------:R-:W-:Y:S02]  /*2f60*/  FSEL R69, R69, -INF , !P5 ;  /* 0xff80000045457808 */ /* 0x000fe40006800000 */
[----:B------:R-:W-:-:S13]  /*2f70*/  ISETP.GE.AND P5, PT, R3, 0x1, PT ;  /* 0x000000010300780c */ /* 0x000fda0003fa6270 */
[----:B------:R-:W-:Y:S05]  /*2f80*/  @!P5 BRA `(.L_x_921) ;  /* 0x00000000004cd947 */ /* 0x000fea0003800000 */
[----:B------:R-:W-:Y:S01]  /*2f90*/  IADD3 R11, R19, -UR60, R30 ;  /* 0x8000003c130b7c10 */ /* 0x000fe2000fffe01e */
[----:B------:R-:W-:Y:S03]  /*2fa0*/  BSSY B0, `(.L_x_922) ;  /* 0x000000e000007945 */ /* 0x000fe60003800000 */
        /* <DEDUP_REMOVED lines=9> */
.L_x_923:
[----:B------:R-:W-:-:S13]  /*3040*/  ISETP.NE.AND P5, PT, R3, 0x1, PT ;  /* 0x000000010300780c */ /* 0x000fda0003fa5270 */
[----:B------:R-:W0:Y:S02]  /*3050*/  @P5 LDC.64 R30, c[0x0][0x9e8] ;  /* 0x00027a00ff1e5b82 */ /* 0x000e240000000a00 */
[----:B0-----:R-:W-:-:S05]  /*3060*/  @P5 IMAD.HI.U32 R30, R11, R30, RZ ;  /* 0x0000001e0b1e5227 */ /* 0x001fca00078e00ff */
[----:B------:R-:W-:-:S07]  /*3070*/  @P5 SHF.R.U32.HI R11, RZ, R31, R30 ;  /* 0x0000001fff0b5219 */ /* 0x000fce000001161e */
.L_x_924:
[----:B------:R-:W-:Y:S05]  /*3080*/  BSYNC B0 ;  /* 0x0000000000007941 */ /* 0x000fea0003800000 */
.L_x_922:
[----:B------:R-:W-:-:S05]  /*3090*/  IMAD R11, R11, R3, R72 ;  /* 0x000000030b0b7224 */ /* 0x000fca00078e0248 */
[----:B------:R-:W-:Y:S02]  /*30a0*/  VIMNMX R28, R28, R11, !PT ;  /* 0x0000000b1c1c7248 */ /* 0x000fe40007fe0100 */
[----:B------:R-:W-:-:S07]  /*30b0*/  VIADDMNMX R26, R11, R3, R26, PT ;  /* 0x000000030b1a7246 */ /* 0x000fce000380011a */
.L_x_921:
[C---:B------:R-:W-:Y:S01]  /*30c0*/  ISETP.GT.AND P2, PT, R28.reuse, 0x1, !P2 ;  /* 0x000000011c00780c */ /* 0x040fe20005744270 */
[----:B------:R-:W-:Y:S01]  /*30d0*/  ULDC UR4, c[0x0][0x988] ;  /* 0x0002620000047ab9 */ /* 0x000fe20000000800 */
[----:B------:R-:W-:Y:S02]  /*30e0*/  ISETP.GT.AND P6, PT, R28, 0x8, !P6 ;  /* 0x000000081c00780c */ /* 0x000fe400077c4270 */
[C---:B------:R-:W-:Y:S02]  /*30f0*/  ISETP.LT.OR P2, PT, R26.reuse, 0x2, P2 ;  /* 0x000000021a00780c */ /* 0x040fe40001741670 */
[----:B------:R-:W-:Y:S02]  /*3100*/  ISETP.LT.OR P6, PT, R26, 0x9, P6 ;  /* 0x000000091a00780c */ /* 0x000fe400037c1670 */
[----:B------:R-:W-:Y:S02]  /*3110*/  FSEL R6, R6, -INF , !P2 ;  /* 0xff80000006067808 */ /* 0x000fe40005000000 */
[----:B------:R-:W-:-:S02]  /*3120*/  ISETP.NE.AND P2, PT, R76, RZ, PT ;  /* 0x000000ff4c00720c */ /* 0x000fc40003f45270 */
[----:B------:R-:W-:Y:S02]  /*3130*/  FSEL R30, R7, -INF , !P6 ;  /* 0xff800000071e7808 */ /* 0x000fe40007000000 */
[----:B------:R-:W-:Y:S02]  /*3140*/  ISETP.GT.AND P2, PT, R28, 0x9, !P2 ;  /* 0x000000091c00780c */ /* 0x000fe40005744270 */
[----:B------:R-:W-:Y:S02]  /*3150*/  ISETP.NE.AND P6, PT, R32, RZ, PT ;  /* 0x000000ff2000720c */ /* 0x000fe40003fc5270 */
[----:B------:R-:W-:Y:S02]  /*3160*/  ISETP.LT.OR P2, PT, R26, 0xa, P2 ;  /* 0x0000000a1a00780c */ /* 0x000fe40001741670 */
[----:B------:R-:W-:Y:S02]  /*3170*/  FMNMX.FTZ R7, R29, R77, !PT ;  /* 0x0000004d1d077209 */ /* 0x000fe40007810000 */
[----:B------:R-:W-:-:S02]  /*3180*/  FSEL R32, R10, -INF , !P2 ;  /* 0xff8000000a207808 */ /* 0x000fc40005000000 */
[----:B------:R-:W-:Y:S02]  /*3190*/  ISETP.NE.AND P2, PT, R78, RZ, PT ;  /* 0x000000ff4e00720c */ /* 0x000fe40003f45270 */
[----:B------:R-:W-:Y:S02]  /*31a0*/  FMNMX.FTZ R7, R39, R7, !PT ;  /* 0x0000000727077209 */ /* 0x000fe40007810000 */
[----:B------:R-:W-:Y:S02]  /*31b0*/  ISETP.GT.AND P2, PT, R28, 0x10, !P2 ;  /* 0x000000101c00780c */ /* 0x000fe40005744270 */
[----:B------:R-:W-:Y:S02]  /*31c0*/  FMNMX.FTZ R7, R79, R7, !PT ;  /* 0x000000074f077209 */ /* 0x000fe40007810000 */
[----:B------:R-:W-:Y:S02]  /*31d0*/  ISETP.LT.OR P2, PT, R26, 0x11, P2 ;  /* 0x000000111a00780c */ /* 0x000fe40001741670 */
[----:B------:R-:W-:-:S02]  /*31e0*/  FMNMX.FTZ R7, R43, R7, !PT ;  /* 0x000000072b077209 */ /* 0x000fc40007810000 */
[----:B------:R-:W-:Y:S02]  /*31f0*/  FSEL R12, R12, -INF , !P2 ;  /* 0xff8000000c0c7808 */ /* 0x000fe40005000000 */
[----:B------:R-:W-:Y:S02]  /*3200*/  ISETP.NE.AND P2, PT, R80, RZ, PT ;  /* 0x000000ff5000720c */ /* 0x000fe40003f45270 */
[----:B------:R-:W-:Y:S02]  /*3210*/  FMNMX.FTZ R7, R33, R7, !PT ;  /* 0x0000000721077209 */ /* 0x000fe40007810000 */
[----:B------:R-:W-:Y:S02]  /*3220*/  ISETP.GT.AND P2, PT, R28, 0x11, !P2 ;  /* 0x000000111c00780c */ /* 0x000fe40005744270 */
[----:B------:R-:W-:Y:S02]  /*3230*/  FMNMX.FTZ R7, R47, R7, !PT ;  /* 0x000000072f077209 */ /* 0x000fe40007810000 */
[----:B------:R-:W-:-:S02]  /*3240*/  ISETP.LT.OR P2, PT, R26, 0x12, P2 ;  /* 0x000000121a00780c */ /* 0x000fc40001741670 */
[----:B------:R-:W-:Y:S02]  /*3250*/  ISETP.NE.AND P5, PT, R36, RZ, PT ;  /* 0x000000ff2400720c */ /* 0x000fe40003fa5270 */
[----:B------:R-:W-:Y:S01]  /*3260*/  FSEL R34, R13, -INF , !P2 ;  /* 0xff8000000d227808 */ /* 0x000fe20005000000 */
[----:B------:R-:W-:Y:S01]  /*3270*/  IMAD.U32 R13, RZ, RZ, UR4 ;  /* 0x00000004ff0d7e24 */ /* 0x000fe2000f8e00ff */
[----:B------:R-:W-:Y:S02]  /*3280*/  ISETP.NE.AND P2, PT, R82, RZ, PT ;  /* 0x000000ff5200720c */ /* 0x000fe40003f45270 */
[----:B------:R-:W-:Y:S02]  /*3290*/  FMNMX.FTZ R7, R37, R7, !PT ;  /* 0x0000000725077209 */ /* 0x000fe40007810000 */
[----:B------:R-:W-:Y:S02]  /*32a0*/  ISETP.GT.AND P2, PT, R28, 0x18, !P2 ;  /* 0x000000181c00780c */ /* 0x000fe40005744270 */
[----:B------:R-:W-:-:S02]  /*32b0*/  FMNMX.FTZ R7, R67, R7, !PT ;  /* 0x0000000743077209 */ /* 0x000fc40007810000 */
[----:B------:R-:W-:Y:S02]  /*32c0*/  ISETP.LT.OR P2, PT, R26, 0x19, P2 ;  /* 0x000000191a00780c */ /* 0x000fe40001741670 */
[----:B------:R-:W-:Y:S02]  /*32d0*/  FMNMX.FTZ R7, R41, R7, !PT ;  /* 0x0000000729077209 */ /* 0x000fe40007810000 */
[----:B------:R-:W-:Y:S02]  /*32e0*/  FSEL R20, R20, -INF , !P2 ;  /* 0xff80000014147808 */ /* 0x000fe40005000000 */
[----:B------:R-:W-:Y:S02]  /*32f0*/  ISETP.GT.AND P2, PT, R28, 0x19, !P6 ;  /* 0x000000191c00780c */ /* 0x000fe40007744270 */
[----:B------:R-:W-:Y:S02]  /*3300*/  FMNMX.FTZ R7, R73, R7, !PT ;  /* 0x0000000749077209 */ /* 0x000fe40007810000 */
[----:B------:R-:W-:-:S02]  /*3310*/  ISETP.LT.OR P2, PT, R26, 0x1a, P2 ;  /* 0x0000001a1a00780c */ /* 0x000fc40001741670 */
[----:B------:R-:W-:Y:S02]  /*3320*/  FMNMX.FTZ R7, R45, R7, !PT ;  /* 0x000000072d077209 */ /* 0x000fe40007810000 */
[----:B------:R-:W-:Y:S02]  /*3330*/  FSEL R36, R21, -INF , !P2 ;  /* 0xff80000015247808 */ /* 0x000fe40005000000 */
        /* <DEDUP_REMOVED lines=10> */
[----:B------:R-:W-:Y:S02]  /*33e0*/  FMNMX.FTZ R7, R83, R7, !PT ;  /* 0x0000000753077209 */ /* 0x000fe40007810000 */
[----:B------:R-:W-:Y:S02]  /*33f0*/  FSEL R38, R25, -INF , !P2 ;  /* 0xff80000019267808 */ /* 0x000fe40005000000 */
[----:B------:R-:W-:Y:S02]  /*3400*/  ISETP.NE.AND P2, PT, R84, RZ, PT ;  /* 0x000000ff5400720c */ /* 0x000fe40003f45270 */
[----:B------:R-:W-:Y:S02]  /*3410*/  FMNMX.FTZ R7, R57, R7, !PT ;  /* 0x0000000739077209 */ /* 0x000fe40007810000 */
[----:B------:R-:W-:Y:S02]  /*3420*/  ISETP.GT.AND P2, PT, R28, 0x28, !P2 ;  /* 0x000000281c00780c */ /* 0x000fe40005744270 */
[----:B------:R-:W-:-:S02]  /*3430*/  FMNMX.FTZ R7, R85, R7, !PT ;  /* 0x0000000755077209 */ /* 0x000fc40007810000 */
[----:B------:R-:W-:Y:S02]  /*3440*/  ISETP.LT.OR P2, PT, R26, 0x29, P2 ;  /* 0x000000291a00780c */ /* 0x000fe40001741670 */
[----:B------:R-:W-:Y:S02]  /*3450*/  FMNMX.FTZ R7, R61, R7, !PT ;  /* 0x000000073d077209 */ /* 0x000fe40007810000 */
[----:B------:R-:W-:Y:S02]  /*3460*/  FSEL R40, R46, -INF , !P2 ;  /* 0xff8000002e287808 */ /* 0x000fe40005000000 */
[----:B------:R-:W-:Y:S02]  /*3470*/  ISETP.NE.AND P2, PT, R44, RZ, PT ;  /* 0x000000ff2c00720c */ /* 0x000fe40003f45270 */
[----:B------:R-:W-:Y:S02]  /*3480*/  FMNMX.FTZ R7, R87, R7, !PT ;  /* 0x0000000757077209 */ /* 0x000fe40007810000 */
[----:B------:R-:W-:-:S02]  /*3490*/  ISETP.GT.AND P2, PT, R28, 0x29, !P2 ;  /* 0x000000291c00780c */ /* 0x000fc40005744270 */
[----:B------:R-:W-:Y:S02]  /*34a0*/  FMNMX.FTZ R7, R65, R7, !PT ;  /* 0x0000000741077209 */ /* 0x000fe40007810000 */
[----:B------:R-:W-:Y:S02]  /*34b0*/  ISETP.LT.OR P2, PT, R26, 0x2a, P2 ;  /* 0x0000002a1a00780c */ /* 0x000fe40001741670 */
[----:B------:R-:W-:Y:S02]  /*34c0*/  FMNMX.FTZ R7, R89, R7, !PT ;  /* 0x0000000759077209 */ /* 0x000fe40007810000 */
[----:B------:R-:W-:Y:S02]  /*34d0*/  FSEL R42, R42, -INF , !P2 ;  /* 0xff8000002a2a7808 */ /* 0x000fe40005000000 */
[----:B------:R-:W-:Y:S02]  /*34e0*/  ISETP.NE.AND P2, PT, R86, RZ, PT ;  /* 0x000000ff5600720c */ /* 0x000fe40003f45270 */
[----:B------:R-:W-:-:S02]  /*34f0*/  FMNMX.FTZ R7, R69, R7, !PT ;  /* 0x0000000745077209 */ /* 0x000fc40007810000 */
[C---:B------:R-:W-:Y:S02]  /*3500*/  ISETP.GT.AND P2, PT, R28.reuse, 0x30, !P2 ;  /* 0x000000301c00780c */ /* 0x040fe40005744270 */
[----:B------:R-:W-:Y:S01]  /*3510*/  ISETP.GT.AND P4, PT, R28, RZ, !P4 ;  /* 0x000000ff1c00720c */ /* 0x000fe20006784270 */
[----:B------:R-:W0:Y:S01]  /*3520*/  SHFL.BFLY PT, R10, R7, 0x2, 0x1f ;  /* 0x0c401f00070a7f89 */ /* 0x000e2200000e0000 */
        /* <DEDUP_REMOVED lines=8> */
[----:B------:R-:W-:Y:S02]  /*35b0*/  ISETP.NE.AND P5, PT, R60, RZ, PT ;  /* 0x000000ff3c00720c */ /* 0x000fe40003fa5270 */
[----:B------:R-:W-:-:S02]  /*35c0*/  FSEL R46, R51, -INF , !P2 ;  /* 0xff800000332e7808 */ /* 0x000fc40005000000 */
[----:B------:R-:W-:Y:S02]  /*35d0*/  ISETP.NE.AND P2, PT, R88, RZ, PT ;  /* 0x000000ff5800720c */ /* 0x000fe40003f45270 */
[C---:B------:R-:W-:Y:S02]  /*35e0*/  ISETP.GT.AND P3, PT, R28.reuse, 0x58, !P3 ;  /* 0x000000581c00780c */ /* 0x040fe40005f64270 */
[----:B------:R-:W-:Y:S02]  /*35f0*/  ISETP.GT.AND P2, PT, R28, 0x38, !P2 ;  /* 0x000000381c00780c */ /* 0x000fe40005744270 */
[----:B0-----:R-:W-:Y:S02]  /*3600*/  FMNMX.FTZ R10, R7, R10, !PT ;  /* 0x0000000a070a7209 */ /* 0x001fe40007810000 */
[----:B------:R-:W-:Y:S02]  /*3610*/  ISETP.LT.OR P2, PT, R26, 0x39, P2 ;  /* 0x000000391a00780c */ /* 0x000fe40001741670 */
[----:B------:R-:W-:Y:S01]  /*3620*/  FMNMX.FTZ R7, R0, R6, !PT ;  /* 0x0000000600077209 */ /* 0x000fe20007810000 */
[----:B------:R-:W0:Y:S01]  /*3630*/  SHFL.BFLY PT, R11, R10, 0x1, 0x1f ;  /* 0x0c201f000a0b7f89 */ /* 0x000e2200000e0000 */
        /* <DEDUP_REMOVED lines=28> */
[----:B0-----:R-:W-:Y:S02]  /*3800*/  FMNMX.FTZ R11, R10, R11, !PT ;  /* 0x0000000b0a0b7209 */ /* 0x001fe40007810000 */
[----:B------:R-:W-:Y:S02]  /*3810*/  FMNMX.FTZ R7, R46, R7, !PT ;  /* 0x000000072e077209 */ /* 0x000fe40007810000 */
[----:B------:R-:W-:Y:S01]  /*3820*/  ISETP.LT.OR P2, PT, R26, 0x4a, P2 ;  /* 0x0000004a1a00780c */ /* 0x000fe20001741670 */
[----:B------:R-:W-:Y:S01]  /*3830*/  FMUL.FTZ R21, R11, R13 ;  /* 0x0000000d0b157220 */ /* 0x000fe20000410000 */
[----:B------:R-:W-:-:S02]  /*3840*/  FMNMX.FTZ R7, R48, R7, !PT ;  /* 0x0000000730077209 */ /* 0x000fc40007810000 */
[----:B------:R-:W-:Y:S02]  /*3850*/  FSEL R58, R63, -INF , !P2 ;  /* 0xff8000003f3a7808 */ /* 0x000fe40005000000 */
[----:B------:R-:W-:Y:S02]  /*3860*/  FSETP.NEU.FTZ.AND P2, PT, R11, -INF , PT ;  /* 0xff8000000b00780b */ /* 0x000fe40003f5d000 */
[----:B------:R-:W-:Y:S02]  /*3870*/  ISETP.NE.AND P5, PT, R92, RZ, PT ;  /* 0x000000ff5c00720c */ /* 0x000fe40003fa5270 */
[----:B------:R-:W-:Y:S02]  /*3880*/  FMNMX.FTZ R7, R50, R7, !PT ;  /* 0x0000000732077209 */ /* 0x000fe40007810000 */
[----:B------:R-:W-:Y:S02]  /*3890*/  FSEL R64, R21, RZ, P2 ;  /* 0x000000ff15407208 */ /* 0x000fe40001000000 */
[----:B------:R-:W-:-:S02]  /*38a0*/  ISETP.GT.AND P2, PT, R28, 0x50, !P5 ;  /* 0x000000501c00780c */ /* 0x000fc40006f44270 */
[----:B------:R-:W-:Y:S01]  /*38b0*/  FMNMX.FTZ R7, R52, R7, !PT ;  /* 0x0000000734077209 */ /* 0x000fe20007810000 */
[-CC-:B------:R-:W-:Y:S01]  /*38c0*/  FFMA.FTZ R10, R29, R13.reuse, -R64.reuse ;  /* 0x0000000d1d0a7223 */ /* 0x180fe20000010840 */
[----:B------:R-:W-:Y:S01]  /*38d0*/  ISETP.LT.OR P2, PT, R26, 0x51, P2 ;  /* 0x000000511a00780c */ /* 0x000fe20001741670 */
[--C-:B------:R-:W-:Y:S01]  /*38e0*/  FFMA.FTZ R27, R79, R13, -R64.reuse ;  /* 0x0000000d4f1b7223 */ /* 0x100fe20000010840 */
[----:B------:R-:W-:Y:S01]  /*38f0*/  ISETP.NE.AND P6, PT, R93, RZ, PT ;  /* 0x000000ff5d00720c */ /* 0x000fe20003fc5270 */
[----:B------:R0:W-:Y:S01]  /*3900*/  MUFU.EX2 R156, R10 ;  /* 0x0000000a009c7308 */ /* 0x0001e20000000800 */
[----:B------:R-:W-:Y:S01]  /*3910*/  FMNMX.FTZ R7, R54, R7, !PT ;  /* 0x0000000736077209 */ /* 0x000fe20007810000 */
[-CC-:B------:R-:W-:Y:S01]  /*3920*/  FFMA.FTZ R21, R77, R13.reuse, -R64.reuse ;  /* 0x0000000d4d157223 */ /* 0x180fe20000010840 */
[----:B------:R-:W-:Y:S01]  /*3930*/  FSEL R60, R66, -INF , !P2 ;  /* 0xff800000423c7808 */ /* 0x000fe20005000000 */
[-CC-:B------:R-:W-:Y:S01]  /*3940*/  FFMA.FTZ R25, R39, R13.reuse, -R64.reuse ;  /* 0x0000000d27197223 */ /* 0x180fe20000010840 */
[----:B------:R-:W-:Y:S01]  /*3950*/  ISETP.GT.AND P2, PT, R28, 0x51, !P6 ;  /* 0x000000511c00780c */ /* 0x000fe20007744270 */
[--C-:B------:R-:W-:Y:S01]  /*3960*/  FFMA.FTZ R29, R33, R13, -R64.reuse ;  /* 0x0000000d211d7223 */ /* 0x100fe20000010840 */
[----:B------:R-:W-:Y:S01]  /*3970*/  FMNMX.FTZ R7, R56, R7, !PT ;  /* 0x0000000738077209 */ /* 0x000fe20007810000 */
[----:B------:R1:W-:Y:S01]  /*3980*/  MUFU.EX2 R158, R27 ;  /* 0x0000001b009e7308 */ /* 0x0003e20000000800 */
[----:B------:R-:W-:Y:S01]  /*3990*/  ISETP.NE.AND P5, PT, R68, RZ, PT ;  /* 0x000000ff4400720c */ /* 0x000fe20003fa5270 */
[-CC-:B0-----:R-:W-:Y:S01]  /*39a0*/  FFMA.FTZ R10, R43, R13.reuse, -R64.reuse ;  /* 0x0000000d2b0a7223 */ /* 0x181fe20000010840 */
[----:B------:R-:W-:Y:S01]  /*39b0*/  ISETP.LT.OR P2, PT, R26, 0x52, P2 ;  /* 0x000000521a00780c */ /* 0x000fe20001741670 */
[--C-:B------:R-:W-:Y:S01]  /*39c0*/  FFMA.FTZ R39, R49, R13, -R64.reuse ;  /* 0x0000000d31277223 */ /* 0x100fe20000010840 */
[----:B------:R-:W-:Y:S01]  /*39d0*/  FMNMX.FTZ R7, R58, R7, !PT ;  /* 0x000000073a077209 */ /* 0x000fe20007810000 */
[-CC-:B------:R-:W-:Y:S01]  /*39e0*/  FFMA.FTZ R31, R47, R13.reuse, -R64.reuse ;  /* 0x0000000d2f1f7223 */ /* 0x180fe20000010840 */
[----:B------:R-:W-:Y:S01]  /*39f0*/  ISETP.GT.AND P4, PT, R28, 0x59, !P5 ;  /* 0x000000591c00780c */ /* 0x000fe20006f84270 */
[----:B------:R0:W-:Y:S01]  /*3a00*/  MUFU.EX2 R152, R10 ;  /* 0x0000000a00987308 */ /* 0x0001e20000000800 */
[----:B------:R-:W-:Y:S01]  /*3a10*/  ISETP.LT.OR P3, PT, R26, 0x59, P3 ;  /* 0x000000591a00780c */ /* 0x000fe20001f61670 */
[-CC-:B-1----:R-:W-:Y:S01]  /*3a20*/  FFMA.FTZ R27, R37, R13.reuse, -R64.reuse ;  /* 0x0000000d251b7223 */ /* 0x182fe20000010840 */
[----:B------:R-:W-:Y:S01]  /*3a30*/  FSEL R28, R15, -INF , !P2 ;  /* 0xff8000000f1c7808 */ /* 0x000fe20005000000 */
[--C-:B------:R-:W-:Y:S01]  /*3a40*/  FFMA.FTZ R15, R41, R13, -R64.reuse ;  /* 0x0000000d290f7223 */ /* 0x100fe20000010840 */
[----:B------:R-:W-:Y:S01]  /*3a50*/  FMNMX.FTZ R7, R60, R7, !PT ;  /* 0x000000073c077209 */ /* 0x000fe20007810000 */
[-CC-:B------:R-:W-:Y:S01]  /*3a60*/  FFMA.FTZ R33, R73, R13.reuse, -R64.reuse ;  /* 0x0000000d49217223 */ /* 0x180fe20000010840 */
[----:B------:R-:W-:Y:S01]  /*3a70*/  ISETP.LT.OR P4, PT, R26, 0x5a, P4 ;  /* 0x0000005a1a00780c */ /* 0x000fe20002781670 */
[----:B------:R-:W-:Y:S01]  /*3a80*/  MUFU.EX2 R154, R27 ;  /* 0x0000001b009a7308 */ /* 0x000fe20000000800 */
[----:B------:R-:W-:Y:S01]  /*3a90*/  FSEL R26, R70, -INF , !P3 ;  /* 0xff800000461a7808 */ /* 0x000fe20005800000 */
[--C-:B0-----:R-:W-:Y:S01]  /*3aa0*/  FFMA.FTZ R10, R67, R13, -R64.reuse ;  /* 0x0000000d430a7223 */ /* 0x101fe20000010840 */
[----:B------:R-:W-:Y:S01]  /*3ab0*/  FMNMX.FTZ R7, R28, R7, !PT ;  /* 0x000000071c077209 */ /* 0x000fe20007810000 */
[-CC-:B------:R-:W-:Y:S01]  /*3ac0*/  FFMA.FTZ R47, R65, R13.reuse, -R64.reuse ;  /* 0x0000000d412f7223 */ /* 0x180fe20000010840 */
[----:B------:R-:W-:Y:S01]  /*3ad0*/  FSEL R62, R71, -INF , !P4 ;  /* 0xff800000473e7808 */ /* 0x000fe20006000000 */
[--C-:B------:R-:W-:Y:S01]  /*3ae0*/  FFMA.FTZ R35, R45, R13, -R64.reuse ;  /* 0x0000000d2d237223 */ /* 0x100fe20000010840 */
[----:B------:R-:W-:Y:S01]  /*3af0*/  FMNMX.FTZ R7, R26, R7, !PT ;  /* 0x000000071a077209 */ /* 0x000fe20007810000 */
[----:B------:R0:W-:Y:S01]  /*3b00*/  MUFU.EX2 R148, R10 ;  /* 0x0000000a00947308 */ /* 0x0001e20000000800 */
[----:B------:R-:W-:Y:S01]  /*3b10*/  ISETP.NE.AND P5, PT, R14, 0x1, PT ;  /* 0x000000010e00780c */ /* 0x000fe20003fa5270 */
[--C-:B------:R-:W-:Y:S01]  /*3b20*/  FFMA.FTZ R37, R75, R13, -R64.reuse ;  /* 0x0000000d4b257223 */ /* 0x100fe20000010840 */
[----:B------:R-:W-:Y:S01]  /*3b30*/  FMNMX.FTZ R7, R62, R7, !PT ;  /* 0x000000073e077209 */ /* 0x000fe20007810000 */
[-CC-:B------:R-:W-:Y:S01]  /*3b40*/  FFMA.FTZ R41, R81, R13.reuse, -R64.reuse ;  /* 0x0000000d51297223 */ /* 0x180fe20000010840 */
[-CC-:B------:R-:W-:Y:S01]  /*3b50*/  FFMA.FTZ R43, R53, R13.reuse, -R64.reuse ;  /* 0x0000000d352b7223 */ /* 0x180fe20000010840 */
[----:B------:R-:W-:-:S02]  /*3b60*/  FFMA.FTZ R45, R83, R13, -R64 ;  /* 0x0000000d532d7223 */ /* 0x000fc40000010840 */
[----:B------:R1:W-:Y:S01]  /*3b70*/  MUFU.EX2 R27, R15 ;  /* 0x0000000f001b7308 */ /* 0x0003e20000000800 */
[----:B0-----:R-:W1:Y:S05]  /*3b80*/  SHFL.BFLY PT, R10, R7, 0x2, 0x1f ;  /* 0x0c401f00070a7f89 */ /* 0x001e6a00000e0000 */
[----:B------:R-:W0:Y:S02]  /*3b90*/  @P5 LDC R49, c[0x0][0x44c] ;  /* 0x00011300ff315b82 */ /* 0x000e240000000800 */
[----:B------:R-:W2:Y:S08]  /*3ba0*/  MUFU.EX2 R21, R21 ;  /* 0x0000001500157308 */ /* 0x000eb00000000800 */
[----:B------:R-:W3:Y:S08]  /*3bb0*/  MUFU.EX2 R25, R25 ;  /* 0x0000001900197308 */ /* 0x000ef00000000800 */
[----:B------:R4:W-:Y:S01]  /*3bc0*/  MUFU.EX2 R144, R39 ;  /* 0x0000002700907308 */ /* 0x0009e20000000800 */
[----:B-1----:R-:W-:Y:S01]  /*3bd0*/  FMNMX.FTZ R15, R7, R10, !PT ;  /* 0x0000000a070f7209 */ /* 0x002fe20007810000 */
[----:B------:R-:W-:-:S04]  /*3be0*/  FFMA.FTZ R7, R57, R13, -R64 ;  /* 0x0000000d39077223 */ /* 0x000fc80000010840 */
[----:B------:R-:W1:Y:S01]  /*3bf0*/  SHFL.BFLY PT, R10, R15, 0x1, 0x1f ;  /* 0x0c201f000f0a7f89 */ /* 0x000e6200000e0000 */
[----:B0-----:R-:W-:Y:S01]  /*3c00*/  @P5 IMAD.HI.U32 R49, R22, R49, RZ ;  /* 0x0000003116315227 */ /* 0x001fe200078e00ff */
[----:B------:R0:W-:Y:S03]  /*3c10*/  MUFU.EX2 R140, R7 ;  /* 0x00000007008c7308 */ /* 0x0001e60000000800 */
[----:B----4-:R-:W-:-:S05]  /*3c20*/  FFMA.FTZ R39, R61, R13, -R64 ;  /* 0x0000000d3d277223 */ /* 0x010fca0000010840 */
[----:B------:R-:W-:Y:S08]  /*3c30*/  MUFU.EX2 R29, R29 ;  /* 0x0000001d001d7308 */ /* 0x000ff00000000800 */
[----:B------:R-:W-:Y:S01]  /*3c40*/  MUFU.EX2 R142, R39 ;  /* 0x00000027008e7308 */ /* 0x000fe20000000800 */
[----:B-1----:R-:W-:Y:S01]  /*3c50*/  FMNMX.FTZ R10, R15, R10, !PT ;  /* 0x0000000a0f0a7209 */ /* 0x002fe20007810000 */
[----:B------:R-:W-:-:S06]  /*3c60*/  FFMA.FTZ R15, R89, R13, -R64 ;  /* 0x0000000d590f7223 */ /* 0x000fcc0000010840 */
[----:B------:R-:W-:Y:S01]  /*3c70*/  MUFU.EX2 R31, R31 ;  /* 0x0000001f001f7308 */ /* 0x000fe20000000800 */
[C---:B------:R-:W-:Y:S01]  /*3c80*/  FSETP.NEU.FTZ.AND P2, PT, R10.reuse, -INF , PT ;  /* 0xff8000000a00780b */ /* 0x040fe20003f5d000 */
[----:B0-----:R-:W-:-:S05]  /*3c90*/  FMUL.FTZ R7, R10, R13 ;  /* 0x0000000d0a077220 */ /* 0x001fca0000410000 */
[----:B------:R-:W-:Y:S01]  /*3ca0*/  FSEL R7, R7, RZ, P2 ;  /* 0x000000ff07077208 */ /* 0x000fe20001000000 */
[----:B------:R-:W-:Y:S04]  /*3cb0*/  MUFU.EX2 R33, R33 ;  /* 0x0000002100217308 */ /* 0x000fe80000000800 */
        /* <DEDUP_REMOVED lines=12> */
[-C--:B------:R-:W-:Y:S01]  /*3d80*/  FFMA.FTZ R42, R42, R13.reuse, -R7 ;  /* 0x0000000d2a2a7223 */ /* 0x080fe20000010807 */
[----:B------:R-:W0:Y:S01]  /*3d90*/  MUFU.EX2 R0, R0 ;  /* 0x0000000000007308 */ /* 0x000e220000000800 */
[----:B--2---:R-:W-:Y:S01]  /*3da0*/  FADD.FTZ R6, R156, R21 ;  /* 0x000000159c067221 */ /* 0x004fe20000010000 */
[-CC-:B------:R-:W-:Y:S01]  /*3db0*/  FFMA.FTZ R44, R44, R13.reuse, -R7.reuse ;  /* 0x0000000d2c2c7223 */ /* 0x180fe20000010807 */
[-CC-:B------:R-:W-:Y:S01]  /*3dc0*/  FFMA.FTZ R46, R46, R13.reuse, -R7.reuse ;  /* 0x0000000d2e2e7223 */ /* 0x180fe20000010807 */
[-CC-:B------:R-:W-:Y:S01]  /*3dd0*/  FFMA.FTZ R48, R48, R13.reuse, -R7.reuse ;  /* 0x0000000d30307223 */ /* 0x180fe20000010807 */
[----:B---3--:R-:W-:Y:S01]  /*3de0*/  FADD.FTZ R39, R25, R6 ;  /* 0x0000000619277221 */ /* 0x008fe20000010000 */
[-CC-:B------:R-:W-:Y:S01]  /*3df0*/  FFMA.FTZ R50, R50, R13.reuse, -R7.reuse ;  /* 0x0000000d32327223 */ /* 0x180fe20000010807 */
[-C--:B------:R-:W-:Y:S01]  /*3e00*/  FFMA.FTZ R52, R52, R13.reuse, -R7 ;  /* 0x0000000d34347223 */ /* 0x080fe20000010807 */
        /* <DEDUP_REMOVED lines=8> */
[----:B------:R2:W3:Y:S01]  /*3e90*/  MUFU.EX2 R159, R32 ;  /* 0x00000020009f7308 */ /* 0x0004e20000000800 */
[----:B0-----:R-:W-:Y:S01]  /*3ea0*/  FADD.FTZ R39, R0, R157 ;  /* 0x0000009d00277221 */ /* 0x001fe20000010000 */
[-CC-:B------:R-:W-:Y:S01]  /*3eb0*/  FFMA.FTZ R26, R26, R13.reuse, -R7.reuse ;  /* 0x0000000d1a1a7223 */ /* 0x180fe20000010807 */
[----:B------:R-:W-:Y:S01]  /*3ec0*/  FFMA.FTZ R62, R62, R13, -R7 ;  /* 0x0000000d3e3e7223 */ /* 0x000fe20000010807 */
[----:B------:R-:W-:-:S02]  /*3ed0*/  F2FP.F16.F32.PACK_AB R156, R21, R156 ;  /* 0x0000009c159c723e */ /* 0x000fc400000000ff */
[----:B------:R-:W-:Y:S02]  /*3ee0*/  F2FP.F16.F32.PACK_AB R157, R157, R0 ;  /* 0x000000009d9d723e */ /* 0x000fe400000000ff */
[----:B------:R-:W0:Y:S01]  /*3ef0*/  MUFU.EX2 R12, R12 ;  /* 0x0000000c000c7308 */ /* 0x000e220000000800 */
[C---:B--2---:R-:W-:Y:S01]  /*3f00*/  FADD.FTZ R32, R29.reuse, R6 ;  /* 0x000000061d207221 */ /* 0x044fe20000010000 */
[----:B-1----:R-:W-:Y:S01]  /*3f10*/  FADD.FTZ R6, R30, R39 ;  /* 0x000000271e067221 */ /* 0x002fe20000010000 */
[----:B------:R-:W-:Y:S02]  /*3f20*/  F2FP.F16.F32.PACK_AB R158, R158, R25 ;  /* 0x000000199e9e723e */ /* 0x000fe400000000ff */
[----:B------:R-:W-:-:S03]  /*3f30*/  F2FP.F16.F32.PACK_AB R152, R29, R152 ;  /* 0x000000981d98723e */ /* 0x000fc600000000ff */
[----:B------:R1:W2:Y:S01]  /*3f40*/  MUFU.EX2 R153, R34 ;  /* 0x0000002200997308 */ /* 0x0002a20000000800 */
[C---:B---3--:R-:W-:Y:S01]  /*3f50*/  FADD.FTZ R39, R159.reuse, R6 ;  /* 0x000000069f277221 */ /* 0x048fe20000010000 */
[----:B------:R-:W-:-:S06]  /*3f60*/  F2FP.F16.F32.PACK_AB R159, R159, R30 ;  /* 0x0000001e9f9f723e */ /* 0x000fcc00000000ff */
[----:B------:R-:W3:Y:S01]  /*3f70*/  MUFU.EX2 R20, R20 ;  /* 0x0000001400147308 */ /* 0x000ee20000000800 */
[----:B0-----:R-:W-:Y:S01]  /*3f80*/  FADD.FTZ R6, R12, R39 ;  /* 0x000000270c067221 */ /* 0x001fe20000010000 */
[----:B-1----:R-:W0:Y:S06]  /*3f90*/  @P5 LDC R34, c[0x0][0x450] ;  /* 0x00011400ff225b82 */ /* 0x002e2c0000000800 */
[----:B------:R-:W1:Y:S01]  /*3fa0*/  MUFU.EX2 R155, R36 ;  /* 0x00000024009b7308 */ /* 0x000e620000000800 */
[C---:B--2---:R-:W-:Y:S01]  /*3fb0*/  FADD.FTZ R39, R153.reuse, R6 ;  /* 0x0000000699277221 */ /* 0x044fe20000010000 */
[----:B------:R-:W-:Y:S01]  /*3fc0*/  F2FP.F16.F32.PACK_AB R153, R153, R12 ;  /* 0x0000000c9999723e */ /* 0x000fe200000000ff */
[----:B------:R-:W-:-:S05]  /*3fd0*/  VIADD R12, R74, 0xfffffffe ;  /* 0xfffffffe4a0c7836 */ /* 0x000fca0000000000 */
[----:B------:R2:W-:Y:S01]  /*3fe0*/  MUFU.EX2 R136, R47 ;  /* 0x0000002f00887308 */ /* 0x0005e20000000800 */
[----:B---3--:R-:W-:-:S07]  /*3ff0*/  FADD.FTZ R6, R20, R39 ;  /* 0x0000002714067221 */ /* 0x008fce0000010000 */
[----:B------:R-:W3:Y:S01]  /*4000*/  MUFU.EX2 R24, R24 ;  /* 0x0000001800187308 */ /* 0x000ee20000000800 */
[----:B--2---:R-:W-:Y:S01]  /*4010*/  FADD.FTZ R47, R31, R32 ;  /* 0x000000201f2f7221 */ /* 0x004fe20000010000 */
[----:B-1----:R-:W-:Y:S01]  /*4020*/  FADD.FTZ R39, R155, R6 ;  /* 0x000000069b277221 */ /* 0x002fe20000010000 */
[----:B0-----:R-:W-:Y:S02]  /*4030*/  @P5 SHF.R.U32.HI R22, RZ, R34, R49 ;  /* 0x00000022ff165219 */ /* 0x001fe40000011631 */
[----:B------:R-:W-:Y:S01]  /*4040*/  FADD.FTZ R47, R154, R47 ;  /* 0x0000002f9a2f7221 */ /* 0x000fe20000010000 */
[----:B------:R-:W-:Y:S02]  /*4050*/  ISETP.GE.AND P5, PT, R3, 0x1, PT ;  /* 0x000000010300780c */ /* 0x000fe40003fa6270 */
[----:B------:R0:W1:Y:S01]  /*4060*/  MUFU.EX2 R150, R35 ;  /* 0x0000002300967308 */ /* 0x0000620000000800 */
[----:B------:R-:W-:Y:S01]  /*4070*/  FADD.FTZ R32, R148, R47 ;  /* 0x0000002f94207221 */ /* 0x000fe20000010000 */
[----:B------:R-:W-:Y:S01]  /*4080*/  IMAD.IADD R23, R23, 0x1, R22 ;  /* 0x0000000117177824 */ /* 0x000fe200078e0216 */
[----:B------:R-:W-:-:S02]  /*4090*/  F2FP.F16.F32.PACK_AB R154, R154, R31 ;  /* 0x0000001f9a9a723e */ /* 0x000fc400000000ff */
[C---:B------:R-:W-:Y:S01]  /*40a0*/  FADD.FTZ R32, R27.reuse, R32 ;  /* 0x000000201b207221 */ /* 0x040fe20000010000 */
[----:B------:R-:W-:Y:S01]  /*40b0*/  F2FP.F16.F32.PACK_AB R148, R27, R148 ;  /* 0x000000941b94723e */ /* 0x000fe200000000ff */
[----:B------:R-:W-:Y:S01]  /*40c0*/  IMAD.IADD R2, R23, 0x1, R2 ;  /* 0x0000000117027824 */ /* 0x000fe200078e0202 */
[----:B------:R-:W2:Y:S01]  /*40d0*/  MUFU.EX2 R149, R38 ;  /* 0x0000002600957308 */ /* 0x000ea20000000800 */
[----:B------:R-:W-:Y:S01]  /*40e0*/  FADD.FTZ R47, R33, R32 ;  /* 0x00000020212f7221 */ /* 0x000fe20000010000 */
[----:B---3--:R-:W-:Y:S01]  /*40f0*/  FADD.FTZ R6, R24, R39 ;  /* 0x0000002718067221 */ /* 0x008fe20000010000 */
[----:B0-----:R-:W-:Y:S01]  /*4100*/  FFMA.FTZ R35, R85, R13, -R64 ;  /* 0x0000000d55237223 */ /* 0x001fe20000010840 */
[----:B------:R-:W-:-:S04]  /*4110*/  F2FP.F16.F32.PACK_AB R155, R155, R20 ;  /* 0x000000149b9b723e */ /* 0x000fc800000000ff */
[----:B------:R-:W0:Y:S01]  /*4120*/  MUFU.EX2 R37, R37 ;  /* 0x0000002500257308 */ /* 0x000e220000000800 */
[C---:B-1----:R-:W-:Y:S01]  /*4130*/  FADD.FTZ R32, R150.reuse, R47 ;  /* 0x0000002f96207221 */ /* 0x042fe20000010000 */
[----:B------:R-:W-:-:S06]  /*4140*/  F2FP.F16.F32.PACK_AB R150, R150, R33 ;  /* 0x000000219696723e */ /* 0x000fcc00000000ff */
[----:B------:R-:W1:Y:S01]  /*4150*/  MUFU.EX2 R40, R40 ;  /* 0x0000002800287308 */ /* 0x000e620000000800 */
[C---:B--2---:R-:W-:Y:S01]  /*4160*/  FADD.FTZ R39, R149.reuse, R6 ;  /* 0x0000000695277221 */ /* 0x044fe20000010000 */
[----:B------:R-:W-:-:S06]  /*4170*/  F2FP.F16.F32.PACK_AB R149, R149, R24 ;  /* 0x000000189595723e */ /* 0x000fcc00000000ff */
[----:B------:R-:W2:Y:S01]  /*4180*/  MUFU.EX2 R151, R42 ;  /* 0x0000002a00977308 */ /* 0x000ea20000000800 */
[----:B0-----:R-:W-:-:S04]  /*4190*/  FADD.FTZ R47, R37, R32 ;  /* 0x00000020252f7221 */ /* 0x001fc80000010000 */
[C---:B------:R-:W-:Y:S01]  /*41a0*/  FADD.FTZ R32, R144.reuse, R47 ;  /* 0x0000002f90207221 */ /* 0x040fe20000010000 */
[----:B------:R-:W-:Y:S02]  /*41b0*/  F2FP.F16.F32.PACK_AB R144, R144, R37 ;  /* 0x000000259090723e */ /* 0x000fe400000000ff */
[----:B------:R-:W0:Y:S01]  /*41c0*/  MUFU.EX2 R41, R41 ;  /* 0x0000002900297308 */ /* 0x000e220000000800 */
[----:B-1----:R-:W-:-:S07]  /*41d0*/  FADD.FTZ R6, R40, R39 ;  /* 0x0000002728067221 */ /* 0x002fce0000010000 */
[----:B------:R-:W1:Y:S01]  /*41e0*/  MUFU.EX2 R44, R44 ;  /* 0x0000002c002c7308 */ /* 0x000e620000000800 */
[C---:B--2---:R-:W-:Y:S01]  /*41f0*/  FADD.FTZ R7, R151.reuse, R6 ;  /* 0x0000000697077221 */ /* 0x044fe20000010000 */
[----:B------:R-:W-:-:S06]  /*4200*/  F2FP.F16.F32.PACK_AB R151, R151, R40 ;  /* 0x000000289797723e */ /* 0x000fcc00000000ff */
[----:B------:R2:W3:Y:S01]  /*4210*/  MUFU.EX2 R146, R43 ;  /* 0x0000002b00927308 */ /* 0x0004e20000000800 */
[----:B0-----:R-:W-:-:S07]  /*4220*/  FADD.FTZ R39, R41, R32 ;  /* 0x0000002029277221 */ /* 0x001fce0000010000 */
[----:B------:R-:W0:Y:S01]  /*4230*/  MUFU.EX2 R145, R46 ;  /* 0x0000002e00917308 */ /* 0x000e220000000800 */
[-CC-:B--2---:R-:W-:Y:S01]  /*4240*/  FFMA.FTZ R43, R87, R13.reuse, -R64.reuse ;  /* 0x0000000d572b7223 */ /* 0x184fe20000010840 */
[----:B-1----:R-:W-:Y:S01]  /*4250*/  FADD.FTZ R6, R44, R7 ;  /* 0x000000072c067221 */ /* 0x002fe20000010000 */
[----:B------:R-:W-:-:S05]  /*4260*/  FFMA.FTZ R64, R69, R13, -R64 ;  /* 0x0000000d45407223 */ /* 0x000fca0000010840 */
[----:B------:R-:W1:Y:S01]  /*4270*/  MUFU.EX2 R45, R45 ;  /* 0x0000002d002d7308 */ /* 0x000e620000000800 */
[C---:B---3--:R-:W-:Y:S01]  /*4280*/  FADD.FTZ R32, R146.reuse, R39 ;  /* 0x0000002792207221 */ /* 0x048fe20000010000 */
[----:B------:R-:W-:-:S06]  /*4290*/  F2FP.F16.F32.PACK_AB R146, R146, R41 ;  /* 0x000000299292723e */ /* 0x000fcc00000000ff */
[----:B------:R-:W2:Y:S01]  /*42a0*/  MUFU.EX2 R48, R48 ;  /* 0x0000003000307308 */ /* 0x000ea20000000800 */
[C---:B0-----:R-:W-:Y:S01]  /*42b0*/  FADD.FTZ R7, R145.reuse, R6 ;  /* 0x0000000691077221 */ /* 0x041fe20000010000 */
[----:B------:R-:W-:-:S06]  /*42c0*/  F2FP.F16.F32.PACK_AB R145, R145, R44 ;  /* 0x0000002c9191723e */ /* 0x000fcc00000000ff */
[----:B------:R-:W0:Y:S01]  /*42d0*/  MUFU.EX2 R147, R50 ;  /* 0x0000003200937308 */ /* 0x000e220000000800 */
[----:B-1----:R-:W-:-:S04]  /*42e0*/  FADD.FTZ R21, R45, R32 ;  /* 0x000000202d157221 */ /* 0x002fc80000010000 */
[C---:B------:R-:W-:Y:S01]  /*42f0*/  FADD.FTZ R22, R140.reuse, R21 ;  /* 0x000000158c167221 */ /* 0x040fe20000010000 */
[----:B------:R-:W-:Y:S02]  /*4300*/  F2FP.F16.F32.PACK_AB R140, R140, R45 ;  /* 0x0000002d8c8c723e */ /* 0x000fe400000000ff */
[----:B------:R-:W1:Y:S01]  /*4310*/  MUFU.EX2 R35, R35 ;  /* 0x0000002300237308 */ /* 0x000e620000000800 */
[----:B--2---:R-:W-:-:S07]  /*4320*/  FADD.FTZ R6, R48, R7 ;  /* 0x0000000730067221 */ /* 0x004fce0000010000 */
        /* <DEDUP_REMOVED lines=26> */
[C---:B0-----:R-:W-:Y:S01]  /*44d0*/  F2FP.F16.F32.PACK_AB R138, R64.reuse, R15 ;  /* 0x0000000f408a723e */ /* 0x041fe200000000ff */
[----:B------:R-:W-:-:S06]  /*44e0*/  FADD.FTZ R7, R64, R7 ;  /* 0x0000000740077221 */ /* 0x000fcc0000010000 */
[----:B------:R-:W0:Y:S01]  /*44f0*/  MUFU.EX2 R139, R62 ;  /* 0x0000003e008b7308 */ /* 0x000e220000000800 */
[C---:B-1----:R-:W-:Y:S01]  /*4500*/  FADD.FTZ R15, R137.reuse, R0 ;  /* 0x00000000890f7221 */ /* 0x042fe20000010000 */
[----:B------:R-:W-:-:S03]  /*4510*/  F2FP.F16.F32.PACK_AB R137, R137, R60 ;  /* 0x0000003c8989723e */ /* 0x000fc600000000ff */
[----:B--2---:R-:W-:-:S04]  /*4520*/  FADD.FTZ R6, R26, R15 ;  /* 0x0000000f1a067221 */ /* 0x004fc80000010000 */
[C---:B0-----:R-:W-:Y:S01]  /*4530*/  FADD.FTZ R6, R139.reuse, R6 ;  /* 0x000000068b067221 */ /* 0x041fe20000010000 */
[----:B------:R-:W-:Y:S01]  /*4540*/  F2FP.F16.F32.PACK_AB R139, R139, R26 ;  /* 0x0000001a8b8b723e */ /* 0x000fe200000000ff */
        /* <DEDUP_REMOVED lines=11> */
.L_x_926:
[----:B------:R-:W-:-:S13]  /*4600*/  ISETP.NE.AND P2, PT, R3, 0x1, PT ;  /* 0x000000010300780c */ /* 0x000fda0003f45270 */
[----:B------:R-:W0:Y:S02]  /*4610*/  @P2 LDC.64 R20, c[0x0][0x9e8] ;  /* 0x00027a00ff142b82 */ /* 0x000e240000000a00 */
[----:B0-----:R-:W-:-:S05]  /*4620*/  @P2 IMAD.HI.U32 R20, R0, R20, RZ ;  /* 0x0000001400142227 */ /* 0x001fca00078e00ff */
[----:B------:R-:W-:-:S07]  /*4630*/  @P2 SHF.R.U32.HI R0, RZ, R21, R20 ;  /* 0x00000015ff002219 */ /* 0x000fce0000011614 */
.L_x_927:
[----:B------:R-:W-:-:S05]  /*4640*/  IMAD R3, R0, R3, R3 ;  /* 0x0000000300037224 */ /* 0x000fca00078e0203 */
[----:B------:R-:W-:-:S07]  /*4650*/  VIMNMX R2, R2, R3, PT ;  /* 0x0000000302027248 */ /* 0x000fce0003fe0100 */
.L_x_925:
[----:B------:R-:W-:Y:S01]  /*4660*/  IMAD.HI R3, R2, 0x2aaaaaab, RZ ;  /* 0x2aaaaaab02037827 */ /* 0x000fe200078e02ff */
[----:B------:R-:W-:Y:S01]  /*4670*/  UMOV UR4, URZ ;  /* 0x0000003f00047c82 */ /* 0x000fe20008000000 */
[----:B------:R-:W-:Y:S02]  /*4680*/  CS2R R86, SRZ ;  /* 0x0000000000567805 */ /* 0x000fe4000001ff00 */
[----:B------:R-:W-:Y:S01]  /*4690*/  CS2R R84, SRZ ;  /* 0x0000000000547805 */ /* 0x000fe2000001ff00 */
[----:B------:R-:W-:Y:S01]  /*46a0*/  IMAD.MOV.U32 R2, RZ, RZ, 0x3f800000 ;  /* 0x3f800000ff027424 */ /* 0x000fe200078e00ff */
[----:B------:R-:W-:Y:S01]  /*46b0*/  SHF.R.U32.HI R20, RZ, 0x1f, R3 ;  /* 0x0000001fff147819 */ /* 0x000fe20000011603 */
[----:B------:R-:W-:Y:S01]  /*46c0*/  IMAD.MOV.U32 R0, RZ, RZ, 0x3f800000 ;  /* 0x3f800000ff007424 */ /* 0x000fe200078e00ff */
[----:B------:R-:W-:Y:S02]  /*46d0*/  CS2R R82, SRZ ;  /* 0x0000000000527805 */ /* 0x000fe4000001ff00 */
[----:B------:R-:W-:-:S02]  /*46e0*/  CS2R R80, SRZ ;  /* 0x0000000000507805 */ /* 0x000fc4000001ff00 */
[----:B------:R-:W-:Y:S01]  /*46f0*/  LEA.HI.SX32 R20, R3, R20, 0x1c ;  /* 0x0000001403147211 */ /* 0x000fe200078fe2ff */
[----:B------:R-:W-:Y:S01]  /*4700*/  IMAD.MOV.U32 R3, RZ, RZ, RZ ;  /* 0x000000ffff037224 */ /* 0x000fe200078e00ff */
[----:B------:R-:W-:Y:S02]  /*4710*/  CS2R R78, SRZ ;  /* 0x00000000004e7805 */ /* 0x000fe4000001ff00 */
[----:B------:R-:W-:Y:S02]  /*4720*/  CS2R R76, SRZ ;  /* 0x00000000004c7805 */ /* 0x000fe4000001ff00 */
[----:B------:R-:W-:Y:S02]  /*4730*/  VIMNMX R15, R17, R20, !PT ;  /* 0x00000014110f7248 */ /* 0x000fe40007fe0100 */
[----:B------:R-:W-:Y:S02]  /*4740*/  CS2R R74, SRZ ;  /* 0x00000000004a7805 */ /* 0x000fe4000001ff00 */
[----:B------:R-:W-:-:S02]  /*4750*/  CS2R R72, SRZ ;  /* 0x0000000000487805 */ /* 0x000fc4000001ff00 */
[----:B------:R-:W-:Y:S02]  /*4760*/  CS2R R70, SRZ ;  /* 0x0000000000467805 */ /* 0x000fe4000001ff00 */
[----:B------:R-:W-:Y:S02]  /*4770*/  ISETP.GE.AND P2, PT, R12, R15, PT ;  /* 0x0000000f0c00720c */ /* 0x000fe40003f46270 */
        /* <DEDUP_REMOVED lines=22> */
[----:B------:R-:W-:Y:S01]  /*48e0*/  CS2R R24, SRZ ;  /* 0x0000000000187805 */ /* 0x000fe2000001ff00 */
[----:B------:R-:W-:Y:S06]  /*48f0*/  @!P2 BRA `(.L_x_928) ;  /* 0x0000003000e4a947 */ /* 0x000fec0003800000 */
[----:B------:R-:W-:Y:S01]  /*4900*/  IMAD.MOV.U32 R20, RZ, RZ, RZ ;  /* 0x000000ffff147224 */ /* 0x000fe200078e00ff */
[----:B------:R-:W-:Y:S01]  /*4910*/  UMOV UR5, URZ ;  /* 0x0000003f00057c82 */ /* 0x000fe20008000000 */
[----:B------:R-:W-:Y:S01]  /*4920*/  IMAD.MOV.U32 R2, RZ, RZ, 0x3f800000 ;  /* 0x3f800000ff027424 */ /* 0x000fe200078e00ff */
[----:B------:R-:W-:Y:S01]  /*4930*/  ULDC UR6, c[0x0][0x9e4] ;  /* 0x0002790000067ab9 */ /* 0x000fe20000000800 */
[----:B------:R-:W-:Y:S01]  /*4940*/  IMAD.MOV.U32 R87, RZ, RZ, RZ ;  /* 0x000000ffff577224 */ /* 0x000fe200078e00ff */
[----:B------:R-:W-:Y:S01]  /*4950*/  ULDC UR60, c[0x0][0x288] ;  /* 0x0000a200003c7ab9 */ /* 0x000fe20000000800 */
[----:B------:R-:W-:Y:S01]  /*4960*/  ULDC UR7, c[0x0][0x2f0] ;  /* 0x0000bc0000077ab9 */ /* 0x000fe20000000800 */
[----:B------:R-:W-:-:S05]  /*4970*/  ULDC UR56, c[0x0][0x9d8] ;  /* 0x0002760000387ab9 */ /* 0x000fca0000000800 */
.L_x_945:
[----:B------:R-:W-:-:S04]  /*4980*/  UIADD3 UR4, UR5, 0x1, URZ ;  /* 0x0000000105047890 */ /* 0x000fc8000fffe03f */
[----:B------:R-:W-:-:S04]  /*4990*/  UISETP.NE.AND UP0, UPT, UR4, 0x2, UPT ;  /* 0x000000020400788c */ /* 0x000fc8000bf05270 */
[----:B------:R-:W-:Y:S02]  /*49a0*/  USEL UR10, URZ, 0x1, UP0 ;  /* 0x000000013f0a7887 */ /* 0x000fe40008000000 */
[----:B------:R-:W-:-:S04]  /*49b0*/  USEL UR4, UR4, URZ, UP0 ;  /* 0x0000003f04047287 */ /* 0x000fc80008000000 */
[----:B------:R-:W-:Y:S01]  /*49c0*/  LOP3.LUT R3, R20, UR10, RZ, 0x3c, !PT ;  /* 0x0000000a14037c12 */ /* 0x000fe2000f8e3cff */
[----:B------:R-:W-:Y:S07]  /*49d0*/  @!P0 BRA `(.L_x_929) ;  /* 0x0000000000048947 */ /* 0x000fee0003800000 */
[----:B------:R-:W-:Y:S01]  /*49e0*/  BPT.TRAP 0x1 ;  /* 0x000000040000795c */ /* 0x000fe20000300000 */
.L_x_929:
[----:B------:R-:W-:Y:S01]  /*49f0*/  ULEA UR59, UR4, UR57, 0x3 ;  /* 0x00000039043b7291 */ /* 0x000fe2000f8e183f */
[----:B------:R-:W-:-:S08]  /*4a00*/  SHF.L.U32 R13, R3, 0x1f, RZ ;  /* 0x0000001f030d7819 */ /* 0x000fd000000006ff */
[----:B------:R0:W1:Y:S01]  /*4a10*/  SYNCS.PHASECHK.TRANS64.TRYWAIT P2, [UR59+0x2a830], R13 ;  /* 0x02a8300dff0075a7 */ /* 0x000062000804017b */
[----:B------:R-:W-:Y:S05]  /*4a20*/  @!P0 BRA `(.L_x_930) ;  /* 0x0000000000048947 */ /* 0x000fea0003800000 */
[----:B------:R-:W-:Y:S01]  /*4a30*/  BPT.TRAP 0x1 ;  /* 0x000000040000795c */ /* 0x000fe20000300000 */
.L_x_930:
[----:B-1----:R-:W-:Y:S05]  /*4a40*/  @P2 BRA `(.L_x_931) ;  /* 0x0000000000082947 */ /* 0x002fea0003800000 */
[----:B------:R-:W1:Y:S02]  /*4a50*/  SYNCS.PHASECHK.TRANS64.TRYWAIT P2, [UR59+0x2a830], R13 ;  /* 0x02a8300dff0075a7 */ /* 0x000e64000804017b */
[----:B-1----:R-:W-:Y:S05]  /*4a60*/  @!P2 BRA `(.L_x_932) ;  /* 0x000000f000bca947 */ /* 0x002fea0003800000 */
.L_x_931:
[----:B------:R-:W-:Y:S01]  /*4a70*/  R2UR UR52, R4 ;  /* 0x00000000043472ca */ /* 0x000fe200000e0000 */
[----:B------:R-:W-:Y:S01]  /*4a80*/  UIMAD UR50, UR4, 0x900, UR58 ;  /* 0x00000900043278a4 */ /* 0x000fe2000f8e023a */
[----:B------:R-:W-:Y:S01]  /*4a90*/  R2UR UR53, R5 ;  /* 0x00000000053572ca */ /* 0x000fe200000e0000 */
[----:B------:R-:W-:Y:S01]  /*4aa0*/  WARPGROUP.ARRIVE ;  /* 0x00000000000079c5 */ /* 0x000fe20000000000 */
[----:B------:R-:W-:Y:S01]  /*4ab0*/  UMOV UR55, 0x40000040 ;  /* 0x4000004000377882 */ /* 0x000fe20000000000 */
[----:B------:R-:W-:Y:S01]  /*4ac0*/  UIADD3 UR10, UR50, 0x2, URZ ;  /* 0x00000002320a7890 */ /* 0x000fe2000fffe03f */
[-C--:B------:R-:W-:Y:S01]  /*4ad0*/  FMUL.FTZ R24, R24, R0.reuse ;  /* 0x0000000018187220 */ /* 0x080fe20000410000 */
[----:B------:R-:W-:Y:S01]  /*4ae0*/  UMOV UR11, 0x40000040 ;  /* 0x40000040000b7882 */ /* 0x000fe20000000000 */
[----:B------:R-:W-:Y:S01]  /*4af0*/  UMOV UR54, UR50 ;  /* 0x0000003200367c82 */ /* 0x000fe20008000000 */
[----:B------:R-:W-:Y:S01]  /*4b00*/  UIADD3 UR14, UR50, 0x4, URZ ;  /* 0x00000004320e7890 */ /* 0x000fe2000fffe03f */
[-C--:B------:R-:W-:Y:S01]  /*4b10*/  FMUL.FTZ R25, R25, R0.reuse ;  /* 0x0000000019197220 */ /* 0x080fe20000410000 */
[----:B------:R-:W-:Y:S01]  /*4b20*/  UMOV UR15, 0x40000040 ;  /* 0x40000040000f7882 */ /* 0x000fe20000000000 */
[----:B------:R-:W-:Y:S01]  /*4b30*/  UIADD3 UR18, UR50, 0x6, URZ ;  /* 0x0000000632127890 */ /* 0x000fe2000fffe03f */
[-C--:B------:R-:W-:Y:S01]  /*4b40*/  FMUL.FTZ R28, R28, R0.reuse ;  /* 0x000000001c1c7220 */ /* 0x080fe20000410000 */
[----:B------:R-:W-:Y:S01]  /*4b50*/  UMOV UR19, 0x40000040 ;  /* 0x4000004000137882 */ /* 0x000fe20000000000 */
[----:B------:R-:W-:Y:S01]  /*4b60*/  HGMMA.64x96x16.F32 R88, gdesc[UR52], RZ, !UPT, gsb0 ;  /* 0x01600000345879f0 */ /* 0x000fe2000c0008ff */
[----:B------:R-:W-:Y:S01]  /*4b70*/  UIADD3 UR22, UR50, 0x300, URZ ;  /* 0x0000030032167890 */ /* 0x000fe2000fffe03f */
[-C--:B------:R-:W-:Y:S01]  /*4b80*/  FMUL.FTZ R29, R29, R0.reuse ;  /* 0x000000001d1d7220 */ /* 0x080fe20000410000 */
[----:B------:R-:W-:Y:S01]  /*4b90*/  UMOV UR23, 0x40000040 ;  /* 0x4000004000177882 */ /* 0x000fe20000000000 */
        /* <DEDUP_REMOVED lines=108> */
[----:B------:R-:W-:Y:S05]  /*5260*/  @!P0 BRA `(.L_x_933) ;  /* 0x0000000000048947 */ /* 0x000fea0003800000 */
[----:B------:R-:W-:Y:S01]  /*5270*/  BPT.TRAP 0x1 ;  /* 0x000000040000795c */ /* 0x000fe20000300000 */
.L_x_933:
[----:B------:R-:W-:Y:S01]  /*5280*/  ULEA UR11, UR5, UR57, 0x3 ;  /* 0x00000039050b7291 */ /* 0x000fe2000f8e183f */
[----:B------:R-:W-:-:S08]  /*5290*/  SHF.L.U32 R0, R20, 0x1f, RZ ;  /* 0x0000001f14007819 */ /* 0x000fd000000006ff */
[----:B------:R2:W3:Y:S01]  /*52a0*/  SYNCS.PHASECHK.TRANS64.TRYWAIT P2, [UR11+0x2a850], R0 ;  /* 0x02a85000ff0075a7 */ /* 0x0004e2000804014b */
[----:B------:R-:W-:Y:S05]  /*52b0*/  @!P0 BRA `(.L_x_934) ;  /* 0x0000000000048947 */ /* 0x000fea0003800000 */
[----:B------:R-:W-:Y:S01]  /*52c0*/  BPT.TRAP 0x1 ;  /* 0x000000040000795c */ /* 0x000fe20000300000 */
.L_x_934:
[----:B---3--:R-:W-:Y:S05]  /*52d0*/  @P2 BRA `(.L_x_935) ;  /* 0x0000000000082947 */ /* 0x008fea0003800000 */
[----:B------:R-:W3:Y:S02]  /*52e0*/  SYNCS.PHASECHK.TRANS64.TRYWAIT P2, [UR11+0x2a850], R0 ;  /* 0x02a85000ff0075a7 */ /* 0x000ee4000804014b */
[----:B---3--:R-:W-:Y:S05]  /*52f0*/  @!P2 BRA `(.L_x_936) ;  /* 0x000000e800b0a947 */ /* 0x008fea0003800000 */
.L_x_935:
[----:B------:R-:W-:Y:S01]  /*5300*/  UIADD3 UR10, UR57, 0x400, URZ ;  /* 0x00000400390a7890 */ /* 0x000fe2000fffe03f */
[----:B------:R-:W-:Y:S01]  /*5310*/  WARPGROUP.ARRIVE ;  /* 0x00000000000079c5 */ /* 0x000fe20000000000 */
[----:B------:R-:W-:Y:S01]  /*5320*/  UMOV UR15, 0x40000040 ;  /* 0x40000040000f7882 */ /* 0x000fe20000000000 */
[----:B------:R-:W-:Y:S01]  /*5330*/  ISETP.NE.AND P3, PT, R14, 0x1, PT ;  /* 0x000000010e00780c */ /* 0x000fe20003f65270 */
[----:B------:R-:W-:Y:S01]  /*5340*/  USHF.R.U32.HI UR10, URZ, 0x4, UR10 ;  /* 0x000000043f0a7899 */ /* 0x000fe2000801160a */
[----:B0-2---:R-:W-:Y:S01]  /*5350*/  FMUL.FTZ R0, R90, UR56 ;  /* 0x000000385a007c20 */ /* 0x005fe20008410000 */
[----:B------:R-:W-:Y:S01]  /*5360*/  FMUL.FTZ R108, R108, UR56 ;  /* 0x000000386c6c7c20 */ /* 0x000fe20008410000 */
[----:B------:R-:W-:Y:S01]  /*5370*/  FMUL.FTZ R168, R100, UR56 ;  /* 0x0000003864a87c20 */ /* 0x000fe20008410000 */
[----:B------:R-:W-:Y:S01]  /*5380*/  ULOP3.LUT UR10, UR10, 0x3fff, URZ, 0xc0, !UPT ;  /* 0x00003fff0a0a7892 */ /* 0x000fe2000f8ec03f */
[----:B------:R-:W-:Y:S01]  /*5390*/  FMUL.FTZ R2, R91, UR56 ;  /* 0x000000385b027c20 */ /* 0x000fe20008410000 */
[----:B------:R0:W2:Y:S01]  /*53a0*/  MUFU.TANH R100, R108 ;  /* 0x0000006c00647308 */ /* 0x0000a20000002400 */
[----:B------:R-:W-:Y:S01]  /*53b0*/  FMUL.FTZ R23, R99, UR56 ;  /* 0x0000003863177c20 */ /* 0x000fe20008410000 */
[----:B------:R-:W-:Y:S01]  /*53c0*/  ULOP3.LUT UR10, UR10, 0x3000000, URZ, 0xfc, !UPT ;  /* 0x030000000a0a7892 */ /* 0x000fe2000f8efc3f */
[----:B------:R-:W-:Y:S01]  /*53d0*/  FMUL.FTZ R91, R103, UR56 ;  /* 0x00000038675b7c20 */ /* 0x000fe20008410000 */
[----:B------:R-:W-:Y:S01]  /*53e0*/  FMUL.FTZ R99, R111, UR56 ;  /* 0x000000386f637c20 */ /* 0x000fe20008410000 */
[----:B------:R-:W-:Y:S01]  /*53f0*/  FMUL.FTZ R103, R115, UR56 ;  /* 0x0000003873677c20 */ /* 0x000fe20008410000 */
[----:B------:R-:W-:Y:S01]  /*5400*/  UIMAD UR10, UR5, 0x600, UR10 ;  /* 0x00000600050a78a4 */ /* 0x000fe2000f8e020a */
[----:B------:R-:W3:Y:S01]  /*5410*/  @P3 LDC R90, c[0x0][0x450] ;  /* 0x00011400ff5a3b82 */ /* 0x000ee20000000800 */
[----:B------:R-:W-:-:S02]  /*5420*/  IMAD R115, R12, -0x60, RZ ;  /* 0xffffffa00c737824 */ /* 0x000fc400078e02ff */
[----:B------:R-:W-:Y:S01]  /*5430*/  FMUL.FTZ R109, R109, UR56 ;  /* 0x000000386d6d7c20 */ /* 0x000fe20008410000 */
[----:B0-----:R-:W-:Y:S02]  /*5440*/  IMAD.MOV.U32 R108, RZ, RZ, R8 ;  /* 0x000000ffff6c7224 */ /* 0x001fe400078e0008 */
[----:B------:R-:W-:Y:S01]  /*5450*/  FMUL.FTZ R20, R94, UR56 ;  /* 0x000000385e147c20 */ /* 0x000fe20008410000 */
[----:B-1----:R-:W-:Y:S01]  /*5460*/  FMUL.FTZ R13, R88, UR56 ;  /* 0x00000038580d7c20 */ /* 0x002fe20008410000 */
[----:B------:R-:W-:Y:S01]  /*5470*/  UMOV UR14, UR10 ;  /* 0x0000000a000e7c82 */ /* 0x000fe20008000000 */
[----:B------:R-:W-:Y:S01]  /*5480*/  FMUL.FTZ R94, R96, UR56 ;  /* 0x00000038605e7c20 */ /* 0x000fe20008410000 */
[----:B------:R-:W-:Y:S01]  /*5490*/  HGMMA.64x128x16.F32 R24, R156, gdesc[UR12].tnspB, R24, gsb0 ;  /* 0x41e0000c9c187df0 */ /* 0x000fe20008000818 */
[----:B------:R-:W-:Y:S01]  /*54a0*/  UIADD3 UR14, UR10, 0x80, URZ ;  /* 0x000000800a0e7890 */ /* 0x000fe2000fffe03f */
[----:B------:R-:W-:Y:S01]  /*54b0*/  FMUL.FTZ R105, R105, UR56 ;  /* 0x0000003869697c20 */ /* 0x000fe20008410000 */
[----:B------:R-:W-:Y:S01]  /*54c0*/  UMOV UR15, 0x40000040 ;  /* 0x40000040000f7882 */ /* 0x000fe20000000000 */
[----:B------:R-:W-:Y:S01]  /*54d0*/  FMUL.FTZ R21, R95, UR56 ;  /* 0x000000385f157c20 */ /* 0x000fe20008410000 */
[----:B------:R-:W-:Y:S01]  /*54e0*/  FMUL.FTZ R88, R102, UR56 ;  /* 0x0000003866587c20 */ /* 0x000fe20008410000 */
[----:B------:R-:W-:-:S02]  /*54f0*/  VIADD R96, R115, 0x1 ;  /* 0x0000000173607836 */ /* 0x000fc40000000000 */
[----:B------:R-:W-:Y:S01]  /*5500*/  FMUL.FTZ R162, R101, UR56 ;  /* 0x0000003865a27c20 */ /* 0x000fe20008410000 */
[----:B------:R-:W-:Y:S01]  /*5510*/  FMUL.FTZ R95, R107, UR56 ;  /* 0x000000386b5f7c20 */ /* 0x000fe20008410000 */
[----:B------:R0:W1:Y:S01]  /*5520*/  MUFU.TANH R102, R109 ;  /* 0x0000006d00667308 */ /* 0x0000620000002400 */
        /* <DEDUP_REMOVED lines=8> */
[----:B0-----:R-:W-:Y:S01]  /*55b0*/  FMUL.FTZ R109, R119, UR56 ;  /* 0x00000038776d7c20 */ /* 0x001fe20008410000 */
[----:B------:R-:W-:Y:S01]  /*55c0*/  FMUL.FTZ R124, R124, UR56 ;  /* 0x000000387c7c7c20 */ /* 0x000fe20008410000 */
[----:B------:R-:W-:Y:S01]  /*55d0*/  FMUL.FTZ R125, R125, UR56 ;  /* 0x000000387d7d7c20 */ /* 0x000fe20008410000 */
[----:B------:R-:W-:Y:S01]  /*55e0*/  FMUL.FTZ R128, R128, UR56 ;  /* 0x0000003880807c20 */ /* 0x000fe20008410000 */
[----:B------:R-:W-:Y:S01]  /*55f0*/  FMUL.FTZ R129, R129, UR56 ;  /* 0x0000003881817c20 */ /* 0x000fe20008410000 */
[----:B------:R-:W-:Y:S01]  /*5600*/  FMUL.FTZ R132, R132, UR56 ;  /* 0x0000003884847c20 */ /* 0x000fe20008410000 */
[----:B------:R-:W-:Y:S01]  /*5610*/  FMUL.FTZ R133, R133, UR56 ;  /* 0x0000003885857c20 */ /* 0x000fe20008410000 */
[----:B------:R0:W4:Y:S01]  /*5620*/  MUFU.TANH R164, R105 ;  /* 0x0000006900a47308 */ /* 0x0001220000002400 */
[----:B------:R-:W-:Y:S01]  /*5630*/  FMUL.FTZ R116, R116, UR56 ;  /* 0x0000003874747c20 */ /* 0x000fe20008410000 */
[----:B------:R-:W-:Y:S01]  /*5640*/  FMUL.FTZ R120, R120, UR56 ;  /* 0x0000003878787c20 */ /* 0x000fe20008410000 */
[----:B------:R-:W-:Y:S01]  /*5650*/  FMUL.FTZ R134, R134, UR56 ;  /* 0x0000003886867c20 */ /* 0x000fe20008410000 */
[----:B------:R-:W-:Y:S01]  /*5660*/  ISETP.NE.AND P2, PT, R161, RZ, PT ;  /* 0x000000ffa100720c */ /* 0x000fe20003f45270 */
[----:B------:R-:W-:Y:S01]  /*5670*/  FMUL.FTZ R117, R117, UR56 ;  /* 0x0000003875757c20 */ /* 0x000fe20008410000 */
[----:B------:R-:W-:-:S02]  /*5680*/  ULDC UR18, c[0x0][0x9e0] ;  /* 0x0002780000127ab9 */ /* 0x000fc40000000800 */
[----:B------:R-:W1:Y:S01]  /*5690*/  MUFU.TANH R13, R13 ;  /* 0x0000000d000d7308 */ /* 0x000e620000002400 */
[----:B0-----:R-:W-:-:S04]  /*56a0*/  IMAD R105, R9, -0x2, R96 ;  /* 0xfffffffe09697824 */ /* 0x001fc800078e0260 */
[----:B------:R-:W-:-:S03]  /*56b0*/  IMAD R96, R16, UR7, R105 ;  /* 0x0000000710607c24 */ /* 0x000fc6000f8e0269 */
[----:B------:R-:W0:Y:S01]  /*56c0*/  MUFU.TANH R0, R0 ;  /* 0x0000000000007308 */ /* 0x000e220000002400 */
[----:B------:R-:W-:-:S04]  /*56d0*/  VIADD R96, R96, -UR60 ;  /* 0x8000003c60607c36 */ /* 0x000fc80008000000 */
[----:B------:R-:W-:-:S03]  /*56e0*/  VIADD R118, R96, UR61 ;  /* 0x0000003d60767c36 */ /* 0x000fc60008000000 */
        /* <DEDUP_REMOVED lines=12> */
[----:B------:R-:W-:-:S02]  /*57b0*/  WARPGROUP.DEPBAR.LE gsb0, 0x0 ;  /* 0x00008000000079c5 */ /* 0x000fc40000010000 */
[----:B------:R-:W-:-:S05]  /*57c0*/  WARPGROUP.ARRIVE ;  /* 0x00000000000079c5 */ /* 0x000fca0000000000 */
[----:B------:R-:W0:Y:S01]  /*57d0*/  MUFU.TANH R95, R95 ;  /* 0x0000005f005f7308 */ /* 0x000e220000002400 */
[----:B------:R-:W-:Y:S01]  /*57e0*/  HGMMA.64x128x16.F32 R24, R152, gdesc[UR12].tnspB, R24, gsb0 ;  /* 0x41e0000c98187df0 */ /* 0x000fe20008000818 */
[----:B------:R-:W-:Y:S01]  /*57f0*/  UIADD3 UR14, UR10, 0x100, URZ ;  /* 0x000001000a0e7890 */ /* 0x000fe2000fffe03f */
[----:B------:R-:W-:-:S05]  /*5800*/  UMOV UR15, 0x40000040 ;  /* 0x40000040000f7882 */ /* 0x000fca0000000000 */
        /* <DEDUP_REMOVED lines=16> */
[----:B------:R-:W-:Y:S01]  /*5910*/  WARPGROUP.ARRIVE ;  /* 0x00000000000079c5 */ /* 0x000fe20000000000 */
[----:B------:R-:W-:Y:S01]  /*5920*/  FMUL.FTZ R154, R97, UR56 ;  /* 0x00000038619a7c20 */ /* 0x000fe20008410000 */
[----:B------:R-:W-:Y:S01]  /*5930*/  FMUL.FTZ R97, R110, UR56 ;  /* 0x000000386e617c20 */ /* 0x000fe20008410000 */
[----:B------:R-:W-:Y:S02]  /*5940*/  FMUL.FTZ R152, R131, UR56 ;  /* 0x0000003883987c20 */ /* 0x000fe40008410000 */
[----:B------:R5:W0:Y:S01]  /*5950*/  MUFU.TANH R110, R117 ;  /* 0x00000075006e7308 */ /* 0x000a220000002400 */
[----:B------:R-:W-:Y:S01]  /*5960*/  HGMMA.64x128x16.F32 R24, R148, gdesc[UR12].tnspB, R24, gsb0 ;  /* 0x41e0000c94187df0 */ /* 0x000fe20008000818 */
[----:B------:R-:W-:Y:S01]  /*5970*/  UIADD3 UR14, UR10, 0x180, URZ ;  /* 0x000001800a0e7890 */ /* 0x000fe2000fffe03f */
[----:B------:R-:W-:-:S05]  /*5980*/  UMOV UR15, 0x40000040 ;  /* 0x40000040000f7882 */ /* 0x000fca0000000000 */
[----:B------:R-:W0:Y:S01]  /*5990*/  MUFU.TANH R154, R154 ;  /* 0x0000009a009a7308 */ /* 0x000e220000002400 */
[----:B-----5:R-:W-:-:S07]  /*59a0*/  VIADD R117, R96, UR18 ;  /* 0x0000001260757c36 */ /* 0x020fce0008000000 */
[----:B------:R-:W0:Y:S08]  /*59b0*/  MUFU.TANH R97, R97 ;  /* 0x0000006100617308 */ /* 0x000e300000002400 */
[----:B------:R-:W0:Y:S01]  /*59c0*/  MUFU.TANH R152, R152 ;  /* 0x0000009800987308 */ /* 0x000e220000002400 */
[----:B------:R-:W-:Y:S02]  /*59d0*/  WARPGROUP.DEPBAR.LE gsb0, 0x0 ;  /* 0x00008000000079c5 */ /* 0x000fe40000010000 */
[----:B------:R-:W-:Y:S01]  /*59e0*/  WARPGROUP.ARRIVE ;  /* 0x00000000000079c5 */ /* 0x000fe20000000000 */
[----:B------:R-:W-:Y:S01]  /*59f0*/  FMUL.FTZ R148, R127, UR56 ;  /* 0x000000387f947c20 */ /* 0x000fe20008410000 */
[----:B------:R-:W-:-:S04]  /*5a00*/  FMUL.FTZ R150, R130, UR56 ;  /* 0x0000003882967c20 */ /* 0x000fc80008410000 */
[----:B------:R-:W-:Y:S01]  /*5a10*/  HGMMA.64x128x16.F32 R24, R144, gdesc[UR12].tnspB, R24, gsb0 ;  /* 0x41e0000c90187df0 */ /* 0x000fe20008000818 */
[----:B------:R-:W-:Y:S01]  /*5a20*/  UIADD3 UR14, UR10, 0x200, URZ ;  /* 0x000002000a0e7890 */ /* 0x000fe2000fffe03f */
[----:B------:R-:W0:Y:S01]  /*5a30*/  MUFU.TANH R148, R148 ;  /* 0x0000009400947308 */ /* 0x000e220000002400 */
[----:B------:R-:W-:Y:S01]  /*5a40*/  UMOV UR15, 0x40000040 ;  /* 0x40000040000f7882 */ /* 0x000fe20000000000 */
[----:B------:R-:W-:-:S06]  /*5a50*/  UIADD3 UR10, UR10, 0x280, URZ ;  /* 0x000002800a0a7890 */ /* 0x000fcc000fffe03f */
[----:B------:R-:W0:Y:S01]  /*5a60*/  MUFU.TANH R150, R150 ;  /* 0x0000009600967308 */ /* 0x000e220000002400 */
[----:B------:R-:W-:Y:S02]  /*5a70*/  WARPGROUP.DEPBAR.LE gsb0, 0x0 ;  /* 0x00008000000079c5 */ /* 0x000fe40000010000 */
[----:B------:R-:W-:Y:S01]  /*5a80*/  WARPGROUP.ARRIVE ;  /* 0x00000000000079c5 */ /* 0x000fe20000000000 */
[----:B------:R-:W-:Y:S01]  /*5a90*/  FMUL.FTZ R144, R89, UR56 ;  /* 0x0000003859907c20 */ /* 0x000fe20008410000 */
[----:B------:R-:W-:Y:S01]  /*5aa0*/  FMUL.FTZ R145, R93, UR56 ;  /* 0x000000385d917c20 */ /* 0x000fe20008410000 */
[----:B------:R-:W5:Y:S01]  /*5ab0*/  @P3 LDC R89, c[0x0][0x44c] ;  /* 0x00011300ff593b82 */ /* 0x000f620000000800 */
[----:B------:R-:W-:Y:S01]  /*5ac0*/  FMUL.FTZ R93, R106, UR56 ;  /* 0x000000386a5d7c20 */ /* 0x000fe20008410000 */
[----:B------:R-:W-:Y:S01]  /*5ad0*/  FMUL.FTZ R146, R126, UR56 ;  /* 0x000000387e927c20 */ /* 0x000fe20008410000 */
[----:B------:R-:W-:Y:S01]  /*5ae0*/  HGMMA.64x128x16.F32 R24, R140, gdesc[UR12].tnspB, R24, gsb0 ;  /* 0x41e0000c8c187df0 */ /* 0x000fe20008000818 */
[----:B------:R-:W-:Y:S01]  /*5af0*/  UMOV UR14, UR10 ;  /* 0x0000000a000e7c82 */ /* 0x000fe20008000000 */
[----:B------:R-:W-:Y:S01]  /*5b00*/  UMOV UR15, 0x40000040 ;  /* 0x40000040000f7882 */ /* 0x000fe20000000000 */
[----:B------:R-:W0:Y:S08]  /*5b10*/  MUFU.TANH R144, R144 ;  /* 0x0000009000907308 */ /* 0x000e300000002400 */
[----:B------:R-:W0:Y:S08]  /*5b20*/  MUFU.TANH R145, R145 ;  /* 0x0000009100917308 */ /* 0x000e300000002400 */
[----:B------:R-:W0:Y:S01]  /*5b30*/  MUFU.TANH R93, R93 ;  /* 0x0000005d005d7308 */ /* 0x000e220000002400 */
[----:B-----5:R-:W-:-:S05]  /*5b40*/  @P3 IMAD.HI.U32 R89, R8, R89, RZ ;  /* 0x0000005908593227 */ /* 0x020fca00078e00ff */
[----:B---3--:R-:W-:Y:S01]  /*5b50*/  @P3 SHF.R.U32.HI R108, RZ, R90, R89 ;  /* 0x0000005aff6c3219 */ /* 0x008fe20000011659 */
[----:B------:R-:W-:Y:S01]  /*5b60*/  IMAD.U32 R89, RZ, RZ, UR59 ;  /* 0x0000003bff597e24 */ /* 0x000fe2000f8e00ff */
[----:B------:R3:W0:Y:S03]  /*5b70*/  MUFU.TANH R106, R116 ;  /* 0x00000074006a7308 */ /* 0x0006260000002400 */
[----:B------:R-:W-:Y:S01]  /*5b80*/  @!P1 VIADD R89, R89, 0x2a840 ;  /* 0x0002a84059599836 */ /* 0x000fe20000000000 */
[----:B------:R-:W5:Y:S04]  /*5b90*/  SHFL.IDX PT, R111, R108, RZ, 0x1c1f ;  /* 0x001c1fff6c6f7589 */ /* 0x000f6800000e0000 */
[----:B------:R-:W-:Y:S01]  /*5ba0*/  @!P1 PRMT R90, RZ, 0x654, R89 ;  /* 0x00000654ff5a9816 */ /* 0x000fe20000000059 */
[----:B------:R-:W0:Y:S08]  /*5bb0*/  MUFU.TANH R146, R146 ;  /* 0x0000009200927308 */ /* 0x000e300000002400 */
[----:B------:R3:W0:Y:S01]  /*5bc0*/  MUFU.TANH R89, R134 ;  /* 0x0000008600597308 */ /* 0x0006220000002400 */
[----:B-----5:R-:W-:Y:S01]  /*5bd0*/  IMAD.IADD R96, R117, 0x1, R111 ;  /* 0x0000000175607824 */ /* 0x020fe200078e026f */
[----:B------:R-:W-:-:S02]  /*5be0*/  WARPGROUP.DEPBAR.LE gsb0, 0x0 ;  /* 0x00008000000079c5 */ /* 0x000fc40000010000 */
[----:B------:R-:W-:Y:S01]  /*5bf0*/  WARPGROUP.ARRIVE ;  /* 0x00000000000079c5 */ /* 0x000fe20000000000 */
[----:B------:R-:W-:Y:S01]  /*5c00*/  FMUL.FTZ R140, R122, UR56 ;  /* 0x000000387a8c7c20 */ /* 0x000fe20008410000 */
[----:B------:R-:W-:Y:S01]  /*5c10*/  FMUL.FTZ R142, R123, UR56 ;  /* 0x000000387b8e7c20 */ /* 0x000fe20008410000 */
[----:B------:R-:W-:Y:S02]  /*5c20*/  VIADD R122, R105, 0xffffffff ;  /* 0xffffffff697a7836 */ /* 0x000fe40000000000 */
[----:B------:R-:W-:Y:S01]  /*5c30*/  IMAD.IADD R105, R118, 0x1, R111 ;  /* 0x0000000176697824 */ /* 0x000fe200078e026f */
[----:B------:R-:W-:Y:S01]  /*5c40*/  HGMMA.64x128x16.F32 R24, R136, gdesc[UR12].tnspB, R24, gsb0 ;  /* 0x41e0000c88187df0 */ /* 0x000fe20008000818 */
[----:B------:R-:W0:Y:S08]  /*5c50*/  MUFU.TANH R140, R140 ;  /* 0x0000008c008c7308 */ /* 0x000e300000002400 */
[----:B------:R-:W0:Y:S01]  /*5c60*/  MUFU.TANH R142, R142 ;  /* 0x0000008e008e7308 */ /* 0x000e220000002400 */
[----:B------:R-:W-:-:S02]  /*5c70*/  WARPGROUP.DEPBAR.LE gsb0, 0x0 ;  /* 0x00008000000079c5 */ /* 0x000fc40000010000 */
[----:B------:R5:W-:Y:S02]  /*5c80*/  @!P1 SYNCS.ARRIVE.TRANS64.RED.A1T0 RZ, [R90+URZ], RZ ;  /* 0x000000ff5aff99a7 */ /* 0x000be4000810043f */
[----:B-----5:R-:W-:-:S06]  /*5c90*/  FMUL.FTZ R90, R135, UR56 ;  /* 0x00000038875a7c20 */ /* 0x020fcc0008410000 */
[----:B------:R-:W0:Y:S01]  /*5ca0*/  MUFU.TANH R90, R90 ;  /* 0x0000005a005a7308 */ /* 0x000e220000002400 */
[----:B-1234-:R-:W-:Y:S05]  /*5cb0*/  @!P2 BRA `(.L_x_937) ;  /* 0x000000000058a947 */ /* 0x01efea0003800000 */
[----:B------:R-:W-:Y:S01]  /*5cc0*/  IMAD R98, R16, UR7, R111 ;  /* 0x0000000710627c24 */ /* 0x000fe2000f8e026f */
[----:B------:R-:W-:Y:S03]  /*5cd0*/  BSSY B0, `(.L_x_938) ;  /* 0x0000011000007945 */ /* 0x000fe60003800000 */
[----:B------:R-:W-:-:S05]  /*5ce0*/  VIADD R111, R98, -UR60 ;  /* 0x8000003c626f7c36 */ /* 0x000fca0008000000 */
[----:B------:R-:W-:-:S13]  /*5cf0*/  ISETP.GT.AND P2, PT, R111, -0x1, PT ;  /* 0xffffffff6f00780c */ /* 0x000fda0003f44270 */
[----:B------:R-:W-:Y:S05]  /*5d00*/  @P2 BRA `(.L_x_939) ;  /* 0x0000000000202947 */ /* 0x000fea0003800000 */
[----:B------:R-:W-:Y:S01]  /*5d10*/  IMAD.U32 R116, RZ, RZ, UR6 ;  /* 0x00000006ff747e24 */ /* 0x000fe2000f8e00ff */
[----:B------:R-:W-:-:S04]  /*5d20*/  LOP3.LUT R111, RZ, R111, RZ, 0x33, !PT ;  /* 0x0000006fff6f7212 */ /* 0x000fc800078e33ff */
[----:B------:R-:W-:-:S13]  /*5d30*/  ISETP.NE.AND P2, PT, R116, 0x1, PT ;  /* 0x000000017400780c */ /* 0x000fda0003f45270 */
[----:B------:R-:W1:Y:S02]  /*5d40*/  @P2 LDC.64 R126, c[0x0][0x9e8] ;  /* 0x00027a00ff7e2b82 */ /* 0x000e640000000a00 */
[----:B-1----:R-:W-:-:S05]  /*5d50*/  @P2 IMAD.HI.U32 R98, R111, R126, RZ ;  /* 0x0000007e6f622227 */ /* 0x002fca00078e00ff */
[----:B------:R-:W-:-:S04]  /*5d60*/  @P2 SHF.R.U32.HI R111, RZ, R127, R98 ;  /* 0x0000007fff6f2219 */ /* 0x000fc80000011662 */
[----:B------:R-:W-:Y:S01]  /*5d70*/  LOP3.LUT R111, RZ, R111, RZ, 0x33, !PT ;  /* 0x0000006fff6f7212 */ /* 0x000fe200078e33ff */
[----:B------:R-:W-:Y:S06]  /*5d80*/  BRA `(.L_x_940) ;  /* 0x0000000000147947 */ /* 0x000fec0003800000 */
.L_x_939:
[----:B------:R-:W-:-:S05]  /*5d90*/  IMAD.U32 R116, RZ, RZ, UR6 ;  /* 0x00000006ff747e24 */ /* 0x000fca000f8e00ff */
[----:B------:R-:W-:-:S13]  /*5da0*/  ISETP.NE.AND P2, PT, R116, 0x1, PT ;  /* 0x000000017400780c */ /* 0x000fda0003f45270 */
[----:B------:R-:W1:Y:S02]  /*5db0*/  @P2 LDC.64 R126, c[0x0][0x9e8] ;  /* 0x00027a00ff7e2b82 */ /* 0x000e640000000a00 */
[----:B-1----:R-:W-:-:S05]  /*5dc0*/  @P2 IMAD.HI.U32 R98, R111, R126, RZ ;  /* 0x0000007e6f622227 */ /* 0x002fca00078e00ff */
[----:B------:R-:W-:-:S07]  /*5dd0*/  @P2 SHF.R.U32.HI R111, RZ, R127, R98 ;  /* 0x0000007fff6f2219 */ /* 0x000fce0000011662 */
.L_x_940:
[----:B------:R-:W-:Y:S05]  /*5de0*/  BSYNC B0 ;  /* 0x0000000000007941 */ /* 0x000fea0003800000 */
.L_x_938:
[----:B------:R-:W-:-:S05]  /*5df0*/  IMAD R111, R111, R116, R122 ;  /* 0x000000746f6f7224 */ /* 0x000fca00078e027a */
[----:B------:R-:W-:Y:S02]  /*5e00*/  VIADDMNMX R96, R111, R116, R96, PT ;  /* 0x000000746f607246 */ /* 0x000fe40003800160 */
[----:B------:R-:W-:-:S07]  /*5e10*/  VIMNMX R105, R105, R111, !PT ;  /* 0x0000006f69697248 */ /* 0x000fce0007fe0100 */
.L_x_937:
[C---:B------:R-:W-:Y:S02]  /*5e20*/  ISETP.GE.AND P2, PT, R115.reuse, 0x2, PT ;  /* 0x000000027300780c */ /* 0x040fe40003f46270 */
[----:B------:R-:W-:Y:S02]  /*5e30*/  ISETP.GE.AND P5, PT, R115, 0xa, PT ;  /* 0x0000000a7300780c */ /* 0x000fe40003fa6270 */
[----:B------:R-:W-:Y:S02]  /*5e40*/  ISETP.GT.AND P3, PT, R105, 0x1, !P2 ;  /* 0x000000016900780c */ /* 0x000fe40005764270 */
[----:B------:R-:W-:Y:S02]  /*5e50*/  P2R R123, PR, RZ, 0x20 ;  /* 0x00000020ff7b7803 */ /* 0x000fe40000000000 */
[----:B------:R-:W-:Y:S02]  /*5e60*/  ISETP.LT.OR P4, PT, R96, 0x2, P3 ;  /* 0x000000026000780c */ /* 0x000fe40001f81670 */
[----:B------:R-:W-:-:S02]  /*5e70*/  ISETP.GE.AND P3, PT, R115, 0x9, PT ;  /* 0x000000097300780c */ /* 0x000fc40003f66270 */
[----:B0-----:R-:W-:Y:S02]  /*5e80*/  FSEL R156, R144, -INF , !P4 ;  /* 0xff800000909c7808 */ /* 0x001fe40006000000 */
        /* <DEDUP_REMOVED lines=12> */
[----:B------:R-:W-:Y:S02]  /*5f50*/  FSEL R170, R94, -INF , !P4 ;  /* 0xff8000005eaa7808 */ /* 0x000fe40006000000 */
        /* <DEDUP_REMOVED lines=17> */
[----:B------:R-:W-:Y:S02]  /*6070*/  ISETP.LT.OR P4, PT, R96, 0x21, P4 ;  /* 0x000000216000780c */ /* 0x000fe40002781670 */
[----:B------:R-:W-:-:S02]  /*6080*/  P2R R135, PR, RZ, 0x20 ;  /* 0x00000020ff877803 */ /* 0x000fc40000000000 */
        /* <DEDUP_REMOVED lines=64> */
[----:B------:R-:W-:-:S04]  /*6490*/  ISETP.GT.AND P6, PT, R105, 0x58, !P5 ;  /* 0x000000586900780c */ /* 0x000fc80006fc4270 */
[----:B------:R-:W-:-:S04]  /*64a0*/  ISETP.LT.OR P6, PT, R96, 0x59, P6 ;  /* 0x000000596000780c */ /* 0x000fc800037c1670 */
[----:B------:R-:W-:Y:S02]  /*64b0*/  FSEL R92, R132, -INF , !P6 ;  /* 0xff800000845c7808 */ /* 0x000fe40007000000 */
[----:B------:R-:W-:-:S04]  /*64c0*/  ISETP.GE.AND P6, PT, R115, 0x1, PT ;  /* 0x000000017300780c */ /* 0x000fc80003fc6270 */
[----:B------:R-:W-:Y:S02]  /*64d0*/  P2R R119, PR, RZ, 0x40 ;  /* 0x00000040ff777803 */ /* 0x000fe40000000000 */
[----:B------:R-:W-:-:S04]  /*64e0*/  ISETP.GT.AND P6, PT, R105, RZ, !P6 ;  /* 0x000000ff6900720c */ /* 0x000fc800077c4270 */
[----:B------:R-:W-:-:S04]  /*64f0*/  ISETP.LT.OR P6, PT, R96, 0x1, P6 ;  /* 0x000000016000780c */ /* 0x000fc800037c1670 */
[----:B------:R-:W-:Y:S02]  /*6500*/  FSEL R174, R13, -INF , !P6 ;  /* 0xff8000000dae7808 */ /* 0x000fe40007000000 */
[----:B------:R-:W-:Y:S01]  /*6510*/  ISETP.GE.AND P6, PT, R115, 0x5a, PT ;  /* 0x0000005a7300780c */ /* 0x000fe20003fc6270 */
[----:B------:R-:W0:Y:S03]  /*6520*/  SHFL.IDX PT, R13, R108, 0x1, 0x1c1f ;  /* 0x003c1f006c0d7f89 */ /* 0x000e2600000e0000 */
[----:B------:R-:W-:Y:S02]  /*6530*/  P2R R129, PR, RZ, 0x40 ;  /* 0x00000040ff817803 */ /* 0x000fe40000000000 */
[----:B------:R-:W-:-:S04]  /*6540*/  ISETP.GT.AND P6, PT, R105, 0x59, !P6 ;  /* 0x000000596900780c */ /* 0x000fc800077c4270 */
[----:B------:R-:W-:-:S04]  /*6550*/  ISETP.LT.OR P6, PT, R96, 0x5a, P6 ;  /* 0x0000005a6000780c */ /* 0x000fc800037c1670 */
[----:B------:R-:W-:Y:S02]  /*6560*/  FSEL R96, R133, -INF , !P6 ;  /* 0xff80000085607808 */ /* 0x000fe40007000000 */
[----:B------:R-:W-:Y:S01]  /*6570*/  ISETP.NE.AND P6, PT, R161, RZ, PT ;  /* 0x000000ffa100720c */ /* 0x000fe20003fc5270 */
[--C-:B0-----:R-:W-:Y:S02]  /*6580*/  IMAD.IADD R105, R117, 0x1, R13.reuse ;  /* 0x0000000175697824 */ /* 0x101fe400078e020d */
[----:B------:R-:W-:-:S10]  /*6590*/  IMAD.IADD R111, R118, 0x1, R13 ;  /* 0x00000001766f7824 */ /* 0x000fd400078e020d */
[----:B------:R-:W-:Y:S05]  /*65a0*/  @!P6 BRA `(.L_x_941) ;  /* 0x000000000058e947 */ /* 0x000fea0003800000 */
        /* <DEDUP_REMOVED lines=8> */
[----:B------:R-:W0:Y:S02]  /*6630*/  @P6 LDC.64 R114, c[0x0][0x9e8] ;  /* 0x00027a00ff726b82 */ /* 0x000e240000000a00 */
[----:B0-----:R-:W-:-:S05]  /*6640*/  @P6 IMAD.HI.U32 R114, R13, R114, RZ ;  /* 0x000000720d726227 */ /* 0x001fca00078e00ff */
[----:B------:R-:W-:-:S04]  /*6650*/  @P6 SHF.R.U32.HI R13, RZ, R115, R114 ;  /* 0x00000073ff0d6219 */ /* 0x000fc80000011672 */
[----:B------:R-:W-:Y:S01]  /*6660*/  LOP3.LUT R13, RZ, R13, RZ, 0x33, !PT ;  /* 0x0000000dff0d7212 */ /* 0x000fe200078e33ff */
[----:B------:R-:W-:Y:S06]  /*6670*/  BRA `(.L_x_944) ;  /* 0x0000000000147947 */ /* 0x000fec0003800000 */
.L_x_943:
[----:B------:R-:W-:-:S05]  /*6680*/  IMAD.U32 R113, RZ, RZ, UR6 ;  /* 0x00000006ff717e24 */ /* 0x000fca000f8e00ff */
[----:B------:R-:W-:-:S13]  /*6690*/  ISETP.NE.AND P6, PT, R113, 0x1, PT ;  /* 0x000000017100780c */ /* 0x000fda0003fc5270 */
[----:B------:R-:W0:Y:S02]  /*66a0*/  @P6 LDC.64 R114, c[0x0][0x9e8] ;  /* 0x00027a00ff726b82 */ /* 0x000e240000000a00 */
[----:B0-----:R-:W-:-:S05]  /*66b0*/  @P6 IMAD.HI.U32 R114, R13, R114, RZ ;  /* 0x000000720d726227 */ /* 0x001fca00078e00ff */
[----:B------:R-:W-:-:S07]  /*66c0*/  @P6 SHF.R.U32.HI R13, RZ, R115, R114 ;  /* 0x00000073ff0d6219 */ /* 0x000fce0000011672 */
.L_x_944:
[----:B------:R-:W-:Y:S05]  /*66d0*/  BSYNC B0 ;  /* 0x0000000000007941 */ /* 0x000fea0003800000 */
.L_x_942:
[----:B------:R-:W-:-:S05]  /*66e0*/  IMAD R108, R13, R113, R122 ;  /* 0x000000710d6c7224 */ /* 0x000fca00078e027a */
[----:B------:R-:W-:Y:S02]  /*66f0*/  VIADDMNMX R105, R108, R113, R105, PT ;  /* 0x000000716c697246 */ /* 0x000fe40003800169 */
[----:B------:R-:W-:-:S07]  /*6700*/  VIMNMX R111, R111, R108, !PT ;  /* 0x0000006c6f6f7248 */ /* 0x000fce0007fe0100 */
.L_x_941:
[C---:B------:R-:W-:Y:S01]  /*6710*/  ISETP.GT.AND P2, PT, R111.reuse, 0x1, !P2 ;  /* 0x000000016f00780c */ /* 0x040fe20005744270 */
[----:B------:R-:W-:Y:S01]  /*6720*/  UMOV UR5, UR4 ;  /* 0x0000000400057c82 */ /* 0x000fe20008000000 */
        /* <DEDUP_REMOVED lines=39> */
[----:B------:R-:W-:Y:S02]  /*69a0*/  ISETP.GT.AND P2, PT, R111, 0x20, !P3 ;  /* 0x000000206f00780c */ /* 0x000fe40005f44270 */
[----:B------:R-:W-:-:S02]  /*69b0*/  ISETP.NE.AND P3, PT, R124, RZ, PT ;  /* 0x000000ff7c00720c */ /* 0x000fc40003f65270 */
        /* <DEDUP_REMOVED lines=24> */
[----:B------:R-:W-:Y:S02]  /*6b40*/  ISETP.GT.AND P2, PT, R111, 0x30, !P2 ;  /* 0x000000306f00780c */ /* 0x000fe40005744270 */
[----:B------:R-:W-:Y:S02]  /*6b50*/  FMNMX.FTZ R13, R92, R13, !PT ;  /* 0x0000000d5c0d7209 */ /* 0x000fe40007810000 */
[----:B------:R-:W-:Y:S02]  /*6b60*/  ISETP.LT.OR P2, PT, R105, 0x31, P2 ;  /* 0x000000316900780c */ /* 0x000fe40001741670 */
[----:B------:R-:W-:Y:S02]  /*6b70*/  FMNMX.FTZ R21, R96, R13, !PT ;  /* 0x0000000d60157209 */ /* 0x000fe40007810000 */
[----:B------:R-:W-:Y:S01]  /*6b80*/  FSEL R124, R101, -INF , !P2 ;  /* 0xff800000657c7808 */ /* 0x000fe20005000000 */
[----:B------:R-:W0:Y:S01]  /*6b90*/  LDC R13, c[0x0][0x988] ;  /* 0x00026200ff0d7b82 */ /* 0x000e220000000800 */
[----:B------:R-:W-:Y:S01]  /*6ba0*/  ISETP.NE.AND P2, PT, R141, RZ, PT ;  /* 0x000000ff8d00720c */ /* 0x000fe20003f45270 */
[----:B------:R-:W1:Y:S01]  /*6bb0*/  SHFL.BFLY PT, R160, R21, 0x2, 0x1f ;  /* 0x0c401f0015a07f89 */ /* 0x000e6200000e0000 */
[----:B------:R-:W-:-:S02]  /*6bc0*/  ISETP.NE.AND P6, PT, R125, RZ, PT ;  /* 0x000000ff7d00720c */ /* 0x000fc40003fc5270 */
[C---:B------:R-:W-:Y:S02]  /*6bd0*/  ISETP.GT.AND P2, PT, R111.reuse, 0x31, !P2 ;  /* 0x000000316f00780c */ /* 0x040fe40005744270 */
[----:B------:R-:W-:Y:S02]  /*6be0*/  ISETP.GT.AND P4, PT, R111, 0x51, !P4 ;  /* 0x000000516f00780c */ /* 0x000fe40006784270 */
[C---:B------:R-:W-:Y:S02]  /*6bf0*/  ISETP.LT.OR P2, PT, R105.reuse, 0x32, P2 ;  /* 0x000000326900780c */ /* 0x040fe40001741670 */
[----:B------:R-:W-:Y:S02]  /*6c00*/  ISETP.LT.OR P4, PT, R105, 0x52, P4 ;  /* 0x000000526900780c */ /* 0x000fe40002781670 */
[----:B------:R-:W-:Y:S02]  /*6c10*/  FSEL R126, R103, -INF , !P2 ;  /* 0xff800000677e7808 */ /* 0x000fe40005000000 */
[----:B------:R-:W-:-:S02]  /*6c20*/  ISETP.NE.AND P2, PT, R143, RZ, PT ;  /* 0x000000ff8f00720c */ /* 0x000fc40003f45270 */
[C---:B------:R-:W-:Y:S02]  /*6c30*/  ISETP.GT.AND P5, PT, R111.reuse, 0x58, !P5 ;  /* 0x000000586f00780c */ /* 0x040fe40006fa4270 */
[----:B------:R-:W-:Y:S02]  /*6c40*/  ISETP.GT.AND P2, PT, R111, 0x38, !P2 ;  /* 0x000000386f00780c */ /* 0x000fe40005744270 */
[----:B------:R-:W-:Y:S02]  /*6c50*/  FSEL R152, R152, -INF , !P4 ;  /* 0xff80000098987808 */ /* 0x000fe40006000000 */
[C---:B------:R-:W-:Y:S02]  /*6c60*/  ISETP.LT.OR P2, PT, R105.reuse, 0x39, P2 ;  /* 0x000000396900780c */ /* 0x040fe40001741670 */
[----:B------:R-:W-:Y:S02]  /*6c70*/  ISETP.LT.OR P5, PT, R105, 0x59, P5 ;  /* 0x000000596900780c */ /* 0x000fe40002fa1670 */
[----:B------:R-:W-:-:S02]  /*6c80*/  FSEL R132, R107, -INF , !P2 ;  /* 0xff8000006b847808 */ /* 0x000fc40005000000 */
[----:B------:R-:W-:Y:S02]  /*6c90*/  ISETP.NE.AND P2, PT, R145, RZ, PT ;  /* 0x000000ff9100720c */ /* 0x000fe40003f45270 */
[----:B-1----:R-:W-:Y:S02]  /*6ca0*/  FMNMX.FTZ R23, R21, R160, !PT ;  /* 0x000000a015177209 */ /* 0x002fe40007810000 */
[----:B------:R-:W-:-:S03]  /*6cb0*/  ISETP.GT.AND P2, PT, R111, 0x39, !P2 ;  /* 0x000000396f00780c */ /* 0x000fc60005744270 */
[----:B------:R-:W1:Y:S01]  /*6cc0*/  SHFL.BFLY PT, R160, R23, 0x1, 0x1f ;  /* 0x0c201f0017a07f89 */ /* 0x000e6200000e0000 */
[----:B------:R-:W-:-:S04]  /*6cd0*/  ISETP.LT.OR P2, PT, R105, 0x3a, P2 ;  /* 0x0000003a6900780c */ /* 0x000fc80001741670 */
[----:B------:R-:W-:Y:S02]  /*6ce0*/  FSEL R138, R109, -INF , !P2 ;  /* 0xff8000006d8a7808 */ /* 0x000fe40005000000 */
[----:B------:R-:W-:-:S04]  /*6cf0*/  ISETP.NE.AND P2, PT, R147, RZ, PT ;  /* 0x000000ff9300720c */ /* 0x000fc80003f45270 */
[----:B------:R-:W-:-:S04]  /*6d00*/  ISETP.GT.AND P2, PT, R111, 0x40, !P2 ;  /* 0x000000406f00780c */ /* 0x000fc80005744270 */
[----:B------:R-:W-:-:S04]  /*6d10*/  ISETP.LT.OR P2, PT, R105, 0x41, P2 ;  /* 0x000000416900780c */ /* 0x000fc80001741670 */
[----:B------:R-:W-:Y:S02]  /*6d20*/  FSEL R140, R140, -INF , !P2 ;  /* 0xff8000008c8c7808 */ /* 0x000fe40005000000 */
[----:B------:R-:W-:Y:S02]  /*6d30*/  ISETP.NE.AND P2, PT, R149, RZ, PT ;  /* 0x000000ff9500720c */ /* 0x000fe40003f45270 */
[----:B-1----:R-:W-:Y:S02]  /*6d40*/  FMNMX.FTZ R160, R23, R160, !PT ;  /* 0x000000a017a07209 */ /* 0x002fe40007810000 */
[----:B------:R-:W-:-:S04]  /*6d50*/  ISETP.GT.AND P2, PT, R111, 0x41, !P2 ;  /* 0x000000416f00780c */ /* 0x000fc80005744270 */
[----:B------:R-:W-:-:S04]  /*6d60*/  ISETP.LT.OR P2, PT, R105, 0x42, P2 ;  /* 0x000000426900780c */ /* 0x000fc80001741670 */
[----:B------:R-:W-:Y:S02]  /*6d70*/  FSEL R142, R142, -INF , !P2 ;  /* 0xff8000008e8e7808 */ /* 0x000fe40005000000 */
[----:B------:R-:W-:-:S04]  /*6d80*/  ISETP.NE.AND P2, PT, R121, RZ, PT ;  /* 0x000000ff7900720c */ /* 0x000fc80003f45270 */
[----:B------:R-:W-:-:S04]  /*6d90*/  ISETP.GT.AND P2, PT, R111, 0x48, !P2 ;  /* 0x000000486f00780c */ /* 0x000fc80005744270 */
[----:B------:R-:W-:-:S04]  /*6da0*/  ISETP.LT.OR P2, PT, R105, 0x49, P2 ;  /* 0x000000496900780c */ /* 0x000fc80001741670 */
[----:B------:R-:W-:Y:S02]  /*6db0*/  FSEL R146, R146, -INF , !P2 ;  /* 0xff80000092927808 */ /* 0x000fe40005000000 */
[----:B------:R-:W-:-:S04]  /*6dc0*/  ISETP.GT.AND P2, PT, R111, 0x49, !P3 ;  /* 0x000000496f00780c */ /* 0x000fc80005f44270 */
[----:B------:R-:W-:-:S04]  /*6dd0*/  ISETP.LT.OR P2, PT, R105, 0x4a, P2 ;  /* 0x0000004a6900780c */ /* 0x000fc80001741670 */
[----:B------:R-:W-:Y:S02]  /*6de0*/  FSEL R148, R148, -INF , !P2 ;  /* 0xff80000094947808 */ /* 0x000fe40005000000 */
[----:B------:R-:W-:Y:S02]  /*6df0*/  ISETP.GT.AND P2, PT, R111, 0x50, !P6 ;  /* 0x000000506f00780c */ /* 0x000fe40007744270 */
[----:B------:R-:W-:Y:S02]  /*6e00*/  ISETP.NE.AND P6, PT, R119, RZ, PT ;  /* 0x000000ff7700720c */ /* 0x000fe40003fc5270 */
[----:B------:R-:W-:-:S04]  /*6e10*/  ISETP.LT.OR P2, PT, R105, 0x51, P2 ;  /* 0x000000516900780c */ /* 0x000fc80001741670 */
[----:B------:R-:W-:Y:S02]  /*6e20*/  FSEL R150, R150, -INF , !P2 ;  /* 0xff80000096967808 */ /* 0x000fe40005000000 */
[----:B------:R-:W-:Y:S02]  /*6e30*/  ISETP.GT.AND P2, PT, R111, RZ, !P6 ;  /* 0x000000ff6f00720c */ /* 0x000fe40007744270 */
[----:B------:R-:W-:Y:S02]  /*6e40*/  ISETP.NE.AND P6, PT, R129, RZ, PT ;  /* 0x000000ff8100720c */ /* 0x000fe40003fc5270 */
[----:B------:R-:W-:Y:S02]  /*6e50*/  ISETP.LT.OR P2, PT, R105, 0x1, P2 ;  /* 0x000000016900780c */ /* 0x000fe40001741670 */
[----:B------:R-:W-:Y:S02]  /*6e60*/  ISETP.GT.AND P3, PT, R111, 0x59, !P6 ;  /* 0x000000596f00780c */ /* 0x000fe40007764270 */
[----:B------:R-:W-:Y:S01]  /*6e70*/  FSEL R107, R0, -INF , !P2 ;  /* 0xff800000006b7808 */ /* 0x000fe20005000000 */
[C---:B0-----:R-:W-:Y:S01]  /*6e80*/  FMUL.FTZ R0, R160.reuse, R13 ;  /* 0x0000000da0007220 */ /* 0x041fe20000410000 */
[----:B------:R-:W-:-:S02]  /*6e90*/  FSETP.NEU.FTZ.AND P2, PT, R160, -INF , PT ;  /* 0xff800000a000780b */ /* 0x000fc40003f5d000 */
[----:B------:R-:W-:Y:S02]  /*6ea0*/  FMNMX.FTZ R21, R107, R10, !PT ;  /* 0x0000000a6b157209 */ /* 0x000fe40007810000 */
[----:B------:R-:W-:Y:S02]  /*6eb0*/  FSEL R113, R0, RZ, P2 ;  /* 0x000000ff00717208 */ /* 0x000fe40001000000 */
[----:B------:R-:W-:Y:S02]  /*6ec0*/  FMNMX.FTZ R23, R2, R21, !PT ;  /* 0x0000001502177209 */ /* 0x000fe40007810000 */
[----:B------:R-:W-:Y:S01]  /*6ed0*/  ISETP.LT.OR P3, PT, R105, 0x5a, P3 ;  /* 0x0000005a6900780c */ /* 0x000fe20001f61670 */
[--C-:B------:R-:W-:Y:S01]  /*6ee0*/  FFMA.FTZ R0, R174, R13, -R113.reuse ;  /* 0x0000000dae007223 */ /* 0x100fe20000010871 */
[----:B------:R-:W-:Y:S01]  /*6ef0*/  FMNMX.FTZ R23, R20, R23, !PT ;  /* 0x0000001714177209 */ /* 0x000fe20007810000 */
[-CC-:B------:R-:W-:Y:S01]  /*6f00*/  FFMA.FTZ R168, R168, R13.reuse, -R113.reuse ;  /* 0x0000000da8a87223 */ /* 0x180fe20000010871 */
[--C-:B------:R-:W-:Y:S01]  /*6f10*/  FFMA.FTZ R105, R94, R13, -R113.reuse ;  /* 0x0000000d5e697223 */ /* 0x100fe20000010871 */
[----:B------:R0:W-:Y:S01]  /*6f20*/  MUFU.EX2 R21, R0 ;  /* 0x0000000000157308 */ /* 0x0001e20000000800 */
[----:B------:R-:W-:Y:S01]  /*6f30*/  FMNMX.FTZ R23, R108, R23, !PT ;  /* 0x000000176c177209 */ /* 0x000fe20007810000 */
[-CC-:B------:R-:W-:Y:S01]  /*6f40*/  FFMA.FTZ R156, R156, R13.reuse, -R113.reuse ;  /* 0x0000000d9c9c7223 */ /* 0x180fe20000010871 */
[-CC-:B------:R-:W-:Y:S01]  /*6f50*/  FFMA.FTZ R158, R158, R13.reuse, -R113.reuse ;  /* 0x0000000d9e9e7223 */ /* 0x180fe20000010871 */
[--C-:B------:R-:W-:Y:S01]  /*6f60*/  FFMA.FTZ R172, R172, R13, -R113.reuse ;  /* 0x0000000dacac7223 */ /* 0x100fe20000010871 */
[----:B------:R-:W-:Y:S01]  /*6f70*/  FMNMX.FTZ R23, R22, R23, !PT ;  /* 0x0000001716177209 */ /* 0x000fe20007810000 */
[-CC-:B------:R-:W-:Y:S01]  /*6f80*/  FFMA.FTZ R170, R170, R13.reuse, -R113.reuse ;  /* 0x0000000daaaa7223 */ /* 0x180fe20000010871 */
[--C-:B------:R-:W-:Y:S01]  /*6f90*/  FFMA.FTZ R154, R154, R13, -R113.reuse ;  /* 0x0000000d9a9a7223 */ /* 0x100fe20000010871 */
[----:B------:R-:W-:Y:S01]  /*6fa0*/  MUFU.EX2 R156, R156 ;  /* 0x0000009c009c7308 */ /* 0x000fe20000000800 */
[----:B------:R-:W-:Y:S01]  /*6fb0*/  FMNMX.FTZ R23, R114, R23, !PT ;  /* 0x0000001772177209 */ /* 0x000fe20007810000 */
[-CC-:B0-----:R-:W-:Y:S01]  /*6fc0*/  FFMA.FTZ R0, R166, R13.reuse, -R113.reuse ;  /* 0x0000000da6007223 */ /* 0x181fe20000010871 */
[----:B------:R-:W-:Y:S01]  /*6fd0*/  FSEL R166, R89, -INF , !P5 ;  /* 0xff80000059a67808 */ /* 0x000fe20006800000 */
[--C-:B------:R-:W-:Y:S01]  /*6fe0*/  FFMA.FTZ R162, R162, R13, -R113.reuse ;  /* 0x0000000da2a27223 */ /* 0x100fe20000010871 */
[----:B------:R-:W-:Y:S01]  /*6ff0*/  FMNMX.FTZ R23, R88, R23, !PT ;  /* 0x0000001758177209 */ /* 0x000fe20007810000 */
[-CC-:B------:R-:W-:Y:S01]  /*7000*/  FFMA.FTZ R164, R164, R13.reuse, -R113.reuse ;  /* 0x0000000da4a47223 */ /* 0x180fe20000010871 */
[--C-:B------:R-:W-:Y:S01]  /*7010*/  FFMA.FTZ R89, R144, R13, -R113.reuse ;  /* 0x0000000d90597223 */ /* 0x100fe20000010871 */
[----:B------:R-:W-:Y:S01]  /*7020*/  MUFU.EX2 R158, R158 ;  /* 0x0000009e009e7308 */ /* 0x000fe20000000800 */
        /* <DEDUP_REMOVED lines=13> */
[----:B------:R-:W-:-:S02]  /*7100*/  FFMA.FTZ R92, R92, R13, -R113 ;  /* 0x0000000d5c5c7223 */ /* 0x000fc40000010871 */
[----:B------:R-:W-:Y:S01]  /*7110*/  MUFU.EX2 R91, R170 ;  /* 0x000000aa005b7308 */ /* 0x000fe20000000800 */
[----:B------:R-:W-:-:S04]  /*7120*/  FMNMX.FTZ R93, R134, R93, !PT ;  /* 0x0000005d865d7209 */ /* 0x000fc80007810000 */
[----:B------:R-:W-:-:S03]  /*7130*/  FMNMX.FTZ R93, R124, R93, !PT ;  /* 0x0000005d7c5d7209 */ /* 0x000fc60007810000 */
[----:B------:R-:W-:Y:S01]  /*7140*/  MUFU.EX2 R154, R154 ;  /* 0x0000009a009a7308 */ /* 0x000fe20000000800 */
[----:B------:R-:W-:-:S04]  /*7150*/  FMNMX.FTZ R95, R126, R93, !PT ;  /* 0x0000005d7e5f7209 */ /* 0x000fc80007810000 */
[----:B------:R-:W-:-:S03]  /*7160*/  FMNMX.FTZ R95, R132, R95, !PT ;  /* 0x0000005f845f7209 */ /* 0x000fc60007810000 */
[----:B------:R0:W-:Y:S01]  /*7170*/  MUFU.EX2 R93, R168 ;  /* 0x000000a8005d7308 */ /* 0x0001e20000000800 */
[----:B------:R-:W-:-:S04]  /*7180*/  FMNMX.FTZ R95, R138, R95, !PT ;  /* 0x0000005f8a5f7209 */ /* 0x000fc80007810000 */
[----:B------:R-:W-:-:S03]  /*7190*/  FMNMX.FTZ R95, R140, R95, !PT ;  /* 0x0000005f8c5f7209 */ /* 0x000fc60007810000 */
[----:B------:R-:W-:Y:S01]  /*71a0*/  MUFU.EX2 R162, R162 ;  /* 0x000000a200a27308 */ /* 0x000fe20000000800 */
[----:B------:R-:W-:Y:S02]  /*71b0*/  FMNMX.FTZ R97, R142, R95, !PT ;  /* 0x0000005f8e617209 */ /* 0x000fe40007810000 */
[----:B0-----:R-:W-:Y:S02]  /*71c0*/  FSEL R168, R90, -INF , !P3 ;  /* 0xff8000005aa87808 */ /* 0x001fe40005800000 */
[----:B------:R-:W-:-:S03]  /*71d0*/  FMNMX.FTZ R97, R146, R97, !PT ;  /* 0x0000006192617209 */ /* 0x000fc60007810000 */
[----:B------:R0:W-:Y:S01]  /*71e0*/  MUFU.EX2 R95, R0 ;  /* 0x00000000005f7308 */ /* 0x0001e20000000800 */
[----:B------:R-:W-:-:S04]  /*71f0*/  FMNMX.FTZ R97, R148, R97, !PT ;  /* 0x0000006194617209 */ /* 0x000fc80007810000 */
[----:B------:R-:W-:-:S03]  /*7200*/  FMNMX.FTZ R97, R150, R97, !PT ;  /* 0x0000006196617209 */ /* 0x000fc60007810000 */
[----:B------:R-:W-:Y:S01]  /*7210*/  MUFU.EX2 R164, R164 ;  /* 0x000000a400a47308 */ /* 0x000fe20000000800 */
[----:B------:R-:W-:-:S04]  /*7220*/  FMNMX.FTZ R97, R152, R97, !PT ;  /* 0x0000006198617209 */ /* 0x000fc80007810000 */
[----:B------:R-:W-:-:S03]  /*7230*/  FMNMX.FTZ R97, R166, R97, !PT ;  /* 0x00000061a6617209 */ /* 0x000fc60007810000 */
[----:B------:R-:W-:Y:S01]  /*7240*/  MUFU.EX2 R89, R89 ;  /* 0x0000005900597308 */ /* 0x000fe20000000800 */
[----:B0-----:R-:W-:Y:S01]  /*7250*/  FMNMX.FTZ R0, R168, R97, !PT ;  /* 0x00000061a8007209 */ /* 0x001fe20007810000 */
[----:B------:R-:W-:-:S04]  /*7260*/  FFMA.FTZ R97, R116, R13, -R113 ;  /* 0x0000000d74617223 */ /* 0x000fc80000010871 */
[----:B------:R-:W0:Y:S02]  /*7270*/  SHFL.BFLY PT, R103, R0, 0x2, 0x1f ;  /* 0x0c401f0000677f89 */ /* 0x000e2400000e0000 */
[----:B------:R-:W-:Y:S08]  /*7280*/  MUFU.EX2 R136, R136 ;  /* 0x0000008800887308 */ /* 0x000ff00000000800 */
[----:B------:R-:W-:Y:S08]  /*7290*/  MUFU.EX2 R144, R144 ;  /* 0x0000009000907308 */ /* 0x000ff00000000800 */
[----:B------:R-:W-:Y:S01]  /*72a0*/  MUFU.EX2 R97, R97 ;  /* 0x0000006100617308 */ /* 0x000fe20000000800 */
[----:B0-----:R-:W-:Y:S01]  /*72b0*/  FMNMX.FTZ R90, R0, R103, !PT ;  /* 0x00000067005a7209 */ /* 0x001fe20007810000 */
[----:B------:R-:W-:Y:S01]  /*72c0*/  FFMA.FTZ R103, R100, R13, -R113 ;  /* 0x0000000d64677223 */ /* 0x000fe20000010871 */
[----:B------:R-:W-:-:S05]  /*72d0*/  FSEL R0, R160, RZ, P2 ;  /* 0x000000ffa0007208 */ /* 0x000fca0001000000 */
[----:B------:R-:W-:Y:S01]  /*72e0*/  MUFU.EX2 R99, R99 ;  /* 0x0000006300637308 */ /* 0x000fe20000000800 */
[----:B------:R-:W0:Y:S01]  /*72f0*/  SHFL.BFLY PT, R109, R90, 0x1, 0x1f ;  /* 0x0c201f005a6d7f89 */ /* 0x000e2200000e0000 */
[----:B------:R-:W-:Y:S01]  /*7300*/  FADD.FTZ R0, -R0, R11 ;  /* 0x0000000b00007221 */ /* 0x000fe20000010100 */
[----:B------:R-:W-:-:S03]  /*7310*/  FFMA.FTZ R11, R96, R13, -R113 ;  /* 0x0000000d600b7223 */ /* 0x000fc60000010871 */
[----:B------:R-:W-:Y:S02]  /*7320*/  FMUL.FTZ R0, R0, R13 ;  /* 0x0000000d00007220 */ /* 0x000fe40000410000 */
[----:B------:R-:W-:Y:S08]  /*7330*/  MUFU.EX2 R110, R110 ;  /* 0x0000006e006e7308 */ /* 0x000ff00000000800 */
[----:B------:R-:W1:Y:S08]  /*7340*/  MUFU.EX2 R0, R0 ;  /* 0x0000000000007308 */ /* 0x000e700000000800 */
[----:B------:R-:W-:Y:S01]  /*7350*/  MUFU.EX2 R101, R101 ;  /* 0x0000006500657308 */ /* 0x000fe20000000800 */
[----:B0-----:R-:W-:-:S04]  /*7360*/  FMNMX.FTZ R90, R90, R109, !PT ;  /* 0x0000006d5a5a7209 */ /* 0x001fc80007810000 */
[C---:B------:R-:W-:Y:S01]  /*7370*/  FSETP.NEU.FTZ.AND P2, PT, R90.reuse, -INF , PT ;  /* 0xff8000005a00780b */ /* 0x040fe20003f5d000 */
[----:B------:R-:W-:Y:S02]  /*7380*/  FMUL.FTZ R94, R90, R13 ;  /* 0x0000000d5a5e7220 */ /* 0x000fe40000410000 */
[----:B------:R-:W-:Y:S01]  /*7390*/  MUFU.EX2 R104, R104 ;  /* 0x0000006800687308 */ /* 0x000fe20000000800 */
[----:B-1----:R-:W-:Y:S02]  /*73a0*/  FFMA.FTZ R7, R0, R7, R21 ;  /* 0x0000000700077223 */ /* 0x002fe40000010015 */
[----:B------:R-:W-:Y:S02]  /*73b0*/  FSEL R109, R94, RZ, P2 ;  /* 0x000000ff5e6d7208 */ /* 0x000fe40001000000 */
[C---:B------:R-:W-:Y:S01]  /*73c0*/  FADD.FTZ R7, R156.reuse, R7 ;  /* 0x000000079c077221 */ /* 0x040fe20000010000 */
[----:B------:R-:W-:Y:S02]  /*73d0*/  F2FP.F16.F32.PACK_AB R156, R156, R21 ;  /* 0x000000159c9c723e */ /* 0x000fe400000000ff */
[-CC-:B------:R-:W-:Y:S01]  /*73e0*/  FFMA.FTZ R157, R107, R13.reuse, -R109.reuse ;  /* 0x0000000d6b9d7223 */ /* 0x180fe2000001086d */
[-CC-:B------:R-:W-:Y:S01]  /*73f0*/  FFMA.FTZ R2, R2, R13.reuse, -R109.reuse ;  /* 0x0000000d02027223 */ /* 0x180fe2000001086d */
[----:B------:R-:W-:Y:S01]  /*7400*/  FSEL R107, R90, RZ, P2 ;  /* 0x000000ff5a6b7208 */ /* 0x000fe20001000000 */
        /* <DEDUP_REMOVED lines=10> */
[----:B------:R-:W-:Y:S01]  /*74b0*/  MUFU.EX2 R157, R157 ;  /* 0x0000009d009d7308 */ /* 0x000fe20000000800 */
[----:B0-----:R-:W-:Y:S01]  /*74c0*/  FADD.FTZ R2, -R107, R10 ;  /* 0x0000000a6b027221 */ /* 0x001fe20000010100 */
[----:B------:R-:W-:Y:S01]  /*74d0*/  FADD.FTZ R10, R158, R7 ;  /* 0x000000079e0a7221 */ /* 0x000fe20000010000 */
[----:B------:R-:W-:Y:S01]  /*74e0*/  FFMA.FTZ R134, R134, R13, -R109 ;  /* 0x0000000d86867223 */ /* 0x000fe2000001086d */
[----:B------:R-:W-:-:S02]  /*74f0*/  IMAD.U32 R20, RZ, RZ, UR11 ;  /* 0x0000000bff147e24 */ /* 0x000fc4000f8e00ff */
[-C--:B------:R-:W-:Y:S01]  /*7500*/  FMUL.FTZ R2, R2, R13.reuse ;  /* 0x0000000d02027220 */ /* 0x080fe20000410000 */
[----:B------:R-:W-:Y:S01]  /*7510*/  FADD.FTZ R10, R23, R10 ;  /* 0x0000000a170a7221 */ /* 0x000fe20000010000 */
[-CC-:B------:R-:W-:Y:S01]  /*7520*/  FFMA.FTZ R124, R124, R13.reuse, -R109.reuse ;  /* 0x0000000d7c7c7223 */ /* 0x180fe2000001086d */
[----:B------:R-:W-:Y:S01]  /*7530*/  MUFU.EX2 R159, R159 ;  /* 0x0000009f009f7308 */ /* 0x000fe20000000800 */
[----:B------:R-:W-:Y:S02]  /*7540*/  @!P1 VIADD R20, R20, 0x2a860 ;  /* 0x0002a86014149836 */ /* 0x000fe40000000000 */
[----:B------:R-:W-:Y:S01]  /*7550*/  FADD.FTZ R7, R91, R10 ;  /* 0x0000000a5b077221 */ /* 0x000fe20000010000 */
[-CC-:B------:R-:W-:Y:S01]  /*7560*/  FFMA.FTZ R126, R126, R13.reuse, -R109.reuse ;  /* 0x0000000d7e7e7223 */ /* 0x180fe2000001086d */
[-CC-:B------:R-:W-:Y:S01]  /*7570*/  FFMA.FTZ R132, R132, R13.reuse, -R109.reuse ;  /* 0x0000000d84847223 */ /* 0x180fe2000001086d */
[-C--:B------:R-:W-:Y:S01]  /*7580*/  FFMA.FTZ R138, R138, R13.reuse, -R109 ;  /* 0x0000000d8a8a7223 */ /* 0x080fe2000001086d */
[----:B------:R-:W-:Y:S01]  /*7590*/  FADD.FTZ R10, R154, R7 ;  /* 0x000000079a0a7221 */ /* 0x000fe20000010000 */
[----:B------:R-:W-:Y:S01]  /*75a0*/  @!P1 PRMT R20, RZ, 0x654, R20 ;  /* 0x00000654ff149816 */ /* 0x000fe20000000014 */
[----:B------:R-:W0:Y:S01]  /*75b0*/  MUFU.EX2 R2, R2 ;  /* 0x0000000200027308 */ /* 0x000e220000000800 */
[-CC-:B------:R-:W-:Y:S01]  /*75c0*/  FFMA.FTZ R140, R140, R13.reuse, -R109.reuse ;  /* 0x0000000d8c8c7223 */ /* 0x180fe2000001086d */
[----:B------:R-:W-:Y:S01]  /*75d0*/  FADD.FTZ R7, R93, R10 ;  /* 0x0000000a5d077221 */ /* 0x000fe20000010000 */
[----:B------:R1:W-:Y:S01]  /*75e0*/  @!P1 SYNCS.ARRIVE.TRANS64.RED.A1T0 RZ, [R20+URZ], RZ ;  /* 0x000000ff14ff99a7 */ /* 0x0003e2000810043f */
[-CC-:B------:R-:W-:Y:S01]  /*75f0*/  FFMA.FTZ R142, R142, R13.reuse, -R109.reuse ;  /* 0x0000000d8e8e7223 */ /* 0x180fe2000001086d */
[-C--:B------:R-:W-:Y:S01]  /*7600*/  FFMA.FTZ R146, R146, R13.reuse, -R109 ;  /* 0x0000000d92927223 */ /* 0x080fe2000001086d */
[----:B------:R-:W-:Y:S01]  /*7610*/  FADD.FTZ R10, R162, R7 ;  /* 0x00000007a20a7221 */ /* 0x000fe20000010000 */
[-CC-:B------:R-:W-:Y:S01]  /*7620*/  FFMA.FTZ R148, R148, R13.reuse, -R109.reuse ;  /* 0x0000000d94947223 */ /* 0x180fe2000001086d */
[----:B------:R-:W2:Y:S01]  /*7630*/  MUFU.EX2 R108, R108 ;  /* 0x0000006c006c7308 */ /* 0x000ea20000000800 */
[----:B------:R-:W-:Y:S01]  /*7640*/  F2FP.F16.F32.PACK_AB R158, R23, R158 ;  /* 0x0000009e179e723e */ /* 0x000fe200000000ff */
[----:B------:R-:W-:Y:S01]  /*7650*/  FADD.FTZ R7, R95, R10 ;  /* 0x0000000a5f077221 */ /* 0x000fe20000010000 */
[----:B------:R-:W-:Y:S01]  /*7660*/  FFMA.FTZ R166, R166, R13, -R109 ;  /* 0x0000000da6a67223 */ /* 0x000fe2000001086d */
[C---:B------:R-:W-:Y:S01]  /*7670*/  ISETP.GT.AND P2, PT, R12.reuse, R15, PT ;  /* 0x0000000f0c00720c */ /* 0x040fe20003f44270 */
[----:B------:R-:W-:-:S02]  /*7680*/  VIADD R12, R12, 0xffffffff ;  /* 0xffffffff0c0c7836 */ /* 0x000fc40000000000 */
[----:B------:R-:W-:Y:S01]  /*7690*/  FADD.FTZ R10, R164, R7 ;  /* 0x00000007a40a7221 */ /* 0x000fe20000010000 */
[----:B------:R-:W3:Y:S01]  /*76a0*/  MUFU.EX2 R153, R22 ;  /* 0x0000001600997308 */ /* 0x000ee20000000800 */
[----:B0-----:R-:W-:Y:S02]  /*76b0*/  FFMA.FTZ R6, R2, R6, R157 ;  /* 0x0000000602067223 */ /* 0x001fe4000001009d */
[----:B------:R-:W-:Y:S01]  /*76c0*/  FADD.FTZ R7, R89, R10 ;  /* 0x0000000a59077221 */ /* 0x000fe20000010000 */
[C---:B------:R-:W-:Y:S01]  /*76d0*/  F2FP.F16.F32.PACK_AB R157, R94.reuse, R157 ;  /* 0x0000009d5e9d723e */ /* 0x040fe200000000ff */
[----:B------:R-:W-:Y:S02]  /*76e0*/  FADD.FTZ R6, R94, R6 ;  /* 0x000000065e067221 */ /* 0x000fe40000010000 */
[----:B------:R-:W-:Y:S01]  /*76f0*/  FADD.FTZ R7, R136, R7 ;  /* 0x0000000788077221 */ /* 0x000fe20000010000 */
[----:B------:R-:W0:Y:S01]  /*7700*/  MUFU.EX2 R114, R114 ;  /* 0x0000007200727308 */ /* 0x000e220000000800 */
[----:B------:R-:W-:-:S02]  /*7710*/  FADD.FTZ R6, R159, R6 ;  /* 0x000000069f067221 */ /* 0x000fc40000010000 */
[----:B------:R-:W-:Y:S01]  /*7720*/  FADD.FTZ R10, R144, R7 ;  /* 0x00000007900a7221 */ /* 0x000fe20000010000 */
[C---:B------:R-:W-:Y:S01]  /*7730*/  F2FP.F16.F32.PACK_AB R144, R97.reuse, R144 ;  /* 0x000000906190723e */ /* 0x040fe200000000ff */
[C---:B--2---:R-:W-:Y:S02]  /*7740*/  FADD.FTZ R6, R108.reuse, R6 ;  /* 0x000000066c067221 */ /* 0x044fe40000010000 */
[----:B-1----:R-:W-:Y:S01]  /*7750*/  FADD.FTZ R20, R97, R10 ;  /* 0x0000000a61147221 */ /* 0x002fe20000010000 */
[----:B------:R-:W-:Y:S01]  /*7760*/  F2FP.F16.F32.PACK_AB R159, R108, R159 ;  /* 0x0000009f6c9f723e */ /* 0x000fe200000000ff */
[----:B------:R-:W1:Y:S01]  /*7770*/  MUFU.EX2 R155, R88 ;  /* 0x00000058009b7308 */ /* 0x000e620000000800 */
[----:B---3--:R-:W-:Y:S01]  /*7780*/  FADD.FTZ R6, R153, R6 ;  /* 0x0000000699067221 */ /* 0x008fe20000010000 */
[----:B------:R-:W-:-:S04]  /*7790*/  FADD.FTZ R107, R99, R20 ;  /* 0x00000014636b7221 */ /* 0x000fc80000010000 */
[----:B------:R-:W-:Y:S02]  /*77a0*/  FADD.FTZ R20, R110, R107 ;  /* 0x0000006b6e147221 */ /* 0x000fe40000010000 */
[----:B------:R-:W2:Y:S01]  /*77b0*/  MUFU.EX2 R118, R118 ;  /* 0x0000007600767308 */ /* 0x000ea20000000800 */
[C---:B0-----:R-:W-:Y:S01]  /*77c0*/  FADD.FTZ R6, R114.reuse, R6 ;  /* 0x0000000672067221 */ /* 0x041fe20000010000 */
[----:B------:R-:W-:Y:S01]  /*77d0*/  FADD.FTZ R107, R101, R20 ;  /* 0x00000014656b7221 */ /* 0x000fe20000010000 */
[----:B------:R-:W-:-:S03]  /*77e0*/  F2FP.F16.F32.PACK_AB R153, R114, R153 ;  /* 0x000000997299723e */ /* 0x000fc600000000ff */
[----:B------:R-:W-:Y:S02]  /*77f0*/  FADD.FTZ R107, R104, R107 ;  /* 0x0000006b686b7221 */ /* 0x000fe40000010000 */
[----:B------:R-:W0:Y:S01]  /*7800*/  MUFU.EX2 R149, R122 ;  /* 0x0000007a00957308 */ /* 0x000e220000000800 */
[----:B-1----:R-:W-:-:S07]  /*7810*/  FADD.FTZ R6, R155, R6 ;  /* 0x000000069b067221 */ /* 0x002fce0000010000 */
[----:B------:R-:W1:Y:S01]  /*7820*/  MUFU.EX2 R128, R128 ;  /* 0x0000008000807308 */ /* 0x000e620000000800 */
[C---:B--2---:R-:W-:Y:S01]  /*7830*/  FADD.FTZ R6, R118.reuse, R6 ;  /* 0x0000000676067221 */ /* 0x044fe20000010000 */
[----:B------:R-:W-:-:S06]  /*7840*/  F2FP.F16.F32.PACK_AB R155, R118, R155 ;  /* 0x0000009b769b723e */ /* 0x000fcc00000000ff */
[----:B------:R-:W2:Y:S01]  /*7850*/  MUFU.EX2 R151, R130 ;  /* 0x0000008200977308 */ /* 0x000ea20000000800 */
[----:B0-----:R-:W-:Y:S01]  /*7860*/  FADD.FTZ R7, R149, R6 ;  /* 0x0000000695077221 */ /* 0x001fe20000010000 */
[----:B------:R-:W-:Y:S01]  /*7870*/  FFMA.FTZ R6, R150, R13, -R109 ;  /* 0x0000000d96067223 */ /* 0x000fe2000001086d */
[----:B------:R-:W-:-:S05]  /*7880*/  F2FP.F16.F32.PACK_AB R150, R136, R89 ;  /* 0x000000598896723e */ /* 0x000fca00000000ff */
[----:B------:R-:W0:Y:S01]  /*7890*/  MUFU.EX2 R134, R134 ;  /* 0x0000008600867308 */ /* 0x000e220000000800 */
[----:B-1----:R-:W-:Y:S01]  /*78a0*/  FADD.FTZ R10, R128, R7 ;  /* 0x00000007800a7221 */ /* 0x002fe20000010000 */
[-CC-:B------:R-:W-:Y:S01]  /*78b0*/  FFMA.FTZ R7, R152, R13.reuse, -R109.reuse ;  /* 0x0000000d98077223 */ /* 0x180fe2000001086d */
[----:B------:R-:W-:Y:S01]  /*78c0*/  FFMA.FTZ R109, R168, R13, -R109 ;  /* 0x0000000da86d7223 */ /* 0x000fe2000001086d */
[----:B------:R-:W-:Y:S02]  /*78d0*/  F2FP.F16.F32.PACK_AB R152, R154, R91 ;  /* 0x0000005b9a98723e */ /* 0x000fe400000000ff */
[----:B------:R-:W-:Y:S02]  /*78e0*/  F2FP.F16.F32.PACK_AB R154, R162, R93 ;  /* 0x0000005da29a723e */ /* 0x000fe400000000ff */
[----:B------:R-:W1:Y:S01]  /*78f0*/  MUFU.EX2 R145, R124 ;  /* 0x0000007c00917308 */ /* 0x000e620000000800 */
[----:B--2---:R-:W-:Y:S01]  /*7900*/  FADD.FTZ R10, R151, R10 ;  /* 0x0000000a970a7221 */ /* 0x004fe20000010000 */
[----:B------:R-:W-:-:S06]  /*7910*/  F2FP.F16.F32.PACK_AB R149, R128, R149 ;  /* 0x000000958095723e */ /* 0x000fcc00000000ff */
[----:B------:R-:W2:Y:S01]  /*7920*/  MUFU.EX2 R126, R126 ;  /* 0x0000007e007e7308 */ /* 0x000ea20000000800 */
[C---:B0-----:R-:W-:Y:S01]  /*7930*/  FADD.FTZ R10, R134.reuse, R10 ;  /* 0x0000000a860a7221 */ /* 0x041fe20000010000 */
[----:B------:R-:W-:-:S06]  /*7940*/  F2FP.F16.F32.PACK_AB R151, R134, R151 ;  /* 0x000000978697723e */ /* 0x000fcc00000000ff */
        /* <DEDUP_REMOVED lines=8> */
[----:B-1----:R-:W-:Y:S01]  /*79d0*/  FADD.FTZ R10, R22, R10 ;  /* 0x0000000a160a7221 */ /* 0x002fe20000010000 */
[----:B--2---:R-:W-:Y:S02]  /*79e0*/  F2FP.F16.F32.PACK_AB R140, R104, R101 ;  /* 0x00000065688c723e */ /* 0x004fe400000000ff */
[----:B------:R-:W-:-:S04]  /*79f0*/  F2FP.F16.F32.PACK_AB R147, R22, R147 ;  /* 0x000000931693723e */ /* 0x000fc800000000ff */
[----:B------:R-:W1:Y:S01]  /*7a00*/  MUFU.EX2 R102, R102 ;  /* 0x0000006600667308 */ /* 0x000e620000000800 */
[----:B---3--:R-:W-:-:S07]  /*7a10*/  FADD.FTZ R10, R141, R10 ;  /* 0x0000000a8d0a7221 */ /* 0x008fce0000010000 */
[----:B------:R2:W3:Y:S01]  /*7a20*/  MUFU.EX2 R143, R146 ;  /* 0x00000092008f7308 */ /* 0x0004e20000000800 */
[C---:B0-----:R-:W-:Y:S01]  /*7a30*/  FADD.FTZ R10, R88.reuse, R10 ;  /* 0x0000000a580a7221 */ /* 0x041fe20000010000 */
[----:B------:R-:W-:-:S06]  /*7a40*/  F2FP.F16.F32.PACK_AB R141, R88, R141 ;  /* 0x0000008d588d723e */ /* 0x000fcc00000000ff */
[----:B------:R-:W0:Y:S01]  /*7a50*/  MUFU.EX2 R103, R103 ;  /* 0x0000006700677308 */ /* 0x000e220000000800 */
[----:B-1----:R-:W-:Y:S01]  /*7a60*/  FADD.FTZ R20, R102, R107 ;  /* 0x0000006b66147221 */ /* 0x002fe20000010000 */
[----:B--2---:R-:W-:-:S06]  /*7a70*/  F2FP.F16.F32.PACK_AB R146, R110, R99 ;  /* 0x000000636e92723e */ /* 0x004fcc00000000ff */
[----:B------:R1:W2:Y:S01]  /*7a80*/  MUFU.EX2 R96, R148 ;  /* 0x0000009400607308 */ /* 0x0002a20000000800 */
[----:B---3--:R-:W-:-:S07]  /*7a90*/  FADD.FTZ R10, R143, R10 ;  /* 0x0000000a8f0a7221 */ /* 0x008fce0000010000 */
[----:B------:R-:W3:Y:S01]  /*7aa0*/  MUFU.EX2 R98, R98 ;  /* 0x0000006200627308 */ /* 0x000ee20000000800 */
[C---:B0-----:R-:W-:Y:S01]  /*7ab0*/  FADD.FTZ R21, R103.reuse, R20 ;  /* 0x0000001467157221 */ /* 0x041fe20000010000 */
[----:B-1----:R-:W-:Y:S02]  /*7ac0*/  F2FP.F16.F32.PACK_AB R148, R164, R95 ;  /* 0x0000005fa494723e */ /* 0x002fe400000000ff */
[----:B------:R-:W-:-:S04]  /*7ad0*/  F2FP.F16.F32.PACK_AB R142, R103, R102 ;  /* 0x00000066678e723e */ /* 0x000fc800000000ff */
[----:B------:R-:W0:Y:S01]  /*7ae0*/  MUFU.EX2 R137, R6 ;  /* 0x0000000600897308 */ /* 0x000e220000000800 */
[C---:B--2---:R-:W-:Y:S01]  /*7af0*/  FADD.FTZ R10, R96.reuse, R10 ;  /* 0x0000000a600a7221 */ /* 0x044fe20000010000 */
[----:B------:R-:W-:-:S06]  /*7b00*/  F2FP.F16.F32.PACK_AB R143, R96, R143 ;  /* 0x0000008f608f723e */ /* 0x000fcc00000000ff */
[----:B------:R-:W1:Y:S01]  /*7b10*/  MUFU.EX2 R105, R105 ;  /* 0x0000006900697308 */ /* 0x000e620000000800 */
[----:B---3--:R-:W-:-:S07]  /*7b20*/  FADD.FTZ R20, R98, R21 ;  /* 0x0000001562147221 */ /* 0x008fce0000010000 */
        /* <DEDUP_REMOVED lines=12> */
[----:B-1----:R-:W-:Y:S01]  /*7bf0*/  FADD.FTZ R10, R139, R10 ;  /* 0x0000000a8b0a7221 */ /* 0x002fe20000010000 */
[C---:B--2---:R-:W-:Y:S01]  /*7c00*/  FADD.FTZ R7, R11.reuse, R6 ;  /* 0x000000060b077221 */ /* 0x044fe20000010000 */
[----:B------:R-:W-:Y:S01]  /*7c10*/  F2FP.F16.F32.PACK_AB R138, R11, R92 ;  /* 0x0000005c0b8a723e */ /* 0x000fe200000000ff */
[----:B------:R-:W-:Y:S02]  /*7c20*/  IMAD.MOV.U32 R11, RZ, RZ, R160 ;  /* 0x000000ffff0b7224 */ /* 0x000fe400078e00a0 */
[C---:B0-----:R-:W-:Y:S01]  /*7c30*/  FADD.FTZ R6, R109.reuse, R10 ;  /* 0x0000000a6d067221 */ /* 0x041fe20000010000 */
[----:B------:R-:W-:Y:S01]  /*7c40*/  F2FP.F16.F32.PACK_AB R139, R109, R139 ;  /* 0x0000008b6d8b723e */ /* 0x000fe200000000ff */
[----:B------:R-:W-:Y:S01]  /*7c50*/  IMAD.MOV.U32 R10, RZ, RZ, R90 ;  /* 0x000000ffff0a7224 */ /* 0x000fe200078e005a */
[----:B------:R-:W-:Y:S06]  /*7c60*/  @P2 BRA `(.L_x_945) ;  /* 0xffffffcc00442947 */ /* 0x000fec000383ffff */
[----:B------:R-:W-:Y:S02]  /*7c70*/  IMAD.MOV.U32 R10, RZ, RZ, R90 ;  /* 0x000000ffff0a7224 */ /* 0x000fe400078e005a */
[----:B------:R-:W-:-:S07]  /*7c80*/  IMAD.MOV.U32 R11, RZ, RZ, R160 ;  /* 0x000000ffff0b7224 */ /* 0x000fce00078e00a0 */
.L_x_928:
[----:B------:R-:W0:Y:S01]  /*7c90*/  LDC R23, c[0x0][0x448] ;  /* 0x00011200ff177b82 */ /* 0x000e220000000800 */
[----:B------:R-:W-:-:S07]  /*7ca0*/  UIADD3 UR60, -UR60, 0x1, URZ ;  /* 0x000000013c3c7890 */ /* 0x000fce000fffe13f */
[----:B------:R-:W1:Y:S08]  /*7cb0*/  S2UR UR5, SR_CTAID.X ;  /* 0x00000000000579c3 */ /* 0x000e700000002500 */
[----:B------:R-:W2:Y:S01]  /*7cc0*/  LDC R14, c[0x0][0x9e4] ;  /* 0x00027900ff0e7b82 */ /* 0x000ea20000000800 */
[----:B0-----:R-:W-:-:S07]  /*7cd0*/  ISETP.NE.AND P2, PT, R23, 0x1, PT ;  /* 0x000000011700780c */ /* 0x001fce0003f45270 */
[----:B------:R-:W0:Y:S01]  /*7ce0*/  LDC R89, c[0x0][0x2f0] ;  /* 0x0000bc00ff597b82 */ /* 0x000e220000000800 */
[----:B-1----:R-:W-:-:S07]  /*7cf0*/  ULEA UR5, UR5, 0x7f, 0x7 ;  /* 0x0000007f05057891 */ /* 0x002fce000f8e383f */
[----:B------:R-:W1:Y:S01]  /*7d00*/  @P2 LDC R20, c[0x0][0x44c] ;  /* 0x00011300ff142b82 */ /* 0x000e620000000800 */
[----:B------:R-:W-:-:S07]  /*7d10*/  IMAD.U32 R15, RZ, RZ, UR5 ;  /* 0x00000005ff0f7e24 */ /* 0x000fce000f8e00ff */
[----:B------:R-:W3:Y:S01]  /*7d20*/  @P2 LDC R21, c[0x0][0x450] ;  /* 0x00011400ff152b82 */ /* 0x000ee20000000800 */
[----:B0-----:R-:W-:Y:S02]  /*7d30*/  IMAD R22, R16, R89, UR60 ;  /* 0x0000003c10167e24 */ /* 0x001fe4000f8e0259 */
[----:B-1----:R-:W-:Y:S01]  /*7d40*/  @P2 IMAD.HI.U32 R20, R20, UR5, RZ ;  /* 0x0000000514142c27 */ /* 0x002fe2000f8e00ff */
[----:B------:R-:W-:-:S04]  /*7d50*/  ULDC UR5, c[0x0][0x9dc] ;  /* 0x0002770000057ab9 */ /* 0x000fc80000000800 */
[----:B---3--:R-:W-:Y:S02]  /*7d60*/  @P2 SHF.R.U32.HI R15, RZ, R21, R20 ;  /* 0x00000015ff0f2219 */ /* 0x008fe40000011614 */
[----:B--2---:R-:W-:-:S03]  /*7d70*/  ISETP.GE.AND P2, PT, R14, 0x1, PT ;  /* 0x000000010e00780c */ /* 0x004fc60003f46270 */
[----:B------:R-:W-:-:S04]  /*7d80*/  IMAD.IADD R15, R22, 0x1, R15 ;  /* 0x00000001160f7824 */ /* 0x000fc800078e020f */
[----:B------:R-:W-:-:S06]  /*7d90*/  VIADD R20, R15, -UR5 ;  /* 0x800000050f147c36 */ /* 0x000fcc0008000000 */
[----:B------:R-:W-:Y:S05]  /*7da0*/  @!P2 BRA `(.L_x_946) ;  /* 0x00000000003ca947 */ /* 0x000fea0003800000 */
        /* <DEDUP_REMOVED lines=9> */
.L_x_947:
[----:B------:R-:W-:-:S13]  /*7e40*/  ISETP.NE.AND P2, PT, R14, 0x1, PT ;  /* 0x000000010e00780c */ /* 0x000fda0003f45270 */
[----:B------:R-:W0:Y:S02]  /*7e50*/  @P2 LDC.64 R88, c[0x0][0x9e8] ;  /* 0x00027a00ff582b82 */ /* 0x000e240000000a00 */
[----:B0-----:R-:W-:-:S05]  /*7e60*/  @P2 IMAD.HI.U32 R22, R15, R88, RZ ;  /* 0x000000580f162227 */ /* 0x001fca00078e00ff */
[----:B------:R-:W-:-:S07]  /*7e70*/  @P2 SHF.R.U32.HI R15, RZ, R89, R22 ;  /* 0x00000059ff0f2219 */ /* 0x000fce0000011616 */
.L_x_948:
[----:B------:R-:W-:-:S05]  /*7e80*/  IMAD R15, R15, R14, RZ ;  /* 0x0000000e0f0f7224 */ /* 0x000fca00078e02ff */
[----:B------:R-:W-:-:S07]  /*7e90*/  VIMNMX R20, R20, R15, !PT ;  /* 0x0000000f14147248 */ /* 0x000fce0007fe0100 */
.L_x_946:
[----:B------:R-:W-:-:S04]  /*7ea0*/  VIADD R20, R20, 0x5f ;  /* 0x0000005f14147836 */ /* 0x000fc80000000000 */
[----:B------:R-:W-:-:S05]  /*7eb0*/  IMAD.HI R20, R20, 0x2aaaaaab, RZ ;  /* 0x2aaaaaab14147827 */ /* 0x000fca00078e02ff */
[----:B------:R-:W-:-:S04]  /*7ec0*/  SHF.R.U32.HI R15, RZ, 0x1f, R20 ;  /* 0x0000001fff0f7819 */ /* 0x000fc80000011614 */
[----:B------:R-:W-:-:S04]  /*7ed0*/  LEA.HI.SX32 R20, R20, R15, 0x1c ;  /* 0x0000000f14147211 */ /* 0x000fc800078fe2ff */
[----:B------:R-:W-:-:S04]  /*7ee0*/  VIMNMX R15, R17, R20, !PT ;  /* 0x00000014110f7248 */ /* 0x000fc80007fe0100 */
[----:B------:R-:W-:-:S13]  /*7ef0*/  ISETP.GE.AND P2, PT, R12, R15, PT ;  /* 0x0000000f0c00720c */ /* 0x000fda0003f46270 */
[----:B------:R-:W-:Y:S05]  /*7f00*/  @!P2 BRA `(.L_x_949) ;  /* 0x00000020006ca947 */ /* 0x000fea0003800000 */
[----:B------:R-:W-:Y:S01]  /*7f10*/  IMAD.MOV.U32 R21, RZ, RZ, R10 ;  /* 0x000000ffff157224 */ /* 0x000fe200078e000a */
[----:B------:R-:W-:Y:S01]  /*7f20*/  UMOV UR7, UR4 ;  /* 0x0000000400077c82 */ /* 0x000fe20008000000 */
[----:B------:R-:W-:Y:S01]  /*7f30*/  IMAD.MOV.U32 R160, RZ, RZ, R11 ;  /* 0x000000ffffa07224 */ /* 0x000fe200078e000b */
[----:B------:R-:W-:Y:S01]  /*7f40*/  ULDC UR5, c[0x0][0x9d8] ;  /* 0x0002760000057ab9 */ /* 0x000fe20000000800 */
[----:B------:R-:W-:-:S07]  /*7f50*/  IMAD.MOV.U32 R20, RZ, RZ, R3 ;  /* 0x000000ffff147224 */ /* 0x000fce00078e0003 */
.L_x_958:
[----:B------:R-:W-:-:S04]  /*7f60*/  UIADD3 UR4, UR7, 0x1, URZ ;  /* 0x0000000107047890 */ /* 0x000fc8000fffe03f */
[----:B------:R-:W-:-:S04]  /*7f70*/  UISETP.NE.AND UP0, UPT, UR4, 0x2, UPT ;  /* 0x000000020400788c */ /* 0x000fc8000bf05270 */
[----:B------:R-:W-:Y:S02]  /*7f80*/  USEL UR6, URZ, 0x1, UP0 ;  /* 0x000000013f067887 */ /* 0x000fe40008000000 */
[----:B------:R-:W-:-:S04]  /*7f90*/  USEL UR4, UR4, URZ, UP0 ;  /* 0x0000003f04047287 */ /* 0x000fc80008000000 */
[----:B------:R-:W-:Y:S01]  /*7fa0*/  LOP3.LUT R3, R20, UR6, RZ, 0x3c, !PT ;  /* 0x0000000614037c12 */ /* 0x000fe2000f8e3cff */
[----:B------:R-:W-:Y:S07]  /*7fb0*/  @!P0 BRA `(.L_x_950) ;  /* 0x0000000000048947 */ /* 0x000fee0003800000 */
[----:B------:R-:W-:Y:S01]  /*7fc0*/  BPT.TRAP 0x1 ;  /* 0x000000040000795c */ /* 0x000fe20000300000 */
.L_x_950:
[----:B------:R-:W-:Y:S01]  /*7fd0*/  ULEA UR56, UR4, UR57, 0x3 ;  /* 0x0000003904387291 */ /* 0x000fe2000f8e183f */
[----:B------:R-:W-:-:S08]  /*7fe0*/  SHF.L.U32 R10, R3, 0x1f, RZ ;  /* 0x0000001f030a7819 */ /* 0x000fd000000006ff */
[----:B------:R0:W1:Y:S01]  /*7ff0*/  SYNCS.PHASECHK.TRANS64.TRYWAIT P2, [UR56+0x2a830], R10 ;  /* 0x02a8300aff0075a7 */ /* 0x0000620008040178 */
[----:B------:R-:W-:Y:S05]  /*8000*/  @!P0 BRA `(.L_x_951) ;  /* 0x0000000000048947 */ /* 0x000fea0003800000 */
[----:B------:R-:W-:Y:S01]  /*8010*/  BPT.TRAP 0x1 ;  /* 0x000000040000795c */ /* 0x000fe20000300000 */
.L_x_951:
[----:B-1----:R-:W-:Y:S05]  /*8020*/  @P2 BRA `(.L_x_952) ;  /* 0x0000000000082947 */ /* 0x002fea0003800000 */
[----:B------:R-:W1:Y:S02]  /*8030*/  SYNCS.PHASECHK.TRANS64.TRYWAIT P2, [UR56+0x2a830], R10 ;  /* 0x02a8300aff0075a7 */ /* 0x000e640008040178 */
[----:B-1----:R-:W-:Y:S05]  /*8040*/  @!P2 BRA `(.L_x_953) ;  /* 0x000000bc0074a947 */ /* 0x002fea0003800000 */
.L_x_952:
        /* <DEDUP_REMOVED lines=129> */
.L_x_954:
[----:B------:R-:W-:Y:S01]  /*8860*/  ULEA UR11, UR7, UR57, 0x3 ;  /* 0x00000039070b7291 */ /* 0x000fe2000f8e183f */
[----:B------:R-:W-:-:S08]  /*8870*/  SHF.L.U32 R0, R20, 0x1f, RZ ;  /* 0x0000001f14007819 */ /* 0x000fd000000006ff */
[----:B------:R2:W3:Y:S01]  /*8880*/  SYNCS.PHASECHK.TRANS64.TRYWAIT P2, [UR11+0x2a850], R0 ;  /* 0x02a85000ff0075a7 */ /* 0x0004e2000804014b */
[----:B------:R-:W-:Y:S05]  /*8890*/  @!P0 BRA `(.L_x_955) ;  /* 0x0000000000048947 */ /* 0x000fea0003800000 */
[----:B------:R-:W-:Y:S01]  /*88a0*/  BPT.TRAP 0x1 ;  /* 0x000000040000795c */ /* 0x000fe20000300000 */
.L_x_955:
[----:B---3--:R-:W-:Y:S05]  /*88b0*/  @P2 BRA `(.L_x_956) ;  /* 0x0000000000082947 */ /* 0x008fea0003800000 */
[----:B------:R-:W3:Y:S02]  /*88c0*/  SYNCS.PHASECHK.TRANS64.TRYWAIT P2, [UR11+0x2a850], R0 ;  /* 0x02a85000ff0075a7 */ /* 0x000ee4000804014b */
[----:B---3--:R-:W-:Y:S05]  /*88d0*/  @!P2 BRA `(.L_x_957) ;  /* 0x000000b40068a947 */ /* 0x008fea0003800000 */
.L_x_956:
[----:B------:R-:W-:Y:S01]  /*88e0*/  UIADD3 UR6, UR57, 0x400, URZ ;  /* 0x0000040039067890 */ /* 0x000fe2000fffe03f */
[----:B------:R-:W-:Y:S01]  /*88f0*/  WARPGROUP.ARRIVE ;  /* 0x00000000000079c5 */ /* 0x000fe20000000000 */
[----:B------:R-:W-:Y:S01]  /*8900*/  UMOV UR15, 0x40000040 ;  /* 0x40000040000f7882 */ /* 0x000fe20000000000 */
[----:B------:R-:W-:Y:S01]  /*8910*/  FMUL.FTZ R2, R88, UR5 ;  /* 0x0000000558027c20 */ /* 0x000fe20008410000 */
[----:B------:R-:W-:Y:S01]  /*8920*/  USHF.R.U32.HI UR6, URZ, 0x4, UR6 ;  /* 0x000000043f067899 */ /* 0x000fe20008011606 */
[----:B01----:R-:W-:Y:S01]  /*8930*/  FMUL.FTZ R10, R89, UR5 ;  /* 0x00000005590a7c20 */ /* 0x003fe20008410000 */
        /* <DEDUP_REMOVED lines=10> */
[----:B------:R-:W-:Y:S01]  /*89e0*/  UIMAD UR6, UR7, 0x600, UR6 ;  /* 0x00000600070678a4 */ /* 0x000fe2000f8e0206 */
[----:B------:R-:W1:Y:S01]  /*89f0*/  MUFU.TANH R10, R10 ;  /* 0x0000000a000a7308 */ /* 0x000e620000002400 */
[----:B------:R-:W-:Y:S01]  /*8a00*/  FMUL.FTZ R106, R108, UR5 ;  /* 0x000000056c6a7c20 */ /* 0x000fe20008410000 */
[----:B------:R-:W-:Y:S01]  /*8a10*/  UMOV UR7, 0x40000040 ;  /* 0x4000004000077882 */ /* 0x000fe20000000000 */
[----:B------:R-:W-:Y:S01]  /*8a20*/  UIADD3 UR10, UR6, 0x80, URZ ;  /* 0x00000080060a7890 */ /* 0x000fe2000fffe03f */
[----:B------:R-:W-:Y:S01]  /*8a30*/  FMUL.FTZ R108, R109, UR5 ;  /* 0x000000056d6c7c20 */ /* 0x000fe20008410000 */
[----:B------:R-:W-:Y:S01]  /*8a40*/  FMUL.FTZ R104, R110, UR5 ;  /* 0x000000056e687c20 */ /* 0x000fe20008410000 */
[----:B------:R-:W-:Y:S01]  /*8a50*/  FMUL.FTZ R110, R112, UR5 ;  /* 0x00000005706e7c20 */ /* 0x000fe20008410000 */
[----:B------:R-:W-:Y:S01]  /*8a60*/  FMUL.FTZ R112, R113, UR5 ;  /* 0x0000000571707c20 */ /* 0x000fe20008410000 */
[----:B------:R-:W-:Y:S01]  /*8a70*/  HGMMA.64x128x16.F32 R24, R156, gdesc[UR4].tnspB, R24, gsb0 ;  /* 0x41e000049c187df0 */ /* 0x000fe20008000818 */
[----:B------:R-:W3:Y:S01]  /*8a80*/  MUFU.TANH R162, R162 ;  /* 0x000000a200a27308 */ /* 0x000ee20000002400 */
[----:B------:R-:W-:Y:S01]  /*8a90*/  UMOV UR14, UR10 ;  /* 0x0000000a000e7c82 */ /* 0x000fe20008000000 */
[----:B------:R-:W-:Y:S01]  /*8aa0*/  UIADD3 UR10, UR6, 0x100, URZ ;  /* 0x00000100060a7890 */ /* 0x000fe2000fffe03f */
[----:B0-----:R-:W-:Y:S01]  /*8ab0*/  FMNMX.FTZ R11, R2, R160, !PT ;  /* 0x000000a0020b7209 */ /* 0x001fe20007810000 */
[----:B------:R-:W-:Y:S01]  /*8ac0*/  FMUL.FTZ R116, R116, UR5 ;  /* 0x0000000574747c20 */ /* 0x000fe20008410000 */
[----:B------:R-:W-:Y:S01]  /*8ad0*/  FMUL.FTZ R117, R117, UR5 ;  /* 0x0000000575757c20 */ /* 0x000fe20008410000 */
[----:B------:R-:W-:Y:S01]  /*8ae0*/  FMUL.FTZ R120, R120, UR5 ;  /* 0x0000000578787c20 */ /* 0x000fe20008410000 */
[----:B------:R-:W-:Y:S01]  /*8af0*/  FMUL.FTZ R124, R124, UR5 ;  /* 0x000000057c7c7c20 */ /* 0x000fe20008410000 */
[----:B------:R-:W0:Y:S01]  /*8b00*/  MUFU.TANH R164, R164 ;  /* 0x000000a400a47308 */ /* 0x000e220000002400 */
[----:B-1----:R-:W-:Y:S01]  /*8b10*/  FMNMX.FTZ R11, R10, R11, !PT ;  /* 0x0000000b0a0b7209 */ /* 0x002fe20007810000 */
[----:B------:R-:W-:Y:S01]  /*8b20*/  FMUL.FTZ R20, R90, UR5 ;  /* 0x000000055a147c20 */ /* 0x000fe20008410000 */
[----:B------:R-:W-:Y:S01]  /*8b30*/  FMUL.FTZ R174, R125, UR5 ;  /* 0x000000057dae7c20 */ /* 0x000fe20008410000 */
[----:B------:R-:W-:Y:S01]  /*8b40*/  FMUL.FTZ R22, R91, UR5 ;  /* 0x000000055b167c20 */ /* 0x000fe20008410000 */
[----:B------:R-:W-:Y:S01]  /*8b50*/  FMUL.FTZ R128, R128, UR5 ;  /* 0x0000000580807c20 */ /* 0x000fe20008410000 */
[----:B------:R-:W-:Y:S01]  /*8b60*/  FMUL.FTZ R88, R94, UR5 ;  /* 0x000000055e587c20 */ /* 0x000fe20008410000 */
[----:B------:R-:W-:Y:S01]  /*8b70*/  FMUL.FTZ R176, R129, UR5 ;  /* 0x0000000581b07c20 */ /* 0x000fe20008410000 */
[----:B------:R-:W-:Y:S01]  /*8b80*/  MUFU.TANH R166, R166 ;  /* 0x000000a600a67308 */ /* 0x000fe20000002400 */
[----:B---3--:R-:W-:Y:S01]  /*8b90*/  FMNMX.FTZ R11, R162, R11, !PT ;  /* 0x0000000ba20b7209 */ /* 0x008fe20007810000 */
[----:B------:R-:W-:Y:S01]  /*8ba0*/  FMUL.FTZ R90, R95, UR5 ;  /* 0x000000055f5a7c20 */ /* 0x000fe20008410000 */
[----:B------:R-:W-:Y:S01]  /*8bb0*/  FMUL.FTZ R132, R132, UR5 ;  /* 0x0000000584847c20 */ /* 0x000fe20008410000 */
[----:B------:R-:W-:Y:S01]  /*8bc0*/  FMUL.FTZ R92, R98, UR5 ;  /* 0x00000005625c7c20 */ /* 0x000fe20008410000 */
[----:B------:R-:W-:Y:S01]  /*8bd0*/  FMUL.FTZ R178, R133, UR5 ;  /* 0x0000000585b27c20 */ /* 0x000fe20008410000 */
[----:B------:R-:W-:Y:S01]  /*8be0*/  FMUL.FTZ R94, R99, UR5 ;  /* 0x00000005635e7c20 */ /* 0x000fe20008410000 */
[----:B------:R-:W-:Y:S01]  /*8bf0*/  FMUL.FTZ R98, R103, UR5 ;  /* 0x0000000567627c20 */ /* 0x000fe20008410000 */
[----:B------:R-:W-:Y:S01]  /*8c00*/  MUFU.TANH R168, R168 ;  /* 0x000000a800a87308 */ /* 0x000fe20000002400 */
[----:B0-----:R-:W-:Y:S01]  /*8c10*/  FMNMX.FTZ R11, R164, R11, !PT ;  /* 0x0000000ba40b7209 */ /* 0x001fe20007810000 */
        /* <DEDUP_REMOVED lines=9> */
[----:B------:R-:W0:Y:S01]  /*8cb0*/  LDC R13, c[0x0][0x988] ;  /* 0x00026200ff0d7b82 */ /* 0x000e220000000800 */
[----:B------:R-:W-:Y:S01]  /*8cc0*/  FMUL.FTZ R186, R131, UR5 ;  /* 0x0000000583ba7c20 */ /* 0x000fe20008410000 */
[----:B------:R-:W-:Y:S01]  /*8cd0*/  FMUL.FTZ R134, R134, UR5 ;  /* 0x0000000586867c20 */ /* 0x000fe20008410000 */
[----:B------:R-:W-:Y:S01]  /*8ce0*/  FMUL.FTZ R188, R135, UR5 ;  /* 0x0000000587bc7c20 */ /* 0x000fe20008410000 */
[----:B------:R-:W-:Y:S01]  /*8cf0*/  UMOV UR7, 0x40000040 ;  /* 0x4000004000077882 */ /* 0x000fe20000000000 */
[----:B------:R-:W-:Y:S01]  /*8d00*/  MUFU.TANH R172, R172 ;  /* 0x000000ac00ac7308 */ /* 0x000fe20000002400 */
[C---:B------:R-:W-:Y:S01]  /*8d10*/  ISETP.GT.AND P2, PT, R12.reuse, R15, PT ;  /* 0x0000000f0c00720c */ /* 0x040fe20003f44270 */
[----:B------:R-:W-:-:S06]  /*8d20*/  VIADD R12, R12, 0xffffffff ;  /* 0xffffffff0c0c7836 */ /* 0x000fcc0000000000 */
[----:B------:R-:W-:Y:S08]  /*8d30*/  MUFU.TANH R106, R106 ;  /* 0x0000006a006a7308 */ /* 0x000ff00000002400 */
[----:B------:R-:W-:Y:S08]  /*8d40*/  MUFU.TANH R108, R108 ;  /* 0x0000006c006c7308 */ /* 0x000ff00000002400 */
[----:B------:R-:W-:Y:S08]  /*8d50*/  MUFU.TANH R110, R110 ;  /* 0x0000006e006e7308 */ /* 0x000ff00000002400 */
[----:B------:R-:W-:Y:S08]  /*8d60*/  MUFU.TANH R112, R112 ;  /* 0x0000007000707308 */ /* 0x000ff00000002400 */
[----:B------:R-:W-:Y:S08]  /*8d70*/  MUFU.TANH R116, R116 ;  /* 0x0000007400747308 */ /* 0x000ff00000002400 */
[----:B------:R-:W-:Y:S08]  /*8d80*/  MUFU.TANH R120, R120 ;  /* 0x0000007800787308 */ /* 0x000ff00000002400 */
[----:B------:R-:W-:Y:S08]  /*8d90*/  MUFU.TANH R124, R124 ;  /* 0x0000007c007c7308 */ /* 0x000ff00000002400 */
[----:B------:R-:W1:Y:S08]  /*8da0*/  MUFU.TANH R20, R20 ;  /* 0x0000001400147308 */ /* 0x000e700000002400 */
[----:B------:R-:W-:Y:S08]  /*8db0*/  MUFU.TANH R174, R174 ;  /* 0x000000ae00ae7308 */ /* 0x000ff00000002400 */
[----:B------:R-:W3:Y:S01]  /*8dc0*/  MUFU.TANH R22, R22 ;  /* 0x0000001600167308 */ /* 0x000ee20000002400 */
[----:B-1----:R-:W-:-:S07]  /*8dd0*/  FMNMX.FTZ R91, R20, R21, !PT ;  /* 0x00000015145b7209 */ /* 0x002fce0007810000 */
[----:B------:R-:W-:Y:S08]  /*8de0*/  MUFU.TANH R128, R128 ;  /* 0x0000008000807308 */ /* 0x000ff00000002400 */
[----:B------:R-:W1:Y:S01]  /*8df0*/  MUFU.TANH R88, R88 ;  /* 0x0000005800587308 */ /* 0x000e620000002400 */
[----:B---3--:R-:W-:Y:S01]  /*8e00*/  FMNMX.FTZ R91, R22, R91, !PT ;  /* 0x0000005b165b7209 */ /* 0x008fe20007810000 */
        /* <DEDUP_REMOVED lines=8> */
[----:B------:R-:W-:Y:S01]  /*8e90*/  UMOV UR14, UR10 ;  /* 0x0000000a000e7c82 */ /* 0x000fe20008000000 */
[----:B------:R-:W-:Y:S01]  /*8ea0*/  UMOV UR15, 0x40000040 ;  /* 0x40000040000f7882 */ /* 0x000fe20000000000 */
[----:B------:R-:W-:Y:S01]  /*8eb0*/  UIADD3 UR10, UR6, 0x180, URZ ;  /* 0x00000180060a7890 */ /* 0x000fe2000fffe03f */
[----:B-1----:R-:W-:Y:S01]  /*8ec0*/  FMNMX.FTZ R91, R88, R91, !PT ;  /* 0x0000005b585b7209 */ /* 0x002fe20007810000 */
[----:B------:R-:W1:Y:S08]  /*8ed0*/  MUFU.TANH R156, R156 ;  /* 0x0000009c009c7308 */ /* 0x000e700000002400 */
[----:B------:R-:W3:Y:S08]  /*8ee0*/  MUFU.TANH R158, R158 ;  /* 0x0000009e009e7308 */ /* 0x000ef00000002400 */
[----:B------:R-:W4:Y:S01]  /*8ef0*/  MUFU.TANH R90, R90 ;  /* 0x0000005a005a7308 */ /* 0x000f220000002400 */
[----:B-1----:R-:W-:-:S07]  /*8f00*/  FMNMX.FTZ R11, R156, R11, !PT ;  /* 0x0000000b9c0b7209 */ /* 0x002fce0007810000 */
[----:B------:R-:W-:Y:S01]  /*8f10*/  MUFU.TANH R132, R132 ;  /* 0x0000008400847308 */ /* 0x000fe20000002400 */
[----:B---3--:R-:W-:-:S04]  /*8f20*/  FMNMX.FTZ R11, R158, R11, !PT ;  /* 0x0000000b9e0b7209 */ /* 0x008fc80007810000 */
[----:B------:R-:W-:-:S03]  /*8f30*/  FMNMX.FTZ R11, R166, R11, !PT ;  /* 0x0000000ba60b7209 */ /* 0x000fc60007810000 */
[----:B------:R-:W1:Y:S01]  /*8f40*/  MUFU.TANH R92, R92 ;  /* 0x0000005c005c7308 */ /* 0x000e620000002400 */
[----:B------:R-:W-:Y:S02]  /*8f50*/  FMNMX.FTZ R11, R168, R11, !PT ;  /* 0x0000000ba80b7209 */ /* 0x000fe40007810000 */
[----:B----4-:R-:W-:Y:S02]  /*8f60*/  FMNMX.FTZ R91, R90, R91, !PT ;  /* 0x0000005b5a5b7209 */ /* 0x010fe40007810000 */
[----:B------:R-:W-:-:S03]  /*8f70*/  FMNMX.FTZ R11, R170, R11, !PT ;  /* 0x0000000baa0b7209 */ /* 0x000fc60007810000 */
[----:B------:R-:W-:Y:S01]  /*8f80*/  MUFU.TANH R178, R178 ;  /* 0x000000b200b27308 */ /* 0x000fe20000002400 */
[----:B------:R-:W-:-:S04]  /*8f90*/  FMNMX.FTZ R11, R172, R11, !PT ;  /* 0x0000000bac0b7209 */ /* 0x000fc80007810000 */
[----:B------:R-:W-:-:S03]  /*8fa0*/  FMNMX.FTZ R11, R106, R11, !PT ;  /* 0x0000000b6a0b7209 */ /* 0x000fc60007810000 */
[----:B------:R-:W3:Y:S01]  /*8fb0*/  MUFU.TANH R94, R94 ;  /* 0x0000005e005e7308 */ /* 0x000ee20000002400 */
[----:B------:R-:W-:Y:S02]  /*8fc0*/  FMNMX.FTZ R11, R108, R11, !PT ;  /* 0x0000000b6c0b7209 */ /* 0x000fe40007810000 */
[----:B-1----:R-:W-:Y:S02]  /*8fd0*/  FMNMX.FTZ R93, R92, R91, !PT ;  /* 0x0000005b5c5d7209 */ /* 0x002fe40007810000 */
[----:B------:R-:W-:-:S03]  /*8fe0*/  FMNMX.FTZ R11, R110, R11, !PT ;  /* 0x0000000b6e0b7209 */ /* 0x000fc60007810000 */
[----:B------:R-:W1:Y:S01]  /*8ff0*/  MUFU.TANH R96, R96 ;  /* 0x0000006000607308 */ /* 0x000e620000002400 */
[----:B------:R-:W-:-:S04]  /*9000*/  FMNMX.FTZ R11, R112, R11, !PT ;  /* 0x0000000b700b7209 */ /* 0x000fc80007810000 */
[----:B------:R-:W-:-:S03]  /*9010*/  FMNMX.FTZ R11, R116, R11, !PT ;  /* 0x0000000b740b7209 */ /* 0x000fc60007810000 */
[----:B------:R-:W4:Y:S01]  /*9020*/  MUFU.TANH R98, R98 ;  /* 0x0000006200627308 */ /* 0x000f220000002400 */
[----:B---3--:R-:W-:-:S07]  /*9030*/  FMNMX.FTZ R93, R94, R93, !PT ;  /* 0x0000005d5e5d7209 */ /* 0x008fce0007810000 */
[----:B------:R-:W3:Y:S01]  /*9040*/  MUFU.TANH R100, R100 ;  /* 0x0000006400647308 */ /* 0x000ee20000002400 */
[----:B-1----:R-:W-:-:S07]  /*9050*/  FMNMX.FTZ R93, R96, R93, !PT ;  /* 0x0000005d605d7209 */ /* 0x002fce0007810000 */
[----:B------:R-:W1:Y:S01]  /*9060*/  MUFU.TANH R102, R102 ;  /* 0x0000006600667308 */ /* 0x000e620000002400 */
[----:B----4-:R-:W-:-:S07]  /*9070*/  FMNMX.FTZ R93, R98, R93, !PT ;  /* 0x0000005d625d7209 */ /* 0x010fce0007810000 */
        /* <DEDUP_REMOVED lines=10> */
[----:B------:R-:W-:Y:S01]  /*9120*/  MUFU.TANH R122, R122 ;  /* 0x0000007a007a7308 */ /* 0x000fe20000002400 */
[----:B----4-:R-:W-:-:S07]  /*9130*/  FMNMX.FTZ R97, R182, R97, !PT ;  /* 0x00000061b6617209 */ /* 0x010fce0007810000 */
[----:B------:R-:W-:Y:S01]  /*9140*/  MUFU.TANH R126, R126 ;  /* 0x0000007e007e7308 */ /* 0x000fe20000002400 */
[----:B------:R-:W-:Y:S02]  /*9150*/  WARPGROUP.DEPBAR.LE gsb0, 0x0 ;  /* 0x00008000000079c5 */ /* 0x000fe40000010000 */
[----:B------:R-:W-:Y:S01]  /*9160*/  WARPGROUP.ARRIVE ;  /* 0x00000000000079c5 */ /* 0x000fe20000000000 */
[----:B------:R-:W-:Y:S01]  /*9170*/  FMUL.FTZ R154, R121, UR5 ;  /* 0x00000005799a7c20 */ /* 0x000fe20008410000 */
[----:B---3--:R-:W-:-:S03]  /*9180*/  FMNMX.FTZ R97, R118, R97, !PT ;  /* 0x0000006176617209 */ /* 0x008fc60007810000 */
[----:B------:R-:W1:Y:S01]  /*9190*/  MUFU.TANH R152, R117 ;  /* 0x0000007500987308 */ /* 0x000e620000002400 */
[----:B------:R-:W-:Y:S01]  /*91a0*/  HGMMA.64x128x16.F32 R24, R148, gdesc[UR12].tnspB, R24, gsb0 ;  /* 0x41e0000c94187df0 */ /* 0x000fe20008000818 */
[----:B------:R-:W-:Y:S01]  /*91b0*/  UMOV UR14, UR10 ;  /* 0x0000000a000e7c82 */ /* 0x000fe20008000000 */
[----:B------:R-:W-:Y:S01]  /*91c0*/  UMOV UR15, 0x40000040 ;  /* 0x40000040000f7882 */ /* 0x000fe20000000000 */
[----:B------:R-:W-:Y:S02]  /*91d0*/  UIADD3 UR10, UR6, 0x200, URZ ;  /* 0x00000200060a7890 */ /* 0x000fe4000fffe03f */
[----:B------:R-:W-:Y:S02]  /*91e0*/  UIADD3 UR6, UR6, 0x280, URZ ;  /* 0x0000028006067890 */ /* 0x000fe4000fffe03f */
[----:B------:R-:W3:Y:S08]  /*91f0*/  MUFU.TANH R154, R154 ;  /* 0x0000009a009a7308 */ /* 0x000ef00000002400 */
[----:B------:R-:W-:Y:S01]  /*9200*/  MUFU.TANH R184, R184 ;  /* 0x000000b800b87308 */ /* 0x000fe20000002400 */
[----:B-1----:R-:W-:-:S04]  /*9210*/  FMNMX.FTZ R11, R152, R11, !PT ;  /* 0x0000000b980b7209 */ /* 0x002fc80007810000 */
[----:B------:R-:W-:-:S03]  /*9220*/  FMNMX.FTZ R11, R120, R11, !PT ;  /* 0x0000000b780b7209 */ /* 0x000fc60007810000 */
[----:B------:R-:W-:Y:S01]  /*9230*/  MUFU.TANH R130, R130 ;  /* 0x0000008200827308 */ /* 0x000fe20000002400 */
[----:B---3--:R-:W-:-:S04]  /*9240*/  FMNMX.FTZ R11, R154, R11, !PT ;  /* 0x0000000b9a0b7209 */ /* 0x008fc80007810000 */
        /* <DEDUP_REMOVED lines=8> */
[----:B------:R-:W-:-:S05]  /*92d0*/  FMNMX.FTZ R11, R178, R11, !PT ;  /* 0x0000000bb20b7209 */ /* 0x000fca0007810000 */
[----:B--2---:R-:W1:Y:S02]  /*92e0*/  SHFL.BFLY PT, R0, R11, 0x2, 0x1f ;  /* 0x0c401f000b007f89 */ /* 0x004e6400000e0000 */
[----:B-1----:R-:W-:-:S05]  /*92f0*/  FMNMX.FTZ R0, R11, R0, !PT ;  /* 0x000000000b007209 */ /* 0x002fca0007810000 */
[----:B------:R-:W1:Y:S02]  /*9300*/  SHFL.BFLY PT, R11, R0, 0x1, 0x1f ;  /* 0x0c201f00000b7f89 */ /* 0x000e6400000e0000 */
[----:B-1----:R-:W-:-:S05]  /*9310*/  FMNMX.FTZ R11, R0, R11, !PT ;  /* 0x0000000b000b7209 */ /* 0x002fca0007810000 */
[C---:B0-----:R-:W-:Y:S01]  /*9320*/  FMUL.FTZ R113, R11.reuse, R13 ;  /* 0x0000000d0b717220 */ /* 0x041fe20000410000 */
[----:B------:R-:W-:-:S03]  /*9330*/  FADD.FTZ R0, -R11, R160 ;  /* 0x000000a00b007221 */ /* 0x000fc60000010100 */
[-CC-:B------:R-:W-:Y:S01]  /*9340*/  FFMA.FTZ R89, R2, R13.reuse, -R113.reuse ;  /* 0x0000000d02597223 */ /* 0x180fe20000010871 */
[-CC-:B------:R-:W-:Y:S01]  /*9350*/  FFMA.FTZ R2, R162, R13.reuse, -R113.reuse ;  /* 0x0000000da2027223 */ /* 0x180fe20000010871 */
[-CC-:B------:R-:W-:Y:S01]  /*9360*/  FFMA.FTZ R160, R10, R13.reuse, -R113.reuse ;  /* 0x0000000d0aa07223 */ /* 0x180fe20000010871 */
[-CC-:B------:R-:W-:Y:S01]  /*9370*/  FFMA.FTZ R10, R106, R13.reuse, -R113.reuse ;  /* 0x0000000d6a0a7223 */ /* 0x180fe20000010871 */
[-C--:B------:R-:W-:Y:S01]  /*9380*/  FMUL.FTZ R0, R0, R13.reuse ;  /* 0x0000000d00007220 */ /* 0x080fe20000410000 */
[----:B------:R-:W-:Y:S01]  /*9390*/  MUFU.EX2 R91, R2 ;  /* 0x00000002005b7308 */ /* 0x000fe20000000800 */
[-CC-:B------:R-:W-:Y:S01]  /*93a0*/  FFMA.FTZ R106, R108, R13.reuse, -R113.reuse ;  /* 0x0000000d6c6a7223 */ /* 0x180fe20000010871 */
[-CC-:B------:R-:W-:Y:S01]  /*93b0*/  FFMA.FTZ R162, R164, R13.reuse, -R113.reuse ;  /* 0x0000000da4a27223 */ /* 0x180fe20000010871 */
[-CC-:B------:R-:W-:Y:S01]  /*93c0*/  FFMA.FTZ R108, R112, R13.reuse, -R113.reuse ;  /* 0x0000000d706c7223 */ /* 0x180fe20000010871 */
[-CC-:B------:R-:W-:Y:S01]  /*93d0*/  FFMA.FTZ R103, R116, R13.reuse, -R113.reuse ;  /* 0x0000000d74677223 */ /* 0x180fe20000010871 */
[-CC-:B------:R-:W-:Y:S01]  /*93e0*/  FFMA.FTZ R105, R120, R13.reuse, -R113.reuse ;  /* 0x0000000d78697223 */ /* 0x180fe20000010871 */
[-CC-:B------:R-:W-:Y:S01]  /*93f0*/  FFMA.FTZ R156, R156, R13.reuse, -R113.reuse ;  /* 0x0000000d9c9c7223 */ /* 0x180fe20000010871 */
[-CC-:B------:R-:W-:Y:S01]  /*9400*/  FFMA.FTZ R166, R166, R13.reuse, -R113.reuse ;  /* 0x0000000da6a67223 */ /* 0x180fe20000010871 */
[----:B------:R-:W-:Y:S01]  /*9410*/  MUFU.EX2 R0, R0 ;  /* 0x0000000000007308 */ /* 0x000fe20000000800 */
[-CC-:B------:R-:W-:Y:S01]  /*9420*/  FFMA.FTZ R170, R170, R13.reuse, -R113.reuse ;  /* 0x0000000daaaa7223 */ /* 0x180fe20000010871 */
[-CC-:B------:R-:W-:Y:S01]  /*9430*/  FFMA.FTZ R164, R172, R13.reuse, -R113.reuse ;  /* 0x0000000daca47223 */ /* 0x180fe20000010871 */
[-CC-:B------:R-:W-:Y:S01]  /*9440*/  FFMA.FTZ R112, R154, R13.reuse, -R113.reuse ;  /* 0x0000000d9a707223 */ /* 0x180fe20000010871 */
[-CC-:B------:R-:W-:Y:S01]  /*9450*/  FFMA.FTZ R116, R174, R13.reuse, -R113.reuse ;  /* 0x0000000dae747223 */ /* 0x180fe20000010871 */
[-CC-:B------:R-:W-:Y:S01]  /*9460*/  FFMA.FTZ R109, R128, R13.reuse, -R113.reuse ;  /* 0x0000000d806d7223 */ /* 0x180fe20000010871 */
[-CC-:B------:R-:W-:Y:S01]  /*9470*/  FFMA.FTZ R120, R176, R13.reuse, -R113.reuse ;  /* 0x0000000db0787223 */ /* 0x180fe20000010871 */
[----:B------:R-:W-:Y:S01]  /*9480*/  FFMA.FTZ R132, R132, R13, -R113 ;  /* 0x0000000d84847223 */ /* 0x000fe20000010871 */
[----:B------:R-:W0:Y:S01]  /*9490*/  MUFU.EX2 R89, R89 ;  /* 0x0000005900597308 */ /* 0x000e220000000800 */
[----:B------:R-:W-:-:S02]  /*94a0*/  WARPGROUP.DEPBAR.LE gsb0, 0x0 ;  /* 0x00008000000079c5 */ /* 0x000fc40000010000 */
[----:B------:R-:W-:Y:S01]  /*94b0*/  WARPGROUP.ARRIVE ;  /* 0x00000000000079c5 */ /* 0x000fe20000000000 */
[----:B------:R-:W-:Y:S01]  /*94c0*/  FMUL.FTZ R148, R119, UR5 ;  /* 0x0000000577947c20 */ /* 0x000fe20008410000 */
[----:B------:R-:W-:-:S03]  /*94d0*/  FMUL.FTZ R150, R123, UR5 ;  /* 0x000000057b967c20 */ /* 0x000fc60008410000 */
[----:B------:R-:W-:Y:S01]  /*94e0*/  MUFU.EX2 R160, R160 ;  /* 0x000000a000a07308 */ /* 0x000fe20000000800 */
[----:B------:R-:W-:Y:S01]  /*94f0*/  HGMMA.64x128x16.F32 R24, R144, gdesc[UR12].tnspB, R24, gsb0 ;  /* 0x41e0000c90187df0 */ /* 0x000fe20008000818 */
[----:B------:R-:W-:Y:S01]  /*9500*/  UMOV UR14, UR10 ;  /* 0x0000000a000e7c82 */ /* 0x000fe20008000000 */
[----:B------:R-:W-:Y:S01]  /*9510*/  UMOV UR15, 0x40000040 ;  /* 0x40000040000f7882 */ /* 0x000fe20000000000 */
[----:B0-----:R-:W-:-:S04]  /*9520*/  FFMA.FTZ R7, R0, R7, R89 ;  /* 0x0000000700077223 */ /* 0x001fc80000010059 */
[----:B------:R-:W0:Y:S08]  /*9530*/  MUFU.TANH R148, R148 ;  /* 0x0000009400947308 */ /* 0x000e300000002400 */
[----:B------:R-:W1:Y:S08]  /*9540*/  MUFU.TANH R150, R150 ;  /* 0x0000009600967308 */ /* 0x000e700000002400 */
[----:B------:R-:W-:Y:S01]  /*9550*/  MUFU.EX2 R162, R162 ;  /* 0x000000a200a27308 */ /* 0x000fe20000000800 */
[----:B0-----:R-:W-:-:S04]  /*9560*/  FMNMX.FTZ R97, R148, R97, !PT ;  /* 0x0000006194617209 */ /* 0x001fc80007810000 */
[----:B------:R-:W-:-:S03]  /*9570*/  FMNMX.FTZ R99, R122, R97, !PT ;  /* 0x000000617a637209 */ /* 0x000fc60007810000 */
[----:B------:R0:W-:Y:S01]  /*9580*/  MUFU.EX2 R93, R156 ;  /* 0x0000009c005d7308 */ /* 0x0001e20000000800 */
[----:B-1----:R-:W-:-:S04]  /*9590*/  FMNMX.FTZ R99, R150, R99, !PT ;  /* 0x0000006396637209 */ /* 0x002fc80007810000 */
[----:B------:R-:W-:-:S03]  /*95a0*/  FMNMX.FTZ R99, R126, R99, !PT ;  /* 0x000000637e637209 */ /* 0x000fc60007810000 */
[----:B------:R-:W-:Y:S01]  /*95b0*/  MUFU.EX2 R95, R166 ;  /* 0x000000a6005f7308 */ /* 0x000fe20000000800 */
[----:B------:R-:W-:Y:S02]  /*95c0*/  FMNMX.FTZ R99, R184, R99, !PT ;  /* 0x00000063b8637209 */ /* 0x000fe40007810000 */
[----:B0-----:R-:W-:Y:S02]  /*95d0*/  F2FP.F16.F32.PACK_AB R156, R160, R89 ;  /* 0x00000059a09c723e */ /* 0x001fe400000000ff */
[----:B------:R-:W-:-:S03]  /*95e0*/  FMNMX.FTZ R101, R130, R99, !PT ;  /* 0x0000006382657209 */ /* 0x000fc60007810000 */
[----:B------:R0:W-:Y:S01]  /*95f0*/  MUFU.EX2 R99, R10 ;  /* 0x0000000a00637308 */ /* 0x0001e20000000800 */
[----:B------:R-:W-:-:S04]  /*9600*/  FMNMX.FTZ R101, R186, R101, !PT ;  /* 0x00000065ba657209 */ /* 0x000fc80007810000 */
[----:B------:R-:W-:-:S03]  /*9610*/  FMNMX.FTZ R101, R134, R101, !PT ;  /* 0x0000006586657209 */ /* 0x000fc60007810000 */
[----:B------:R-:W-:Y:S01]  /*9620*/  MUFU.EX2 R97, R170 ;  /* 0x000000aa00617308 */ /* 0x000fe20000000800 */
[----:B------:R-:W-:Y:S01]  /*9630*/  FMNMX.FTZ R2, R188, R101, !PT ;  /* 0x00000065bc027209 */ /* 0x000fe20007810000 */
[-CC-:B------:R-:W-:Y:S01]  /*9640*/  FFMA.FTZ R101, R110, R13.reuse, -R113.reuse ;  /* 0x0000000d6e657223 */ /* 0x180fe20000010871 */
[----:B------:R-:W-:-:S03]  /*9650*/  FFMA.FTZ R110, R152, R13, -R113 ;  /* 0x0000000d986e7223 */ /* 0x000fc60000010871 */
[----:B------:R-:W0:Y:S02]  /*9660*/  SHFL.BFLY PT, R107, R2, 0x2, 0x1f ;  /* 0x0c401f00026b7f89 */ /* 0x000e2400000e0000 */
[----:B------:R-:W-:Y:S08]  /*9670*/  MUFU.EX2 R164, R164 ;  /* 0x000000a400a47308 */ /* 0x000ff00000000800 */
[----:B------:R-:W-:Y:S08]  /*9680*/  MUFU.EX2 R106, R106 ;  /* 0x0000006a006a7308 */ /* 0x000ff00000000800 */
[----:B------:R-:W-:Y:S01]  /*9690*/  MUFU.EX2 R101, R101 ;  /* 0x0000006500657308 */ /* 0x000fe20000000800 */
[----:B0-----:R-:W-:Y:S01]  /*96a0*/  FMNMX.FTZ R10, R2, R107, !PT ;  /* 0x0000006b020a7209 */ /* 0x001fe20007810000 */
[-CC-:B------:R-:W-:Y:S01]  /*96b0*/  FFMA.FTZ R107, R124, R13.reuse, -R113.reuse ;  /* 0x0000000d7c6b7223 */ /* 0x180fe20000010871 */
[----:B------:R-:W-:-:S05]  /*96c0*/  FFMA.FTZ R124, R178, R13, -R113 ;  /* 0x0000000db27c7223 */ /* 0x000fca0000010871 */
[----:B------:R-:W-:Y:S01]  /*96d0*/  MUFU.EX2 R108, R108 ;  /* 0x0000006c006c7308 */ /* 0x000fe20000000800 */
[----:B------:R-:W0:Y:S07]  /*96e0*/  SHFL.BFLY PT, R111, R10, 0x1, 0x1f ;  /* 0x0c201f000a6f7f89 */ /* 0x000e2e00000e0000 */
[----:B------:R-:W-:Y:S08]  /*96f0*/  MUFU.EX2 R103, R103 ;  /* 0x0000006700677308 */ /* 0x000ff00000000800 */
[----:B------:R-:W-:Y:S08]  /*9700*/  MUFU.EX2 R110, R110 ;  /* 0x0000006e006e7308 */ /* 0x000ff00000000800 */
[----:B------:R-:W-:Y:S01]  /*9710*/  MUFU.EX2 R105, R105 ;  /* 0x0000006900697308 */ /* 0x000fe20000000800 */
[----:B0-----:R-:W-:-:S05]  /*9720*/  FMNMX.FTZ R10, R10, R111, !PT ;  /* 0x0000006f0a0a7209 */ /* 0x001fca0007810000 */
[C---:B------:R-:W-:Y:S01]  /*9730*/  FADD.FTZ R2, -R10.reuse, R21 ;  /* 0x000000150a027221 */ /* 0x040fe20000010100 */
[-C--:B------:R-:W-:Y:S01]  /*9740*/  FMUL.FTZ R21, R10, R13.reuse ;  /* 0x0000000d0a157220 */ /* 0x080fe20000410000 */
[----:B------:R-:W-:Y:S02]  /*9750*/  MUFU.EX2 R112, R112 ;  /* 0x0000007000707308 */ /* 0x000fe40000000800 */
[-C--:B------:R-:W-:Y:S01]  /*9760*/  FMUL.FTZ R2, R2, R13.reuse ;  /* 0x0000000d02027220 */ /* 0x080fe20000410000 */
        /* <DEDUP_REMOVED lines=19> */
[----:B------:R-:W-:Y:S01]  /*98a0*/  FFMA.FTZ R150, R150, R13, -R21 ;  /* 0x0000000d96967223 */ /* 0x000fe20000010815 */
[----:B------:R-:W-:-:S02]  /*98b0*/  WARPGROUP.DEPBAR.LE gsb0, 0x0 ;  /* 0x00008000000079c5 */ /* 0x000fc40000010000 */
[----:B------:R-:W-:Y:S01]  /*98c0*/  WARPGROUP.ARRIVE ;  /* 0x00000000000079c5 */ /* 0x000fe20000000000 */
[-CC-:B------:R-:W-:Y:S01]  /*98d0*/  FFMA.FTZ R144, R158, R13.reuse, -R113.reuse ;  /* 0x0000000d9e907223 */ /* 0x180fe20000010871 */
[-C--:B------:R-:W-:Y:S01]  /*98e0*/  FFMA.FTZ R146, R168, R13.reuse, -R113 ;  /* 0x0000000da8927223 */ /* 0x080fe20000010871 */
[----:B------:R-:W-:Y:S01]  /*98f0*/  MUFU.EX2 R159, R88 ;  /* 0x00000058009f7308 */ /* 0x000fe20000000800 */
[----:B0-----:R-:W-:Y:S02]  /*9900*/  IMAD.U32 R20, RZ, RZ, UR56 ;  /* 0x00000038ff147e24 */ /* 0x001fe4000f8e00ff */
[-CC-:B------:R-:W-:Y:S01]  /*9910*/  FFMA.FTZ R126, R126, R13.reuse, -R21.reuse ;  /* 0x0000000d7e7e7223 */ /* 0x180fe20000010815 */
[----:B------:R-:W-:Y:S01]  /*9920*/  HGMMA.64x128x16.F32 R24, R140, gdesc[UR12].tnspB, R24, gsb0 ;  /* 0x41e0000c8c187df0 */ /* 0x000fe20008000818 */
[-C--:B------:R-:W-:Y:S01]  /*9930*/  FFMA.FTZ R184, R184, R13.reuse, -R21 ;  /* 0x0000000db8b87223 */ /* 0x080fe20000010815 */
[----:B------:R-:W-:Y:S02]  /*9940*/  @!P1 VIADD R20, R20, 0x2a840 ;  /* 0x0002a84014149836 */ /* 0x000fe40000000000 */
[----:B-1----:R-:W-:Y:S01]  /*9950*/  FFMA.FTZ R6, R2, R6, R157 ;  /* 0x0000000602067223 */ /* 0x002fe2000001009d */
[-CC-:B------:R-:W-:Y:S01]  /*9960*/  FFMA.FTZ R130, R130, R13.reuse, -R21.reuse ;  /* 0x0000000d82827223 */ /* 0x180fe20000010815 */
[----:B------:R0:W1:Y:S01]  /*9970*/  MUFU.EX2 R113, R22 ;  /* 0x0000001600717308 */ /* 0x0000620000000800 */
[-CC-:B------:R-:W-:Y:S01]  /*9980*/  FFMA.FTZ R186, R186, R13.reuse, -R21.reuse ;  /* 0x0000000dbaba7223 */ /* 0x180fe20000010815 */
[----:B------:R-:W-:Y:S01]  /*9990*/  @!P1 PRMT R20, RZ, 0x654, R20 ;  /* 0x00000654ff149816 */ /* 0x000fe20000000014 */
[-CC-:B------:R-:W-:Y:S01]  /*99a0*/  FFMA.FTZ R134, R134, R13.reuse, -R21.reuse ;  /* 0x0000000d86867223 */ /* 0x180fe20000010815 */
[----:B------:R-:W-:Y:S01]  /*99b0*/  FFMA.FTZ R21, R188, R13, -R21 ;  /* 0x0000000dbc157223 */ /* 0x000fe20000010815 */
[----:B------:R-:W-:-:S03]  /*99c0*/  F2FP.F16.F32.PACK_AB R158, R162, R91 ;  /* 0x0000005ba29e723e */ /* 0x000fc600000000ff */
[----:B------:R-:W2:Y:S01]  /*99d0*/  MUFU.EX2 R90, R90 ;  /* 0x0000005a005a7308 */ /* 0x000ea20000000800 */
[----:B0-----:R-:W-:-:S04]  /*99e0*/  IMAD.U32 R22, RZ, RZ, UR11 ;  /* 0x0000000bff167e24 */ /* 0x001fc8000f8e00ff */
[----:B------:R-:W-:-:S03]  /*99f0*/  @!P1 VIADD R22, R22, 0x2a860 ;  /* 0x0002a86016169836 */ /* 0x000fc60000000000 */
[----:B------:R-:W0:Y:S01]  /*9a00*/  MUFU.EX2 R153, R92 ;  /* 0x0000005c00997308 */ /* 0x000e220000000800 */
[C---:B-1----:R-:W-:Y:S01]  /*9a10*/  FADD.FTZ R6, R113.reuse, R6 ;  /* 0x0000000671067221 */ /* 0x042fe20000010000 */
[----:B------:R-:W-:Y:S02]  /*9a20*/  @!P1 PRMT R22, RZ, 0x654, R22 ;  /* 0x00000654ff169816 */ /* 0x000fe40000000016 */
[----:B------:R-:W-:Y:S01]  /*9a30*/  F2FP.F16.F32.PACK_AB R157, R113, R157 ;  /* 0x0000009d719d723e */ /* 0x000fe200000000ff */
[----:B------:R-:W-:-:S03]  /*9a40*/  FADD.FTZ R6, R159, R6 ;  /* 0x000000069f067221 */ /* 0x000fc60000010000 */
        /* <DEDUP_REMOVED lines=9> */
[----:B--2---:R-:W-:-:S07]  /*9ae0*/  F2FP.F16.F32.PACK_AB R152, R144, R93 ;  /* 0x0000005d9098723e */ /* 0x004fce00000000ff */
        /* <DEDUP_REMOVED lines=19> */
[----:B------:R1:W-:Y:S01]  /*9c20*/  MUFU.EX2 R88, R150 ;  /* 0x0000009600587308 */ /* 0x0003e20000000800 */
[C---:B--2---:R-:W-:Y:S01]  /*9c30*/  FADD.FTZ R6, R182.reuse, R6 ;  /* 0x00000006b6067221 */ /* 0x044fe20000010000 */
[----:B------:R-:W-:-:S06]  /*9c40*/  F2FP.F16.F32.PACK_AB R145, R182, R145 ;  /* 0x00000091b691723e */ /* 0x000fcc00000000ff */
[----:B------:R-:W-:Y:S01]  /*9c50*/  MUFU.EX2 R107, R107 ;  /* 0x0000006b006b7308 */ /* 0x000fe20000000800 */
[----:B0-----:R-:W-:Y:S01]  /*9c60*/  FADD.FTZ R6, R147, R6 ;  /* 0x0000000693067221 */ /* 0x001fe20000010000 */
[----:B-1----:R-:W-:-:S06]  /*9c70*/  F2FP.F16.F32.PACK_AB R150, R106, R99 ;  /* 0x000000636a96723e */ /* 0x002fcc00000000ff */
[----:B------:R-:W-:Y:S01]  /*9c80*/  MUFU.EX2 R184, R184 ;  /* 0x000000b800b87308 */ /* 0x000fe20000000800 */
[----:B------:R-:W-:Y:S02]  /*9c90*/  WARPGROUP.DEPBAR.LE gsb0, 0x0 ;  /* 0x00008000000079c5 */ /* 0x000fe40000010000 */
[----:B------:R-:W-:Y:S01]  /*9ca0*/  WARPGROUP.ARRIVE ;  /* 0x00000000000079c5 */ /* 0x000fe20000000000 */
[----:B------:R-:W-:-:S04]  /*9cb0*/  F2FP.F16.F32.PACK_AB R140, R112, R105 ;  /* 0x00000069708c723e */ /* 0x000fc800000000ff */
[----:B------:R-:W-:Y:S01]  /*9cc0*/  MUFU.EX2 R141, R122 ;  /* 0x0000007a008d7308 */ /* 0x000fe20000000800 */
[----:B------:R-:W-:Y:S01]  /*9cd0*/  HGMMA.64x128x16.F32 R24, R136, gdesc[UR4].tnspB, R24, gsb0 ;  /* 0x41e0000488187df0 */ /* 0x000fe20008000818 */
[----:B------:R-:W-:-:S06]  /*9ce0*/  UMOV UR7, UR4 ;  /* 0x0000000400077c82 */ /* 0x000fcc0008000000 */
[----:B------:R-:W-:Y:S08]  /*9cf0*/  MUFU.EX2 R143, R126 ;  /* 0x0000007e008f7308 */ /* 0x000ff00000000800 */
[----:B------:R-:W0:Y:S08]  /*9d00*/  MUFU.EX2 R116, R116 ;  /* 0x0000007400747308 */ /* 0x000e300000000800 */
[----:B------:R-:W-:Y:S08]  /*9d10*/  MUFU.EX2 R109, R109 ;  /* 0x0000006d006d7308 */ /* 0x000ff00000000800 */
[----:B------:R-:W-:Y:S01]  /*9d20*/  MUFU.EX2 R186, R186 ;  /* 0x000000ba00ba7308 */ /* 0x000fe20000000800 */
[----:B0-----:R-:W-:-:S07]  /*9d30*/  F2FP.F16.F32.PACK_AB R142, R116, R107 ;  /* 0x0000006b748e723e */ /* 0x001fce00000000ff */
[----:B------:R-:W0:Y:S08]  /*9d40*/  MUFU.EX2 R120, R120 ;  /* 0x0000007800787308 */ /* 0x000e300000000800 */
[----:B------:R-:W-:Y:S08]  /*9d50*/  MUFU.EX2 R111, R132 ;  /* 0x00000084006f7308 */ /* 0x000ff00000000800 */
[----:B------:R-:W-:Y:S08]  /*9d60*/  MUFU.EX2 R21, R21 ;  /* 0x0000001500157308 */ /* 0x000ff00000000800 */
[----:B------:R-:W1:Y:S01]  /*9d70*/  MUFU.EX2 R124, R124 ;  /* 0x0000007c007c7308 */ /* 0x000e620000000800 */
[----:B------:R-:W-:-:S02]  /*9d80*/  WARPGROUP.DEPBAR.LE gsb0, 0x0 ;  /* 0x00008000000079c5 */ /* 0x000fc40000010000 */
[----:B------:R2:W-:Y:S05]  /*9d90*/  @!P1 SYNCS.ARRIVE.TRANS64.RED.A1T0 RZ, [R20+URZ], RZ ;  /* 0x000000ff14ff99a7 */ /* 0x0005ea000810043f */
[----:B------:R-:W-:Y:S01]  /*9da0*/  MUFU.EX2 R137, R130 ;  /* 0x0000008200897308 */ /* 0x000fe20000000800 */
[----:B0-----:R-:W-:Y:S02]  /*9db0*/  F2FP.F16.F32.PACK_AB R136, R120, R109 ;  /* 0x0000006d7888723e */ /* 0x001fe400000000ff */
[----:B-1----:R-:W-:Y:S01]  /*9dc0*/  F2FP.F16.F32.PACK_AB R138, R124, R111 ;  /* 0x0000006f7c8a723e */ /* 0x002fe200000000ff */
[----:B--2---:R-:W-:Y:S01]  /*9dd0*/  FADD.FTZ R20, R160, R7 ;  /* 0x00000007a0147221 */ /* 0x004fe20000010000 */
[----:B------:R0:W-:Y:S03]  /*9de0*/  @!P1 SYNCS.ARRIVE.TRANS64.RED.A1T0 RZ, [R22+URZ], RZ ;  /* 0x000000ff16ff99a7 */ /* 0x0001e6000810043f */
[----:B------:R-:W-:Y:S01]  /*9df0*/  MUFU.EX2 R139, R134 ;  /* 0x00000086008b7308 */ /* 0x000fe20000000800 */
[----:B------:R-:W-:-:S02]  /*9e00*/  IMAD.MOV.U32 R160, RZ, RZ, R11 ;  /* 0x000000ffffa07224 */ /* 0x000fc400078e000b */
[----:B------:R-:W-:-:S04]  /*9e10*/  FADD.FTZ R7, R91, R20 ;  /* 0x000000145b077221 */ /* 0x000fc80000010000 */
[----:B------:R-:W-:Y:S01]  /*9e20*/  FADD.FTZ R20, R162, R7 ;  /* 0x00000007a2147221 */ /* 0x000fe20000010000 */
[----:B0-----:R0:W1:Y:S03]  /*9e30*/  MUFU.EX2 R22, R148 ;  /* 0x0000009400167308 */ /* 0x0010660000000800 */
[----:B------:R-:W-:-:S04]  /*9e40*/  FADD.FTZ R7, R93, R20 ;  /* 0x000000145d077221 */ /* 0x000fc80000010000 */
[----:B------:R-:W-:Y:S01]  /*9e50*/  FADD.FTZ R20, R144, R7 ;  /* 0x0000000790147221 */ /* 0x000fe20000010000 */
[----:B------:R-:W-:Y:S02]  /*9e60*/  F2FP.F16.F32.PACK_AB R144, R108, R101 ;  /* 0x000000656c90723e */ /* 0x000fe400000000ff */
[----:B0-----:R-:W-:Y:S01]  /*9e70*/  F2FP.F16.F32.PACK_AB R148, R164, R97 ;  /* 0x00000061a494723e */ /* 0x001fe200000000ff */
[----:B------:R-:W-:-:S04]  /*9e80*/  FADD.FTZ R7, R95, R20 ;  /* 0x000000145f077221 */ /* 0x000fc80000010000 */
[----:B------:R-:W-:Y:S01]  /*9e90*/  FADD.FTZ R20, R146, R7 ;  /* 0x0000000792147221 */ /* 0x000fe20000010000 */
[----:B------:R-:W-:Y:S01]  /*9ea0*/  F2FP.F16.F32.PACK_AB R146, R110, R103 ;  /* 0x000000676e92723e */ /* 0x000fe200000000ff */
[C---:B-1----:R-:W-:Y:S02]  /*9eb0*/  FADD.FTZ R6, R22.reuse, R6 ;  /* 0x0000000616067221 */ /* 0x042fe40000010000 */
[----:B------:R-:W-:Y:S01]  /*9ec0*/  FADD.FTZ R7, R97, R20 ;  /* 0x0000001461077221 */ /* 0x000fe20000010000 */
[----:B------:R-:W-:Y:S01]  /*9ed0*/  F2FP.F16.F32.PACK_AB R147, R22, R147 ;  /* 0x000000931693723e */ /* 0x000fe200000000ff */
[----:B------:R-:W-:Y:S02]  /*9ee0*/  FADD.FTZ R6, R141, R6 ;  /* 0x000000068d067221 */ /* 0x000fe40000010000 */
[----:B------:R-:W-:Y:S01]  /*9ef0*/  FADD.FTZ R20, R164, R7 ;  /* 0x00000007a4147221 */ /* 0x000fe20000010000 */
[C---:B------:R-:W-:Y:S01]  /*9f00*/  F2FP.F16.F32.PACK_AB R141, R88.reuse, R141 ;  /* 0x0000008d588d723e */ /* 0x040fe200000000ff */
[----:B------:R-:W-:-:S02]  /*9f10*/  FADD.FTZ R6, R88, R6 ;  /* 0x0000000658067221 */ /* 0x000fc40000010000 */
[----:B------:R-:W-:Y:S02]  /*9f20*/  FADD.FTZ R7, R99, R20 ;  /* 0x0000001463077221 */ /* 0x000fe40000010000 */
[----:B------:R-:W-:Y:S02]  /*9f30*/  FADD.FTZ R6, R143, R6 ;  /* 0x000000068f067221 */ /* 0x000fe40000010000 */
[----:B------:R-:W-:Y:S01]  /*9f40*/  FADD.FTZ R20, R106, R7 ;  /* 0x000000076a147221 */ /* 0x000fe20000010000 */
[C---:B------:R-:W-:Y:S01]  /*9f50*/  F2FP.F16.F32.PACK_AB R143, R184.reuse, R143 ;  /* 0x0000008fb88f723e */ /* 0x040fe200000000ff */
[----:B------:R-:W-:Y:S02]  /*9f60*/  FADD.FTZ R6, R184, R6 ;  /* 0x00000006b8067221 */ /* 0x000fe40000010000 */
[----:B------:R-:W-:Y:S02]  /*9f70*/  FADD.FTZ R7, R101, R20 ;  /* 0x0000001465077221 */ /* 0x000fe40000010000 */
[----:B------:R-:W-:-:S02]  /*9f80*/  FADD.FTZ R6, R137, R6 ;  /* 0x0000000689067221 */ /* 0x000fc40000010000 */
[----:B------:R-:W-:Y:S01]  /*9f90*/  FADD.FTZ R20, R108, R7 ;  /* 0x000000076c147221 */ /* 0x000fe20000010000 */
[C---:B------:R-:W-:Y:S01]  /*9fa0*/  F2FP.F16.F32.PACK_AB R137, R186.reuse, R137 ;  /* 0x00000089ba89723e */ /* 0x040fe200000000ff */
[----:B------:R-:W-:Y:S02]  /*9fb0*/  FADD.FTZ R6, R186, R6 ;  /* 0x00000006ba067221 */ /* 0x000fe40000010000 */
[----:B------:R-:W-:Y:S02]  /*9fc0*/  FADD.FTZ R7, R103, R20 ;  /* 0x0000001467077221 */ /* 0x000fe40000010000 */
[----:B------:R-:W-:Y:S02]  /*9fd0*/  FADD.FTZ R6, R139, R6 ;  /* 0x000000068b067221 */ /* 0x000fe40000010000 */
[----:B------:R-:W-:Y:S01]  /*9fe0*/  FADD.FTZ R20, R110, R7 ;  /* 0x000000076e147221 */ /* 0x000fe20000010000 */
[C---:B------:R-:W-:Y:S01]  /*9ff0*/  F2FP.F16.F32.PACK_AB R139, R21.reuse, R139 ;  /* 0x0000008b158b723e */ /* 0x040fe200000000ff */
[----:B------:R-:W-:-:S02]  /*a000*/  FADD.FTZ R6, R21, R6 ;  /* 0x0000000615067221 */ /* 0x000fc40000010000 */
[----:B------:R-:W-:Y:S01]  /*a010*/  FADD.FTZ R7, R105, R20 ;  /* 0x0000001469077221 */ /* 0x000fe20000010000 */
[----:B------:R-:W-:-:S03]  /*a020*/  IMAD.MOV.U32 R21, RZ, RZ, R10 ;  /* 0x000000ffff157224 */ /* 0x000fc600078e000a */
[----:B------:R-:W-:-:S04]  /*a030*/  FADD.FTZ R20, R112, R7 ;  /* 0x0000000770147221 */ /* 0x000fc80000010000 */
[----:B------:R-:W-:-:S04]  /*a040*/  FADD.FTZ R7, R107, R20 ;  /* 0x000000146b077221 */ /* 0x000fc80000010000 */
[----:B------:R-:W-:-:S04]  /*a050*/  FADD.FTZ R20, R116, R7 ;  /* 0x0000000774147221 */ /* 0x000fc80000010000 */
[----:B------:R-:W-:-:S04]  /*a060*/  FADD.FTZ R7, R109, R20 ;  /* 0x000000146d077221 */ /* 0x000fc80000010000 */
[----:B------:R-:W-:-:S04]  /*a070*/  FADD.FTZ R20, R120, R7 ;  /* 0x0000000778147221 */ /* 0x000fc80000010000 */
[----:B------:R-:W-:Y:S01]  /*a080*/  FADD.FTZ R7, R111, R20 ;  /* 0x000000146f077221 */ /* 0x000fe20000010000 */
[----:B------:R-:W-:-:S03]  /*a090*/  IMAD.MOV.U32 R20, RZ, RZ, R3 ;  /* 0x000000ffff147224 */ /* 0x000fc600078e0003 */
[----:B------:R-:W-:Y:S01]  /*a0a0*/  FADD.FTZ R7, R124, R7 ;  /* 0x000000077c077221 */ /* 0x000fe20000010000 */
[----:B------:R-:W-:Y:S06]  /*a0b0*/  @P2 BRA `(.L_x_958) ;  /* 0xffffffdc00a82947 */ /* 0x000fec000383ffff */
.L_x_949:
[----:B------:R-:W-:-:S13]  /*a0c0*/  ISETP.GE.AND P2, PT, R12, R17, PT ;  /* 0x000000110c00720c */ /* 0x000fda0003f46270 */
[----:B------:R-:W-:Y:S05]  /*a0d0*/  @!P2 BRA `(.L_x_959) ;  /* 0x0000003000e4a947 */ /* 0x000fea0003800000 */
[----:B------:R-:W-:Y:S01]  /*a0e0*/  IMAD.MOV.U32 R15, RZ, RZ, R10 ;  /* 0x000000ffff0f7224 */ /* 0x000fe200078e000a */
[----:B------:R-:W-:Y:S01]  /*a0f0*/  UMOV UR7, UR4 ;  /* 0x0000000400077c82 */ /* 0x000fe20008000000 */
[----:B------:R-:W-:Y:S01]  /*a100*/  IMAD.MOV.U32 R20, RZ, RZ, R11 ;  /* 0x000000ffff147224 */ /* 0x000fe200078e000b */
[----:B------:R-:W-:Y:S01]  /*a110*/  ULDC UR59, c[0x0][0x9e4] ;  /* 0x00027900003b7ab9 */ /* 0x000fe20000000800 */
[----:B------:R-:W-:Y:S01]  /*a120*/  IMAD.MOV.U32 R21, RZ, RZ, R3 ;  /* 0x000000ffff157224 */ /* 0x000fe200078e0003 */
[----:B------:R-:W-:Y:S01]  /*a130*/  ULDC UR60, c[0x0][0x288] ;  /* 0x0000a200003c7ab9 */ /* 0x000fe20000000800 */
[----:B------:R-:W-:-:S05]  /*a140*/  ULDC UR5, c[0x0][0x9d8] ;  /* 0x0002760000057ab9 */ /* 0x000fca0000000800 */
.L_x_976:
[----:B------:R-:W-:-:S04]  /*a150*/  UIADD3 UR4, UR7, 0x1, URZ ;  /* 0x0000000107047890 */ /* 0x000fc8000fffe03f */
[----:B------:R-:W-:-:S04]  /*a160*/  UISETP.NE.AND UP0, UPT, UR4, 0x2, UPT ;  /* 0x000000020400788c */ /* 0x000fc8000bf05270 */
[----:B------:R-:W-:Y:S02]  /*a170*/  USEL UR6, URZ, 0x1, UP0 ;  /* 0x000000013f067887 */ /* 0x000fe40008000000 */
[----:B------:R-:W-:-:S04]  /*a180*/  USEL UR4, UR4, URZ, UP0 ;  /* 0x0000003f04047287 */ /* 0x000fc80008000000 */
[----:B------:R-:W-:Y:S01]  /*a190*/  LOP3.LUT R3, R21, UR6, RZ, 0x3c, !PT ;  /* 0x0000000615037c12 */ /* 0x000fe2000f8e3cff */
[----:B------:R-:W-:Y:S07]  /*a1a0*/  @!P0 BRA `(.L_x_960) ;  /* 0x0000000000048947 */ /* 0x000fee0003800000 */
[----:B------:R-:W-:Y:S01]  /*a1b0*/  BPT.TRAP 0x1 ;  /* 0x000000040000795c */ /* 0x000fe20000300000 */
.L_x_960:
[----:B------:R-:W-:Y:S01]  /*a1c0*/  ULEA UR56, UR4, UR57, 0x3 ;  /* 0x0000003904387291 */ /* 0x000fe2000f8e183f */
[----:B------:R-:W-:-:S08]  /*a1d0*/  SHF.L.U32 R10, R3, 0x1f, RZ ;  /* 0x0000001f030a7819 */ /* 0x000fd000000006ff */
[----:B------:R0:W1:Y:S01]  /*a1e0*/  SYNCS.PHASECHK.TRANS64.TRYWAIT P2, [UR56+0x2a830], R10 ;  /* 0x02a8300aff0075a7 */ /* 0x0000620008040178 */
[----:B------:R-:W-:Y:S05]  /*a1f0*/  @!P0 BRA `(.L_x_961) ;  /* 0x0000000000048947 */ /* 0x000fea0003800000 */
[----:B------:R-:W-:Y:S01]  /*a200*/  BPT.TRAP 0x1 ;  /* 0x000000040000795c */ /* 0x000fe20000300000 */
.L_x_961:
[----:B-1----:R-:W-:Y:S05]  /*a210*/  @P2 BRA `(.L_x_962) ;  /* 0x0000000000082947 */ /* 0x002fea0003800000 */
[----:B------:R-:W1:Y:S02]  /*a220*/  SYNCS.PHASECHK.TRANS64.TRYWAIT P2, [UR56+0x2a830], R10 ;  /* 0x02a8300aff0075a7 */ /* 0x000e640008040178 */
[----:B-1----:R-:W-:Y:S05]  /*a230*/  @!P2 BRA `(.L_x_963) ;  /* 0x0000009c0028a947 */ /* 0x002fea0003800000 */
.L_x_962:
        /* <DEDUP_REMOVED lines=129> */
.L_x_964:
[----:B------:R-:W-:Y:S01]  /*aa50*/  ULEA UR11, UR7, UR57, 0x3 ;  /* 0x00000039070b7291 */ /* 0x000fe2000f8e183f */
[----:B------:R-:W-:-:S08]  /*aa60*/  SHF.L.U32 R0, R21, 0x1f, RZ ;  /* 0x0000001f15007819 */ /* 0x000fd000000006ff */
[----:B------:R2:W3:Y:S01]  /*aa70*/  SYNCS.PHASECHK.TRANS64.TRYWAIT P2, [UR11+0x2a850], R0 ;  /* 0x02a85000ff0075a7 */ /* 0x0004e2000804014b */
[----:B------:R-:W-:Y:S05]  /*aa80*/  @!P0 BRA `(.L_x_965) ;  /* 0x0000000000048947 */ /* 0x000fea0003800000 */
[----:B------:R-:W-:Y:S01]  /*aa90*/  BPT.TRAP 0x1 ;  /* 0x000000040000795c */ /* 0x000fe20000300000 */
.L_x_965:
[----:B---3--:R-:W-:Y:S05]  /*aaa0*/  @P2 BRA `(.L_x_966) ;  /* 0x0000000000082947 */ /* 0x008fea0003800000 */
[----:B------:R-:W3:Y:S02]  /*aab0*/  SYNCS.PHASECHK.TRANS64.TRYWAIT P2, [UR11+0x2a850], R0 ;  /* 0x02a85000ff0075a7 */ /* 0x000ee4000804014b */
[----:B---3--:R-:W-:Y:S05]  /*aac0*/  @!P2 BRA `(.L_x_967) ;  /* 0x00000094001ca947 */ /* 0x008fea0003800000 */
.L_x_966:
[----:B------:R-:W-:Y:S01]  /*aad0*/  UIADD3 UR6, UR57, 0x400, URZ ;  /* 0x0000040039067890 */ /* 0x000fe2000fffe03f */
[----:B------:R-:W-:Y:S01]  /*aae0*/  WARPGROUP.ARRIVE ;  /* 0x00000000000079c5 */ /* 0x000fe20000000000 */
[----:B------:R-:W-:Y:S01]  /*aaf0*/  UMOV UR15, 0x40000040 ;  /* 0x40000040000f7882 */ /* 0x000fe20000000000 */
[----:B------:R-:W-:Y:S01]  /*ab00*/  ISETP.NE.AND P2, PT, R23, 0x1, PT ;  /* 0x000000011700780c */ /* 0x000fe20003f45270 */
[----:B------:R-:W-:Y:S01]  /*ab10*/  USHF.R.U32.HI UR6, URZ, 0x4, UR6 ;  /* 0x000000043f067899 */ /* 0x000fe20008011606 */
[----:B-12---:R-:W-:Y:S01]  /*ab20*/  FMUL.FTZ R0, R90, UR5 ;  /* 0x000000055a007c20 */ /* 0x006fe20008410000 */
        /* <DEDUP_REMOVED lines=12> */
[----:B------:R-:W4:Y:S01]  /*abf0*/  MUFU.TANH R100, R109 ;  /* 0x0000006d00647308 */ /* 0x000f220000002400 */
[----:B------:R-:W-:Y:S01]  /*ac00*/  UMOV UR7, 0x40000040 ;  /* 0x4000004000077882 */ /* 0x000fe20000000000 */
[----:B------:R-:W-:Y:S01]  /*ac10*/  UIADD3 UR10, UR6, 0x80, URZ ;  /* 0x00000080060a7890 */ /* 0x000fe2000fffe03f */
[----:B-1----:R-:W-:-:S02]  /*ac20*/  IMAD.MOV.U32 R108, RZ, RZ, R8 ;  /* 0x000000ffff6c7224 */ /* 0x002fc400078e0008 */
[----:B------:R-:W-:Y:S01]  /*ac30*/  FMUL.FTZ R2, R91, UR5 ;  /* 0x000000055b027c20 */ /* 0x000fe20008410000 */
[----:B------:R-:W-:Y:S02]  /*ac40*/  IMAD R111, R12, -0x60, RZ ;  /* 0xffffffa00c6f7824 */ /* 0x000fe400078e02ff */
[----:B0-----:R-:W-:Y:S01]  /*ac50*/  FMUL.FTZ R10, R88, UR5 ;  /* 0x00000005580a7c20 */ /* 0x001fe20008410000 */
[----:B------:R-:W-:Y:S01]  /*ac60*/  HGMMA.64x128x16.F32 R24, R156, gdesc[UR4].tnspB, R24, gsb0 ;  /* 0x41e000049c187df0 */ /* 0x000fe20008000818 */
[----:B------:R-:W-:Y:S01]  /*ac70*/  UMOV UR7, 0x40000040 ;  /* 0x4000004000077882 */ /* 0x000fe20000000000 */
[----:B------:R-:W-:Y:S01]  /*ac80*/  UMOV UR14, UR10 ;  /* 0x0000000a000e7c82 */ /* 0x000fe20008000000 */
[----:B------:R-:W-:Y:S01]  /*ac90*/  UIADD3 UR10, UR6, 0x100, URZ ;  /* 0x00000100060a7890 */ /* 0x000fe2000fffe03f */
[----:B------:R-:W-:Y:S01]  /*aca0*/  FMUL.FTZ R11, R94, UR5 ;  /* 0x000000055e0b7c20 */ /* 0x000fe20008410000 */
[----:B------:R-:W-:Y:S01]  /*acb0*/  FMUL.FTZ R13, R95, UR5 ;  /* 0x000000055f0d7c20 */ /* 0x000fe20008410000 */
[----:B------:R-:W-:Y:S01]  /*acc0*/  FMUL.FTZ R160, R97, UR5 ;  /* 0x0000000561a07c20 */ /* 0x000fe20008410000 */
        /* <DEDUP_REMOVED lines=21> */
[----:B------:R-:W-:-:S02]  /*ae20*/  VIADD R94, R111, 0x1 ;  /* 0x000000016f5e7836 */ /* 0x000fc40000000000 */
[----:B------:R-:W-:Y:S01]  /*ae30*/  FMUL.FTZ R120, R120, UR5 ;  /* 0x0000000578787c20 */ /* 0x000fe20008410000 */
[----:B------:R-:W-:Y:S01]  /*ae40*/  FMUL.FTZ R124, R124, UR5 ;  /* 0x000000057c7c7c20 */ /* 0x000fe20008410000 */
[----:B------:R-:W-:Y:S01]  /*ae50*/  FMUL.FTZ R132, R132, UR5 ;  /* 0x0000000584847c20 */ /* 0x000fe20008410000 */
[----:B------:R-:W-:Y:S01]  /*ae60*/  FMUL.FTZ R134, R134, UR5 ;  /* 0x0000000586867c20 */ /* 0x000fe20008410000 */
[----:B------:R-:W-:Y:S01]  /*ae70*/  IMAD R94, R9, -0x2, R94 ;  /* 0xfffffffe095e7824 */ /* 0x000fe200078e025e */
[----:B------:R-:W0:Y:S01]  /*ae80*/  MUFU.TANH R10, R10 ;  /* 0x0000000a000a7308 */ /* 0x000e220000002400 */
[----:B------:R-:W-:-:S03]  /*ae90*/  ULDC UR18, c[0x0][0x9e0] ;  /* 0x0002780000127ab9 */ /* 0x000fc60000000800 */
[----:B------:R-:W-:-:S04]  /*aea0*/  IADD3 R96, R94, -UR60, R19 ;  /* 0x8000003c5e607c10 */ /* 0x000fc8000fffe013 */
[----:B------:R-:W0:Y:S01]  /*aeb0*/  MUFU.TANH R0, R0 ;  /* 0x0000000000007308 */ /* 0x000e220000002400 */
[C---:B------:R-:W-:Y:S02]  /*aec0*/  VIADD R114, R96.reuse, UR18 ;  /* 0x0000001260727c36 */ /* 0x040fe40008000000 */
[----:B------:R-:W-:-:S05]  /*aed0*/  VIADD R115, R96, UR61 ;  /* 0x0000003d60737c36 */ /* 0x000fca0008000000 */
        /* <DEDUP_REMOVED lines=16> */
[----:B------:R-:W-:Y:S01]  /*afe0*/  UMOV UR14, UR10 ;  /* 0x0000000a000e7c82 */ /* 0x000fe20008000000 */
[----:B------:R-:W-:Y:S01]  /*aff0*/  UMOV UR15, 0x40000040 ;  /* 0x40000040000f7882 */ /* 0x000fe20000000000 */
[----:B------:R-:W-:-:S04]  /*b000*/  UIADD3 UR10, UR6, 0x180, URZ ;  /* 0x00000180060a7890 */ /* 0x000fc8000fffe03f */
        /* <DEDUP_REMOVED lines=15> */
[----:B------:R0:W0:Y:S08]  /*b100*/  MUFU.TANH R110, R132 ;  /* 0x00000084006e7308 */ /* 0x0000300000002400 */
[----:B------:R-:W0:Y:S01]  /*b110*/  MUFU.TANH R133, R133 ;  /* 0x0000008500857308 */ /* 0x000e220000002400 */
[----:B------:R-:W-:-:S02]  /*b120*/  WARPGROUP.DEPBAR.LE gsb0, 0x0 ;  /* 0x00008000000079c5 */ /* 0x000fc40000010000 */
[----:B------:R-:W-:Y:S01]  /*b130*/  WARPGROUP.ARRIVE ;  /* 0x00000000000079c5 */ /* 0x000fe20000000000 */
[----:B------:R-:W-:Y:S01]  /*b140*/  FMUL.FTZ R152, R130, UR5 ;  /* 0x0000000582987c20 */ /* 0x000fe20008410000 */
[----:B------:R-:W-:-:S04]  /*b150*/  FMUL.FTZ R154, R131, UR5 ;  /* 0x00000005839a7c20 */ /* 0x000fc80008410000 */
[----:B------:R-:W-:Y:S01]  /*b160*/  HGMMA.64x128x16.F32 R24, R148, gdesc[UR12].tnspB, R24, gsb0 ;  /* 0x41e0000c94187df0 */ /* 0x000fe20008000818 */
[----:B------:R-:W-:Y:S01]  /*b170*/  UMOV UR14, UR10 ;  /* 0x0000000a000e7c82 */ /* 0x000fe20008000000 */
[----:B------:R-:W-:Y:S01]  /*b180*/  UMOV UR15, 0x40000040 ;  /* 0x40000040000f7882 */ /* 0x000fe20000000000 */
[----:B------:R-:W-:Y:S01]  /*b190*/  UIADD3 UR10, UR6, 0x200, URZ ;  /* 0x00000200060a7890 */ /* 0x000fe2000fffe03f */
[----:B------:R-:W0:Y:S01]  /*b1a0*/  MUFU.TANH R152, R152 ;  /* 0x0000009800987308 */ /* 0x000e220000002400 */
[----:B------:R-:W-:-:S07]  /*b1b0*/  UIADD3 UR6, UR6, 0x280, URZ ;  /* 0x0000028006067890 */ /* 0x000fce000fffe03f */
[----:B------:R-:W0:Y:S01]  /*b1c0*/  MUFU.TANH R154, R154 ;  /* 0x0000009a009a7308 */ /* 0x000e220000002400 */
[----:B------:R-:W-:Y:S02]  /*b1d0*/  WARPGROUP.DEPBAR.LE gsb0, 0x0 ;  /* 0x00008000000079c5 */ /* 0x000fe40000010000 */
[----:B------:R-:W-:Y:S01]  /*b1e0*/  WARPGROUP.ARRIVE ;  /* 0x00000000000079c5 */ /* 0x000fe20000000000 */
[----:B------:R-:W-:Y:S01]  /*b1f0*/  FMUL.FTZ R148, R126, UR5 ;  /* 0x000000057e947c20 */ /* 0x000fe20008410000 */
[----:B------:R-:W-:-:S04]  /*b200*/  FMUL.FTZ R150, R127, UR5 ;  /* 0x000000057f967c20 */ /* 0x000fc80008410000 */
[----:B------:R-:W-:Y:S01]  /*b210*/  HGMMA.64x128x16.F32 R24, R144, gdesc[UR12].tnspB, R24, gsb0 ;  /* 0x41e0000c90187df0 */ /* 0x000fe20008000818 */
[----:B------:R-:W-:Y:S01]  /*b220*/  UMOV UR14, UR10 ;  /* 0x0000000a000e7c82 */ /* 0x000fe20008000000 */
[----:B------:R-:W-:Y:S01]  /*b230*/  UMOV UR15, 0x40000040 ;  /* 0x40000040000f7882 */ /* 0x000fe20000000000 */
[----:B------:R-:W0:Y:S08]  /*b240*/  MUFU.TANH R148, R148 ;  /* 0x0000009400947308 */ /* 0x000e300000002400 */
[----:B------:R-:W0:Y:S01]  /*b250*/  MUFU.TANH R150, R150 ;  /* 0x0000009600967308 */ /* 0x000e220000002400 */
[----:B------:R-:W-:-:S02]  /*b260*/  WARPGROUP.DEPBAR.LE gsb0, 0x0 ;  /* 0x00008000000079c5 */ /* 0x000fc40000010000 */
[----:B------:R-:W-:Y:S01]  /*b270*/  WARPGROUP.ARRIVE ;  /* 0x00000000000079c5 */ /* 0x000fe20000000000 */
[----:B------:R-:W-:Y:S01]  /*b280*/  FMUL.FTZ R144, R89, UR5 ;  /* 0x0000000559907c20 */ /* 0x000fe20008410000 */
[----:B------:R-:W-:Y:S01]  /*b290*/  FMUL.FTZ R145, R93, UR5 ;  /* 0x000000055d917c20 */ /* 0x000fe20008410000 */
[----:B------:R-:W5:Y:S01]  /*b2a0*/  @P2 LDC R89, c[0x0][0x44c] ;  /* 0x00011300ff592b82 */ /* 0x000f620000000800 */
[----:B------:R-:W-:Y:S01]  /*b2b0*/  FMUL.FTZ R93, R106, UR5 ;  /* 0x000000056a5d7c20 */ /* 0x000fe20008410000 */
[----:B------:R-:W-:Y:S01]  /*b2c0*/  FMUL.FTZ R146, R123, UR5 ;  /* 0x000000057b927c20 */ /* 0x000fe20008410000 */
[----:B------:R-:W-:Y:S01]  /*b2d0*/  HGMMA.64x128x16.F32 R24, R140, gdesc[UR12].tnspB, R24, gsb0 ;  /* 0x41e0000c8c187df0 */ /* 0x000fe20008000818 */
[----:B------:R-:W0:Y:S08]  /*b2e0*/  MUFU.TANH R144, R144 ;  /* 0x0000009000907308 */ /* 0x000e300000002400 */
[----:B------:R-:W0:Y:S08]  /*b2f0*/  MUFU.TANH R145, R145 ;  /* 0x0000009100917308 */ /* 0x000e300000002400 */
[----:B------:R-:W0:Y:S01]  /*b300*/  MUFU.TANH R93, R93 ;  /* 0x0000005d005d7308 */ /* 0x000e220000002400 */
[----:B-----5:R-:W-:-:S07]  /*b310*/  @P2 IMAD.HI.U32 R89, R8, R89, RZ ;  /* 0x0000005908592227 */ /* 0x020fce00078e00ff */
[----:B------:R0:W0:Y:S01]  /*b320*/  MUFU.TANH R106, R120 ;  /* 0x00000078006a7308 */ /* 0x0000220000002400 */
[----:B---3--:R-:W-:Y:S01]  /*b330*/  @P2 SHF.R.U32.HI R108, RZ, R90, R89 ;  /* 0x0000005aff6c2219 */ /* 0x008fe20000011659 */
[----:B------:R-:W-:Y:S01]  /*b340*/  IMAD.U32 R89, RZ, RZ, UR56 ;  /* 0x00000038ff597e24 */ /* 0x000fe2000f8e00ff */
[----:B------:R-:W-:-:S03]  /*b350*/  ISETP.GE.AND P2, PT, R14, 0x1, PT ;  /* 0x000000010e00780c */ /* 0x000fc60003f46270 */
[----:B------:R-:W-:Y:S01]  /*b360*/  @!P1 VIADD R89, R89, 0x2a840 ;  /* 0x0002a84059599836 */ /* 0x000fe20000000000 */
[----:B------:R-:W3:Y:S01]  /*b370*/  SHFL.IDX PT, R109, R108, RZ, 0x1c1f ;  /* 0x001c1fff6c6d7589 */ /* 0x000ee200000e0000 */
[----:B------:R-:W0:Y:S03]  /*b380*/  MUFU.TANH R146, R146 ;  /* 0x0000009200927308 */ /* 0x000e260000002400 */
[----:B------:R-:W-:-:S05]  /*b390*/  @!P1 PRMT R90, RZ, 0x654, R89 ;  /* 0x00000654ff5a9816 */ /* 0x000fca0000000059 */
[----:B------:R0:W0:Y:S01]  /*b3a0*/  MUFU.TANH R89, R134 ;  /* 0x0000008600597308 */ /* 0x0000220000002400 */
[--C-:B---3--:R-:W-:Y:S02]  /*b3b0*/  IMAD.IADD R96, R114, 0x1, R109.reuse ;  /* 0x0000000172607824 */ /* 0x108fe400078e026d */
[----:B------:R-:W-:Y:S01]  /*b3c0*/  IMAD.IADD R107, R115, 0x1, R109 ;  /* 0x00000001736b7824 */ /* 0x000fe200078e026d */
[----:B------:R-:W-:Y:S02]  /*b3d0*/  WARPGROUP.DEPBAR.LE gsb0, 0x0 ;  /* 0x00008000000079c5 */ /* 0x000fe40000010000 */
[----:B------:R-:W-:Y:S01]  /*b3e0*/  WARPGROUP.ARRIVE ;  /* 0x00000000000079c5 */ /* 0x000fe20000000000 */
[----:B------:R-:W-:Y:S01]  /*b3f0*/  FMUL.FTZ R140, R119, UR5 ;  /* 0x00000005778c7c20 */ /* 0x000fe20008410000 */
[----:B------:R-:W-:Y:S01]  /*b400*/  FMUL.FTZ R142, R122, UR5 ;  /* 0x000000057a8e7c20 */ /* 0x000fe20008410000 */
[----:B------:R-:W-:-:S03]  /*b410*/  VIADD R122, R94, 0xffffffff ;  /* 0xffffffff5e7a7836 */ /* 0x000fc60000000000 */
[----:B------:R-:W-:Y:S01]  /*b420*/  HGMMA.64x128x16.F32 R24, R136, gdesc[UR4].tnspB, R24, gsb0 ;  /* 0x41e0000488187df0 */ /* 0x000fe20008000818 */
[----:B------:R-:W3:Y:S08]  /*b430*/  MUFU.TANH R140, R140 ;  /* 0x0000008c008c7308 */ /* 0x000ef00000002400 */
[----:B------:R-:W0:Y:S01]  /*b440*/  MUFU.TANH R142, R142 ;  /* 0x0000008e008e7308 */ /* 0x000e220000002400 */
[----:B------:R-:W-:-:S02]  /*b450*/  WARPGROUP.DEPBAR.LE gsb0, 0x0 ;  /* 0x00008000000079c5 */ /* 0x000fc40000010000 */
[----:B------:R5:W-:Y:S02]  /*b460*/  @!P1 SYNCS.ARRIVE.TRANS64.RED.A1T0 RZ, [R90+URZ], RZ ;  /* 0x000000ff5aff99a7 */ /* 0x000be4000810043f */
[----:B-----5:R-:W-:-:S06]  /*b470*/  FMUL.FTZ R90, R135, UR5 ;  /* 0x00000005875a7c20 */ /* 0x020fcc0008410000 */
[----:B------:R-:W0:Y:S01]  /*b480*/  MUFU.TANH R90, R90 ;  /* 0x0000005a005a7308 */ /* 0x000e220000002400 */
[----:B-1234-:R-:W-:Y:S05]  /*b490*/  @!P2 BRA `(.L_x_968) ;  /* 0x00000000005ca947 */ /* 0x01efea0003800000 */
[----:B------:R-:W-:Y:S01]  /*b4a0*/  ULDC UR6, c[0x0][0x2f0] ;  /* 0x0000bc0000067ab9 */ /* 0x000fe20000000800 */
[----:B------:R-:W-:Y:S01]  /*b4b0*/  BSSY B0, `(.L_x_969) ;  /* 0x0000012000007945 */ /* 0x000fe20003800000 */
[----:B------:R-:W-:-:S04]  /*b4c0*/  IMAD R94, R16, UR6, R109 ;  /* 0x00000006105e7c24 */ /* 0x000fc8000f8e026d */
        /* <DEDUP_REMOVED lines=11> */
.L_x_970:
[----:B------:R-:W-:-:S05]  /*b580*/  IMAD.U32 R118, RZ, RZ, UR59 ;  /* 0x0000003bff767e24 */ /* 0x000fca000f8e00ff */
[----:B------:R-:W-:-:S13]  /*b590*/  ISETP.NE.AND P2, PT, R118, 0x1, PT ;  /* 0x000000017600780c */ /* 0x000fda0003f45270 */
[----:B------:R-:W1:Y:S02]  /*b5a0*/  @P2 LDC.64 R126, c[0x0][0x9e8] ;  /* 0x00027a00ff7e2b82 */ /* 0x000e640000000a00 */
[----:B-1----:R-:W-:-:S05]  /*b5b0*/  @P2 IMAD.HI.U32 R94, R109, R126, RZ ;  /* 0x0000007e6d5e2227 */ /* 0x002fca00078e00ff */
[----:B------:R-:W-:-:S07]  /*b5c0*/  @P2 SHF.R.U32.HI R109, RZ, R127, R94 ;  /* 0x0000007fff6d2219 */ /* 0x000fce000001165e */
.L_x_971:
[----:B------:R-:W-:Y:S05]  /*b5d0*/  BSYNC B0 ;  /* 0x0000000000007941 */ /* 0x000fea0003800000 */
.L_x_969:
[----:B------:R-:W-:-:S05]  /*b5e0*/  IMAD R109, R109, R118, R122 ;  /* 0x000000766d6d7224 */ /* 0x000fca00078e027a */
[----:B------:R-:W-:Y:S02]  /*b5f0*/  VIADDMNMX R96, R109, R118, R96, PT ;  /* 0x000000766d607246 */ /* 0x000fe40003800160 */
[----:B------:R-:W-:-:S07]  /*b600*/  VIMNMX R107, R107, R109, !PT ;  /* 0x0000006d6b6b7248 */ /* 0x000fce0007fe0100 */
.L_x_968:
[C---:B------:R-:W-:Y:S01]  /*b610*/  ISETP.GE.AND P2, PT, R111.reuse, 0x2, PT ;  /* 0x000000026f00780c */ /* 0x040fe20003f46270 */
[----:B------:R-:W1:Y:S01]  /*b620*/  SHFL.IDX PT, R109, R108, 0x1, 0x1c1f ;  /* 0x003c1f006c6d7f89 */ /* 0x000e6200000e0000 */
        /* <DEDUP_REMOVED lines=90> */
[C---:B------:R-:W-:Y:S02]  /*bbd0*/  ISETP.LT.OR P4, PT, R96.reuse, 0x4a, P4 ;  /* 0x0000004a6000780c */ /* 0x040fe40002781670 */
[----:B------:R-:W-:Y:S02]  /*bbe0*/  ISETP.GE.AND P5, PT, R111, 0x51, PT ;  /* 0x000000516f00780c */ /* 0x000fe40003fa6270 */
        /* <DEDUP_REMOVED lines=17> */
[----:B------:R-:W-:Y:S01]  /*bd00*/  FSEL R176, R10, -INF , !P6 ;  /* 0xff8000000ab07808 */ /* 0x000fe20007000000 */
[----:B-1----:R-:W-:Y:S01]  /*bd10*/  IMAD.IADD R10, R114, 0x1, R109 ;  /* 0x00000001720a7824 */ /* 0x002fe200078e026d */
[----:B------:R-:W-:-:S04]  /*bd20*/  ISETP.GE.AND P6, PT, R111, 0x5a, PT ;  /* 0x0000005a6f00780c */ /* 0x000fc80003fc6270 */
[----:B------:R-:W-:Y:S02]  /*bd30*/  P2R R129, PR, RZ, 0x40 ;  /* 0x00000040ff817803 */ /* 0x000fe40000000000 */
[----:B------:R-:W-:Y:S01]  /*bd40*/  ISETP.GT.AND P6, PT, R107, 0x59, !P6 ;  /* 0x000000596b00780c */ /* 0x000fe200077c4270 */
[----:B------:R-:W-:-:S03]  /*bd50*/  IMAD.IADD R107, R115, 0x1, R109 ;  /* 0x00000001736b7824 */ /* 0x000fc600078e026d */
[----:B------:R-:W-:-:S04]  /*bd60*/  ISETP.LT.OR P6, PT, R96, 0x5a, P6 ;  /* 0x0000005a6000780c */ /* 0x000fc800037c1670 */
[----:B------:R-:W-:Y:S02]  /*bd70*/  FSEL R96, R133, -INF , !P6 ;  /* 0xff80000085607808 */ /* 0x000fe40007000000 */
[----:B------:R-:W-:-:S13]  /*bd80*/  ISETP.GE.AND P6, PT, R14, 0x1, PT ;  /* 0x000000010e00780c */ /* 0x000fda0003fc6270 */
[----:B------:R-:W-:Y:S05]  /*bd90*/  @!P6 BRA `(.L_x_972) ;  /* 0x00000000005ce947 */ /* 0x000fea0003800000 */
        /* <DEDUP_REMOVED lines=14> */
.L_x_974:
[----:B------:R-:W-:-:S05]  /*be80*/  IMAD.U32 R110, RZ, RZ, UR59 ;  /* 0x0000003bff6e7e24 */ /* 0x000fca000f8e00ff */
[----:B------:R-:W-:-:S13]  /*be90*/  ISETP.NE.AND P6, PT, R110, 0x1, PT ;  /* 0x000000016e00780c */ /* 0x000fda0003fc5270 */
[----:B------:R-:W0:Y:S02]  /*bea0*/  @P6 LDC.64 R108, c[0x0][0x9e8] ;  /* 0x00027a00ff6c6b82 */ /* 0x000e240000000a00 */
[----:B0-----:R-:W-:-:S05]  /*beb0*/  @P6 IMAD.HI.U32 R108, R111, R108, RZ ;  /* 0x0000006c6f6c6227 */ /* 0x001fca00078e00ff */
[----:B------:R-:W-:-:S07]  /*bec0*/  @P6 SHF.R.U32.HI R111, RZ, R109, R108 ;  /* 0x0000006dff6f6219 */ /* 0x000fce000001166c */
.L_x_975:
[----:B------:R-:W-:Y:S05]  /*bed0*/  BSYNC B0 ;  /* 0x0000000000007941 */ /* 0x000fea0003800000 */
.L_x_973:
[----:B------:R-:W-:-:S05]  /*bee0*/  IMAD R111, R111, R110, R122 ;  /* 0x0000006e6f6f7224 */ /* 0x000fca00078e027a */
[----:B------:R-:W-:Y:S02]  /*bef0*/  VIADDMNMX R10, R111, R110, R10, PT ;  /* 0x0000006e6f0a7246 */ /* 0x000fe4000380010a */
[----:B------:R-:W-:-:S07]  /*bf00*/  VIMNMX R107, R107, R111, !PT ;  /* 0x0000006f6b6b7248 */ /* 0x000fce0007fe0100 */
.L_x_972:
        /* <DEDUP_REMOVED lines=13> */
[----:B------:R-:W-:Y:S01]  /*bfe0*/  ISETP.NE.AND P2, PT, R123, RZ, PT ;  /* 0x000000ff7b00720c */ /* 0x000fe20003f45270 */
[----:B------:R-:W0:Y:S01]  /*bff0*/  LDC R13, c[0x0][0x988] ;  /* 0x00026200ff0d7b82 */ /* 0x000e220000000800 */
        /* <DEDUP_REMOVED lines=57> */
[----:B------:R-:W-:Y:S02]  /*c390*/  FSEL R126, R101, -INF , !P2 ;  /* 0xff800000657e7808 */ /* 0x000fe40005000000 */
        /* <DEDUP_REMOVED lines=54> */
[--C-:B------:R-:W-:Y:S01]  /*c700*/  FFMA.FTZ R168, R168, R13, -R113.reuse ;  /* 0x0000000da8a87223 */ /* 0x100fe20000010871 */
[----:B------:R-:W-:Y:S01]  /*c710*/  FSEL R111, R11, RZ, P2 ;  /* 0x000000ff0b6f7208 */ /* 0x000fe20001000000 */
        /* <DEDUP_REMOVED lines=42> */
[----:B0-----:R-:W-:Y:S01]  /*c9c0*/  FSEL R168, R90, -INF , !P3 ;  /* 0xff8000005aa87808 */ /* 0x001fe20005800000 */
[----:B------:R-:W-:Y:S01]  /*c9d0*/  FFMA.FTZ R90, R132, R13, -R113 ;  /* 0x0000000d845a7223 */ /* 0x000fe20000010871 */
        /* <DEDUP_REMOVED lines=15> */
[----:B------:R-:W-:-:S06]  /*cad0*/  FADD.FTZ R0, -R111, R20 ;  /* 0x000000146f007221 */ /* 0x000fcc0000010100 */
[----:B------:R-:W-:Y:S01]  /*cae0*/  MUFU.EX2 R101, R101 ;  /* 0x0000006500657308 */ /* 0x000fe20000000800 */
[-C--:B------:R-:W-:Y:S01]  /*caf0*/  FFMA.FTZ R105, R100, R13.reuse, -R113 ;  /* 0x0000000d64697223 */ /* 0x080fe20000010871 */
[----:B------:R-:W0:Y:S01]  /*cb00*/  SHFL.BFLY PT, R109, R10, 0x1, 0x1f ;  /* 0x0c201f000a6d7f89 */ /* 0x000e2200000e0000 */
[----:B------:R-:W-:-:S05]  /*cb10*/  FMUL.FTZ R0, R0, R13 ;  /* 0x0000000d00007220 */ /* 0x000fca0000410000 */
[----:B------:R-:W-:Y:S08]  /*cb20*/  MUFU.EX2 R112, R112 ;  /* 0x0000007000707308 */ /* 0x000ff00000000800 */
[----:B------:R-:W1:Y:S08]  /*cb30*/  MUFU.EX2 R0, R0 ;  /* 0x0000000000007308 */ /* 0x000e700000000800 */
[----:B------:R-:W-:Y:S01]  /*cb40*/  MUFU.EX2 R103, R103 ;  /* 0x0000006700677308 */ /* 0x000fe20000000800 */
[----:B0-----:R-:W-:Y:S01]  /*cb50*/  FMNMX.FTZ R10, R10, R109, !PT ;  /* 0x0000006d0a0a7209 */ /* 0x001fe20007810000 */
[----:B------:R-:W-:-:S03]  /*cb60*/  FFMA.FTZ R109, R96, R13, -R113 ;  /* 0x0000000d606d7223 */ /* 0x000fc60000010871 */
[C---:B------:R-:W-:Y:S01]  /*cb70*/  FSETP.NEU.FTZ.AND P2, PT, R10.reuse, -INF , PT ;  /* 0xff8000000a00780b */ /* 0x040fe20003f5d000 */
[----:B------:R-:W-:Y:S01]  /*cb80*/  FMUL.FTZ R20, R10, R13 ;  /* 0x0000000d0a147220 */ /* 0x000fe20000410000 */
[----:B-1----:R-:W-:Y:S01]  /*cb90*/  FFMA.FTZ R7, R0, R7, R21 ;  /* 0x0000000700077223 */ /* 0x002fe20000010015 */
[----:B------:R-:W-:Y:S03]  /*cba0*/  MUFU.EX2 R104, R104 ;  /* 0x0000006800687308 */ /* 0x000fe60000000800 */
[----:B------:R-:W-:Y:S01]  /*cbb0*/  FSEL R111, R20, RZ, P2 ;  /* 0x000000ff146f7208 */ /* 0x000fe20001000000 */
[C---:B------:R-:W-:Y:S01]  /*cbc0*/  FADD.FTZ R7, R156.reuse, R7 ;  /* 0x000000079c077221 */ /* 0x040fe20000010000 */
[----:B------:R-:W-:-:S03]  /*cbd0*/  F2FP.F16.F32.PACK_AB R156, R156, R21 ;  /* 0x000000159c9c723e */ /* 0x000fc600000000ff */
[-CC-:B------:R-:W-:Y:S01]  /*cbe0*/  FFMA.FTZ R2, R2, R13.reuse, -R111.reuse ;  /* 0x0000000d02027223 */ /* 0x180fe2000001086f */
[-CC-:B------:R-:W-:Y:S01]  /*cbf0*/  FFMA.FTZ R157, R174, R13.reuse, -R111.reuse ;  /* 0x0000000dae9d7223 */ /* 0x180fe2000001086f */
[-CC-:B------:R-:W-:Y:S01]  /*cc00*/  FFMA.FTZ R108, R108, R13.reuse, -R111.reuse ;  /* 0x0000000d6c6c7223 */ /* 0x180fe2000001086f */
[-C--:B------:R-:W-:Y:S01]  /*cc10*/  FFMA.FTZ R110, R110, R13.reuse, -R111 ;  /* 0x0000000d6e6e7223 */ /* 0x080fe2000001086f */
[----:B------:R0:W-:Y:S01]  /*cc20*/  MUFU.EX2 R94, R2 ;  /* 0x00000002005e7308 */ /* 0x0001e20000000800 */
[----:B------:R-:W-:Y:S01]  /*cc30*/  FADD.FTZ R20, R158, R7 ;  /* 0x000000079e147221 */ /* 0x000fe20000010000 */
[-CC-:B------:R-:W-:Y:S01]  /*cc40*/  FFMA.FTZ R114, R114, R13.reuse, -R111.reuse ;  /* 0x0000000d72727223 */ /* 0x180fe2000001086f */
[-CC-:B------:R-:W-:Y:S01]  /*cc50*/  FFMA.FTZ R22, R22, R13.reuse, -R111.reuse ;  /* 0x0000000d16167223 */ /* 0x180fe2000001086f */
[-CC-:B------:R-:W-:Y:S01]  /*cc60*/  FFMA.FTZ R88, R88, R13.reuse, -R111.reuse ;  /* 0x0000000d58587223 */ /* 0x180fe2000001086f */
[----:B------:R-:W-:Y:S01]  /*cc70*/  FADD.FTZ R20, R91, R20 ;  /* 0x000000145b147221 */ /* 0x000fe20000010000 */
[-CC-:B------:R-:W-:Y:S01]  /*cc80*/  FFMA.FTZ R122, R122, R13.reuse, -R111.reuse ;  /* 0x0000000d7a7a7223 */ /* 0x180fe2000001086f */
[-CC-:B------:R-:W-:Y:S01]  /*cc90*/  FFMA.FTZ R124, R124, R13.reuse, -R111.reuse ;  /* 0x0000000d7c7c7223 */ /* 0x180fe2000001086f */
[----:B------:R-:W-:Y:S01]  /*cca0*/  MUFU.EX2 R157, R157 ;  /* 0x0000009d009d7308 */ /* 0x000fe20000000800 */
[----:B0-----:R-:W-:Y:S01]  /*ccb0*/  FSEL R2, R10, RZ, P2 ;  /* 0x000000ff0a027208 */ /* 0x001fe20001000000 */
[----:B------:R-:W-:Y:S01]  /*ccc0*/  FADD.FTZ R7, R93, R20 ;  /* 0x000000145d077221 */ /* 0x000fe20000010000 */
[-CC-:B------:R-:W-:Y:S01]  /*ccd0*/  FFMA.FTZ R130, R130, R13.reuse, -R111.reuse ;  /* 0x0000000d82827223 */ /* 0x180fe2000001086f */
[-CC-:B------:R-:W-:Y:S01]  /*cce0*/  FFMA.FTZ R134, R134, R13.reuse, -R111.reuse ;  /* 0x0000000d86867223 */ /* 0x180fe2000001086f */
[----:B------:R-:W-:Y:S01]  /*ccf0*/  FFMA.FTZ R138, R138, R13, -R111 ;  /* 0x0000000d8a8a7223 */ /* 0x000fe2000001086f */
[----:B------:R-:W-:Y:S01]  /*cd00*/  FADD.FTZ R2, -R2, R15 ;  /* 0x0000000f02027221 */ /* 0x000fe20000010100 */
[----:B------:R-:W-:Y:S01]  /*cd10*/  FADD.FTZ R20, R160, R7 ;  /* 0x00000007a0147221 */ /* 0x000fe20000010000 */
[----:B------:R-:W-:Y:S01]  /*cd20*/  MUFU.EX2 R159, R108 ;  /* 0x0000006c009f7308 */ /* 0x000fe20000000800 */
[----:B------:R-:W-:-:S02]  /*cd30*/  IMAD.U32 R15, RZ, RZ, UR11 ;  /* 0x0000000bff0f7e24 */ /* 0x000fc4000f8e00ff */
[-C--:B------:R-:W-:Y:S01]  /*cd40*/  FMUL.FTZ R2, R2, R13.reuse ;  /* 0x0000000d02027220 */ /* 0x080fe20000410000 */
[----:B------:R-:W-:Y:S01]  /*cd50*/  FADD.FTZ R7, R95, R20 ;  /* 0x000000145f077221 */ /* 0x000fe20000010000 */
[-CC-:B------:R-:W-:Y:S01]  /*cd60*/  FFMA.FTZ R126, R126, R13.reuse, -R111.reuse ;  /* 0x0000000d7e7e7223 */ /* 0x180fe2000001086f */
[----:B------:R-:W-:Y:S02]  /*cd70*/  @!P1 VIADD R15, R15, 0x2a860 ;  /* 0x0002a8600f0f9836 */ /* 0x000fe40000000000 */
[-C--:B------:R-:W-:Y:S01]  /*cd80*/  FFMA.FTZ R128, R128, R13.reuse, -R111 ;  /* 0x0000000d80807223 */ /* 0x080fe2000001086f */
[----:B------:R-:W-:Y:S01]  /*cd90*/  FADD.FTZ R20, R162, R7 ;  /* 0x00000007a2147221 */ /* 0x000fe20000010000 */
[----:B------:R-:W0:Y:S01]  /*cda0*/  MUFU.EX2 R2, R2 ;  /* 0x0000000200027308 */ /* 0x000e220000000800 */
[-C--:B------:R-:W-:Y:S01]  /*cdb0*/  FFMA.FTZ R136, R136, R13.reuse, -R111 ;  /* 0x0000000d88887223 */ /* 0x080fe2000001086f */
[----:B------:R-:W-:Y:S01]  /*cdc0*/  @!P1 PRMT R15, RZ, 0x654, R15 ;  /* 0x00000654ff0f9816 */ /* 0x000fe2000000000f */
[----:B------:R-:W-:Y:S01]  /*cdd0*/  FADD.FTZ R7, R97, R20 ;  /* 0x0000001461077221 */ /* 0x000fe20000010000 */
[-CC-:B------:R-:W-:Y:S01]  /*cde0*/  FFMA.FTZ R140, R140, R13.reuse, -R111.reuse ;  /* 0x0000000d8c8c7223 */ /* 0x180fe2000001086f */
[-C--:B------:R-:W-:Y:S01]  /*cdf0*/  FFMA.FTZ R142, R142, R13.reuse, -R111 ;  /* 0x0000000d8e8e7223 */ /* 0x080fe2000001086f */
[----:B------:R1:W-:Y:S01]  /*ce00*/  @!P1 SYNCS.ARRIVE.TRANS64.RED.A1T0 RZ, [R15+URZ], RZ ;  /* 0x000000ff0fff99a7 */ /* 0x0003e2000810043f */
[----:B------:R-:W-:Y:S01]  /*ce10*/  FADD.FTZ R20, R164, R7 ;  /* 0x00000007a4147221 */ /* 0x000fe20000010000 */
[----:B------:R-:W2:Y:S01]  /*ce20*/  MUFU.EX2 R110, R110 ;  /* 0x0000006e006e7308 */ /* 0x000ea20000000800 */
[-CC-:B------:R-:W-:Y:S01]  /*ce30*/  FFMA.FTZ R146, R146, R13.reuse, -R111.reuse ;  /* 0x0000000d92927223 */ /* 0x180fe2000001086f */
[-CC-:B------:R-:W-:Y:S01]  /*ce40*/  FFMA.FTZ R148, R148, R13.reuse, -R111.reuse ;  /* 0x0000000d94947223 */ /* 0x180fe2000001086f */
[----:B------:R-:W-:Y:S01]  /*ce50*/  FADD.FTZ R7, R89, R20 ;  /* 0x0000001459077221 */ /* 0x000fe20000010000 */
[-CC-:B------:R-:W-:Y:S01]  /*ce60*/  FFMA.FTZ R150, R150, R13.reuse, -R111.reuse ;  /* 0x0000000d96967223 */ /* 0x180fe2000001086f */
[----:B------:R-:W-:Y:S01]  /*ce70*/  FFMA.FTZ R166, R166, R13, -R111 ;  /* 0x0000000da6a67223 */ /* 0x000fe2000001086f */
[----:B------:R-:W-:Y:S01]  /*ce80*/  ISETP.GT.AND P2, PT, R12, R17, PT ;  /* 0x000000110c00720c */ /* 0x000fe20003f44270 */
[----:B------:R-:W-:Y:S01]  /*ce90*/  FADD.FTZ R7, R90, R7 ;  /* 0x000000075a077221 */ /* 0x000fe20000010000 */
[----:B------:R-:W3:Y:S01]  /*cea0*/  MUFU.EX2 R153, R114 ;  /* 0x0000007200997308 */ /* 0x000ee20000000800 */
[----:B0-----:R-:W-:Y:S01]  /*ceb0*/  FFMA.FTZ R6, R2, R6, R157 ;  /* 0x0000000602067223 */ /* 0x001fe2000001009d */
[----:B------:R-:W-:Y:S01]  /*cec0*/  F2FP.F16.F32.PACK_AB R158, R91, R158 ;  /* 0x0000009e5b9e723e */ /* 0x000fe200000000ff */
[----:B------:R-:W-:Y:S01]  /*ced0*/  FADD.FTZ R20, R144, R7 ;  /* 0x0000000790147221 */ /* 0x000fe20000010000 */
[C---:B------:R-:W-:Y:S01]  /*cee0*/  F2FP.F16.F32.PACK_AB R144, R99.reuse, R144 ;  /* 0x000000906390723e */ /* 0x040fe200000000ff */
[C---:B------:R-:W-:Y:S01]  /*cef0*/  FADD.FTZ R6, R94.reuse, R6 ;  /* 0x000000065e067221 */ /* 0x040fe20000010000 */
[----:B------:R-:W-:Y:S01]  /*cf00*/  F2FP.F16.F32.PACK_AB R157, R94, R157 ;  /* 0x0000009d5e9d723e */ /* 0x000fe200000000ff */
[----:B------:R-:W-:Y:S01]  /*cf10*/  FADD.FTZ R20, R99, R20 ;  /* 0x0000001463147221 */ /* 0x000fe20000010000 */
[----:B------:R-:W0:Y:S01]  /*cf20*/  MUFU.EX2 R22, R22 ;  /* 0x0000001600167308 */ /* 0x000e220000000800 */
[----:B------:R-:W-:Y:S01]  /*cf30*/  FADD.FTZ R6, R159, R6 ;  /* 0x000000069f067221 */ /* 0x000fe20000010000 */
[----:B--2---:R-:W-:Y:S01]  /*cf40*/  F2FP.F16.F32.PACK_AB R159, R110, R159 ;  /* 0x0000009f6e9f723e */ /* 0x004fe200000000ff */
[----:B------:R-:W-:Y:S01]  /*cf50*/  FADD.FTZ R113, R101, R20 ;  /* 0x0000001465717221 */ /* 0x000fe20000010000 */
[----:B------:R-:W-:-:S02]  /*cf60*/  VIADD R12, R12, 0xffffffff ;  /* 0xffffffff0c0c7836 */ /* 0x000fc40000000000 */
[----:B------:R-:W-:Y:S01]  /*cf70*/  FADD.FTZ R6, R110, R6 ;  /* 0x000000066e067221 */ /* 0x000fe20000010000 */
[----:B------:R-:W-:Y:S01]  /*cf80*/  FADD.FTZ R20, R112, R113 ;  /* 0x0000007170147221 */ /* 0x000fe20000010000 */
[----:B------:R-:W2:Y:S02]  /*cf90*/  MUFU.EX2 R155, R88 ;  /* 0x00000058009b7308 */ /* 0x000ea40000000800 */
[----:B---3--:R-:W-:Y:S01]  /*cfa0*/  FADD.FTZ R6, R153, R6 ;  /* 0x0000000699067221 */ /* 0x008fe20000010000 */
[----:B------:R-:W-:-:S04]  /*cfb0*/  FADD.FTZ R113, R103, R20 ;  /* 0x0000001467717221 */ /* 0x000fc80000010000 */
[----:B------:R-:W-:Y:S01]  /*cfc0*/  FADD.FTZ R113, R104, R113 ;  /* 0x0000007168717221 */ /* 0x000fe20000010000 */
[----:B------:R-:W3:Y:S01]  /*cfd0*/  MUFU.EX2 R122, R122 ;  /* 0x0000007a007a7308 */ /* 0x000ee20000000800 */
[C---:B0-----:R-:W-:Y:S01]  /*cfe0*/  FADD.FTZ R6, R22.reuse, R6 ;  /* 0x0000000616067221 */ /* 0x041fe20000010000 */
[----:B------:R-:W-:-:S06]  /*cff0*/  F2FP.F16.F32.PACK_AB R153, R22, R153 ;  /* 0x000000991699723e */ /* 0x000fcc00000000ff */
[----:B------:R-:W0:Y:S01]  /*d000*/  MUFU.EX2 R149, R124 ;  /* 0x0000007c00957308 */ /* 0x000e220000000800 */
[----:B--2---:R-:W-:-:S07]  /*d010*/  FADD.FTZ R6, R155, R6 ;  /* 0x000000069b067221 */ /* 0x004fce0000010000 */
[----:B------:R-:W1:Y:S01]  /*d020*/  MUFU.EX2 R130, R130 ;  /* 0x0000008200827308 */ /* 0x000e620000000800 */
[C---:B---3--:R-:W-:Y:S01]  /*d030*/  FADD.FTZ R6, R122.reuse, R6 ;  /* 0x000000067a067221 */ /* 0x048fe20000010000 */
        /* <DEDUP_REMOVED lines=23> */
[----:B-1----:R-:W-:-:S06]  /*d1b0*/  F2FP.F16.F32.PACK_AB R140, R104, R103 ;  /* 0x00000067688c723e */ /* 0x002fcc00000000ff */
[----:B------:R0:W1:Y:S01]  /*d1c0*/  MUFU.EX2 R141, R146 ;  /* 0x00000092008d7308 */ /* 0x0000620000000800 */
[C---:B---3--:R-:W-:Y:S01]  /*d1d0*/  FADD.FTZ R15, R147.reuse, R15 ;  /* 0x0000000f930f7221 */ /* 0x048fe20000010000 */
[----:B------:R-:W-:-:S06]  /*d1e0*/  F2FP.F16.F32.PACK_AB R147, R147, R88 ;  /* 0x000000589393723e */ /* 0x000fcc00000000ff */
[----:B------:R-:W3:Y:S01]  /*d1f0*/  MUFU.EX2 R102, R102 ;  /* 0x0000006600667308 */ /* 0x000ee20000000800 */
[----:B--2---:R-:W-:Y:S01]  /*d200*/  FADD.FTZ R15, R96, R15 ;  /* 0x0000000f600f7221 */ /* 0x004fe20000010000 */
[----:B0-----:R-:W-:-:S06]  /*d210*/  F2FP.F16.F32.PACK_AB R146, R112, R101 ;  /* 0x000000657092723e */ /* 0x001fcc00000000ff */
[----:B------:R0:W2:Y:S01]  /*d220*/  MUFU.EX2 R100, R148 ;  /* 0x0000009400647308 */ /* 0x0000a20000000800 */
[C---:B-1----:R-:W-:Y:S01]  /*d230*/  FADD.FTZ R15, R141.reuse, R15 ;  /* 0x0000000f8d0f7221 */ /* 0x042fe20000010000 */
[----:B------:R-:W-:-:S06]  /*d240*/  F2FP.F16.F32.PACK_AB R141, R141, R96 ;  /* 0x000000608d8d723e */ /* 0x000fcc00000000ff */
[----:B------:R-:W1:Y:S01]  /*d250*/  MUFU.EX2 R105, R105 ;  /* 0x0000006900697308 */ /* 0x000e620000000800 */
[----:B---3--:R-:W-:Y:S01]  /*d260*/  FADD.FTZ R20, R102, R113 ;  /* 0x0000007166147221 */ /* 0x008fe20000010000 */
[----:B0-----:R-:W-:-:S06]  /*d270*/  F2FP.F16.F32.PACK_AB R148, R164, R97 ;  /* 0x00000061a494723e */ /* 0x001fcc00000000ff */
[----:B------:R0:W3:Y:S01]  /*d280*/  MUFU.EX2 R143, R150 ;  /* 0x00000096008f7308 */ /* 0x0000e20000000800 */
[----:B--2---:R-:W-:-:S07]  /*d290*/  FADD.FTZ R15, R100, R15 ;  /* 0x0000000f640f7221 */ /* 0x004fce0000010000 */
[----:B------:R-:W2:Y:S01]  /*d2a0*/  MUFU.EX2 R98, R98 ;  /* 0x0000006200627308 */ /* 0x000ea20000000800 */
[C---:B-1----:R-:W-:Y:S01]  /*d2b0*/  FADD.FTZ R21, R105.reuse, R20 ;  /* 0x0000001469157221 */ /* 0x042fe20000010000 */
[----:B0-----:R-:W-:Y:S02]  /*d2c0*/  F2FP.F16.F32.PACK_AB R150, R90, R89 ;  /* 0x000000595a96723e */ /* 0x001fe400000000ff */
[----:B------:R-:W-:-:S04]  /*d2d0*/  F2FP.F16.F32.PACK_AB R142, R105, R102 ;  /* 0x00000066698e723e */ /* 0x000fc800000000ff */
[----:B------:R-:W0:Y:S01]  /*d2e0*/  MUFU.EX2 R106, R6 ;  /* 0x00000006006a7308 */ /* 0x000e220000000800 */
[C---:B---3--:R-:W-:Y:S01]  /*d2f0*/  FADD.FTZ R15, R143.reuse, R15 ;  /* 0x0000000f8f0f7221 */ /* 0x048fe20000010000 */
        /* <DEDUP_REMOVED lines=13> */
[----:B0-----:R-:W-:Y:S01]  /*d3d0*/  FADD.FTZ R6, R92, R21 ;  /* 0x000000155c067221 */ /* 0x001fe20000010000 */
[----:B------:R-:W-:-:S06]  /*d3e0*/  IMAD.MOV.U32 R21, RZ, RZ, R3 ;  /* 0x000000ffff157224 */ /* 0x000fcc00078e0003 */
[----:B------:R-:W0:Y:S01]  /*d3f0*/  MUFU.EX2 R111, R111 ;  /* 0x0000006f006f7308 */ /* 0x000e220000000800 */
[----:B-1----:R-:W-:Y:S01]  /*d400*/  FADD.FTZ R15, R166, R15 ;  /* 0x0000000fa60f7221 */ /* 0x002fe20000010000 */
[C---:B--2---:R-:W-:Y:S01]  /*d410*/  FADD.FTZ R7, R109.reuse, R6 ;  /* 0x000000066d077221 */ /* 0x044fe20000010000 */
[----:B------:R-:W-:Y:S02]  /*d420*/  F2FP.F16.F32.PACK_AB R138, R109, R92 ;  /* 0x0000005c6d8a723e */ /* 0x000fe400000000ff */
[C---:B0-----:R-:W-:Y:S01]  /*d430*/  FADD.FTZ R6, R111.reuse, R15 ;  /* 0x0000000f6f067221 */ /* 0x041fe20000010000 */
[----:B------:R-:W-:Y:S01]  /*d440*/  F2FP.F16.F32.PACK_AB R139, R111, R166 ;  /* 0x000000a66f8b723e */ /* 0x000fe200000000ff */
[----:B------:R-:W-:Y:S01]  /*d450*/  IMAD.MOV.U32 R15, RZ, RZ, R10 ;  /* 0x000000ffff0f7224 */ /* 0x000fe200078e000a */
[----:B------:R-:W-:Y:S06]  /*d460*/  @P2 BRA `(.L_x_976) ;  /* 0xffffffcc00382947 */ /* 0x000fec000383ffff */
.L_x_959:
        /* <DEDUP_REMOVED lines=67> */
.L_x_977:
[----:B------:R-:W-:Y:S01]  /*d8a0*/  ULEA UR5, UR4, UR57, 0x3 ;  /* 0x0000003904057291 */ /* 0x000fe2000f8e183f */
[----:B------:R-:W-:-:S08]  /*d8b0*/  SHF.L.U32 R3, R3, 0x1f, RZ ;  /* 0x0000001f03037819 */ /* 0x000fd000000006ff */
[----:B------:R0:W1:Y:S01]  /*d8c0*/  SYNCS.PHASECHK.TRANS64.TRYWAIT P2, [UR5+0x2a850], R3 ;  /* 0x02a85003ff0075a7 */ /* 0x0000620008040145 */
[----:B------:R-:W-:Y:S05]  /*d8d0*/  @!P0 BRA `(.L_x_978) ;  /* 0x0000000000048947 */ /* 0x000fea0003800000 */
[----:B------:R-:W-:Y:S01]  /*d8e0*/  BPT.TRAP 0x1 ;  /* 0x000000040000795c */ /* 0x000fe20000300000 */
.L_x_978:
[----:B-1----:R-:W-:Y:S05]  /*d8f0*/  @P2 BRA `(.L_x_979) ;  /* 0x0000000000082947 */ /* 0x002fea0003800000 */
[----:B------:R-:W1:Y:S02]  /*d900*/  SYNCS.PHASECHK.TRANS64.TRYWAIT P0, [UR5+0x2a850], R3 ;  /* 0x02a85003ff0075a7 */ /* 0x000e640008000145 */
[----:B-1----:R-:W-:Y:S05]  /*d910*/  @!P0 BRA `(.L_x_980) ;  /* 0x0000006400a08947 */ /* 0x002fea0003800000 */
.L_x_979:
[----:B------:R-:W-:Y:S01]  /*d920*/  UIADD3 UR57, UR57, 0x400, URZ ;  /* 0x0000040039397890 */ /* 0x000fe2000fffe03f */
[----:B------:R-:W-:Y:S01]  /*d930*/  WARPGROUP.ARRIVE ;  /* 0x00000000000079c5 */ /* 0x000fe20000000000 */
[----:B------:R-:W-:Y:S01]  /*d940*/  UMOV UR7, 0x40000040 ;  /* 0x4000004000077882 */ /* 0x000fe20000000000 */
[----:B-1----:R-:W1:Y:S01]  /*d950*/  SHFL.BFLY PT, R0, R7, 0x2, 0x1f ;  /* 0x0c401f0007007f89 */ /* 0x002e6200000e0000 */
[----:B------:R-:W-:Y:S01]  /*d960*/  USHF.R.U32.HI UR57, URZ, 0x4, UR57 ;  /* 0x000000043f397899 */ /* 0x000fe20008011639 */
[----:B------:R-:W-:Y:S02]  /*d970*/  IMAD.U32 R8, RZ, RZ, UR5 ;  /* 0x00000005ff087e24 */ /* 0x000fe4000f8e00ff */
[----:B0-----:R-:W0:Y:S01]  /*d980*/  SHFL.BFLY PT, R3, R6, 0x2, 0x1f ;  /* 0x0c401f0006037f89 */ /* 0x001e2200000e0000 */
[----:B------:R-:W-:Y:S01]  /*d990*/  ULOP3.LUT UR57, UR57, 0x3fff, URZ, 0xc0, !UPT ;  /* 0x00003fff39397892 */ /* 0x000fe2000f8ec03f */
[----:B------:R-:W-:Y:S02]  /*d9a0*/  @!P1 VIADD R8, R8, 0x2a860 ;  /* 0x0002a86008089836 */ /* 0x000fe40000000000 */
[----:B------:R-:W-:Y:S01]  /*d9b0*/  IMAD.MOV.U32 R4, RZ, RZ, RZ ;  /* 0x000000ffff047224 */ /* 0x000fe200078e00ff */
[----:B------:R-:W-:-:S02]  /*d9c0*/  ULOP3.LUT UR57, UR57, 0x3000000, URZ, 0xfc, !UPT ;  /* 0x0300000039397892 */ /* 0x000fc4000f8efc3f */
[----:B------:R-:W-:Y:S02]  /*d9d0*/  @!P1 PRMT R8, RZ, 0x654, R8 ;  /* 0x00000654ff089816 */ /* 0x000fe40000000008 */
[----:B------:R-:W-:-:S07]  /*d9e0*/  UIMAD UR4, UR4, 0x600, UR57 ;  /* 0x00000600040478a4 */ /* 0x000fce000f8e0239 */
[----:B------:R-:W-:Y:S02]  /*d9f0*/  UMOV UR6, UR4 ;  /* 0x0000000400067c82 */ /* 0x000fe40008000000 */
[----:B------:R-:W-:Y:S01]  /*da00*/  HGMMA.64x128x16.F32 R24, R156, gdesc[UR4].tnspB, R24, gsb0 ;  /* 0x41e000049c187df0 */ /* 0x000fe20008000818 */
[----:B------:R-:W-:Y:S01]  /*da10*/  UIADD3 UR6, UR4, 0x80, URZ ;  /* 0x0000008004067890 */ /* 0x000fe2000fffe03f */
[----:B-1----:R-:W-:Y:S01]  /*da20*/  FADD.FTZ R0, R0, R7 ;  /* 0x0000000700007221 */ /* 0x002fe20000010000 */
[----:B------:R-:W-:Y:S01]  /*da30*/  UMOV UR7, 0x40000040 ;  /* 0x4000004000077882 */ /* 0x000fe20000000000 */
[----:B------:R-:W-:Y:S02]  /*da40*/  IMAD.MOV.U32 R7, RZ, RZ, RZ ;  /* 0x000000ffff077224 */ /* 0x000fe400078e00ff */
[----:B0-----:R-:W-:Y:S01]  /*da50*/  FADD.FTZ R2, R3, R6 ;  /* 0x0000000603027221 */ /* 0x001fe20000010000 */
[----:B------:R-:W-:Y:S01]  /*da60*/  IMAD.MOV.U32 R6, RZ, RZ, -0x800000 ;  /* 0xff800000ff067424 */ /* 0x000fe200078e00ff */
[----:B------:R-:W0:Y:S04]  /*da70*/  SHFL.BFLY PT, R3, R0, 0x1, 0x1f ;  /* 0x0c201f0000037f89 */ /* 0x000e2800000e0000 */
[----:B------:R-:W1:Y:S01]  /*da80*/  SHFL.BFLY PT, R5, R2, 0x1, 0x1f ;  /* 0x0c201f0002057f89 */ /* 0x000e6200000e0000 */
[----:B0-----:R-:W-:Y:S01]  /*da90*/  FADD.FTZ R9, R0, R3 ;  /* 0x0000000300097221 */ /* 0x001fe20000010000 */
[----:B------:R-:W-:-:S02]  /*daa0*/  IMAD.MOV.U32 R0, RZ, RZ, -0x800000 ;  /* 0xff800000ff007424 */ /* 0x000fc400078e00ff */
[----:B-1----:R-:W-:Y:S02]  /*dab0*/  FADD.FTZ R12, R2, R5 ;  /* 0x00000005020c7221 */ /* 0x002fe40000010000 */
[----:B------:R-:W-:-:S03]  /*dac0*/  FSETP.NE.FTZ.AND P0, PT, R9, RZ, PT ;  /* 0x000000ff0900720b */ /* 0x000fc60003f15000 */
        /* <DEDUP_REMOVED lines=102> */
.L_x_910:
[----:B------:R-:W-:Y:S05]  /*e130*/  @P0 BRA `(.L_x_981) ;  /* 0x0000001400440947 */ /* 0x000fea0003800000 */
[----:B------:R-:W0:Y:S01]  /*e140*/  S2R R7, SR_TID.X ;  /* 0x0000000000077919 */ /* 0x000e220000002100 */
[----:B------:R-:W1:Y:S01]  /*e150*/  LDC R21, c[0x0][0xbe8] ;  /* 0x0002fa00ff157b82 */ /* 0x000e620000000800 */
[----:B------:R-:W-:Y:S01]  /*e160*/  SHF.R.S32.HI R15, RZ, 0x1f, R18 ;  /* 0x0000001fff0f7819 */ /* 0x000fe20000011412 */
[----:B------:R-:W-:Y:S01]  /*e170*/  ULDC.64 UR4, c[0x0][0xbd0] ;  /* 0x0002f40000047ab9 */ /* 0x000fe20000000a00 */
[----:B------:R-:W2:Y:S01]  /*e180*/  S2R R20, SR_CTAID.X ;  /* 0x0000000000147919 */ /* 0x000ea20000002500 */
[----:B------:R-:W-:Y:S01]  /*e190*/  ULDC.64 UR6, c[0x0][0xb38] ;  /* 0x0002ce0000067ab9 */ /* 0x000fe20000000a00 */
[----:B------:R-:W-:Y:S01]  /*e1a0*/  ULDC.64 UR10, c[0x0][0x208] ;  /* 0x00008200000a7ab9 */ /* 0x000fe20000000a00 */
[----:B------:R-:W-:Y:S02]  /*e1b0*/  BSSY B0, `(.L_x_982) ;  /* 0x00000e3000007945 */ /* 0x000fe40003800000 */
        /* <DEDUP_REMOVED lines=9> */
[----:B------:R-:W0:Y:S01]  /*e250*/  LDC.64 R72, c[0x0][0xb40] ;  /* 0x0002d000ff487b82 */ /* 0x000e220000000a00 */
[----:B------:R-:W-:Y:S02]  /*e260*/  LEA.HI R8, R8, R7, RZ, 0x2 ;  /* 0x0000000708087211 */ /* 0x000fe400078f10ff */
[----:B------:R-:W-:Y:S02]  /*e270*/  LOP3.LUT R10, R9, 0xffffff80, RZ, 0xc0, !PT ;  /* 0xffffff80090a7812 */ /* 0x000fe400078ec0ff */
[----:B------:R-:W-:-:S03]  /*e280*/  LOP3.LUT R8, R8, 0xfffffffc, RZ, 0xc0, !PT ;  /* 0xfffffffc08087812 */ /* 0x000fc600078ec0ff */
[C---:B------:R-:W-:Y:S01]  /*e290*/  IMAD.IADD R74, R7.reuse, 0x1, -R10 ;  /* 0x00000001074a7824 */ /* 0x040fe200078e0a0a */
[----:B------:R-:W-:Y:S01]  /*e2a0*/  SHF.R.S32.HI R10, RZ, 0x7, R9 ;  /* 0x00000007ff0a7819 */ /* 0x000fe20000011409 */
[----:B------:R-:W-:Y:S01]  /*e2b0*/  IMAD.IADD R14, R7, 0x1, -R8 ;  /* 0x00000001070e7824 */ /* 0x000fe200078e0a08 */
[----:B------:R-:W5:Y:S02]  /*e2c0*/  @P0 LDC R17, c[0x0][0xbec] ;  /* 0x0002fb00ff110b82 */ /* 0x000f640000000800 */
[----:B------:R-:W-:Y:S02]  /*e2d0*/  SHF.R.S32.HI R11, RZ, 0x1f, R74 ;  /* 0x0000001fff0b7819 */ /* 0x000fe4000001144a */
[----:B------:R-:W-:Y:S02]  /*e2e0*/  LEA.HI R7, R9, R10, RZ, 0x1 ;  /* 0x0000000a09077211 */ /* 0x000fe400078f08ff */
[CC--:B------:R-:W-:Y:S02]  /*e2f0*/  LEA.HI R88, R11.reuse, R74.reuse, RZ, 0x2 ;  /* 0x0000004a0b587211 */ /* 0x0c0fe400078f10ff */
[----:B------:R-:W-:Y:S01]  /*e300*/  LEA.HI R11, R11, R74, RZ, 0x5 ;  /* 0x0000004a0b0b7211 */ /* 0x000fe200078f28ff */
[----:B------:R-:W5:Y:S01]  /*e310*/  @P0 LDC R89, c[0x0][0xbec] ;  /* 0x0002fb00ff590b82 */ /* 0x000f620000000800 */
[----:B------:R-:W-:-:S02]  /*e320*/  SHF.R.S32.HI R12, RZ, 0x2, R88 ;  /* 0x00000002ff0c7819 */ /* 0x000fc40000011458 */
[----:B------:R-:W-:Y:S02]  /*e330*/  SHF.R.S32.HI R13, RZ, 0x1f, R88 ;  /* 0x0000001fff0d7819 */ /* 0x000fe40000011458 */
[----:B------:R-:W-:Y:S02]  /*e340*/  LOP3.LUT R7, R7, 0x3fffffe, RZ, 0xc0, !PT ;  /* 0x03fffffe07077812 */ /* 0x000fe400078ec0ff */
[----:B------:R-:W-:Y:S01]  /*e350*/  LEA.HI R13, R13, R12, RZ, 0x3 ;  /* 0x0000000c0d0d7211 */ /* 0x000fe200078f18ff */
[----:B------:R-:W5:Y:S01]  /*e360*/  @P0 LDC R19, c[0x0][0xbf0] ;  /* 0x0002fc00ff130b82 */ /* 0x000f620000000800 */
[----:B------:R-:W-:Y:S01]  /*e370*/  LEA.HI R9, R14, R14, RZ, 0x1 ;  /* 0x0000000e0e097211 */ /* 0x000fe200078f08ff */
[----:B------:R-:W-:Y:S01]  /*e380*/  IMAD.IADD R7, R10, 0x1, -R7 ;  /* 0x000000010a077824 */ /* 0x000fe200078e0a07 */
[----:B------:R-:W-:Y:S02]  /*e390*/  LOP3.LUT R13, R13, 0xfffffff8, RZ, 0xc0, !PT ;  /* 0xfffffff80d0d7812 */ /* 0x000fe400078ec0ff */
[----:B------:R-:W-:-:S02]  /*e3a0*/  SHF.R.S32.HI R11, RZ, 0x5, R11 ;  /* 0x00000005ff0b7819 */ /* 0x000fc4000001140b */
[----:B------:R-:W-:Y:S01]  /*e3b0*/  LOP3.LUT R9, R9, 0x1ffffffe, RZ, 0xc0, !PT ;  /* 0x1ffffffe09097812 */ /* 0x000fe200078ec0ff */
[----:B------:R-:W-:Y:S01]  /*e3c0*/  IMAD.IADD R8, R12, 0x1, -R13 ;  /* 0x000000010c087824 */ /* 0x000fe200078e0a0d */
[----:B------:R-:W5:Y:S03]  /*e3d0*/  @P0 LDC R90, c[0x0][0xbf0] ;  /* 0x0002fc00ff5a0b82 */ /* 0x000f660000000800 */
[----:B------:R-:W-:Y:S02]  /*e3e0*/  IMAD R8, R11, 0x10, R8 ;  /* 0x000000100b087824 */ /* 0x000fe400078e0208 */
[----:B------:R-:W-:Y:S02]  /*e3f0*/  IMAD R11, R15, UR4, RZ ;  /* 0x000000040f0b7c24 */ /* 0x000fe4000f8e02ff */
[----:B------:R-:W-:Y:S02]  /*e400*/  IMAD.IADD R12, R14, 0x1, -R9 ;  /* 0x000000010e0c7824 */ /* 0x000fe400078e0a09 */
[----:B------:R-:W-:-:S02]  /*e410*/  IMAD R7, R7, 0x40, R8 ;  /* 0x0000004007077824 */ /* 0x000fc400078e0208 */
[----:B------:R-:W-:Y:S01]  /*e420*/  IMAD.WIDE.U32 R8, R18, UR4, RZ ;  /* 0x0000000412087c25 */ /* 0x000fe2000f8e00ff */
[----:B---3--:R-:W-:-:S03]  /*e430*/  USHF.R.S32.HI UR4, URZ, 0x1f, UR9 ;  /* 0x0000001f3f047899 */ /* 0x008fc60008011409 */
[C---:B------:R-:W-:Y:S02]  /*e440*/  IMAD R13, R18.reuse, UR5, R11 ;  /* 0x00000005120d7c24 */ /* 0x040fe4000f8e020b */
[----:B------:R-:W-:Y:S02]  /*e450*/  IMAD R15, R15, UR6, RZ ;  /* 0x000000060f0f7c24 */ /* 0x000fe4000f8e02ff */
[----:B------:R-:W-:Y:S02]  /*e460*/  IMAD.IADD R9, R9, 0x1, R13 ;  /* 0x0000000109097824 */ /* 0x000fe400078e020d */
[----:B------:R-:W-:-:S04]  /*e470*/  IMAD.WIDE.U32 R10, R18, UR6, RZ ;  /* 0x00000006120a7c25 */ /* 0x000fc8000f8e00ff */
[----:B------:R-:W-:Y:S01]  /*e480*/  IMAD R13, R18, UR7, R15 ;  /* 0x00000007120d7c24 */ /* 0x000fe2000f8e020f */
[----:B------:R-:W-:Y:S01]  /*e490*/  ULDC.64 UR6, c[0x0][0xb48] ;  /* 0x0002d20000067ab9 */ /* 0x000fe20000000a00 */
[----:B------:R-:W-:Y:S02]  /*e4a0*/  IMAD R12, R12, 0x8, R7 ;  /* 0x000000080c0c7824 */ /* 0x000fe400078e0207 */
[----:B------:R-:W-:Y:S02]  /*e4b0*/  IMAD.MOV R18, RZ, RZ, -R18 ;  /* 0x000000ffff127224 */ /* 0x000fe400078e0a12 */
[----:B----4-:R-:W-:Y:S02]  /*e4c0*/  IMAD R14, R22, UR4, RZ ;  /* 0x00000004160e7c24 */ /* 0x010fe4000f8e02ff */
[----:B--2---:R-:W-:Y:S02]  /*e4d0*/  IMAD R12, R20, 0x80, R12 ;  /* 0x00000080140c7824 */ /* 0x004fe400078e020c */
[----:B0-----:R-:W-:Y:S01]  /*e4e0*/  IMAD R16, R72, UR4, RZ ;  /* 0x0000000448107c24 */ /* 0x001fe2000f8e02ff */
[----:B------:R-:W-:Y:S01]  /*e4f0*/  ULDC.64 UR4, c[0x0][0xbe0] ;  /* 0x0002f80000047ab9 */ /* 0x000fe20000000a00 */
[----:B-1----:R-:W-:-:S02]  /*e500*/  IMAD R75, R75, R18, UR8 ;  /* 0x000000084b4b7e24 */ /* 0x002fc4000f8e0212 */
[----:B------:R-:W-:Y:S02]  /*e510*/  IMAD.IADD R11, R11, 0x1, R13 ;  /* 0x000000010b0b7824 */ /* 0x000fe400078e020d */
[----:B------:R-:W-:Y:S02]  /*e520*/  IMAD R15, R23, UR9, R14 ;  /* 0x00000009170f7c24 */ /* 0x000fe4000f8e020e */
[----:B------:R-:W-:-:S04]  /*e530*/  IMAD.WIDE.U32 R8, R22, UR9, R8 ;  /* 0x0000000916087c25 */ /* 0x000fc8000f8e0008 */
[----:B-----5:R-:W-:-:S04]  /*e540*/  @P0 IMAD.HI.U32 R14, R12, R17, RZ ;  /* 0x000000110c0e0227 */ /* 0x020fc800078e00ff */
[----:B------:R-:W-:Y:S01]  /*e550*/  IMAD R17, R73, UR9, R16 ;  /* 0x0000000949117c24 */ /* 0x000fe2000f8e0210 */
[----:B------:R-:W-:Y:S01]  /*e560*/  SHF.R.S32.HI R16, RZ, 0x1f, R75 ;  /* 0x0000001fff107819 */ /* 0x000fe2000001144b */
[----:B------:R-:W-:Y:S01]  /*e570*/  IMAD.WIDE.U32 R10, R72, UR9, R10 ;  /* 0x00000009480a7c25 */ /* 0x000fe2000f8e000a */
[----:B------:R-:W-:-:S03]  /*e580*/  ULDC.64 UR8, c[0x0][0xb28] ;  /* 0x0002ca0000087ab9 */ /* 0x000fc60000000a00 */
[----:B------:R-:W-:Y:S02]  /*e590*/  IMAD.IADD R9, R9, 0x1, R15 ;  /* 0x0000000109097824 */ /* 0x000fe400078e020f */
[----:B------:R-:W-:-:S04]  /*e5a0*/  @P0 IMAD.HI.U32 R89, R12, R89, RZ ;  /* 0x000000590c590227 */ /* 0x000fc800078e00ff */
[----:B------:R-:W-:Y:S02]  /*e5b0*/  IMAD.IADD R11, R11, 0x1, R17 ;  /* 0x000000010b0b7824 */ /* 0x000fe400078e0211 */
[----:B------:R-:W-:Y:S01]  /*e5c0*/  IMAD.MOV.U32 R13, RZ, RZ, R12 ;  /* 0x000000ffff0d7224 */ /* 0x000fe200078e000c */
[----:B------:R-:W-:Y:S01]  /*e5d0*/  @P0 SHF.R.U32.HI R13, RZ, R19, R14 ;  /* 0x00000013ff0d0219 */ /* 0x000fe2000001160e */
[----:B------:R-:W-:Y:S02]  /*e5e0*/  IMAD R17, R16, UR6, RZ ;  /* 0x0000000610117c24 */ /* 0x000fe4000f8e02ff */
[----:B------:R-:W-:-:S04]  /*e5f0*/  IMAD.WIDE.U32 R8, R75, UR4, R8 ;  /* 0x000000044b087c25 */ /* 0x000fc8000f8e0008 */
[----:B------:R-:W-:Y:S01]  /*e600*/  IMAD.MOV.U32 R15, RZ, RZ, R12 ;  /* 0x000000ffff0f7224 */ /* 0x000fe200078e000c */
[----:B------:R-:W-:Y:S01]  /*e610*/  @P0 SHF.R.U32.HI R15, RZ, R90, R89 ;  /* 0x0000005aff0f0219 */ /* 0x000fe20000011659 */
[----:B------:R-:W-:Y:S01]  /*e620*/  IMAD R14, R16, UR4, RZ ;  /* 0x00000004100e7c24 */ /* 0x000fe2000f8e02ff */
[----:B------:R-:W-:Y:S01]  /*e630*/  IADD3 R8, P0, R13, R8, RZ ;  /* 0x000000080d087210 */ /* 0x000fe20007f1e0ff */
[C---:B------:R-:W-:Y:S01]  /*e640*/  IMAD R19, R75.reuse, UR7, R17 ;  /* 0x000000074b137c24 */ /* 0x040fe2000f8e0211 */
[--C-:B------:R-:W-:Y:S01]  /*e650*/  SHF.R.S32.HI R17, RZ, 0x1f, R13.reuse ;  /* 0x0000001fff117819 */ /* 0x100fe2000001140d */
[----:B------:R-:W-:Y:S02]  /*e660*/  IMAD.MOV R13, RZ, RZ, -R13 ;  /* 0x000000ffff0d7224 */ /* 0x000fe400078e0a0d */
[----:B------:R-:W-:Y:S01]  /*e670*/  IMAD R16, R75, UR5, R14 ;  /* 0x000000054b107c24 */ /* 0x000fe2000f8e020e */
[--C-:B------:R-:W-:Y:S01]  /*e680*/  SHF.R.S32.HI R14, RZ, 0x1f, R15.reuse ;  /* 0x0000001fff0e7819 */ /* 0x100fe2000001140f */
[----:B------:R-:W-:Y:S01]  /*e690*/  IMAD.MOV R18, RZ, RZ, -R15 ;  /* 0x000000ffff127224 */ /* 0x000fe200078e0a0f */
[----:B------:R-:W-:Y:S01]  /*e6a0*/  ULDC.64 UR4, c[0x0][0xb30] ;  /* 0x0002cc0000047ab9 */ /* 0x000fe20000000a00 */
[----:B------:R-:W-:Y:S01]  /*e6b0*/  IMAD R13, R21, R13, R12 ;  /* 0x0000000d150d7224 */ /* 0x000fe200078e020c */
[----:B------:R-:W-:Y:S01]  /*e6c0*/  IADD3.X R9, R17, R9, R16, P0, !PT ;  /* 0x0000000911097210 */ /* 0x000fe200007fe410 */
[----:B------:R-:W-:Y:S01]  /*e6d0*/  IMAD.WIDE.U32 R10, R75, UR6, R10 ;  /* 0x000000064b0a7c25 */ /* 0x000fe2000f8e000a */
[----:B------:R-:W-:-:S03]  /*e6e0*/  ULDC.64 UR6, c[0x0][0xbc8] ;  /* 0x0002f20000067ab9 */ /* 0x000fc60000000a00 */
[----:B------:R-:W-:Y:S02]  /*e6f0*/  IMAD R14, R14, UR4, RZ ;  /* 0x000000040e0e7c24 */ /* 0x000fe4000f8e02ff */
[----:B------:R-:W-:Y:S01]  /*e700*/  IMAD R17, R21, R18, R12 ;  /* 0x0000001215117224 */ /* 0x000fe200078e020c */
[----:B------:R-:W-:Y:S01]  /*e710*/  SHF.R.S32.HI R12, RZ, 0x1f, R13 ;  /* 0x0000001fff0c7819 */ /* 0x000fe2000001140d */
[----:B------:R-:W-:Y:S02]  /*e720*/  IMAD.IADD R11, R11, 0x1, R19 ;  /* 0x000000010b0b7824 */ /* 0x000fe400078e0213 */
[C---:B------:R-:W-:Y:S01]  /*e730*/  IMAD R19, R15.reuse, UR5, R14 ;  /* 0x000000050f137c24 */ /* 0x040fe2000f8e020e */
[----:B------:R-:W-:Y:S01]  /*e740*/  SHF.R.S32.HI R14, RZ, 0x1f, R17 ;  /* 0x0000001fff0e7819 */ /* 0x000fe20000011411 */
[----:B------:R-:W-:Y:S01]  /*e750*/  IMAD.WIDE.U32 R10, R15, UR4, R10 ;  /* 0x000000040f0a7c25 */ /* 0x000fe2000f8e000a */
[----:B------:R-:W0:Y:S01]  /*e760*/  S2UR UR5, SR_CgaCtaId ;  /* 0x00000000000579c3 */ /* 0x000e220000008800 */
[----:B------:R-:W-:-:S02]  /*e770*/  UMOV UR4, 0x400 ;  /* 0x0000040000047882 */ /* 0x000fc40000000000 */
[----:B------:R-:W-:Y:S02]  /*e780*/  IMAD R12, R12, UR6, RZ ;  /* 0x000000060c0c7c24 */ /* 0x000fe4000f8e02ff */
[----:B------:R-:W-:Y:S02]  /*e790*/  IMAD.IADD R11, R11, 0x1, R19 ;  /* 0x000000010b0b7824 */ /* 0x000fe400078e0213 */
[----:B------:R-:W-:Y:S02]  /*e7a0*/  IMAD R14, R14, UR8, RZ ;  /* 0x000000080e0e7c24 */ /* 0x000fe4000f8e02ff */
        /* <DEDUP_REMOVED lines=10> */
[----:B------:R-:W-:Y:S01]  /*e850*/  IMAD.IADD R9, R11, 0x1, R19 ;  /* 0x000000010b097824 */ /* 0x000fe200078e0213 */
[----:B0-----:R-:W-:Y:S01]  /*e860*/  ULEA UR4, UR5, UR4, 0x18 ;  /* 0x0000000405047291 */ /* 0x001fe2000f8ec03f */
[----:B------:R-:W-:Y:S01]  /*e870*/  IMAD R7, R20, 0x80, R7 ;  /* 0x0000008014077824 */ /* 0x000fe200078e0207 */
[----:B------:R-:W-:Y:S01]  /*e880*/  LEA.HI.X R13, R8, UR7, R13, 0x2, P0 ;  /* 0x00000007080d7c11 */ /* 0x000fe200080f140d */
[----:B------:R-:W-:Y:S01]  /*e890*/  IMAD R20, R21, UR6, RZ ;  /* 0x0000000615147c24 */ /* 0x000fe2000f8e02ff */
[----:B------:R-:W-:Y:S01]  /*e8a0*/  LEA.HI.X R73, R10, UR9, R9, 0x2, P1 ;  /* 0x000000090a497c11 */ /* 0x000fe200088f1409 */
[----:B------:R-:W-:Y:S01]  /*e8b0*/  SHFL.IDX PT, R8, R12, RZ, 0x1c1f ;  /* 0x001c1fff0c087589 */ /* 0x000fe200000e0000 */
[----:B------:R-:W-:Y:S01]  /*e8c0*/  LOP3.LUT P0, RZ, R74, 0x3, RZ, 0xc0, !PT ;  /* 0x000000034aff7812 */ /* 0x000fe2000780c0ff */
[C---:B------:R-:W-:Y:S01]  /*e8d0*/  VIADD R21, R7.reuse, 0x8 ;  /* 0x0000000807157836 */ /* 0x040fe20000000000 */
[----:B------:R-:W-:Y:S01]  /*e8e0*/  UIADD3 UR4, UR4, 0x2a820, URZ ;  /* 0x0002a82004047890 */ /* 0x000fe2000fffe03f */
[----:B------:R-:W0:Y:S01]  /*e8f0*/  SHFL.IDX PT, R9, R13, RZ, 0x1c1f ;  /* 0x001c1fff0d097589 */ /* 0x000e2200000e0000 */
[----:B------:R-:W-:-:S02]  /*e900*/  ISETP.GE.OR P1, PT, R7, R20, P0 ;  /* 0x000000140700720c */ /* 0x000fc40000726670 */
[-C--:B------:R-:W-:Y:S01]  /*e910*/  ISETP.GE.OR P0, PT, R21, R20.reuse, P0 ;  /* 0x000000141500720c */ /* 0x080fe20000706670 */
[----:B------:R-:W-:Y:S01]  /*e920*/  SHFL.IDX PT, R10, R12, 0x1, 0x1c1f ;  /* 0x003c1f000c0a7f89 */ /* 0x000fe200000e0000 */
[----:B------:R-:W-:Y:S01]  /*e930*/  ISETP.GE.AND P2, PT, R7, R20, PT ;  /* 0x000000140700720c */ /* 0x000fe20003f46270 */
[----:B------:R-:W-:Y:S02]  /*e940*/  UPRMT UR4, URZ, 0x654, UR4 ;  /* 0x000006543f047896 */ /* 0x000fe40008000004 */
[----:B------:R1:W2:Y:S04]  /*e950*/  SHFL.IDX PT, R11, R13, 0x1, 0x1c1f ;  /* 0x003c1f000d0b7f89 */ /* 0x0002a800000e0000 */
[----:B------:R3:W4:Y:S03]  /*e960*/  SHFL.IDX PT, R18, R72, RZ, 0x1c1f ;  /* 0x001c1fff48127589 */ /* 0x00072600000e0000 */
[----:B------:R-:W-:Y:S01]  /*e970*/  SYNCS.ARRIVE.TRANS64.RED.A1T0 RZ, [UR4], RZ ;  /* 0x000000ffffff79a7 */ /* 0x000fe20008100404 */
[----:B-1----:R-:W-:Y:S01]  /*e980*/  LOP3.LUT R13, R88, 0x7ffffffc, RZ, 0xc0, !PT ;  /* 0x7ffffffc580d7812 */ /* 0x002fe200078ec0ff */
[----:B------:R3:W1:Y:S04]  /*e990*/  SHFL.IDX PT, R19, R73, RZ, 0x1c1f ;  /* 0x001c1fff49137589 */ /* 0x00066800000e0000 */
[----:B------:R-:W-:Y:S01]  /*e9a0*/  IMAD.IADD R13, R74, 0x1, -R13 ;  /* 0x000000014a0d7824 */ /* 0x000fe200078e0a0d */
[----:B0-----:R3:W-:Y:S03]  /*e9b0*/  @!P1 ST.E desc[UR10][R8.64], R6 ;  /* 0x0000000608009985 */ /* 0x0017e6000c10190a */
[----:B------:R-:W-:Y:S01]  /*e9c0*/  IMAD.SHL.U32 R23, R13, 0x2, RZ ;  /* 0x000000020d177824 */ /* 0x000fe200078e00ff */
[----:B--2---:R3:W-:Y:S01]  /*e9d0*/  @!P0 ST.E desc[UR10][R10.64], R0 ;  /* 0x000000000a008985 */ /* 0x0047e2000c10190a */
[----:B------:R-:W-:Y:S05]  /*e9e0*/  @P2 BRA `(.L_x_983) ;  /* 0x00000004007c2947 */ /* 0x000fea0003800000 */
[C---:B---3--:R-:W-:Y:S01]  /*e9f0*/  VIADD R0, R23.reuse, 0x8 ;  /* 0x0000000817007836 */ /* 0x048fe20000000000 */
[----:B------:R-:W-:Y:S01]  /*ea00*/  ULDC UR4, c[0x0][0xac8] ;  /* 0x0002b20000047ab9 */ /* 0x000fe20000000800 */
[C---:B------:R-:W-:Y:S01]  /*ea10*/  VIADD R10, R23.reuse, 0x10 ;  /* 0x00000010170a7836 */ /* 0x040fe20000000000 */
[C---:B------:R-:W-:Y:S01]  /*ea20*/  ISETP.GE.AND P2, PT, R23.reuse, UR4, PT ;  /* 0x0000000417007c0c */ /* 0x040fe2000bf46270 */
[C---:B------:R-:W-:Y:S01]  /*ea30*/  VIADD R11, R23.reuse, 0x18 ;  /* 0x00000018170b7836 */ /* 0x040fe20000000000 */
[----:B------:R-:W-:Y:S01]  /*ea40*/  ISETP.GE.AND P3, PT, R0, UR4, PT ;  /* 0x0000000400007c0c */ /* 0x000fe2000bf66270 */
[----:B------:R-:W-:Y:S01]  /*ea50*/  VIADD R12, R23, 0x28 ;  /* 0x00000028170c7836 */ /* 0x000fe20000000000 */
[----:B------:R-:W-:Y:S01]  /*ea60*/  ISETP.GE.AND P0, PT, R10, UR4, PT ;  /* 0x000000040a007c0c */ /* 0x000fe2000bf06270 */
[----:B------:R-:W-:Y:S01]  /*ea70*/  ULDC.64 UR6, c[0x0][0x208] ;  /* 0x0000820000067ab9 */ /* 0x000fe20000000a00 */
[----:B------:R-:W-:Y:S01]  /*ea80*/  ISETP.GE.AND P1, PT, R11, UR4, PT ;  /* 0x000000040b007c0c */ /* 0x000fe2000bf26270 */
[----:B------:R-:W-:-:S02]  /*ea90*/  VIADD R13, R23, 0x30 ;  /* 0x00000030170d7836 */ /* 0x000fc40000000000 */
[C---:B------:R-:W-:Y:S02]  /*eaa0*/  VIADD R14, R23.reuse, 0x38 ;  /* 0x00000038170e7836 */ /* 0x040fe40000000000 */
[----:B------:R-:W-:Y:S01]  /*eab0*/  VIADD R15, R23, 0x40 ;  /* 0x00000040170f7836 */ /* 0x000fe20000000000 */
[----:B------:R-:W-:Y:S01]  /*eac0*/  ISETP.GE.AND P4, PT, R13, UR4, PT ;  /* 0x000000040d007c0c */ /* 0x000fe2000bf86270 */
[C---:B-1--4-:R-:W-:Y:S01]  /*ead0*/  @!P2 IMAD.WIDE R6, R23.reuse, 0x4, R18 ;  /* 0x000000041706a825 */ /* 0x052fe200078e0212 */
[----:B------:R-:W-:Y:S02]  /*eae0*/  ISETP.GE.AND P5, PT, R14, UR4, PT ;  /* 0x000000040e007c0c */ /* 0x000fe4000bfa6270 */
[----:B------:R-:W-:Y:S01]  /*eaf0*/  @!P3 LEA.HI R0, R0, R0, RZ, 0x1 ;  /* 0x000000000000b211 */ /* 0x000fe200078f08ff */
[----:B------:R-:W-:Y:S01]  /*eb00*/  VIADD R16, R23, 0x50 ;  /* 0x0000005017107836 */ /* 0x000fe20000000000 */
[----:B------:R0:W-:Y:S01]  /*eb10*/  @!P2 ST.E.64 desc[UR6][R6.64], R24 ;  /* 0x000000180600a985 */ /* 0x0001e2000c101b06 */
[----:B------:R-:W-:Y:S01]  /*eb20*/  ISETP.GE.AND P6, PT, R15, UR4, PT ;  /* 0x000000040f007c0c */ /* 0x000fe2000bfc6270 */
[C---:B------:R-:W-:Y:S01]  /*eb30*/  VIADD R22, R23.reuse, 0x60 ;  /* 0x0000006017167836 */ /* 0x040fe20000000000 */
        /* <DEDUP_REMOVED lines=12> */
[----:B------:R-:W-:Y:S01]  /*ec00*/  @!P0 IMAD.WIDE R6, R7, 0x4, R18 ;  /* 0x0000000407068825 */ /* 0x000fe200078e0212 */
[----:B------:R-:W-:-:S04]  /*ec10*/  @!P2 LEA.HI R0, R0, R0, RZ, 0x1 ;  /* 0x000000000000a211 */ /* 0x000fc800078f08ff */
[----:B------:R0:W-:Y:S01]  /*ec20*/  @!P0 ST.E.64 desc[UR6][R6.64], R32 ;  /* 0x0000002006008985 */ /* 0x0001e2000c101b06 */
[----:B------:R-:W-:Y:S02]  /*ec30*/  @!P3 LEA.HI R12, R12, R12, RZ, 0x1 ;  /* 0x0000000c0c0cb211 */ /* 0x000fe400078f08ff */
[----:B-1----:R-:W-:Y:S02]  /*ec40*/  @!P1 LOP3.LUT R9, R11, 0xfffffffe, RZ, 0xc0, !PT ;  /* 0xfffffffe0b099812 */ /* 0x002fe400078ec0ff */
[----:B------:R-:W-:Y:S02]  /*ec50*/  @!P2 LOP3.LUT R11, R0, 0xfffffffe, RZ, 0xc0, !PT ;  /* 0xfffffffe000ba812 */ /* 0x000fe400078ec0ff */
[----:B------:R-:W-:Y:S01]  /*ec60*/  @!P3 LOP3.LUT R13, R12, 0xfffffffe, RZ, 0xc0, !PT ;  /* 0xfffffffe0c0db812 */ /* 0x000fe200078ec0ff */
[--C-:B------:R-:W-:Y:S01]  /*ec70*/  @!P1 IMAD.WIDE R8, R9, 0x4, R18.reuse ;  /* 0x0000000409089825 */ /* 0x100fe200078e0212 */
[----:B------:R-:W-:Y:S02]  /*ec80*/  @!P6 LEA.HI R0, R15, R15, RZ, 0x1 ;  /* 0x0000000f0f00e211 */ /* 0x000fe400078f08ff */
[----:B------:R-:W-:Y:S01]  /*ec90*/  @!P4 LOP3.LUT R15, R10, 0xfffffffe, RZ, 0xc0, !PT ;  /* 0xfffffffe0a0fc812 */ /* 0x000fe200078ec0ff */
[--C-:B------:R-:W-:Y:S01]  /*eca0*/  @!P2 IMAD.WIDE R10, R11, 0x4, R18.reuse ;  /* 0x000000040b0aa825 */ /* 0x100fe200078e0212 */
[----:B------:R-:W-:Y:S01]  /*ecb0*/  @!P6 LOP3.LUT R25, R0, 0xfffffffe, RZ, 0xc0, !PT ;  /* 0xfffffffe0019e812 */ /* 0x000fe200078ec0ff */
[----:B------:R1:W-:Y:S01]  /*ecc0*/  @!P1 ST.E.64 desc[UR6][R8.64], R36 ;  /* 0x0000002408009985 */ /* 0x0003e2000c101b06 */
[----:B------:R-:W-:Y:S01]  /*ecd0*/  ISETP.GE.AND P1, PT, R16, UR4, PT ;  /* 0x0000000410007c0c */ /* 0x000fe2000bf26270 */
[----:B0-----:R-:W-:-:S02]  /*ece0*/  @!P3 IMAD.WIDE R6, R13, 0x4, R18 ;  /* 0x000000040d06b825 */ /* 0x001fc400078e0212 */
[----:B------:R0:W-:Y:S02]  /*ecf0*/  @!P2 ST.E.64 desc[UR6][R10.64], R40 ;  /* 0x000000280a00a985 */ /* 0x0001e4000c101b06 */
[----:B------:R-:W-:Y:S02]  /*ed00*/  VIADD R0, R23, 0x48 ;  /* 0x0000004817007836 */ /* 0x000fe40000000000 */
[--C-:B------:R-:W-:Y:S01]  /*ed10*/  @!P5 IMAD.WIDE R12, R17, 0x4, R18.reuse ;  /* 0x00000004110cd825 */ /* 0x100fe200078e0212 */
[----:B------:R2:W-:Y:S01]  /*ed20*/  @!P3 ST.E.64 desc[UR6][R6.64], R44 ;  /* 0x0000002c0600b985 */ /* 0x0005e2000c101b06 */
[----:B------:R-:W-:Y:S02]  /*ed30*/  ISETP.GE.AND P3, PT, R22, UR4, PT ;  /* 0x0000000416007c0c */ /* 0x000fe4000bf66270 */
[----:B------:R-:W-:Y:S01]  /*ed40*/  VIADD R17, R23, 0x58 ;  /* 0x0000005817117836 */ /* 0x000fe20000000000 */
[----:B------:R-:W-:Y:S01]  /*ed50*/  ISETP.GE.AND P0, PT, R0, UR4, PT ;  /* 0x0000000400007c0c */ /* 0x000fe2000bf06270 */
[----:B-1----:R-:W-:Y:S01]  /*ed60*/  @!P4 IMAD.WIDE R8, R15, 0x4, R18 ;  /* 0x000000040f08c825 */ /* 0x002fe200078e0212 */
[----:B------:R-:W-:-:S02]  /*ed70*/  @!P1 LEA.HI R16, R16, R16, RZ, 0x1 ;  /* 0x0000001010109211 */ /* 0x000fc400078f08ff */
[----:B------:R-:W-:Y:S01]  /*ed80*/  ISETP.GE.AND P2, PT, R17, UR4, PT ;  /* 0x0000000411007c0c */ /* 0x000fe2000bf46270 */
[----:B------:R-:W-:Y:S01]  /*ed90*/  @!P6 IMAD.WIDE R14, R25, 0x4, R18 ;  /* 0x00000004190ee825 */ /* 0x000fe200078e0212 */
[----:B------:R1:W-:Y:S03]  /*eda0*/  @!P4 ST.E.64 desc[UR6][R8.64], R48 ;  /* 0x000000300800c985 */ /* 0x0003e6000c101b06 */
[C---:B0-----:R-:W-:Y:S01]  /*edb0*/  VIADD R10, R23.reuse, 0x68 ;  /* 0x00000068170a7836 */ /* 0x041fe20000000000 */
[----:B------:R0:W-:Y:S01]  /*edc0*/  @!P5 ST.E.64 desc[UR6][R12.64], R52 ;  /* 0x000000340c00d985 */ /* 0x0001e2000c101b06 */
[C---:B--2---:R-:W-:Y:S01]  /*edd0*/  VIADD R7, R23.reuse, 0x78 ;  /* 0x0000007817077836 */ /* 0x044fe20000000000 */
[----:B------:R-:W-:Y:S01]  /*ede0*/  @!P3 LEA.HI R22, R22, R22, RZ, 0x1 ;  /* 0x000000161616b211 */ /* 0x000fe200078f08ff */
[----:B------:R-:W-:Y:S01]  /*edf0*/  VIADD R11, R23, 0x70 ;  /* 0x00000070170b7836 */ /* 0x000fe20000000000 */
[----:B------:R2:W-:Y:S01]  /*ee00*/  @!P6 ST.E.64 desc[UR6][R14.64], R56 ;  /* 0x000000380e00e985 */ /* 0x0005e2000c101b06 */
[----:B------:R-:W-:-:S02]  /*ee10*/  ISETP.GE.AND P4, PT, R10, UR4, PT ;  /* 0x000000040a007c0c */ /* 0x000fc4000bf86270 */
[----:B------:R-:W-:Y:S02]  /*ee20*/  ISETP.GE.AND P6, PT, R7, UR4, PT ;  /* 0x0000000407007c0c */ /* 0x000fe4000bfc6270 */
[----:B------:R-:W-:Y:S02]  /*ee30*/  ISETP.GE.AND P5, PT, R11, UR4, PT ;  /* 0x000000040b007c0c */ /* 0x000fe4000bfa6270 */
[----:B------:R-:W-:Y:S02]  /*ee40*/  @!P0 LEA.HI R0, R0, R0, RZ, 0x1 ;  /* 0x0000000000008211 */ /* 0x000fe400078f08ff */
[----:B------:R-:W-:Y:S02]  /*ee50*/  @!P2 LEA.HI R17, R17, R17, RZ, 0x1 ;  /* 0x000000111111a211 */ /* 0x000fe400078f08ff */
[----:B-1----:R-:W-:Y:S02]  /*ee60*/  @!P1 LOP3.LUT R9, R16, 0xfffffffe, RZ, 0xc0, !PT ;  /* 0xfffffffe10099812 */ /* 0x002fe400078ec0ff */
[----:B0-----:R-:W-:-:S02]  /*ee70*/  @!P3 LOP3.LUT R13, R22, 0xfffffffe, RZ, 0xc0, !PT ;  /* 0xfffffffe160db812 */ /* 0x001fc400078ec0ff */
        /* <DEDUP_REMOVED lines=22> */
.L_x_983:
[----:B------:R-:W-:Y:S05]  /*efe0*/  BSYNC B0 ;  /* 0x0000000000007941 */ /* 0x000fea0003800000 */
.L_x_982:
[----:B------:R-:W-:Y:S01]  /*eff0*/  ISETP.GE.AND P0, PT, R21, R20, PT ;  /* 0x000000141500720c */ /* 0x000fe20003f06270 */
[----:B0-----:R2:W0:Y:S04]  /*f000*/  SHFL.IDX PT, R15, R73, 0x1, 0x1c1f ;  /* 0x003c1f00490f7f89 */ /* 0x00142800000e0000 */
[----:B------:R2:W0:Y:S08]  /*f010*/  SHFL.IDX PT, R14, R72, 0x1, 0x1c1f ;  /* 0x003c1f00480e7f89 */ /* 0x00043000000e0000 */
[----:B--2---:R-:W-:Y:S05]  /*f020*/  @P0 BRA `(.L_x_902) ;  /* 0x0000004c00140947 */ /* 0x004fea0003800000 */
[----:B------:R-:W-:Y:S01]  /*f030*/  ULDC UR4, c[0x0][0xac8] ;  /* 0x0002b20000047ab9 */ /* 0x000fe20000000800 */
[C---:B---3--:R-:W-:Y:S01]  /*f040*/  VIADD R0, R23.reuse, 0x8 ;  /* 0x0000000817007836 */ /* 0x048fe20000000000 */
[C---:B------:R-:W-:Y:S01]  /*f050*/  ISETP.GE.AND P0, PT, R23.reuse, UR4, PT ;  /* 0x0000000417007c0c */ /* 0x040fe2000bf06270 */
[C---:B------:R-:W-:Y:S01]  /*f060*/  VIADD R6, R23.reuse, 0x10 ;  /* 0x0000001017067836 */ /* 0x040fe20000000000 */
[----:B------:R-:W-:Y:S01]  /*f070*/  ULDC.64 UR6, c[0x0][0x208] ;  /* 0x0000820000067ab9 */ /* 0x000fe20000000a00 */
[C---:B------:R-:W-:Y:S01]  /*f080*/  VIADD R8, R23.reuse, 0x18 ;  /* 0x0000001817087836 */ /* 0x040fe20000000000 */
[----:B------:R-:W-:Y:S01]  /*f090*/  ISETP.GE.AND P5, PT, R0, UR4, PT ;  /* 0x0000000400007c0c */ /* 0x000fe2000bfa6270 */
[C---:B------:R-:W-:Y:S01]  /*f0a0*/  VIADD R11, R23.reuse, 0x28 ;  /* 0x00000028170b7836 */ /* 0x040fe20000000000 */
[----:B------:R-:W-:Y:S01]  /*f0b0*/  ISETP.GE.AND P6, PT, R6, UR4, PT ;  /* 0x0000000406007c0c */ /* 0x000fe2000bfc6270 */
[C---:B------:R-:W-:Y:S02]  /*f0c0*/  VIADD R10, R23.reuse, 0x20 ;  /* 0x00000020170a7836 */ /* 0x040fe40000000000 */
[----:B------:R-:W-:Y:S01]  /*f0d0*/  VIADD R13, R23, 0x38 ;  /* 0x00000038170d7836 */ /* 0x000fe20000000000 */
[----:B------:R-:W-:Y:S01]  /*f0e0*/  ISETP.GE.AND P3, PT, R11, UR4, PT ;  /* 0x000000040b007c0c */ /* 0x000fe2000bf66270 */
[C---:B------:R-:W-:Y:S01]  /*f0f0*/  VIADD R12, R23.reuse, 0x30 ;  /* 0x00000030170c7836 */ /* 0x040fe20000000000 */
[----:B------:R-:W-:Y:S01]  /*f100*/  ISETP.GE.AND P4, PT, R10, UR4, PT ;  /* 0x000000040a007c0c */ /* 0x000fe2000bf86270 */
[----:B0-----:R-:W-:Y:S01]  /*f110*/  @!P0 IMAD.WIDE R2, R23, 0x4, R14 ;  /* 0x0000000417028825 */ /* 0x001fe200078e020e */
[----:B------:R-:W-:-:S02]  /*f120*/  ISETP.GE.AND P1, PT, R13, UR4, PT ;  /* 0x000000040d007c0c */ /* 0x000fc4000bf26270 */
[----:B------:R-:W-:Y:S01]  /*f130*/  ISETP.GE.AND P2, PT, R12, UR4, PT ;  /* 0x000000040c007c0c */ /* 0x000fe2000bf46270 */
[C---:B----4-:R-:W-:Y:S01]  /*f140*/  VIADD R18, R23.reuse, 0x40 ;  /* 0x0000004017127836 */ /* 0x050fe20000000000 */
[----:B------:R0:W-:Y:S01]  /*f150*/  @!P0 ST.E.64 desc[UR6][R2.64], R26 ;  /* 0x0000001a02008985 */ /* 0x0001e2000c101b06 */
[----:B------:R-:W-:Y:S01]  /*f160*/  ISETP.GE.AND P0, PT, R8, UR4, PT ;  /* 0x0000000408007c0c */ /* 0x000fe2000bf06270 */
[C---:B------:R-:W-:Y:S01]  /*f170*/  VIADD R20, R23.reuse, 0x48 ;  /* 0x0000004817147836 */ /* 0x040fe20000000000 */
[----:B------:R-:W-:Y:S01]  /*f180*/  @!P5 LEA.HI R0, R0, R0, RZ, 0x1 ;  /* 0x000000000000d211 */ /* 0x000fe200078f08ff */
[----:B------:R-:W-:Y:S01]  /*f190*/  VIADD R21, R23, 0x70 ;  /* 0x0000007017157836 */ /* 0x000fe20000000000 */
        /* <DEDUP_REMOVED lines=9> */
[----:B------:R-:W-:Y:S01]  /*f230*/  @!P0 LOP3.LUT R9, R8, 0xfffffffe, RZ, 0xc0, !PT ;  /* 0xfffffffe08098812 */ /* 0x000fe200078ec0ff */
[----:B------:R0:W-:Y:S01]  /*f240*/  @!P5 ST.E.64 desc[UR6][R2.64], R30 ;  /* 0x0000001e0200d985 */ /* 0x0001e2000c101b06 */
[----:B------:R-:W-:-:S02]  /*f250*/  ISETP.GE.AND P5, PT, R18, UR4, PT ;  /* 0x0000000412007c0c */ /* 0x000fc4000bfa6270 */
[----:B------:R-:W-:Y:S01]  /*f260*/  @!P2 LEA.HI R12, R12, R12, RZ, 0x1 ;  /* 0x0000000c0c0ca211 */ /* 0x000fe200078f08ff */
[----:B------:R2:W-:Y:S01]  /*f270*/  @!P6 ST.E.64 desc[UR6][R6.64], R34 ;  /* 0x000000220600e985 */ /* 0x0005e2000c101b06 */
[----:B------:R-:W-:Y:S01]  /*f280*/  @!P3 LOP3.LUT R13, R0, 0xfffffffe, RZ, 0xc0, !PT ;  /* 0xfffffffe000db812 */ /* 0x000fe200078ec0ff */
[----:B------:R-:W-:Y:S01]  /*f290*/  VIADD R0, R23, 0x50 ;  /* 0x0000005017007836 */ /* 0x000fe20000000000 */
[----:B------:R-:W-:Y:S02]  /*f2a0*/  @!P4 LOP3.LUT R11, R10, 0xfffffffe, RZ, 0xc0, !PT ;  /* 0xfffffffe0a0bc812 */ /* 0x000fe400078ec0ff */
[----:B------:R-:W-:Y:S02]  /*f2b0*/  @!P2 LOP3.LUT R17, R12, 0xfffffffe, RZ, 0xc0, !PT ;  /* 0xfffffffe0c11a812 */ /* 0x000fe400078ec0ff */
[----:B------:R-:W-:Y:S02]  /*f2c0*/  ISETP.GE.AND P6, PT, R20, UR4, PT ;  /* 0x0000000414007c0c */ /* 0x000fe4000bfc6270 */
[----:B-1----:R-:W-:Y:S01]  /*f2d0*/  @!P1 LOP3.LUT R19, R16, 0xfffffffe, RZ, 0xc0, !PT ;  /* 0xfffffffe10139812 */ /* 0x002fe200078ec0ff */
[----:B0-----:R-:W-:Y:S01]  /*f2e0*/  @!P0 IMAD.WIDE R2, R9, 0x4, R14 ;  /* 0x0000000409028825 */ /* 0x001fe200078e020e */
[----:B------:R-:W-:-:S03]  /*f2f0*/  @!P5 LEA.HI R18, R18, R18, RZ, 0x1 ;  /* 0x000000121212d211 */ /* 0x000fc600078f08ff */
[--C-:B--2---:R-:W-:Y:S01]  /*f300*/  @!P4 IMAD.WIDE R6, R11, 0x4, R14.reuse ;  /* 0x000000040b06c825 */ /* 0x104fe200078e020e */
[----:B------:R0:W-:Y:S01]  /*f310*/  @!P0 ST.E.64 desc[UR6][R2.64], R38 ;  /* 0x0000002602008985 */ /* 0x0001e2000c101b06 */
[----:B------:R-:W-:Y:S02]  /*f320*/  ISETP.GE.AND P0, PT, R0, UR4, PT ;  /* 0x0000000400007c0c */ /* 0x000fe4000bf06270 */
[--C-:B------:R-:W-:Y:S01]  /*f330*/  @!P3 IMAD.WIDE R8, R13, 0x4, R14.reuse ;  /* 0x000000040d08b825 */ /* 0x100fe200078e020e */
[----:B------:R1:W-:Y:S01]  /*f340*/  @!P4 ST.E.64 desc[UR6][R6.64], R42 ;  /* 0x0000002a0600c985 */ /* 0x0003e2000c101b06 */
[----:B------:R-:W-:Y:S02]  /*f350*/  @!P6 LEA.HI R20, R20, R20, RZ, 0x1 ;  /* 0x000000141414e211 */ /* 0x000fe400078f08ff */
[----:B------:R-:W-:Y:S01]  /*f360*/  @!P2 IMAD.WIDE R10, R17, 0x4, R14 ;  /* 0x00000004110aa825 */ /* 0x000fe200078e020e */
[----:B------:R2:W-:Y:S01]  /*f370*/  @!P3 ST.E.64 desc[UR6][R8.64], R46 ;  /* 0x0000002e0800b985 */ /* 0x0005e2000c101b06 */
[----:B------:R-:W-:-:S02]  /*f380*/  ISETP.GE.AND P4, PT, R21, UR4, PT ;  /* 0x0000000415007c0c */ /* 0x000fc4000bf86270 */
[--C-:B------:R-:W-:Y:S01]  /*f390*/  @!P1 IMAD.WIDE R12, R19, 0x4, R14.reuse ;  /* 0x00000004130c9825 */ /* 0x100fe200078e020e */
[----:B------:R3:W-:Y:S01]  /*f3a0*/  @!P2 ST.E.64 desc[UR6][R10.64], R50 ;  /* 0x000000320a00a985 */ /* 0x0007e2000c101b06 */
[----:B0-----:R-:W-:Y:S02]  /*f3b0*/  @!P5 LOP3.LUT R3, R18, 0xfffffffe, RZ, 0xc0, !PT ;  /* 0xfffffffe1203d812 */ /* 0x001fe400078ec0ff */
[C---:B------:R-:W-:Y:S01]  /*f3c0*/  VIADD R16, R23.reuse, 0x58 ;  /* 0x0000005817107836 */ /* 0x040fe20000000000 */
[----:B------:R-:W-:Y:S01]  /*f3d0*/  @!P1 ST.E.64 desc[UR6][R12.64], R54 ;  /* 0x000000360c009985 */ /* 0x000fe2000c101b06 */
[C---:B------:R-:W-:Y:S01]  /*f3e0*/  VIADD R17, R23.reuse, 0x60 ;  /* 0x0000006017117836 */ /* 0x040fe20000000000 */
[----:B------:R-:W-:Y:S01]  /*f3f0*/  @!P0 LEA.HI R0, R0, R0, RZ, 0x1 ;  /* 0x0000000000008211 */ /* 0x000fe200078f08ff */
[----:B------:R-:W-:Y:S01]  /*f400*/  VIADD R19, R23, 0x68 ;  /* 0x0000006817137836 */ /* 0x000fe20000000000 */
[----:B------:R-:W-:Y:S01]  /*f410*/  ISETP.GE.AND P1, PT, R16, UR4, PT ;  /* 0x0000000410007c0c */ /* 0x000fe2000bf26270 */
[----:B------:R-:W-:Y:S01]  /*f420*/  @!P5 IMAD.WIDE R2, R3, 0x4, R14 ;  /* 0x000000040302d825 */ /* 0x000fe200078e020e */
[----:B------:R-:W-:-:S02]  /*f430*/  ISETP.GE.AND P2, PT, R17, UR4, PT ;  /* 0x0000000411007c0c */ /* 0x000fc4000bf46270 */
[----:B------:R-:W-:Y:S01]  /*f440*/  ISETP.GE.AND P3, PT, R19, UR4, PT ;  /* 0x0000000413007c0c */ /* 0x000fe2000bf66270 */
[----:B------:R-:W-:Y:S01]  /*f450*/  VIADD R23, R23, 0x78 ;  /* 0x0000007817177836 */ /* 0x000fe20000000000 */
[----:B-1----:R-:W-:Y:S01]  /*f460*/  @!P6 LOP3.LUT R7, R20, 0xfffffffe, RZ, 0xc0, !PT ;  /* 0xfffffffe1407e812 */ /* 0x002fe200078ec0ff */
[----:B------:R0:W-:Y:S01]  /*f470*/  @!P5 ST.E.64 desc[UR6][R2.64], R58 ;  /* 0x0000003a0200d985 */ /* 0x0001e2000c101b06 */
[----:B--2---:R-:W-:Y:S02]  /*f480*/  @!P0 LOP3.LUT R9, R0, 0xfffffffe, RZ, 0xc0, !PT ;  /* 0xfffffffe00098812 */ /* 0x004fe400078ec0ff */
[----:B------:R-:W-:Y:S01]  /*f490*/  @!P4 LEA.HI R21, R21, R21, RZ, 0x1 ;  /* 0x000000151515c211 */ /* 0x000fe200078f08ff */
[----:B------:R-:W-:Y:S02]  /*f4a0*/  @!P6 IMAD.WIDE R6, R7, 0x4, R14 ;  /* 0x000000040706e825 */ /* 0x000fe400078e020e */
[----:B------:R-:W-:Y:S02]  /*f4b0*/  @!P1 LEA.HI R16, R16, R16, RZ, 0x1 ;  /* 0x0000001010109211 */ /* 0x000fe400078f08ff */
[----:B------:R-:W-:Y:S01]  /*f4c0*/  @!P2 LEA.HI R17, R17, R17, RZ, 0x1 ;  /* 0x000000111111a211 */ /* 0x000fe200078f08ff */
[----:B------:R1:W-:Y:S01]  /*f4d0*/  @!P6 ST.E.64 desc[UR6][R6.64], R62 ;  /* 0x0000003e0600e985 */ /* 0x0003e2000c101b06 */
[----:B------:R-:W-:-:S02]  /*f4e0*/  @!P3 LEA.HI R19, R19, R19, RZ, 0x1 ;  /* 0x000000131313b211 */ /* 0x000fc400078f08ff */
[----:B---3--:R-:W-:Y:S01]  /*f4f0*/  @!P1 LOP3.LUT R11, R16, 0xfffffffe, RZ, 0xc0, !PT ;  /* 0xfffffffe100b9812 */ /* 0x008fe200078ec0ff */
[--C-:B0-----:R-:W-:Y:S01]  /*f500*/  @!P0 IMAD.WIDE R2, R9, 0x4, R14.reuse ;  /* 0x0000000409028825 */ /* 0x101fe200078e020e */
[----:B------:R-:W-:Y:S02]  /*f510*/  @!P2 LOP3.LUT R17, R17, 0xfffffffe, RZ, 0xc0, !PT ;  /* 0xfffffffe1111a812 */ /* 0x000fe400078ec0ff */
[----:B------:R-:W-:Y:S02]  /*f520*/  @!P3 LOP3.LUT R19, R19, 0xfffffffe, RZ, 0xc0, !PT ;  /* 0xfffffffe1313b812 */ /* 0x000fe400078ec0ff */
[----:B------:R2:W-:Y:S01]  /*f530*/  @!P0 ST.E.64 desc[UR6][R2.64], R66 ;  /* 0x0000004202008985 */ /* 0x0005e2000c101b06 */
[----:B------:R-:W-:Y:S01]  /*f540*/  ISETP.GE.AND P0, PT, R23, UR4, PT ;  /* 0x0000000417007c0c */ /* 0x000fe2000bf06270 */
[----:B------:R-:W-:Y:S01]  /*f550*/  @!P2 IMAD.WIDE R8, R17, 0x4, R14 ;  /* 0x000000041108a825 */ /* 0x000fe200078e020e */
[----:B------:R-:W-:-:S03]  /*f560*/  @!P4 LOP3.LUT R13, R21, 0xfffffffe, RZ, 0xc0, !PT ;  /* 0xfffffffe150dc812 */ /* 0x000fc600078ec0ff */
[----:B-1----:R-:W-:-:S04]  /*f570*/  @!P1 IMAD.WIDE R6, R11, 0x4, R14 ;  /* 0x000000040b069825 */ /* 0x002fc800078e020e */
[--C-:B------:R-:W-:Y:S01]  /*f580*/  @!P3 IMAD.WIDE R10, R19, 0x4, R14.reuse ;  /* 0x00000004130ab825 */ /* 0x100fe200078e020e */
[----:B------:R2:W-:Y:S03]  /*f590*/  @!P1 ST.E.64 desc[UR6][R6.64], R70 ;  /* 0x0000004606009985 */ /* 0x0005e6000c101b06 */
[----:B------:R-:W-:Y:S01]  /*f5a0*/  @!P4 IMAD.WIDE R12, R13, 0x4, R14 ;  /* 0x000000040d0cc825 */ /* 0x000fe200078e020e */
[----:B------:R2:W-:Y:S04]  /*f5b0*/  @!P2 ST.E.64 desc[UR6][R8.64], R4 ;  /* 0x000000040800a985 */ /* 0x0005e8000c101b06 */
[----:B------:R2:W-:Y:S04]  /*f5c0*/  @!P3 ST.E.64 desc[UR6][R10.64], R78 ;  /* 0x0000004e0a00b985 */ /* 0x0005e8000c101b06 */
[----:B------:R2:W-:Y:S01]  /*f5d0*/  @!P4 ST.E.64 desc[UR6][R12.64], R82 ;  /* 0x000000520c00c985 */ /* 0x0005e2000c101b06 */
[----:B------:R-:W-:Y:S05]  /*f5e0*/  @P0 BRA `(.L_x_902) ;  /* 0x0000004400a40947 */ /* 0x000fea0003800000 */
[----:B------:R-:W-:Y:S01]  /*f5f0*/  LEA.HI R23, R23, R23, RZ, 0x1 ;  /* 0x0000001717177211 */ /* 0x000fe200078f08ff */
[----:B------:R-:W-:-:S03]  /*f600*/  ULDC.64 UR4, c[0x0][0x208] ;  /* 0x0000820000047ab9 */ /* 0x000fc60000000a00 */
[----:B--2---:R-:W-:-:S05]  /*f610*/  LOP3.LUT R3, R23, 0xfffffffe, RZ, 0xc0, !PT ;  /* 0xfffffffe17037812 */ /* 0x004fca00078ec0ff */
[----:B------:R-:W-:-:S05]  /*f620*/  IMAD.WIDE R2, R3, 0x4, R14 ;  /* 0x0000000403027825 */ /* 0x000fca00078e020e */
[----:B------:R0:W-:Y:S01]  /*f630*/  ST.E.64 desc[UR4][R2.64], R86 ;  /* 0x0000005602007985 */ /* 0x0001e2000c101b04 */
[----:B------:R-:W-:Y:S05]  /*f640*/  BRA `(.L_x_902) ;  /* 0x00000044008c7947 */ /* 0x000fea0003800000 */
.L_x_981:
        /* <DEDUP_REMOVED lines=8> */
[----:B-1----:R-:W-:Y:S02]  /*f6d0*/  IMAD R3, R6, UR4, RZ ;  /* 0x0000000406037c24 */ /* 0x002fe4000f8e02ff */
[----:B------:R-:W-:-:S05]  /*f6e0*/  VIADD R0, R0, 0xffffff80 ;  /* 0xffffff8000007836 */ /* 0x000fca0000000000 */
[----:B------:R-:W-:-:S13]  /*f6f0*/  ISETP.GE.AND P0, PT, R0, R3, PT ;  /* 0x000000030000720c */ /* 0x000fda0003f06270 */
[----:B------:R-:W-:Y:S05]  /*f700*/  @P0 BRA `(.L_x_902) ;  /* 0x00000044005c0947 */ /* 0x000fea0003800000 */
[----:B------:R-:W-:Y:S01]  /*f710*/  ISETP.NE.AND P0, PT, R6, 0x1, PT ;  /* 0x000000010600780c */ /* 0x000fe20003f05270 */
[----:B------:R-:W0:Y:S01]  /*f720*/  S2UR UR4, SR_CTAID.Z ;  /* 0x00000000000479c3 */ /* 0x000e220000002700 */
[----:B------:R-:W-:Y:S01]  /*f730*/  SHF.R.S32.HI R5, RZ, 0x1f, R18 ;  /* 0x0000001fff057819 */ /* 0x000fe20000011412 */
[----:B------:R-:W-:Y:S01]  /*f740*/  ULDC.64 UR6, c[0x0][0xbd0] ;  /* 0x0002f40000067ab9 */ /* 0x000fe20000000a00 */
[----:B------:R-:W-:Y:S01]  /*f750*/  ULDC.64 UR10, c[0x0][0x208] ;  /* 0x00008200000a7ab9 */ /* 0x000fe20000000a00 */
[----:B------:R-:W-:-:S04]  /*f760*/  IMAD.WIDE.U32 R2, R18, UR6, RZ ;  /* 0x0000000612027c25 */ /* 0x000fc8000f8e00ff */
[----:B------:R-:W1:Y:S01]  /*f770*/  LDC.64 R12, c[0x0][0xbd8] ;  /* 0x0002f600ff0c7b82 */ /* 0x000e620000000a00 */
[----:B------:R-:W-:-:S04]  /*f780*/  IMAD R5, R5, UR6, RZ ;  /* 0x0000000605057c24 */ /* 0x000fc8000f8e02ff */
[----:B------:R-:W-:Y:S02]  /*f790*/  IMAD R5, R18, UR7, R5 ;  /* 0x0000000712057c24 */ /* 0x000fe4000f8e0205 */
[----:B------:R-:W-:Y:S01]  /*f7a0*/  IMAD.MOV R18, RZ, RZ, -R18 ;  /* 0x000000ffff127224 */ /* 0x000fe200078e0a12 */
[----:B------:R-:W2:Y:S01]  /*f7b0*/  @P0 LDC R9, c[0x0][0xbec] ;  /* 0x0002fb00ff090b82 */ /* 0x000ea20000000800 */
[----:B------:R-:W-:Y:S02]  /*f7c0*/  IMAD.IADD R3, R3, 0x1, R5 ;  /* 0x0000000103037824 */ /* 0x000fe400078e0205 */
[----:B------:R-:W-:-:S05]  /*f7d0*/  IMAD.MOV.U32 R5, RZ, RZ, R0 ;  /* 0x000000ffff057224 */ /* 0x000fca00078e0000 */
        /* <DEDUP_REMOVED lines=27> */
[----:B------:R-:W-:Y:S01]  /*f990*/  LEA R4, P0, R2, UR4, 0x2 ;  /* 0x0000000402047c11 */ /* 0x000fe2000f8010ff */
[----:B------:R-:W-:-:S05]  /*f9a0*/  IMAD.IADD R3, R3, 0x1, R5 ;  /* 0x0000000103037824 */ /* 0x000fca00078e0205 */
[----:B------:R-:W-:Y:S01]  /*f9b0*/  LEA.HI.X R5, R2, UR5, R3, 0x2, P0 ;  /* 0x0000000502057c11 */ /* 0x000fe200080f1403 */
[----:B------:R-:W-:-:S05]  /*f9c0*/  IMAD.MOV.U32 R3, RZ, RZ, -0x800000 ;  /* 0xff800000ff037424 */ /* 0x000fca00078e00ff */
[----:B------:R0:W-:Y:S01]  /*f9d0*/  STG.E desc[UR10][R4.64], R3 ;  /* 0x0000000304007986 */ /* 0x0001e2000c10190a */
[----:B------:R-:W-:Y:S05]  /*f9e0*/  BRA `(.L_x_902) ;  /* 0x0000004000a47947 */ /* 0x000fea0003800000 */
.L_x_900:
        /* <DEDUP_REMOVED lines=18> */
.L_x_984:
[----:B------:R-:W-:Y:S01]  /*fb10*/  ULDC UR7, c[0x0][0xc50] ;  /* 0x0003140000077ab9 */ /* 0x000fe20000000800 */
[----:B------:R-:W-:Y:S01]  /*fb20*/  UMOV UR36, UR6 ;  /* 0x0000000600247c82 */ /* 0x000fe20008000000 */
[----:B------:R-:W-:-:S11]  /*fb30*/  UISETP.NE.AND UP0, UPT, UR7, 0x1, UPT ;  /* 0x000000010700788c */ /* 0x000fd6000bf05270 */
[----:B------:R-:W-:Y:S01]  /*fb40*/  @UP0 ULDC UR4, c[0x0][0xc54] ;  /* 0x0003150000040ab9 */ /* 0x000fe20000000800 */
[----:B------:R-:W-:Y:S01]  /*fb50*/  @UP0 ULDC UR8, c[0x0][0xc58] ;  /* 0x0003160000080ab9 */ /* 0x000fe20000000800 */
[----:B------:R-:W-:-:S04]  /*fb60*/  UIMAD.WIDE.U32 UR4, UR6, UR4, URZ ;  /* 0x00000004060472a5 */ /* 0x000fc8000f8e003f */
[----:B------:R-:W-:-:S12]  /*fb70*/  @UP0 USHF.R.U32.HI UR36, URZ, UR8, UR5 ;  /* 0x000000083f240299 */ /* 0x000fd80008011605 */
.L_x_985:
[----:B------:R-:W-:Y:S01]  /*fb80*/  ISETP.GE.AND P0, PT, R19, RZ, PT ;  /* 0x000000ff1300720c */ /* 0x000fe20003f06270 */
[----:B------:R-:W-:Y:S01]  /*fb90*/  UIADD3 UR41, -UR36, URZ, URZ ;  /* 0x0000003f24297290 */ /* 0x000fe2000fffe13f */
[----:B------:R-:W-:Y:S02]  /*fba0*/  IMAD.MOV.U32 R9, RZ, RZ, 0x1 ;  /* 0x00000001ff097424 */ /* 0x000fe400078e00ff */
[----:B------:R-:W-:Y:S01]  /*fbb0*/  IMAD.MOV.U32 R0, RZ, RZ, RZ ;  /* 0x000000ffff007224 */ /* 0x000fe200078e00ff */
[----:B------:R-:W-:Y:S01]  /*fbc0*/  UIMAD UR41, UR7, UR41, UR6 ;  /* 0x00000029072972a4 */ /* 0x000fe2000f8e0206 */
[----:B------:R-:W-:-:S07]  /*fbd0*/  IMAD.MOV.U32 R3, RZ, RZ, 0x1 ;  /* 0x00000001ff037424 */ /* 0x000fce00078e00ff */
[----:B------:R-:W-:Y:S05]  /*fbe0*/  @!P0 BRA `(.L_x_986) ;  /* 0x0000003c00648947 */ /* 0x000fea0003800000 */
[----:B------:R-:W0:Y:S01]  /*fbf0*/  S2UR UR42, SR_CTAID.X ;  /* 0x00000000002a79c3 */ /* 0x000e220000002500 */
[----:B------:R-:W-:Y:S01]  /*fc00*/  ULDC UR6, c[0x0][0x448] ;  /* 0x0001120000067ab9 */ /* 0x000fe20000000800 */
[----:B------:R-:W-:Y:S01]  /*fc10*/  ULDC.64 UR4, c[0x0][0x418] ;  /* 0x0001060000047ab9 */ /* 0x000fe20000000a00 */
[----:B------:R-:W-:Y:S02]  /*fc20*/  UISETP.NE.AND UP1, UPT, UR6, 0x1, UPT ;  /* 0x000000010600788c */ /* 0x000fe4000bf25270 */
[----:B------:R-:W-:Y:S01]  /*fc30*/  UISETP.NE.U32.AND UP0, UPT, UR4, URZ, UPT ;  /* 0x0000003f0400728c */ /* 0x000fe2000bf05070 */
[----:B------:R-:W-:Y:S02]  /*fc40*/  ULDC UR11, c[0x0][0x288] ;  /* 0x0000a200000b7ab9 */ /* 0x000fe40000000800 */
[----:B------:R-:W-:Y:S01]  /*fc50*/  ULDC UR4, c[0x0][0x424] ;  /* 0x0001090000047ab9 */ /* 0x000fe20000000800 */
[----:B------:R-:W-:Y:S01]  /*fc60*/  UISETP.NE.AND.EX UP0, UPT, UR5, URZ, UPT, UP0 ;  /* 0x0000003f0500728c */ /* 0x000fe2000bf05300 */
[----:B------:R-:W-:Y:S01]  /*fc70*/  ULDC UR12, c[0x0][0x2f0] ;  /* 0x0000bc00000c7ab9 */ /* 0x000fe20000000800 */
[----:B------:R-:W-:-:S02]  /*fc80*/  UIADD3 UR6, -UR11, 0x1, URZ ;  /* 0x000000010b067890 */ /* 0x000fc4000fffe13f */
[----:B------:R-:W-:Y:S01]  /*fc90*/  USEL UR10, UR4, 0x1, UP0 ;  /* 0x00000001040a7887 */ /* 0x000fe20008000000 */
[----:B------:R-:W-:Y:S02]  /*fca0*/  @UP1 ULDC UR13, c[0x0][0x450] ;  /* 0x00011400000d1ab9 */ /* 0x000fe40000000800 */
[----:B------:R-:W-:Y:S01]  /*fcb0*/  @UP1 ULDC UR4, c[0x0][0x44c] ;  /* 0x0001130000041ab9 */ /* 0x000fe20000000800 */
[----:B------:R-:W-:Y:S02]  /*fcc0*/  UIMAD UR7, UR10, UR12, 0x5f ;  /* 0x0000005f0a0774a4 */ /* 0x000fe4000f8e020c */
[----:B------:R-:W-:Y:S02]  /*fcd0*/  UIMAD UR9, UR10, UR12, UR6 ;  /* 0x0000000c0a0972a4 */ /* 0x000fe4000f8e0206 */
[----:B------:R-:W-:Y:S02]  /*fce0*/  UIMAD.WIDE UR6, UR7, 0x2aaaaaab, URZ ;  /* 0x2aaaaaab070678a5 */ /* 0x000fe4000f8e023f */
[----:B0-----:R-:W-:-:S02]  /*fcf0*/  USHF.L.U32 UR42, UR42, 0x7, URZ ;  /* 0x000000072a2a7899 */ /* 0x001fc4000800063f */
[----:B------:R-:W-:Y:S02]  /*fd00*/  USHF.R.U32.HI UR40, URZ, 0x1f, UR7 ;  /* 0x0000001f3f287899 */ /* 0x000fe40008011607 */
[----:B------:R-:W-:Y:S02]  /*fd10*/  UIADD3 UR8, UR42, 0x7f, URZ ;  /* 0x0000007f2a087890 */ /* 0x000fe4000fffe03f */
[----:B------:R-:W-:Y:S02]  /*fd20*/  ULEA.HI.SX32 UR40, UR7, UR40, 0x1c ;  /* 0x0000002807287291 */ /* 0x000fe4000f8fe23f */
[----:B------:R-:W-:-:S04]  /*fd30*/  UIMAD.WIDE.U32 UR4, UR8, UR4, URZ ;  /* 0x00000004080472a5 */ /* 0x000fc8000f8e003f */
[----:B------:R-:W-:-:S03]  /*fd40*/  @UP1 USHF.R.U32.HI UR8, URZ, UR13, UR5 ;  /* 0x0000000d3f081299 */ /* 0x000fc60008011605 */
[----:B------:R-:W-:Y:S01]  /*fd50*/  ULDC.64 UR4, c[0x0][0x9e0] ;  /* 0x0002780000047ab9 */ /* 0x000fe20000000a00 */
[----:B------:R-:W-:Y:S02]  /*fd60*/  UIADD3 UR9, UR9, UR8, URZ ;  /* 0x0000000809097290 */ /* 0x000fe4000fffe03f */
[----:B------:R-:W-:Y:S02]  /*fd70*/  UISETP.GE.AND UP0, UPT, UR5, 0x1, UPT ;  /* 0x000000010500788c */ /* 0x000fe4000bf06270 */
[----:B------:R-:W-:-:S04]  /*fd80*/  UIADD3 UR4, UR9, UR4, URZ ;  /* 0x0000000409047290 */ /* 0x000fc8000fffe03f */
[----:B------:R-:W-:-:S13]  /*fd90*/  PLOP3.LUT P1, PT, PT, PT, UP0, 0x80, 0x0 ;  /* 0x000000000000781c */ /* 0x000fda0003f2f008 */
[----:B------:R-:W-:Y:S05]  /*fda0*/  @!P1 BRA `(.L_x_987) ;  /* 0x0000000000449947 */ /* 0x000fea0003800000 */
[----:B------:R-:W-:Y:S01]  /*fdb0*/  ISETP.LT.AND P0, PT, RZ, UR9, PT ;  /* 0x00000009ff007c0c */ /* 0x000fe2000bf01270 */
[----:B------:R-:W-:-:S12]  /*fdc0*/  UIADD3 UR8, UR9, -0x1, URZ ;  /* 0xffffffff09087890 */ /* 0x000fd8000fffe03f */
[----:B------:R-:W-:Y:S05]  /*fdd0*/  @P0 BRA `(.L_x_988) ;  /* 0x00000000001c0947 */ /* 0x000fea0003800000 */
[----:B------:R-:W-:Y:S02]  /*fde0*/  UISETP.NE.AND UP0, UPT, UR5, 0x1, UPT ;  /* 0x000000010500788c */ /* 0x000fe4000bf05270 */
[----:B------:R-:W-:-:S09]  /*fdf0*/  UIADD3 UR8, -UR9, URZ, URZ ;  /* 0x0000003f09087290 */ /* 0x000fd2000fffe13f */
[----:B------:R-:W-:Y:S02]  /*fe00*/  @UP0 ULDC.64 UR14, c[0x0][0x9e8] ;  /* 0x00027a00000e0ab9 */ /* 0x000fe40000000a00 */
[----:B------:R-:W-:-:S04]  /*fe10*/  UIMAD.WIDE.U32 UR6, UR8, UR14, URZ ;  /* 0x0000000e080672a5 */ /* 0x000fc8000f8e003f */
[----:B------:R-:W-:-:S04]  /*fe20*/  @UP0 USHF.R.U32.HI UR8, URZ, UR15, UR7 ;  /* 0x0000000f3f080299 */ /* 0x000fc80008011607 */
[----:B------:R-:W-:Y:S01]  /*fe30*/  ULOP3.LUT UR8, URZ, UR8, URZ, 0x33, !UPT ;  /* 0x000000083f087292 */ /* 0x000fe2000f8e333f */
[----:B------:R-:W-:Y:S11]  /*fe40*/  BRA `(.L_x_989) ;  /* 0x0000000000107947 */ /* 0x000ff60003800000 */
.L_x_988:
[----:B------:R-:W-:-:S11]  /*fe50*/  UISETP.NE.AND UP0, UPT, UR5, 0x1, UPT ;  /* 0x000000010500788c */ /* 0x000fd6000bf05270 */
[----:B------:R-:W-:Y:S02]  /*fe60*/  @UP0 ULDC.64 UR14, c[0x0][0x9e8] ;  /* 0x00027a00000e0ab9 */ /* 0x000fe40000000a00 */
[----:B------:R-:W-:-:S04]  /*fe70*/  UIMAD.WIDE.U32 UR6, UR8, UR14, URZ ;  /* 0x0000000e080672a5 */ /* 0x000fc8000f8e003f */
[----:B------:R-:W-:-:S12]  /*fe80*/  @UP0 USHF.R.U32.HI UR8, URZ, UR15, UR7 ;  /* 0x0000000f3f080299 */ /* 0x000fd80008011607 */
.L_x_989:
[----:B------:R-:W-:-:S04]  /*fe90*/  UIMAD UR8, UR8, UR5, UR5 ;  /* 0x00000005080872a4 */ /* 0x000fc8000f8e0205 */
[----:B------:R-:W-:-:S04]  /*fea0*/  UISETP.LT.AND UP0, UPT, UR4, UR8, UPT ;  /* 0x000000080400728c */ /* 0x000fc8000bf01270 */
[----:B------:R-:W-:-:S12]  /*feb0*/  USEL UR4, UR4, UR8, UP0 ;  /* 0x0000000804047287 */ /* 0x000fd80008000000 */
.L_x_987:
[----:B------:R-:W-:Y:S01]  /*fec0*/  UIADD3 UR6, UR4, 0x5f, URZ ;  /* 0x0000005f04067890 */ /* 0x000fe2000fffe03f */
[----:B------:R-:W-:Y:S01]  /*fed0*/  @UP1 ULDC UR8, c[0x0][0x44c] ;  /* 0x0001130000081ab9 */ /* 0x000fe20000000800 */
[----:B------:R-:W-:Y:S02]  /*fee0*/  @UP1 ULDC UR13, c[0x0][0x450] ;  /* 0x00011400000d1ab9 */ /* 0x000fe40000000800 */
[----:B------:R-:W-:Y:S02]  /*fef0*/  UIMAD.WIDE UR6, UR6, 0x2aaaaaab, URZ ;  /* 0x2aaaaaab060678a5 */ /* 0x000fe4000f8e023f */
[----:B------:R-:W-:Y:S02]  /*ff00*/  UIMAD.WIDE.U32 UR8, UR42, UR8, URZ ;  /* 0x000000082a0872a5 */ /* 0x000fe4000f8e003f */
[----:B------:R-:W-:Y:S01]  /*ff10*/  USHF.R.U32.HI UR39, URZ, 0x1f, UR7 ;  /* 0x0000001f3f277899 */ /* 0x000fe20008011607 */
[----:B------:R-:W-:Y:S01]  /*ff20*/  UMOV UR4, UR42 ;  /* 0x0000002a00047c82 */ /* 0x000fe20008000000 */
[----:B------:R-:W-:-:S02]  /*ff30*/  UIMAD UR10, UR10, UR12, -UR11 ;  /* 0x0000000c0a0a72a4 */ /* 0x000fc4000f8e0a0b */
[----:B------:R-:W-:Y:S02]  /*ff40*/  @UP1 USHF.R.U32.HI UR4, URZ, UR13, UR9 ;  /* 0x0000000d3f041299 */ /* 0x000fe40008011609 */
[----:B------:R-:W-:Y:S02]  /*ff50*/  ULEA.HI.SX32 UR39, UR7, UR39, 0x1c ;  /* 0x0000002707277291 */ /* 0x000fe4000f8fe23f */
[----:B------:R-:W-:Y:S02]  /*ff60*/  UIADD3 UR4, UR10, UR4, URZ ;  /* 0x000000040a047290 */ /* 0x000fe4000fffe03f */
[----:B------:R-:W-:Y:S01]  /*ff70*/  UISETP.LT.AND UP0, UPT, UR40, UR39, UPT ;  /* 0x000000272800728c */ /* 0x000fe2000bf01270 */
[----:B------:R-:W-:Y:S02]  /*ff80*/  ULDC UR8, c[0x0][0x9dc] ;  /* 0x0002770000087ab9 */ /* 0x000fe40000000800 */
[----:B------:R-:W-:Y:S02]  /*ff90*/  UIADD3 UR8, UR4, -UR8, URZ ;  /* 0x8000000804087290 */ /* 0x000fe4000fffe03f */
[----:B------:R-:W-:Y:S01]  /*ffa0*/  USEL UR9, UR40, UR39, UP0 ;  /* 0x0000002728097287 */ /* 0x000fe20008000000 */
[----:B------:R-:W-:Y:S11]  /*ffb0*/  @!P1 BRA `(.L_x_990) ;  /* 0x0000000000449947 */ /* 0x000ff60003800000 */
[----:B------:R-:W-:-:S06]  /*ffc0*/  UISETP.GT.AND UP0, UPT, UR4, -0x1, UPT ;  /* 0xffffffff0400788c */ /* 0x000fcc000bf04270 */
[----:B------:R-:W-:-:S13]  /*ffd0*/  PLOP3.LUT P0, PT, PT, PT, UP0, 0x80, 0x0 ;  /* 0x000000000000781c */ /* 0x000fda0003f0f008 */
[----:B------:R-:W-:Y:S05]  /*ffe0*/  @P0 BRA `(.L_x_991) ;  /* 0x00000000001c0947 */ /* 0x000fea0003800000 */
[----:B------:R-:W-:Y:S02]  /*fff0*/  UISETP.NE.AND UP0, UPT, UR5, 0x1, UPT ;  /* 0x000000010500788c */ /* 0x000fe4000bf05270 */
[----:B------:R-:W-:-:S09]  /*10000*/  ULOP3.LUT UR4, URZ, UR4, URZ, 0x33, !UPT ;  /* 0x000000043f047292 */ /* 0x000fd2000f8e333f */
[----:B------:R-:W-:Y:S02]  /*10010*/  @UP0 ULDC.64 UR10, c[0x0][0x9e8] ;  /* 0x00027a00000a0ab9 */ /* 0x000fe40000000a00 */
[----:B------:R-:W-:-:S04]  /*10020*/  UIMAD.WIDE.U32 UR6, UR4, UR10, URZ ;  /* 0x0000000a040672a5 */ /* 0x000fc8000f8e003f */
[----:B------:R-:W-:-:S04]  /*10030*/  @UP0 USHF.R.U32.HI UR4, URZ, UR11, UR7 ;  /* 0x0000000b3f040299 */ /* 0x000fc80008011607 */
[----:B------:R-:W-:Y:S01]  /*10040*/  ULOP3.LUT UR4, URZ, UR4, URZ, 0x33, !UPT ;  /* 0x000000043f047292 */ /* 0x000fe2000f8e333f */
[----:B------:R-:W-:Y:S11]  /*10050*/  BRA `(.L_x_992) ;  /* 0x0000000000107947 */ /* 0x000ff60003800000 */
.L_x_991:
[----:B------:R-:W-:-:S11]  /*10060*/  UISETP.NE.AND UP0, UPT, UR5, 0x1, UPT ;  /* 0x000000010500788c */ /* 0x000fd6000bf05270 */
[----:B------:R-:W-:Y:S02]  /*10070*/  @UP0 ULDC.64 UR10, c[0x0][0x9e8] ;  /* 0x00027a00000a0ab9 */ /* 0x000fe40000000a00 */
[----:B------:R-:W-:-:S04]  /*10080*/  UIMAD.WIDE.U32 UR6, UR4, UR10, URZ ;  /* 0x0000000a040672a5 */ /* 0x000fc8000f8e003f */
[----:B------:R-:W-:-:S12]  /*10090*/  @UP0 USHF.R.U32.HI UR4, URZ, UR11, UR7 ;  /* 0x0000000b3f040299 */ /* 0x000fd80008011607 */
.L_x_992:
[----:B------:R-:W-:-:S04]  /*100a0*/  UIMAD UR4, UR4, UR5, URZ ;  /* 0x00000005040472a4 */ /* 0x000fc8000f8e023f */
[----:B------:R-:W-:-:S04]  /*100b0*/  UISETP.LT.AND UP0, UPT, UR8, UR4, UPT ;  /* 0x000000040800728c */ /* 0x000fc8000bf01270 */
[----:B------:R-:W-:-:S12]  /*100c0*/  USEL UR8, UR8, UR4, !UP0 ;  /* 0x0000000408087287 */ /* 0x000fd8000c000000 */
.L_x_990:
[----:B------:R-:W-:-:S04]  /*100d0*/  UIMAD.WIDE UR4, UR8, 0x2aaaaaab, URZ ;  /* 0x2aaaaaab080478a5 */ /* 0x000fc8000f8e023f */
[----:B------:R-:W-:-:S04]  /*100e0*/  USHF.R.U32.HI UR4, URZ, 0x1f, UR5 ;  /* 0x0000001f3f047899 */ /* 0x000fc80008011605 */
[----:B------:R-:W-:Y:S02]  /*100f0*/  ULEA.HI.SX32 UR4, UR5, UR4, 0x1c ;  /* 0x0000000405047291 */ /* 0x000fe4000f8fe23f */
[----:B------:R-:W-:Y:S02]  /*10100*/  USHF.R.U32.HI UR5, URZ, 0x10, UR41 ;  /* 0x000000103f057899 */ /* 0x000fe40008011629 */
[----:B------:R-:W-:Y:S02]  /*10110*/  ULOP3.LUT UR41, UR41, 0xffff, URZ, 0xc0, !UPT ;  /* 0x0000ffff29297892 */ /* 0x000fe4000f8ec03f */
[----:B------:R-:W-:Y:S01]  /*10120*/  VIMNMX R7, RZ, UR4, !PT ;  /* 0x00000004ff077c48 */ /* 0x000fe2000ffe0100 */
[----:B------:R-:W-:-:S03]  /*10130*/  UISETP.NE.AND UP0, UPT, UR5, URZ, UPT ;  /* 0x0000003f0500728c */ /* 0x000fc6000bf05270 */
[----:B------:R-:W-:Y:S01]  /*10140*/  ISETP.LT.AND P0, PT, R7, UR9, PT ;  /* 0x0000000907007c0c */ /* 0x000fe2000bf01270 */
[----:B------:R0:W-:Y:S04]  /*10150*/  STL [R1+0x8], R7 ;  /* 0x0000080701007387 */ /* 0x0001e80000100800 */
[----:B------:R0:W-:Y:S03]  /*10160*/  STL [R1+0xc], RZ ;  /* 0x00000cff01007387 */ /* 0x0001e60000100800 */
[----:B------:R-:W-:-:S05]  /*10170*/  @!UP0 ULDC UR5, c[0x0][0x9f0] ;  /* 0x00027c0000058ab9 */ /* 0x000fca0000000800 */
[----:B0-----:R-:W-:Y:S05]  /*10180*/  @!P0 BRA `(.L_x_993) ;  /* 0x0000000000708947 */ /* 0x001fea0003800000 */
[----:B------:R-:W-:Y:S01]  /*10190*/  IMAD.U32 R6, RZ, RZ, UR5 ;  /* 0x00000005ff067e24 */ /* 0x000fe2000f8e00ff */
[----:B------:R-:W-:Y:S01]  /*101a0*/  UIADD3 UR4, UR5, -0x1, UR9 ;  /* 0xffffffff05047890 */ /* 0x000fe2000fffe009 */
[----:B------:R-:W-:-:S03]  /*101b0*/  IMAD.MOV.U32 R2, RZ, RZ, RZ ;  /* 0x000000ffff027224 */ /* 0x000fc600078e00ff */
[-C--:B------:R-:W-:Y:S02]  /*101c0*/  IABS R0, R6.reuse ;  /* 0x0000000600007213 */ /* 0x080fe40000000000 */
[----:B------:R-:W-:Y:S02]  /*101d0*/  IABS R6, R6 ;  /* 0x0000000600067213 */ /* 0x000fe40000000000 */
[----:B------:R-:W0:Y:S08]  /*101e0*/  I2F.RP R4, R0 ;  /* 0x0000000000047306 */ /* 0x000e300000209400 */
[----:B0-----:R-:W0:Y:S02]  /*101f0*/  MUFU.RCP R4, R4 ;  /* 0x0000000400047308 */ /* 0x001e240000001000 */
[----:B0-----:R-:W-:-:S06]  /*10200*/  VIADD R3, R4, 0xffffffe ;  /* 0x0ffffffe04037836 */ /* 0x001fcc0000000000 */
[----:B------:R-:W0:Y:S02]  /*10210*/  F2I.FTZ.U32.TRUNC.NTZ R3, R3 ;  /* 0x0000000300037305 */ /* 0x000e24000021f000 */
[----:B0-----:R-:W-:-:S04]  /*10220*/  IMAD.MOV R5, RZ, RZ, -R3 ;  /* 0x000000ffff057224 */ /* 0x001fc800078e0a03 */
[----:B------:R-:W-:-:S04]  /*10230*/  IMAD R5, R5, R0, RZ ;  /* 0x0000000005057224 */ /* 0x000fc800078e02ff */
[----:B------:R-:W-:Y:S01]  /*10240*/  IMAD.HI.U32 R5, R3, R5, R2 ;  /* 0x0000000503057227 */ /* 0x000fe200078e0002 */
[----:B------:R-:W-:-:S03]  /*10250*/  IADD3 R2, -R7, UR4, RZ ;  /* 0x0000000407027c10 */ /* 0x000fc6000fffe1ff */
[----:B------:R-:W-:Y:S01]  /*10260*/  IMAD.MOV R3, RZ, RZ, -R6 ;  /* 0x000000ffff037224 */ /* 0x000fe200078e0a06 */
[----:B------:R-:W-:Y:S02]  /*10270*/  IABS R4, R2 ;  /* 0x0000000200047213 */ /* 0x000fe40000000000 */
[----:B------:R-:W-:-:S03]  /*10280*/  LOP3.LUT R2, R2, UR5, RZ, 0x3c, !PT ;  /* 0x0000000502027c12 */ /* 0x000fc6000f8e3cff */
[----:B------:R-:W-:Y:S01]  /*10290*/  IMAD.HI.U32 R5, R5, R4, RZ ;  /* 0x0000000405057227 */ /* 0x000fe200078e00ff */
[----:B------:R-:W-:-:S03]  /*102a0*/  ISETP.GE.AND P2, PT, R2, RZ, PT ;  /* 0x000000ff0200720c */ /* 0x000fc60003f46270 */
[----:B------:R-:W-:-:S05]  /*102b0*/  IMAD R3, R5, R3, R4 ;  /* 0x0000000305037224 */ /* 0x000fca00078e0204 */
[----:B------:R-:W-:-:S13]  /*102c0*/  ISETP.GT.U32.AND P1, PT, R0, R3, PT ;  /* 0x000000030000720c */ /* 0x000fda0003f24070 */
[----:B------:R-:W-:Y:S02]  /*102d0*/  @!P1 IMAD.IADD R3, R3, 0x1, -R0 ;  /* 0x0000000103039824 */ /* 0x000fe400078e0a00 */
[----:B------:R-:W-:Y:S01]  /*102e0*/  @!P1 VIADD R5, R5, 0x1 ;  /* 0x0000000105059836 */ /* 0x000fe20000000000 */
[----:B------:R-:W-:Y:S02]  /*102f0*/  ISETP.NE.AND P1, PT, RZ, UR5, PT ;  /* 0x00000005ff007c0c */ /* 0x000fe4000bf25270 */
[----:B------:R-:W-:-:S13]  /*10300*/  ISETP.GE.U32.AND P0, PT, R3, R0, PT ;  /* 0x000000000300720c */ /* 0x000fda0003f06070 */
[----:B------:R-:W-:-:S04]  /*10310*/  @P0 VIADD R5, R5, 0x1 ;  /* 0x0000000105050836 */ /* 0x000fc80000000000 */
[----:B------:R-:W-:Y:S01]  /*10320*/  @!P2 IMAD.MOV R5, RZ, RZ, -R5 ;  /* 0x000000ffff05a224 */ /* 0x000fe200078e0a05 */
[----:B------:R-:W-:-:S05]  /*10330*/  @!P1 LOP3.LUT R5, RZ, UR5, RZ, 0x33, !PT ;  /* 0x00000005ff059c12 */ /* 0x000fca000f8e33ff */
[----:B------:R0:W-:Y:S02]  /*10340*/  STL [R1+0xc], R5 ;  /* 0x00000c0501007387 */ /* 0x0001e40000100800 */
.L_x_993:
[----:B------:R-:W2:Y:S01]  /*10350*/  LDL R2, [R1+0xc] ;  /* 0x00000c0001027983 */ /* 0x000ea20000100800 */
[----:B------:R-:W-:Y:S02]  /*10360*/  IMAD.MOV.U32 R9, RZ, RZ, 0x1 ;  /* 0x00000001ff097424 */ /* 0x000fe400078e00ff */
[----:B------:R-:W-:Y:S02]  /*10370*/  IMAD.MOV.U32 R3, RZ, RZ, 0x1 ;  /* 0x00000001ff037424 */ /* 0x000fe400078e00ff */
[----:B--2---:R-:W-:-:S05]  /*10380*/  IMAD R0, R2, UR41, R7 ;  /* 0x0000002902007c24 */ /* 0x004fca000f8e0207 */
[----:B------:R-:W-:Y:S01]  /*10390*/  VIADDMNMX R18, R0, R2, UR9, PT ;  /* 0x0000000900127e46 */ /* 0x000fe2000b800102 */
[----:B------:R1:W-:Y:S03]  /*103a0*/  STL [R1+0x4], R0 ;  /* 0x0000040001007387 */ /* 0x0003e60000100800 */
[----:B------:R-:W-:Y:S01]  /*103b0*/  ISETP.GT.AND P0, PT, R18, R0, PT ;  /* 0x000000001200720c */ /* 0x000fe20003f04270 */
[----:B------:R2:W-:Y:S01]  /*103c0*/  STL [R1+0x10], R18 ;  /* 0x0000101201007387 */ /* 0x0005e20000100800 */
[----:B-1----:R-:W-:-:S11]  /*103d0*/  IMAD.MOV.U32 R0, RZ, RZ, RZ ;  /* 0x000000ffff007224 */ /* 0x002fd600078e00ff */
[----:B--2---:R-:W-:Y:S05]  /*103e0*/  @!P0 BRA `(.L_x_986) ;  /* 0x0000003400648947 */ /* 0x004fea0003800000 */
[----:B------:R-:W1:Y:S01]  /*103f0*/  S2UR UR4, SR_CgaCtaId ;  /* 0x00000000000479c3 */ /* 0x000e620000008800 */
[----:B------:R-:W-:Y:S02]  /*10400*/  UMOV UR38, 0x400 ;  /* 0x0000040000267882 */ /* 0x000fe40000000000 */
[----:B-1----:R-:W-:-:S04]  /*10410*/  ULEA UR38, UR4, UR38, 0x18 ;  /* 0x0000002604267291 */ /* 0x002fc8000f8ec03f */
        /* <DEDUP_REMOVED lines=8> */
[----:B------:R-:W-:Y:S02]  /*104a0*/  IMAD.U32 R4, RZ, RZ, UR6 ;  /* 0x00000006ff047e24 */ /* 0x000fe4000f8e00ff */
[----:B------:R-:W1:Y:S01]  /*104b0*/  LDC.64 R2, c[0x4][R2] ;  /* 0x0100000002027b82 */ /* 0x000e620000000a00 */
[----:B0-----:R-:W-:Y:S02]  /*104c0*/  IMAD.U32 R5, RZ, RZ, UR7 ;  /* 0x00000007ff057e24 */ /* 0x001fe4000f8e00ff */
        /* <DEDUP_REMOVED lines=8> */
[----:B-1----:R-:W-:Y:S05]  /*10550*/  CALL.ABS.NOINC R2 ;  /* 0x0000000002007343 */ /* 0x002fea0003c00000 */
.L_x_994:
        /* <DEDUP_REMOVED lines=8> */
[----:B------:R1:W2:Y:S01]  /*105e0*/  LDC.64 R2, c[0x4][R16] ;  /* 0x0100000010027b82 */ /* 0x0002a20000000a00 */
[----:B------:R-:W-:Y:S02]  /*105f0*/  IMAD.U32 R4, RZ, RZ, UR6 ;  /* 0x00000006ff047e24 */ /* 0x000fe4000f8e00ff */
[----:B0-----:R-:W-:Y:S02]  /*10600*/  IMAD.U32 R5, RZ, RZ, UR7 ;  /* 0x00000007ff057e24 */ /* 0x001fe4000f8e00ff */
[----:B------:R-:W-:Y:S02]  /*10610*/  IMAD.U32 R6, RZ, RZ, UR8 ;  /* 0x00000008ff067e24 */ /* 0x000fe4000f8e00ff */
[----:B------:R-:W-:-:S02]  /*10620*/  IMAD.U32 R7, RZ, RZ, UR9 ;  /* 0x00000009ff077e24 */ /* 0x000fc4000f8e00ff */
[----:B------:R-:W-:Y:S02]  /*10630*/  IMAD.U32 R10, RZ, RZ, UR4 ;  /* 0x00000004ff0a7e24 */ /* 0x000fe4000f8e00ff */
[----:B------:R-:W-:Y:S02]  /*10640*/  IMAD.U32 R11, RZ, RZ, UR5 ;  /* 0x00000005ff0b7e24 */ /* 0x000fe4000f8e00ff */
[----:B------:R-:W-:Y:S02]  /*10650*/  IMAD.MOV.U32 R8, RZ, RZ, 0x70 ;  /* 0x00000070ff087424 */ /* 0x000fe400078e00ff */
[----:B------:R-:W-:Y:S02]  /*10660*/  IMAD.MOV.U32 R12, RZ, RZ, 0x1 ;  /* 0x00000001ff0c7424 */ /* 0x000fe400078e00ff */
[----:B-1----:R-:W-:-:S07]  /*10670*/  IMAD.MOV.U32 R13, RZ, RZ, RZ ;  /* 0x000000ffff0d7224 */ /* 0x002fce00078e00ff */
[----:B------:R-:W-:-:S07]  /*10680*/  LEPC R20, `(.L_x_996) ;  /* 0x000000001014794e */ /* 0x000fce0000000000 */
[----:B--2---:R-:W-:Y:S05]  /*10690*/  CALL.ABS.NOINC R2 ;  /* 0x0000000002007343 */ /* 0x004fea0003c00000 */
.L_x_996:
[----:B------:R0:W1:Y:S01]  /*106a0*/  LDC.64 R2, c[0x4][R16] ;  /* 0x0100000010027b82 */ /* 0x0000620000000a00 */
[----:B------:R-:W-:Y:S01]  /*106b0*/  ULDC.64 UR6, c[0x4][0xb8] ;  /* 0x01002e0000067ab9 */ /* 0x000fe20000000a00 */
[----:B------:R-:W-:Y:S01]  /*106c0*/  ULDC.64 UR8, c[0x4][0xc0] ;  /* 0x0100300000087ab9 */ /* 0x000fe20000000a00 */
[----:B------:R-:W-:Y:S01]  /*106d0*/  ULDC.64 UR4, c[0x4][0x48] ;  /* 0x0100120000047ab9 */ /* 0x000fe20000000a00 */
[----:B------:R-:W-:Y:S02]  /*106e0*/  IMAD.U32 R4, RZ, RZ, UR6 ;  /* 0x00000006ff047e24 */ /* 0x000fe4000f8e00ff */
[----:B------:R-:W-:Y:S02]  /*106f0*/  IMAD.U32 R5, RZ, RZ, UR7 ;  /* 0x00000007ff057e24 */ /* 0x000fe4000f8e00ff */
[----:B------:R-:W-:Y:S02]  /*10700*/  IMAD.U32 R6, RZ, RZ, UR8 ;  /* 0x00000008ff067e24 */ /* 0x000fe4000f8e00ff */
[----:B------:R-:W-:-:S02]  /*10710*/  IMAD.U32 R7, RZ, RZ, UR9 ;  /* 0x00000009ff077e24 */ /* 0x000fc4000f8e00ff */
[----:B------:R-:W-:Y:S02]  /*10720*/  IMAD.U32 R10, RZ, RZ, UR4 ;  /* 0x00000004ff0a7e24 */ /* 0x000fe4000f8e00ff */
[----:B------:R-:W-:Y:S02]  /*10730*/  IMAD.U32 R11, RZ, RZ, UR5 ;  /* 0x00000005ff0b7e24 */ /* 0x000fe4000f8e00ff */
[----:B------:R-:W-:Y:S02]  /*10740*/  IMAD.MOV.U32 R8, RZ, RZ, 0x70 ;  /* 0x00000070ff087424 */ /* 0x000fe400078e00ff */
[----:B------:R-:W-:Y:S02]  /*10750*/  IMAD.MOV.U32 R12, RZ, RZ, 0x1 ;  /* 0x00000001ff0c7424 */ /* 0x000fe400078e00ff */
[----:B0-----:R-:W-:-:S07]  /*10760*/  IMAD.MOV.U32 R13, RZ, RZ, RZ ;  /* 0x000000ffff0d7224 */ /* 0x001fce00078e00ff */
[----:B------:R-:W-:-:S07]  /*10770*/  LEPC R20, `(.L_x_995) ;  /* 0x000000001014794e */ /* 0x000fce0000000000 */
[----:B-1----:R-:W-:Y:S05]  /*10780*/  CALL.ABS.NOINC R2 ;  /* 0x0000000002007343 */ /* 0x002fea0003c00000 */
.L_x_995:
[----:B------:R-:W1:Y:S01]  /*10790*/  LDC.64 R2, c[0x0][0x9f8] ;  /* 0x00027e00ff027b82 */ /* 0x000e620000000a00 */
[----:B------:R-:W-:Y:S01]  /*107a0*/  ULDC.64 UR4, c[0x0][0x208] ;  /* 0x0000820000047ab9 */ /* 0x000fe20000000a00 */
[----:B-1----:R-:W-:-:S04]  /*107b0*/  ISETP.NE.U32.AND P0, PT, R2, RZ, PT ;  /* 0x000000ff0200720c */ /* 0x002fc80003f05070 */
[----:B------:R-:W-:-:S13]  /*107c0*/  ISETP.NE.AND.EX P0, PT, R3, RZ, PT, P0 ;  /* 0x000000ff0300720c */ /* 0x000fda0003f05300 */
[----:B------:R-:W1:Y:S02]  /*107d0*/  @P0 LDC.64 R2, c[0x0][0x9f8] ;  /* 0x00027e00ff020b82 */ /* 0x000e640000000a00 */
[----:B-1----:R-:W-:-:S05]  /*107e0*/  @P0 IMAD.WIDE R2, R19, 0x4, R2 ;  /* 0x0000000413020825 */ /* 0x002fca00078e0202 */
[----:B------:R1:W2:Y:S01]  /*107f0*/  @P0 LDG.E R19, desc[UR4][R2.64] ;  /* 0x0000000402130981 */ /* 0x0002a2000c1e1900 */
[----:B------:R-:W-:Y:S01]  /*10800*/  UMOV UR4, 0xffffffff ;  /* 0xffffffff00047882 */ /* 0x000fe20000000000 */
[----:B------:R-:W-:Y:S01]  /*10810*/  LOP3.LUT R17, R17, 0xfffffffe, RZ, 0xc0, !PT ;  /* 0xfffffffe11117812 */ /* 0x000fe200078ec0ff */
[----:B------:R-:W-:Y:S01]  /*10820*/  VIADD R18, R18, 0xffffffff ;  /* 0xffffffff12127836 */ /* 0x000fe20000000000 */
[----:B------:R-:W3:Y:S01]  /*10830*/  S2R R0, SR_TID.X ;  /* 0x0000000000007919 */ /* 0x000ee20000002100 */
[----:B-1----:R-:W1:Y:S02]  /*10840*/  LDC.64 R2, c[0x0][0x418] ;  /* 0x00010600ff027b82 */ /* 0x002e640000000a00 */
[----:B-1----:R-:W-:Y:S02]  /*10850*/  ISETP.NE.U32.AND P0, PT, R2, RZ, PT ;  /* 0x000000ff0200720c */ /* 0x002fe40003f05070 */
[----:B---3--:R-:W-:Y:S02]  /*10860*/  SHF.R.U32.HI R0, RZ, 0x5, R0 ;  /* 0x00000005ff007819 */ /* 0x008fe40000011600 */
[----:B------:R-:W-:-:S02]  /*10870*/  ISETP.NE.AND.EX P1, PT, R3, RZ, PT, P0 ;  /* 0x000000ff0300720c */ /* 0x000fc40003f25300 */
[----:B------:R-:W-:-:S11]  /*10880*/  LOP3.LUT R0, R0, 0x3, RZ, 0xc0, !PT ;  /* 0x0000000300007812 */ /* 0x000fd600078ec0ff */
[----:B------:R-:W-:Y:S02]  /*10890*/  @P1 LOP3.LUT R17, R17, 0x1, RZ, 0xfc, !PT ;  /* 0x0000000111111812 */ /* 0x000fe400078efcff */
[----:B--2---:R-:W-:Y:S02]  /*108a0*/  SHF.R.S32.HI R6, RZ, 0x1f, R19 ;  /* 0x0000001fff067819 */ /* 0x004fe40000011413 */
[----:B------:R-:W-:-:S03]  /*108b0*/  SEL R16, R19, RZ, !P1 ;  /* 0x000000ff13107207 */ /* 0x000fc60004800000 */
[----:B------:R1:W-:Y:S01]  /*108c0*/  STL [R1], R6 ;  /* 0x0000000601007387 */ /* 0x0003e20000100800 */
[----:B------:R-:W-:Y:S05]  /*108d0*/  BRA.DIV UR4, `(.L_x_997) ;  /* 0x0000003604c87947 */ /* 0x000fea000b800000 */
[----:B------:R2:W3:Y:S02]  /*108e0*/  SHFL.IDX PT, R14, R0, RZ, 0x1f ;  /* 0x00001fff000e7589 */ /* 0x0004e400000e0000 */
.L_x_1077:
[----:B---3--:R-:W-:Y:S02]  /*108f0*/  ISETP.NE.AND P0, PT, R14, RZ, PT ;  /* 0x000000ff0e00720c */ /* 0x008fe40003f05270 */
[----:B------:R-:W-:Y:S02]  /*10900*/  PLOP3.LUT P2, PT, PT, PT, PT, 0x8, 0x0 ;  /* 0x000000000000781c */ /* 0x000fe40003f4e170 */
[----:B------:R-:W-:-:S11]  /*10910*/  LOP3.LUT R17, R17, 0xfffffffd, RZ, 0xc0, !PT ;  /* 0xfffffffd11117812 */ /* 0x000fd600078ec0ff */
[----:B------:R-:W-:Y:S01]  /*10920*/  @P2 LOP3.LUT R17, R17, 0x2, RZ, 0xfc, !PT ;  /* 0x0000000211112812 */ /* 0x000fe200078efcff */
[----:B------:R-:W-:Y:S06]  /*10930*/  @P0 BRA `(.L_x_998) ;  /* 0x0000000400140947 */ /* 0x000fec0003800000 */
[----:B------:R-:W-:-:S03]  /*10940*/  UMOV UR4, 0xffffffff ;  /* 0xffffffff00047882 */ /* 0x000fc60000000000 */
[----:B------:R-:W-:Y:S05]  /*10950*/  BRA.DIV UR4, `(.L_x_999) ;  /* 0x0000003604c87947 */ /* 0x000fea000b800000 */
[----:B------:R-:W-:-:S13]  /*10960*/  ELECT P6, URZ, PT ;  /* 0x00000000003f782f */ /* 0x000fda00038c0000 */
.L_x_1080:
[----:B------:R-:W-:Y:S05]  /*10970*/  @!P6 BRA `(.L_x_998) ;  /* 0x000000040004e947 */ /* 0x000fea0003800000 */
[----:B------:R-:W-:Y:S01]  /*10980*/  IMAD.MOV.U32 R16, RZ, RZ, R19 ;  /* 0x000000ffff107224 */ /* 0x000fe200078e0013 */
[----:B------:R-:W-:Y:S06]  /*10990*/  @!P1 BRA `(.L_x_1000) ;  /* 0x0000000000489947 */ /* 0x000fec0003800000 */
[----:B------:R-:W3:Y:S01]  /*109a0*/  LDC R7, c[0x0][0x43c] ;  /* 0x00010f00ff077b82 */ /* 0x000ee20000000800 */
[----:B------:R-:W-:Y:S01]  /*109b0*/  ULDC.64 UR4, c[0x0][0x428] ;  /* 0x00010a0000047ab9 */ /* 0x000fe20000000a00 */
[----:B------:R-:W-:Y:S01]  /*109c0*/  ULDC.64 UR6, c[0x0][0x208] ;  /* 0x0000820000067ab9 */ /* 0x000fe20000000a00 */
[----:B---3--:R-:W-:-:S13]  /*109d0*/  ISETP.NE.AND P0, PT, R7, 0x1, PT ;  /* 0x000000010700780c */ /* 0x008fda0003f05270 */
[----:B0-----:R-:W2:Y:S02]  /*109e0*/  @P0 LDC.64 R4, c[0x0][0x440] ;  /* 0x00011000ff040b82 */ /* 0x001ea40000000a00 */
[----:B--2---:R-:W-:-:S04]  /*109f0*/  @P0 IMAD.HI.U32 R0, R18, R4, RZ ;  /* 0x0000000412000227 */ /* 0x004fc800078e00ff */
[----:B------:R-:W-:Y:S01]  /*10a00*/  IMAD.MOV.U32 R4, RZ, RZ, R18 ;  /* 0x000000ffff047224 */ /* 0x000fe200078e0012 */
[----:B------:R-:W-:-:S04]  /*10a10*/  @P0 SHF.R.U32.HI R4, RZ, R5, R0 ;  /* 0x00000005ff040219 */ /* 0x000fc80000011600 */
[--C-:B------:R-:W-:Y:S01]  /*10a20*/  SHF.R.S32.HI R5, RZ, 0x1f, R4.reuse ;  /* 0x0000001fff057819 */ /* 0x100fe20000011404 */
[----:B------:R-:W-:-:S04]  /*10a30*/  IMAD.MOV R0, RZ, RZ, -R4 ;  /* 0x000000ffff007224 */ /* 0x000fc800078e0a04 */
[----:B------:R-:W-:Y:S02]  /*10a40*/  IMAD R18, R7, R0, R18 ;  /* 0x0000000007127224 */ /* 0x000fe400078e0212 */
[----:B------:R-:W-:Y:S02]  /*10a50*/  IMAD R0, R6, UR4, RZ ;  /* 0x0000000406007c24 */ /* 0x000fe4000f8e02ff */
[----:B------:R-:W-:-:S04]  /*10a60*/  IMAD.WIDE.U32 R4, R19, UR4, R4 ;  /* 0x0000000413047c25 */ /* 0x000fc8000f8e0004 */
[----:B------:R-:W-:Y:S01]  /*10a70*/  IMAD R7, R19, UR5, R0 ;  /* 0x0000000513077c24 */ /* 0x000fe2000f8e0200 */
[----:B------:R-:W-:-:S03]  /*10a80*/  LEA R2, P0, R4, R2, 0x2 ;  /* 0x0000000204027211 */ /* 0x000fc600078010ff */
[----:B------:R-:W-:-:S05]  /*10a90*/  IMAD.IADD R0, R5, 0x1, R7 ;  /* 0x0000000105007824 */ /* 0x000fca00078e0207 */
[----:B------:R-:W-:-:S05]  /*10aa0*/  LEA.HI.X R3, R4, R3, R0, 0x2, P0 ;  /* 0x0000000304037211 */ /* 0x000fca00000f1400 */
[----:B------:R3:W5:Y:S02]  /*10ab0*/  LDG.E R16, desc[UR6][R2.64] ;  /* 0x0000000602107981 */ /* 0x000764000c1e1900 */
.L_x_1000:
[----:B--2---:R-:W-:Y:S01]  /*10ac0*/  IMAD.MOV.U32 R0, RZ, RZ, 0x1 ;  /* 0x00000001ff007424 */ /* 0x004fe200078e00ff */
[----:B-1----:R-:W3:Y:S04]  /*10ad0*/  S2R R6, SR_TID.X ;  /* 0x0000000000067919 */ /* 0x002ee80000002100 */
[----:B------:R-:W-:-:S04]  /*10ae0*/  SHF.L.U32 R0, R0, 0x1f, RZ ;  /* 0x0000001f00007819 */ /* 0x000fc800000006ff */
[----:B------:R-:W1:Y:S01]  /*10af0*/  SYNCS.PHASECHK.TRANS64.TRYWAIT P0, [UR38+0x2a840], R0 ;  /* 0x02a84000ff0075a7 */ /* 0x000e620008000166 */
[----:B---3--:R-:W-:-:S04]  /*10b00*/  LOP3.LUT R2, R6, 0x7f, RZ, 0xc0, !PT ;  /* 0x0000007f06027812 */ /* 0x008fc800078ec0ff */
[----:B------:R-:W-:Y:S01]  /*10b10*/  ISETP.NE.AND P1, PT, R2, RZ, PT ;  /* 0x000000ff0200720c */ /* 0x000fe20003f25270 */
[----:B-1----:R-:W-:-:S12]  /*10b20*/  @!P0 BRA `(.L_x_1001) ;  /* 0x0000003400748947 */ /* 0x002fd80003800000 */
.L_x_1081:
[----:B------:R-:W-:Y:S05]  /*10b30*/  @P1 BRA `(.L_x_1002) ;  /* 0x0000000000181947 */ /* 0x000fea0003800000 */
[----:B------:R-:W2:Y:S01]  /*10b40*/  S2R R2, SR_TID.X ;  /* 0x0000000000027919 */ /* 0x000ea20000002100 */
[----:B-1----:R-:W-:-:S04]  /*10b50*/  IMAD.MOV.U32 R0, RZ, RZ, 0x9000 ;  /* 0x00009000ff007424 */ /* 0x002fc800078e00ff */
[----:B------:R3:W-:Y:S01]  /*10b60*/  SYNCS.ARRIVE.TRANS64 RZ, [UR38+0x2a830], R0 ;  /* 0x02a83000ffff79a7 */ /* 0x0007e20008000026 */
[----:B--2---:R-:W-:-:S13]  /*10b70*/  LOP3.LUT P0, RZ, R2, 0x1f, RZ, 0xc0, !PT ;  /* 0x0000001f02ff7812 */ /* 0x004fda000780c0ff */
[----:B---3--:R-:W-:Y:S05]  /*10b80*/  @!P0 BRA `(.L_x_1002) ;  /* 0x0000000000048947 */ /* 0x008fea0003800000 */
[----:B------:R-:W-:Y:S01]  /*10b90*/  BPT.TRAP 0x1 ;  /* 0x000000040000795c */ /* 0x000fe20000300000 */
.L_x_1002:
[----:B------:R-:W-:Y:S01]  /*10ba0*/  R2UR UR11, R18 ;  /* 0x00000000120b72ca */ /* 0x000fe200000e0000 */
[----:B------:R-:W-:Y:S01]  /*10bb0*/  ULDC.64 UR4, c[0x0][0x198] ;  /* 0x0000660000047ab9 */ /* 0x000fe20000000a00 */
[----:B-----5:R-:W-:Y:S01]  /*10bc0*/  R2UR UR13, R16 ;  /* 0x00000000100d72ca */ /* 0x020fe200000e0000 */
[----:B------:R-:W-:Y:S01]  /*10bd0*/  UIADD3 UR4, UP0, UR4, 0x370, URZ ;  /* 0x0000037004047890 */ /* 0x000fe2000ff1e03f */
[----:B------:R-:W-:Y:S01]  /*10be0*/  PLOP3.LUT P0, PT, PT, PT, PT, 0x80, 0x0 ;  /* 0x000000000000781c */ /* 0x000fe20003f0f070 */
[----:B------:R-:W-:Y:S01]  /*10bf0*/  UIADD3 UR8, UR38, 0x18400, URZ ;  /* 0x0001840026087890 */ /* 0x000fe2000fffe03f */
[----:B------:R-:W-:Y:S01]  /*10c00*/  LOP3.LUT R17, R17, 0xfffffffd, RZ, 0xc0, !PT ;  /* 0xfffffffd11117812 */ /* 0x000fe200078ec0ff */
[----:B------:R-:W-:Y:S02]  /*10c10*/  UIADD3 UR9, UR38, 0x2a830, URZ ;  /* 0x0002a83026097890 */ /* 0x000fe4000fffe03f */
[----:B------:R-:W-:Y:S02]  /*10c20*/  UIADD3.X UR5, URZ, UR5, URZ, UP0, !UPT ;  /* 0x000000053f057290 */ /* 0x000fe400087fe43f */
[----:B------:R-:W-:-:S02]  /*10c30*/  UIADD3 UR24, UR38, 0x1b400, URZ ;  /* 0x0001b40026187890 */ /* 0x000fc4000fffe03f */
[----:B------:R-:W-:Y:S02]  /*10c40*/  UIMAD UR11, UR11, 0x60, URZ ;  /* 0x000000600b0b78a4 */ /* 0x000fe4000f8e023f */
        /* <DEDUP_REMOVED lines=13> */
[----:B------:R-:W-:Y:S01]  /*10d20*/  UMOV UR21, UR13 ;  /* 0x0000000d00157c82 */ /* 0x000fe20008000000 */
[----:B------:R3:W-:Y:S01]  /*10d30*/  UTMALDG.4D [UR8], [UR4], desc[UR6] ;  /* 0x00000608040075b4 */ /* 0x0007e20008019000 */
[----:B------:R-:W-:Y:S01]  /*10d40*/  UMOV UR19, UR11 ;  /* 0x0000000b00137c82 */ /* 0x000fe20008000000 */
[----:B------:R-:W-:Y:S01]  /*10d50*/  @P0 LOP3.LUT R17, R17, 0x2, RZ, 0xfc, !PT ;  /* 0x0000000211110812 */ /* 0x000fe200078efcff */
[----:B------:R3:W-:Y:S01]  /*10d60*/  UTMALDG.4D [UR24], [UR4], desc[UR6] ;  /* 0x00000618040075b4 */ /* 0x0007e20008019000 */
[----:B------:R3:W-:Y:S02]  /*10d70*/  UTMALDG.4D [UR16], [UR4], desc[UR6] ;  /* 0x00000610040075b4 */ /* 0x0007e40008019000 */
[----:B---3--:R-:W-:-:S03]  /*10d80*/  NOP ;  /* 0x0000000000007918 */ /* 0x008fc60000000000 */
.L_x_998:
        /* <DEDUP_REMOVED lines=11> */
[----:B-1----:R-:W1:Y:S01]  /*10e40*/  LDC.64 R2, c[0x4][R2] ;  /* 0x0100000002027b82 */ /* 0x002e620000000a00 */
        /* <DEDUP_REMOVED lines=9> */
[----:B-12---:R-:W-:Y:S05]  /*10ee0*/  CALL.ABS.NOINC R2 ;  /* 0x0000000002007343 */ /* 0x006fea0003c00000 */
.L_x_1003:
[----:B------:R-:W0:Y:S01]  /*10ef0*/  S2R R4, SR_CTAID.Z ;  /* 0x0000000000047919 */ /* 0x000e220000002700 */
[----:B------:R-:W3:Y:S01]  /*10f00*/  LDC R8, c[0x0][0x448] ;  /* 0x00011200ff087b82 */ /* 0x000ee20000000800 */
[----:B------:R-:W-:Y:S01]  /*10f10*/  USHF.R.S32.HI UR4, URZ, 0x1f, UR36 ;  /* 0x0000001f3f047899 */ /* 0x000fe20008011424 */
[----:B------:R-:W4:Y:S01]  /*10f20*/  S2R R11, SR_TID.X ;  /* 0x00000000000b7919 */ /* 0x000f220000002100 */
[----:B------:R-:W-:Y:S02]  /*10f30*/  ULDC.64 UR8, c[0x0][0x2d8] ;  /* 0x0000b60000087ab9 */ /* 0x000fe40000000a00 */
[----:B------:R-:W-:-:S03]  /*10f40*/  UIMAD UR6, UR4, UR8, URZ ;  /* 0x00000008040672a4 */ /* 0x000fc6000f8e023f */
[----:B-1----:R-:W2:Y:S01]  /*10f50*/  LDC.64 R2, c[0x0][0x2e0] ;  /* 0x0000b800ff027b82 */ /* 0x002ea20000000a00 */
[----:B------:R-:W-:Y:S02]  /*10f60*/  UIMAD.WIDE.U32 UR4, UR36, UR8, URZ ;  /* 0x00000008240472a5 */ /* 0x000fe4000f8e003f */
[----:B------:R-:W-:-:S04]  /*10f70*/  UIMAD UR6, UR36, UR9, UR6 ;  /* 0x00000009240672a4 */ /* 0x000fc8000f8e0206 */
[----:B------:R-:W-:Y:S01]  /*10f80*/  UIADD3 UR5, UR5, UR6, URZ ;  /* 0x0000000605057290 */ /* 0x000fe2000fffe03f */
[----:B---3--:R-:W-:Y:S02]  /*10f90*/  ISETP.NE.AND P0, PT, R8, 0x1, PT ;  /* 0x000000010800780c */ /* 0x008fe40003f05270 */
[----:B0-----:R-:W-:Y:S02]  /*10fa0*/  SHF.R.S32.HI R5, RZ, 0x1f, R4 ;  /* 0x0000001fff057819 */ /* 0x001fe40000011404 */
[----:B----4-:R-:W-:-:S03]  /*10fb0*/  LOP3.LUT R9, R11, 0x7f, RZ, 0xc0, !PT ;  /* 0x0000007f0b097812 */ /* 0x010fc600078ec0ff */
[-C--:B--2---:R-:W-:Y:S02]  /*10fc0*/  IMAD R0, R5, R2.reuse, RZ ;  /* 0x0000000205007224 */ /* 0x084fe400078e02ff */
[----:B------:R-:W-:Y:S02]  /*10fd0*/  IMAD.SHL.U32 R7, R11, 0x10, RZ ;  /* 0x000000100b077824 */ /* 0x000fe400078e00ff */
[C---:B------:R-:W-:Y:S02]  /*10fe0*/  IMAD R5, R4.reuse, R3, R0 ;  /* 0x0000000304057224 */ /* 0x040fe400078e0200 */
[----:B------:R-:W-:Y:S01]  /*10ff0*/  IMAD.WIDE.U32 R2, R4, R2, UR4 ;  /* 0x0000000404027e25 */ /* 0x000fe2000f8e0002 */
[----:B------:R-:W0:Y:S01]  /*11000*/  @P0 LDC R0, c[0x0][0x450] ;  /* 0x00011400ff000b82 */ /* 0x000e220000000800 */
[----:B------:R-:W-:Y:S01]  /*11010*/  SHF.R.U32.HI R4, RZ, 0x3, R9 ;  /* 0x00000003ff047819 */ /* 0x000fe20000011609 */
[----:B------:R-:W-:Y:S01]  /*11020*/  ULDC.64 UR4, c[0x0][0x2d0] ;  /* 0x0000b40000047ab9 */ /* 0x000fe20000000a00 */
[----:B------:R-:W-:-:S02]  /*11030*/  IMAD.IADD R3, R3, 0x1, R5 ;  /* 0x0000000103037824 */ /* 0x000fc400078e0205 */
[----:B------:R-:W-:-:S03]  /*11040*/  LOP3.LUT R6, R4, 0x70, R7, 0xf8, !PT ;  /* 0x0000007004067812 */ /* 0x000fc600078ef807 */
[----:B------:R-:W1:Y:S02]  /*11050*/  @P0 LDC R5, c[0x0][0x44c] ;  /* 0x00011300ff050b82 */ /* 0x000e640000000800 */
[----:B------:R-:W-:-:S04]  /*11060*/  VIADD R6, R6, UR42 ;  /* 0x0000002a06067c36 */ /* 0x000fc80008000000 */
[----:B-1----:R-:W-:-:S04]  /*11070*/  @P0 IMAD.HI.U32 R7, R6, R5, RZ ;  /* 0x0000000506070227 */ /* 0x002fc800078e00ff */
[----:B------:R-:W-:Y:S01]  /*11080*/  IMAD.MOV.U32 R5, RZ, RZ, R6 ;  /* 0x000000ffff057224 */ /* 0x000fe200078e0006 */
[----:B0-----:R-:W-:-:S05]  /*11090*/  @P0 SHF.R.U32.HI R5, RZ, R0, R7 ;  /* 0x00000000ff050219 */ /* 0x001fca0000011607 */
[----:B------:R-:W-:Y:S02]  /*110a0*/  IMAD.MOV R7, RZ, RZ, -R5 ;  /* 0x000000ffff077224 */ /* 0x000fe400078e0a05 */
[----:B------:R-:W-:-:S04]  /*110b0*/  IMAD.WIDE.U32 R2, R5, UR4, R2 ;  /* 0x0000000405027c25 */ /* 0x000fc8000f8e0002 */
[----:B------:R-:W-:Y:S01]  /*110c0*/  IMAD R0, R8, R7, R6 ;  /* 0x0000000708007224 */ /* 0x000fe200078e0206 */
[----:B------:R-:W-:Y:S01]  /*110d0*/  SHF.R.S32.HI R6, RZ, 0x1f, R5 ;  /* 0x0000001fff067819 */ /* 0x000fe20000011405 */
[----:B------:R-:W-:-:S04]  /*110e0*/  IMAD.SHL.U32 R7, R9, 0x8, RZ ;  /* 0x0000000809077824 */ /* 0x000fc800078e00ff */
[----:B------:R-:W-:-:S04]  /*110f0*/  IMAD R6, R6, UR4, RZ ;  /* 0x0000000406067c24 */ /* 0x000fc8000f8e02ff */
[----:B------:R-:W-:Y:S01]  /*11100*/  IMAD R5, R5, UR5, R6 ;  /* 0x0000000505057c24 */ /* 0x000fe2000f8e0206 */
[----:B------:R-:W-:-:S03]  /*11110*/  ULDC.64 UR4, c[0x0][0x2c8] ;  /* 0x0000b20000047ab9 */ /* 0x000fc60000000a00 */
[----:B------:R-:W-:Y:S01]  /*11120*/  IMAD.IADD R3, R3, 0x1, R5 ;  /* 0x0000000103037824 */ /* 0x000fe200078e0205 */
[----:B------:R-:W-:Y:S01]  /*11130*/  SHF.R.S32.HI R5, RZ, 0x1f, R0 ;  /* 0x0000001fff057819 */ /* 0x000fe20000011400 */
[----:B------:R-:W-:-:S04]  /*11140*/  IMAD.WIDE.U32 R2, R0, UR4, R2 ;  /* 0x0000000400027c25 */ /* 0x000fc8000f8e0002 */
[----:B------:R-:W-:-:S04]  /*11150*/  IMAD R5, R5, UR4, RZ ;  /* 0x0000000405057c24 */ /* 0x000fc8000f8e02ff */
[----:B------:R-:W-:Y:S01]  /*11160*/  IMAD R5, R0, UR5, R5 ;  /* 0x0000000500057c24 */ /* 0x000fe2000f8e0205 */
[----:B------:R-:W-:Y:S02]  /*11170*/  ULDC.64 UR4, c[0x0][0x280] ;  /* 0x0000a00000047ab9 */ /* 0x000fe40000000a00 */
[----:B------:R-:W-:Y:S01]  /*11180*/  LEA R0, P0, R2, UR4, 0x1 ;  /* 0x0000000402007c11 */ /* 0x000fe2000f8008ff */
[----:B------:R-:W-:Y:S01]  /*11190*/  IMAD.IADD R3, R3, 0x1, R5 ;  /* 0x0000000103037824 */ /* 0x000fe200078e0205 */
[----:B------:R-:W-:-:S04]  /*111a0*/  ULDC UR4, c[0x0][0x2b8] ;  /* 0x0000ae0000047ab9 */ /* 0x000fc80000000800 */
        /* <DEDUP_REMOVED lines=14> */
[----:B------:R-:W-:Y:S01]  /*11290*/  SHFL.IDX PT, R2, R6, RZ, 0x181f ;  /* 0x00181fff06027589 */ /* 0x000fe200000e0000 */
[----:B------:R-:W-:Y:S01]  /*112a0*/  ULDC UR4, c[0x0][0x288] ;  /* 0x0000a20000047ab9 */ /* 0x000fe20000000800 */
[----:B------:R-:W-:Y:S01]  /*112b0*/  VIADD R4, R4, UR42 ;  /* 0x0000002a04047c36 */ /* 0x000fe20008000000 */
[----:B------:R-:W-:Y:S01]  /*112c0*/  ULDC.64 UR6, c[0x0][0x208] ;  /* 0x0000820000067ab9 */ /* 0x000fe20000000a00 */
[----:B------:R-:W0:Y:S01]  /*112d0*/  SHFL.IDX PT, R3, R0, RZ, 0x181f ;  /* 0x00181fff00037589 */ /* 0x000e2200000e0000 */
[----:B------:R-:W-:Y:S02]  /*112e0*/  IMAD R5, R8, UR4, RZ ;  /* 0x0000000408057c24 */ /* 0x000fe4000f8e02ff */
[C---:B------:R-:W-:Y:S01]  /*112f0*/  VIADD R8, R4.reuse, 0x10 ;  /* 0x0000001004087836 */ /* 0x040fe20000000000 */
[----:B------:R-:W-:Y:S02]  /*11300*/  SHFL.IDX PT, R14, R0, 0x1, 0x181f ;  /* 0x00381f00000e7f89 */ /* 0x000fe400000e0000 */
[----:B------:R-:W-:-:S13]  /*11310*/  ISETP.GE.AND P3, PT, R4, R5, PT ;  /* 0x000000050400720c */ /* 0x000fda0003f66270 */
        /* <DEDUP_REMOVED lines=8> */
[----:B------:R-:W-:-:S03]  /*113a0*/  ISETP.GE.AND P3, PT, R8, R5, PT ;  /* 0x000000050800720c */ /* 0x000fc60003f66270 */
[----:B------:R-:W1:Y:S01]  /*113b0*/  SHFL.IDX PT, R8, R6, 0x1, 0x181f ;  /* 0x00381f0006087f89 */ /* 0x000e6200000e0000 */
[----:B0-----:R-:W-:-:S09]  /*113c0*/  VIADD R2, R4, 0x20 ;  /* 0x0000002004027836 */ /* 0x001fd20000000000 */
[----:B------:R-:W-:Y:S01]  /*113d0*/  @!P3 LEA R20, R7, UR38, 0x1 ;  /* 0x000000260714bc11 */ /* 0x000fe2000f8e08ff */
[----:B-1----:R-:W-:Y:S02]  /*113e0*/  IMAD.MOV.U32 R9, RZ, RZ, R8 ;  /* 0x000000ffff097224 */ /* 0x002fe400078e0008 */
[----:B------:R-:W-:Y:S02]  /*113f0*/  IMAD.MOV.U32 R8, RZ, RZ, R14 ;  /* 0x000000ffff087224 */ /* 0x000fe400078e000e */
[----:B------:R-:W-:Y:S02]  /*11400*/  SHFL.IDX PT, R14, R0, 0x2, 0x181f ;  /* 0x00581f00000e7f89 */ /* 0x000fe400000e0000 */
        /* <DEDUP_REMOVED lines=49> */
[----:B------:R-:W1:Y:S04]  /*11720*/  SHFL.IDX PT, R2, R6, 0x6, 0x181f ;  /* 0x00d81f0006027f89 */ /* 0x000e6800000e0000 */
[----:B0-----:R0:W2:Y:S06]  /*11730*/  SHFL.IDX PT, R8, R6, 0x7, 0x181f ;  /* 0x00f81f0006087f89 */ /* 0x0010ac00000e0000 */
[----:B------:R-:W-:Y:S01]  /*11740*/  @!P3 LEA R21, R7, UR38, 0x1 ;  /* 0x000000260715bc11 */ /* 0x000fe2000f8e08ff */
[----:B-1----:R-:W-:-:S02]  /*11750*/  IMAD.MOV.U32 R3, RZ, RZ, R2 ;  /* 0x000000ffff037224 */ /* 0x002fc400078e0002 */
[----:B------:R-:W-:Y:S02]  /*11760*/  IMAD.MOV.U32 R2, RZ, RZ, R14 ;  /* 0x000000ffff027224 */ /* 0x000fe400078e000e */
[----:B------:R0:W1:Y:S02]  /*11770*/  SHFL.IDX PT, R14, R0, 0x7, 0x181f ;  /* 0x00f81f00000e7f89 */ /* 0x00006400000e0000 */
[----:B------:R-:W-:-:S05]  /*11780*/  @!P3 IMAD.WIDE.U32 R2, R10, 0x2, R2 ;  /* 0x000000020a02b825 */ /* 0x000fca00078e0002 */
[----:B------:R0:W-:Y:S04]  /*11790*/  @!P3 LDGSTS.E.BYPASS.LTC128B.128 [R21+0xf400], desc[UR6][R2.64], !P2 ;  /* 0x0f4000000215bfae */ /* 0x0001e8000d101d46 */
[----:B------:R0:W-:Y:S04]  /*117a0*/  @!P3 LDGSTS.E.BYPASS.LTC128B.128 [R21+0x13400], desc[UR6][R2.64+0x80], !P0 ;  /* 0x134000800215bfae */ /* 0x0001e8000c101d46 */
[----:B--2---:R0:W-:Y:S02]  /*117b0*/  @!P3 LDGSTS.E.BYPASS.LTC128B.128 [R21+0x17400], desc[UR6][R2.64+0x100], !P1 ;  /* 0x174001000215bfae */ /* 0x0041e4000c901d46 */
.L_x_1098:
[----:B------:R-:W-:Y:S01]  /*117c0*/  VIADD R4, R4, 0x70 ;  /* 0x0000007004047836 */ /* 0x000fe20000000000 */
[----:B------:R-:W-:Y:S01]  /*117d0*/  BSSY B0, `(.L_x_1005) ;  /* 0x000000e000007945 */ /* 0x000fe20003800000 */
[----:B01----:R-:W-:Y:S02]  /*117e0*/  IMAD.MOV.U32 R2, RZ, RZ, R14 ;  /* 0x000000ffff027224 */ /* 0x003fe400078e000e */
[----:B------:R-:W-:Y:S01]  /*117f0*/  IMAD.MOV.U32 R3, RZ, RZ, R8 ;  /* 0x000000ffff037224 */ /* 0x000fe200078e0008 */
[----:B------:R-:W-:-:S13]  /*11800*/  ISETP.GE.AND P3, PT, R4, R5, PT ;  /* 0x000000050400720c */ /* 0x000fda0003f66270 */
[----:B------:R-:W-:Y:S05]  /*11810*/  @P3 BRA `(.L_x_1006) ;  /* 0x0000000000243947 */ /* 0x000fea0003800000 */
[----:B------:R-:W-:Y:S01]  /*11820*/  IMAD.WIDE.U32 R10, R10, 0x2, R2 ;  /* 0x000000020a0a7825 */ /* 0x000fe200078e0002 */
[----:B------:R-:W-:Y:S01]  /*11830*/  LEA R7, R7, UR38, 0x1 ;  /* 0x0000002607077c11 */ /* 0x000fe2000f8e08ff */
[----:B------:R-:W-:-:S04]  /*11840*/  ULDC.64 UR4, c[0x0][0x208] ;  /* 0x0000820000047ab9 */ /* 0x000fc80000000a00 */
[----:B------:R-:W-:Y:S01]  /*11850*/  @!PT LDS RZ, [RZ] ;  /* 0x00000000fffff984 */ /* 0x000fe20000000800 */
[----:B------:R-:W-:Y:S01]  /*11860*/  @!PT LDS RZ, [RZ] ;  /* 0x00000000fffff984 */ /* 0x000fe20000000800 */
[----:B------:R-:W-:Y:S01]  /*11870*/  @!PT LDS RZ, [RZ] ;  /* 0x00000000fffff984 */ /* 0x000fe20000000800 */
[----:B------:R0:W-:Y:S04]  /*11880*/  LDGSTS.E.BYPASS.LTC128B.128 [R7+0xfc00], desc[UR4][R10.64], !P2 ;  /* 0x0fc000000a077fae */ /* 0x0001e8000d101d44 */
[----:B------:R0:W-:Y:S04]  /*11890*/  LDGSTS.E.BYPASS.LTC128B.128 [R7+0x13c00], desc[UR4][R10.64+0x80], !P0 ;  /* 0x13c000800a077fae */ /* 0x0001e8000c101d44 */
[----:B------:R0:W-:Y:S02]  /*118a0*/  LDGSTS.E.BYPASS.LTC128B.128 [R7+0x17c00], desc[UR4][R10.64+0x100], !P1 ;  /* 0x17c001000a077fae */ /* 0x0001e4000c901d44 */
.L_x_1006:
[----:B------:R-:W-:Y:S05]  /*118b0*/  BSYNC B0 ;  /* 0x0000000000007941 */ /* 0x000fea0003800000 */
.L_x_1005:
        /* <DEDUP_REMOVED lines=13> */
.L_x_1099:
[----:B------:R-:W-:Y:S02]  /*11990*/  IMAD.MOV.U32 R9, RZ, RZ, 0x1 ;  /* 0x00000001ff097424 */ /* 0x000fe400078e00ff */
[----:B-1----:R-:W-:Y:S01]  /*119a0*/  IMAD.MOV.U32 R0, RZ, RZ, RZ ;  /* 0x000000ffff007224 */ /* 0x002fe200078e00ff */
[----:B------:R-:W-:Y:S06]  /*119b0*/  @!P1 BRA `(.L_x_1008) ;  /* 0x0000001800f89947 */ /* 0x000fec0003800000 */
[----:B------:R-:W2:Y:S04]  /*119c0*/  LDL.LU R2, [R1+0xc] ;  /* 0x00000c0001027983 */ /* 0x000ea80000300800 */
[----:B------:R-:W3:Y:S04]  /*119d0*/  LDL.LU R4, [R1+0x8] ;  /* 0x0000080001047983 */ /* 0x000ee80000300800 */
[----:B------:R-:W4:Y:S01]  /*119e0*/  LDL.LU R3, [R1+0x4] ;  /* 0x0000040001037983 */ /* 0x000f220000300800 */
[----:B------:R-:W-:Y:S01]  /*119f0*/  UIADD3 UR4, UR41, 0x1, URZ ;  /* 0x0000000129047890 */ /* 0x000fe2000fffe03f */
[----:B------:R-:W-:-:S05]  /*11a00*/  IMAD.MOV.U32 R9, RZ, RZ, 0x1 ;  /* 0x00000001ff097424 */ /* 0x000fca00078e00ff */
[----:B--2---:R-:W-:Y:S01]  /*11a10*/  IMAD R2, R2, UR4, RZ ;  /* 0x0000000402027c24 */ /* 0x004fe2000f8e02ff */
[----:B------:R-:W-:-:S04]  /*11a20*/  ULOP3.LUT UR4, URZ, UR39, URZ, 0x33, !UPT ;  /* 0x000000273f047292 */ /* 0x000fc8000f8e333f */
[----:B------:R-:W-:Y:S02]  /*11a30*/  LOP3.LUT R2, RZ, R2, RZ, 0x33, !PT ;  /* 0x00000002ff027212 */ /* 0x000fe400078e33ff */
[----:B----4-:R-:W-:Y:S02]  /*11a40*/  LOP3.LUT R3, RZ, R3, RZ, 0x33, !PT ;  /* 0x00000003ff037212 */ /* 0x010fe400078e33ff */
[----:B---3--:R-:W-:Y:S01]  /*11a50*/  VIADDMNMX R2, R2, -R4, UR4, !PT ;  /* 0x0000000402027e46 */ /* 0x008fe2000f800904 */
[----:B------:R-:W-:Y:S01]  /*11a60*/  ULOP3.LUT UR4, URZ, UR40, URZ, 0x33, !UPT ;  /* 0x000000283f047292 */ /* 0x000fe2000f8e333f */
[----:B------:R-:W1:Y:S05]  /*11a70*/  S2R R4, SR_TID.X ;  /* 0x0000000000047919 */ /* 0x000e6a0000002100 */
[----:B------:R-:W-:-:S04]  /*11a80*/  VIMNMX R2, R2, UR4, !PT ;  /* 0x0000000402027c48 */ /* 0x000fc8000ffe0100 */
[----:B------:R-:W-:-:S05]  /*11a90*/  VIADDMNMX R3, R2, 0x2, R3, !PT ;  /* 0x0000000202037846 */ /* 0x000fca0007800103 */
[----:B------:R-:W-:-:S05]  /*11aa0*/  VIADD R5, R3, 0xfffffffe ;  /* 0xfffffffe03057836 */ /* 0x000fca0000000000 */
[-C--:B------:R-:W-:Y:S02]  /*11ab0*/  ISETP.NE.AND P0, PT, R5, R2.reuse, PT ;  /* 0x000000020500720c */ /* 0x080fe40003f05270 */
[----:B------:R-:W-:-:S05]  /*11ac0*/  LOP3.LUT R2, RZ, R2, RZ, 0x33, !PT ;  /* 0x00000002ff027212 */ /* 0x000fca00078e33ff */
[----:B------:R-:W-:-:S05]  /*11ad0*/  IMAD.IADD R2, R3, 0x1, R2 ;  /* 0x0000000103027824 */ /* 0x000fca00078e0202 */
[----:B0-----:R-:W-:Y:S02]  /*11ae0*/  LOP3.LUT R11, R2, 0x1, RZ, 0xc0, !PT ;  /* 0x00000001020b7812 */ /* 0x001fe400078ec0ff */
[----:B-1----:R-:W-:Y:S01]  /*11af0*/  LOP3.LUT R10, R4, 0x1f, RZ, 0xc0, !PT ;  /* 0x0000001f040a7812 */ /* 0x002fe200078ec0ff */
[----:B------:R-:W-:Y:S01]  /*11b00*/  IMAD.MOV.U32 R4, RZ, RZ, R16 ;  /* 0x000000ffff047224 */ /* 0x000fe200078e0010 */
[----:B------:R-:W-:Y:S06]  /*11b10*/  @!P0 BRA `(.L_x_1009) ;  /* 0x0000001000748947 */ /* 0x000fec0003800000 */
[----:B------:R-:W-:Y:S01]  /*11b20*/  BSSY B0, `(.L_x_1009) ;  /* 0x000011c000007945 */ /* 0x000fe20003800000 */
[----:B------:R-:W-:Y:S02]  /*11b30*/  IMAD.IADD R7, R2, 0x1, -R11 ;  /* 0x0000000102077824 */ /* 0x000fe400078e0a0b */
[----:B------:R-:W-:Y:S02]  /*11b40*/  IMAD.MOV.U32 R8, RZ, RZ, 0x1 ;  /* 0x00000001ff087424 */ /* 0x000fe400078e00ff */
[----:B------:R-:W-:-:S07]  /*11b50*/  IMAD.MOV.U32 R4, RZ, RZ, R16 ;  /* 0x000000ffff047224 */ /* 0x000fce00078e0010 */
.L_x_1042:
[----:B------:R-:W-:Y:S01]  /*11b60*/  LOP3.LUT P0, RZ, R17, 0x2, RZ, 0xc0, !PT ;  /* 0x0000000211ff7812 */ /* 0x000fe2000780c0ff */
[----:B------:R-:W-:Y:S01]  /*11b70*/  VIADD R7, R7, 0xfffffffe ;  /* 0xfffffffe07077836 */ /* 0x000fe20000000000 */
[----:B------:R-:W-:Y:S04]  /*11b80*/  BSSY B1, `(.L_x_1010) ;  /* 0x0000088000017945 */ /* 0x000fe80003800000 */
[----:B------:R-:W-:-:S07]  /*11b90*/  ISETP.NE.AND P1, PT, R7, RZ, PT ;  /* 0x000000ff0700720c */ /* 0x000fce0003f25270 */
[----:B------:R-:W-:Y:S06]  /*11ba0*/  @!P0 BRA `(.L_x_1011) ;  /* 0x0000000800148947 */ /* 0x000fec0003800000 */
[----:B------:R-:W-:Y:S01]  /*11bb0*/  LOP3.LUT P0, RZ, R17, 0x1, RZ, 0xc0, !PT ;  /* 0x0000000111ff7812 */ /* 0x000fe2000780c0ff */
[----:B------:R-:W-:-:S12]  /*11bc0*/  IMAD.MOV.U32 R9, RZ, RZ, R6 ;  /* 0x000000ffff097224 */ /* 0x000fd800078e0006 */
[----:B------:R-:W-:Y:S05]  /*11bd0*/  @!P0 BRA `(.L_x_1012) ;  /* 0x0000000000508947 */ /* 0x000fea0003800000 */
[----:B------:R-:W2:Y:S01]  /*11be0*/  LDL R12, [R1] ;  /* 0x00000000010c7983 */ /* 0x000ea20000100800 */
[----:B------:R-:W0:Y:S01]  /*11bf0*/  LDC R5, c[0x0][0x43c] ;  /* 0x00010f00ff057b82 */ /* 0x000e220000000800 */
[----:B------:R-:W-:Y:S01]  /*11c00*/  ULDC.64 UR4, c[0x0][0x428] ;  /* 0x00010a0000047ab9 */ /* 0x000fe20000000a00 */
[----:B------:R-:W-:Y:S01]  /*11c10*/  ULDC.64 UR6, c[0x0][0x208] ;  /* 0x0000820000067ab9 */ /* 0x000fe20000000a00 */
        /* <DEDUP_REMOVED lines=8> */
[----:B------:R-:W-:-:S04]  /*11ca0*/  IMAD.WIDE.U32 R2, R19, UR4, R2 ;  /* 0x0000000413027c25 */ /* 0x000fc8000f8e0002 */
[----:B--2---:R-:W-:-:S04]  /*11cb0*/  IMAD R4, R12, UR4, RZ ;  /* 0x000000040c047c24 */ /* 0x004fc8000f8e02ff */
[----:B------:R-:W-:Y:S01]  /*11cc0*/  IMAD R5, R19, UR5, R4 ;  /* 0x0000000513057c24 */ /* 0x000fe2000f8e0204 */
[----:B------:R-:W-:Y:S02]  /*11cd0*/  ULDC.64 UR4, c[0x0][0x418] ;  /* 0x0001060000047ab9 */ /* 0x000fe40000000a00 */
[----:B------:R-:W-:Y:S01]  /*11ce0*/  LEA R4, P0, R2, UR4, 0x2 ;  /* 0x0000000402047c11 */ /* 0x000fe2000f8010ff */
[----:B------:R-:W-:-:S05]  /*11cf0*/  IMAD.IADD R5, R5, 0x1, R3 ;  /* 0x0000000105057824 */ /* 0x000fca00078e0203 */
[----:B------:R-:W-:-:S05]  /*11d00*/  LEA.HI.X R5, R2, UR5, R5, 0x2, P0 ;  /* 0x0000000502057c11 */ /* 0x000fca00080f1405 */
[----:B------:R0:W5:Y:S02]  /*11d10*/  LDG.E R4, desc[UR6][R4.64] ;  /* 0x0000000604047981 */ /* 0x000164000c1e1900 */
.L_x_1012:
[----:B------:R-:W1:Y:S01]  /*11d20*/  S2R R2, SR_TID.X ;  /* 0x0000000000027919 */ /* 0x000e620000002100 */
[----:B------:R-:W-:Y:S01]  /*11d30*/  BSSY B2, `(.L_x_1013) ;  /* 0x0000006000027945 */ /* 0x000fe20003800000 */
[----:B-1----:R-:W-:Y:S02]  /*11d40*/  LOP3.LUT R3, R2, 0x7f, RZ, 0xc0, !PT ;  /* 0x0000007f02037812 */ /* 0x002fe400078ec0ff */
[----:B------:R-:W-:Y:S02]  /*11d50*/  SHF.L.U32 R2, R8, 0x1f, RZ ;  /* 0x0000001f08027819 */ /* 0x000fe400000006ff */
[----:B------:R-:W-:Y:S02]  /*11d60*/  ISETP.NE.AND P2, PT, R3, RZ, PT ;  /* 0x000000ff0300720c */ /* 0x000fe40003f45270 */
[----:B------:R-:W1:Y:S02]  /*11d70*/  SYNCS.PHASECHK.TRANS64.TRYWAIT P0, [UR38+0x2a848], R2 ;  /* 0x02a84802ff0075a7 */ /* 0x000e640008000166 */
[----:B-1----:R-:W-:Y:S09]  /*11d80*/  @!P0 BRA `(.L_x_1014) ;  /* 0x0000002c00d48947 */ /* 0x002ff20003800000 */
.L_x_1100:
[----:B------:R-:W-:Y:S05]  /*11d90*/  BSYNC B2 ;  /* 0x0000000000027941 */ /* 0x000fea0003800000 */
.L_x_1013:
[----:B------:R-:W-:Y:S04]  /*11da0*/  BSSY B2, `(.L_x_1015) ;  /* 0x0000007000027945 */ /* 0x000fe80003800000 */
[----:B------:R-:W-:Y:S05]  /*11db0*/  @P2 BRA `(.L_x_1016) ;  /* 0x0000000000142947 */ /* 0x000fea0003800000 */
[----:B------:R-:W-:Y:S01]  /*11dc0*/  ISETP.NE.AND P0, PT, R10, RZ, PT ;  /* 0x000000ff0a00720c */ /* 0x000fe20003f05270 */
[----:B-1----:R-:W-:-:S04]  /*11dd0*/  IMAD.MOV.U32 R3, RZ, RZ, 0x9000 ;  /* 0x00009000ff037424 */ /* 0x002fc800078e00ff */
[----:B------:R2:W-:Y:S08]  /*11de0*/  SYNCS.ARRIVE.TRANS64 RZ, [UR38+0x2a838], R3 ;  /* 0x02a83803ffff79a7 */ /* 0x0005f00008000026 */
[----:B--2---:R-:W-:Y:S05]  /*11df0*/  @!P0 BRA `(.L_x_1016) ;  /* 0x0000000000048947 */ /* 0x004fea0003800000 */
[----:B------:R-:W-:Y:S01]  /*11e00*/  BPT.TRAP 0x1 ;  /* 0x000000040000795c */ /* 0x000fe20000300000 */
.L_x_1016:
[----:B------:R-:W-:Y:S05]  /*11e10*/  BSYNC B2 ;  /* 0x0000000000027941 */ /* 0x000fea0003800000 */
.L_x_1015:
[----:B0-----:R-:W-:Y:S01]  /*11e20*/  IMAD.MOV.U32 R5, RZ, RZ, RZ ;  /* 0x000000ffff057224 */ /* 0x001fe200078e00ff */
[----:B------:R-:W-:Y:S01]  /*11e30*/  ULDC.64 UR4, c[0x0][0x198] ;  /* 0x0000660000047ab9 */ /* 0x000fe20000000a00 */
[----:B------:R-:W-:Y:S01]  /*11e40*/  PLOP3.LUT P0, PT, PT, PT, PT, 0x80, 0x0 ;  /* 0x000000000000781c */ /* 0x000fe20003f0f070 */
[----:B------:R-:W-:Y:S01]  /*11e50*/  UIADD3 UR4, UP0, UR4, 0x370, URZ ;  /* 0x0000037004047890 */ /* 0x000fe2000ff1e03f */
[----:B-1----:R-:W-:Y:S01]  /*11e60*/  IMAD R3, R9, 0x60, RZ ;  /* 0x0000006009037824 */ /* 0x002fe200078e02ff */
[----:B------:R-:W-:Y:S01]  /*11e70*/  R2UR UR34, R5 ;  /* 0x00000000052272ca */ /* 0x000fe200000e0000 */
[----:B------:R-:W-:Y:S02]  /*11e80*/  UIADD3 UR32, UR38, 0x21400, URZ ;  /* 0x0002140026207890 */ /* 0x000fe4000fffe03f */
[----:B------:R-:W-:Y:S02]  /*11e90*/  UIADD3 UR33, UR38, 0x2a838, URZ ;  /* 0x0002a83826217890 */ /* 0x000fe4000fffe03f */
[----:B------:R-:W-:Y:S01]  /*11ea0*/  UIADD3.X UR5, URZ, UR5, URZ, UP0, !UPT ;  /* 0x000000053f057290 */ /* 0x000fe200087fe43f */
[----:B------:R-:W-:Y:S01]  /*11eb0*/  UMOV UR6, 0x0 ;  /* 0x0000000000067882 */ /* 0x000fe20000000000 */
[----:B------:R-:W-:-:S10]  /*11ec0*/  UMOV UR7, 0x14f00000 ;  /* 0x14f0000000077882 */ /* 0x000fd40000000000 */
.L_x_1017:
[----:B------:R-:W-:-:S13]  /*11ed0*/  @P0 ELECT P3, URZ, PT ;  /* 0x00000000003f082f */ /* 0x000fda0003860000 */
[----:B-----5:R-:W-:Y:S02]  /*11ee0*/  @P3 R2UR UR37, R4 ;  /* 0x00000000042532ca */ /* 0x020fe400000e0000 */
[----:B------:R-:W-:Y:S02]  /*11ef0*/  @P3 R2UR UR35, R3 ;  /* 0x00000000032332ca */ /* 0x000fe400000e0000 */
[----:B------:R-:W-:Y:S02]  /*11f00*/  @P3 PLOP3.LUT P0, PT, P3, PT, PT, 0x8, 0x0 ;  /* 0x000000000000381c */ /* 0x000fe40001f0e170 */
[----:B------:R-:W-:-:S09]  /*11f10*/  PLOP3.LUT P3, PT, PT, PT, PT, 0x8, 0x0 ;  /* 0x000000000000781c */ /* 0x000fd20003f6e170 */
[----:B------:R0:W-:Y:S02]  /*11f20*/  UTMALDG.4D [UR32], [UR4], desc[UR6] ;  /* 0x00000620040075b4 */ /* 0x0001e40008019000 */
[----:B0-----:R-:W-:Y:S05]  /*11f30*/  @P0 BRA.U.ANY `(.L_x_1017) ;  /* 0xfffffffd00e40947 */ /* 0x001fea000393ffff */
[----:B------:R-:W-:Y:S01]  /*11f40*/  IMAD.MOV.U32 R12, RZ, RZ, 0x40 ;  /* 0x00000040ff0c7424 */ /* 0x000fe200078e00ff */
[----:B------:R-:W-:Y:S01]  /*11f50*/  PLOP3.LUT P0, PT, PT, PT, PT, 0x80, 0x0 ;  /* 0x000000000000781c */ /* 0x000fe20003f0f070 */
[----:B------:R-:W-:Y:S01]  /*11f60*/  UIADD3 UR8, UR38, 0x24400, URZ ;  /* 0x0002440026087890 */ /* 0x000fe2000fffe03f */
[----:B------:R-:W-:Y:S02]  /*11f70*/  UMOV UR6, 0x0 ;  /* 0x0000000000067882 */ /* 0x000fe40000000000 */
[----:B------:R-:W-:Y:S01]  /*11f80*/  R2UR UR10, R12 ;  /* 0x000000000c0a72ca */ /* 0x000fe200000e0000 */
[----:B------:R-:W-:-:S14]  /*11f90*/  UMOV UR7, 0x14f00000 ;  /* 0x14f0000000077882 */ /* 0x000fdc0000000000 */
.L_x_1018:
        /* <DEDUP_REMOVED lines=14> */
.L_x_1019:
        /* <DEDUP_REMOVED lines=12> */
.L_x_1101:
[----:B------:R-:W-:Y:S05]  /*12140*/  BSYNC B2 ;  /* 0x0000000000027941 */ /* 0x000fea0003800000 */
.L_x_1020:
[----:B------:R-:W-:Y:S01]  /*12150*/  BSSY B2, `(.L_x_1022) ;  /* 0x0000009000027945 */ /* 0x000fe20003800000 */
[----:B0-----:R-:W-:Y:S02]  /*12160*/  IMAD.MOV.U32 R2, RZ, RZ, 0x0 ;  /* 0x00000000ff027424 */ /* 0x001fe400078e00ff */
[----:B------:R-:W-:Y:S01]  /*12170*/  IMAD.MOV.U32 R3, RZ, RZ, 0x14f00000 ;  /* 0x14f00000ff037424 */ /* 0x000fe200078e00ff */
[----:B------:R-:W-:Y:S06]  /*12180*/  @P2 BRA `(.L_x_1023) ;  /* 0x0000000000142947 */ /* 0x000fec0003800000 */
[----:B------:R-:W-:Y:S01]  /*12190*/  ISETP.NE.AND P0, PT, R10, RZ, PT ;  /* 0x000000ff0a00720c */ /* 0x000fe20003f05270 */
[----:B------:R-:W-:-:S04]  /*121a0*/  IMAD.MOV.U32 R13, RZ, RZ, 0x6000 ;  /* 0x00006000ff0d7424 */ /* 0x000fc800078e00ff */
[----:B------:R0:W-:Y:S08]  /*121b0*/  SYNCS.ARRIVE.TRANS64 RZ, [UR38+0x2a850], R13 ;  /* 0x02a8500dffff79a7 */ /* 0x0001f00008000026 */
[----:B0-----:R-:W-:Y:S05]  /*121c0*/  @!P0 BRA `(.L_x_1023) ;  /* 0x0000000000048947 */ /* 0x001fea0003800000 */
[----:B------:R-:W-:Y:S01]  /*121d0*/  BPT.TRAP 0x1 ;  /* 0x000000040000795c */ /* 0x000fe20000300000 */
.L_x_1023:
[----:B------:R-:W-:Y:S05]  /*121e0*/  BSYNC B2 ;  /* 0x0000000000027941 */ /* 0x000fea0003800000 */
.L_x_1022:
[----:B------:R-:W-:Y:S01]  /*121f0*/  R2UR UR6, R2 ;  /* 0x00000000020672ca */ /* 0x000fe200000e0000 */
[----:B------:R-:W-:Y:S01]  /*12200*/  ULDC.64 UR4, c[0x0][0x198] ;  /* 0x0000660000047ab9 */ /* 0x000fe20000000a00 */
[----:B------:R-:W-:Y:S01]  /*12210*/  R2UR UR7, R3 ;  /* 0x00000000030772ca */ /* 0x000fe200000e0000 */
[----:B------:R-:W-:Y:S01]  /*12220*/  UIADD3 UR4, UP0, UR4, 0x470, URZ ;  /* 0x0000047004047890 */ /* 0x000fe2000ff1e03f */
[----:B------:R-:W-:Y:S01]  /*12230*/  R2UR UR10, R5 ;  /* 0x00000000050a72ca */ /* 0x000fe200000e0000 */
[----:B------:R-:W-:Y:S01]  /*12240*/  IMAD R5, R18, 0x60, RZ ;  /* 0x0000006012057824 */ /* 0x000fe200078e02ff */
[----:B------:R-:W-:Y:S01]  /*12250*/  PLOP3.LUT P0, PT, PT, PT, PT, 0x80, 0x0 ;  /* 0x000000000000781c */ /* 0x000fe20003f0f070 */
[----:B------:R-:W-:Y:S02]  /*12260*/  UIADD3 UR8, UR38, 0x400, URZ ;  /* 0x0000040026087890 */ /* 0x000fe4000fffe03f */
[----:B------:R-:W-:Y:S02]  /*12270*/  UIADD3 UR9, UR38, 0x2a850, URZ ;  /* 0x0002a85026097890 */ /* 0x000fe4000fffe03f */
[----:B------:R-:W-:-:S12]  /*12280*/  UIADD3.X UR5, URZ, UR5, URZ, UP0, !UPT ;  /* 0x000000053f057290 */ /* 0x000fd800087fe43f */
.L_x_1024:
        /* <DEDUP_REMOVED lines=13> */
.L_x_1025:
        /* <DEDUP_REMOVED lines=10> */
.L_x_1011:
[----:B------:R-:W-:Y:S05]  /*12400*/  BSYNC B1 ;  /* 0x0000000000017941 */ /* 0x000fea0003800000 */
.L_x_1010:
[----:B------:R-:W-:Y:S01]  /*12410*/  LOP3.LUT P0, RZ, R17, 0x2, RZ, 0xc0, !PT ;  /* 0x0000000211ff7812 */ /* 0x000fe2000780c0ff */
[----:B------:R-:W-:Y:S01]  /*12420*/  BSSY B1, `(.L_x_1026) ;  /* 0x0000088000017945 */ /* 0x000fe20003800000 */
[----:B------:R-:W-:-:S11]  /*12430*/  LOP3.LUT R9, R8, 0x1, RZ, 0x3c, !PT ;  /* 0x0000000108097812 */ /* 0x000fd600078e3cff */
[----:B------:R-:W-:Y:S05]  /*12440*/  @!P0 BRA `(.L_x_1027) ;  /* 0x0000000800148947 */ /* 0x000fea0003800000 */
[----:B------:R-:W-:Y:S01]  /*12450*/  LOP3.LUT P0, RZ, R17, 0x1, RZ, 0xc0, !PT ;  /* 0x0000000111ff7812 */ /* 0x000fe2000780c0ff */
[----:B------:R-:W-:-:S12]  /*12460*/  VIADD R12, R6, 0xffffffff ;  /* 0xffffffff060c7836 */ /* 0x000fd80000000000 */
        /* <DEDUP_REMOVED lines=9> */
[----:B------:R-:W-:-:S05]  /*12500*/  @P0 SHF.R.U32.HI R2, RZ, R3, R4 ;  /* 0x00000003ff020219 */ /* 0x000fca0000011604 */
[----:B------:R-:W-:-:S04]  /*12510*/  IMAD.MOV R3, RZ, RZ, -R2 ;  /* 0x000000ffff037224 */ /* 0x000fc800078e0a02 */
[----:B------:R-:W-:Y:S01]  /*12520*/  IMAD R12, R5, R3, R12 ;  /* 0x00000003050c7224 */ /* 0x000fe200078e020c */
[----:B------:R-:W-:-:S03]  /*12530*/  SHF.R.S32.HI R3, RZ, 0x1f, R2 ;  /* 0x0000001fff037819 */ /* 0x000fc60000011402 */
[----:B------:R-:W-:-:S04]  /*12540*/  IMAD.WIDE.U32 R2, R19, UR4, R2 ;  /* 0x0000000413027c25 */ /* 0x000fc8000f8e0002 */
[----:B--2---:R-:W-:-:S04]  /*12550*/  IMAD R4, R13, UR4, RZ ;  /* 0x000000040d047c24 */ /* 0x004fc8000f8e02ff */
[----:B------:R-:W-:Y:S01]  /*12560*/  IMAD R4, R19, UR5, R4 ;  /* 0x0000000513047c24 */ /* 0x000fe2000f8e0204 */
[----:B------:R-:W-:-:S03]  /*12570*/  ULDC.64 UR4, c[0x0][0x418] ;  /* 0x0001060000047ab9 */ /* 0x000fc60000000a00 */
[----:B------:R-:W-:Y:S01]  /*12580*/  IMAD.IADD R3, R4, 0x1, R3 ;  /* 0x0000000104037824 */ /* 0x000fe200078e0203 */
[----:B------:R-:W-:-:S04]  /*12590*/  LEA R4, P0, R2, UR4, 0x2 ;  /* 0x0000000402047c11 */ /* 0x000fc8000f8010ff */
[----:B------:R-:W-:-:S05]  /*125a0*/  LEA.HI.X R5, R2, UR5, R3, 0x2, P0 ;  /* 0x0000000502057c11 */ /* 0x000fca00080f1403 */
[----:B------:R0:W5:Y:S04]  /*125b0*/  LDG.E R4, desc[UR6][R4.64] ;  /* 0x0000000604047981 */ /* 0x000168000c1e1900 */
.L_x_1028:
[----:B------:R-:W1:Y:S01]  /*125c0*/  S2R R2, SR_TID.X ;  /* 0x0000000000027919 */ /* 0x000e620000002100 */
[----:B------:R-:W-:Y:S01]  /*125d0*/  BSSY B2, `(.L_x_1029) ;  /* 0x0000006000027945 */ /* 0x000fe20003800000 */
[----:B-1----:R-:W-:Y:S02]  /*125e0*/  LOP3.LUT R3, R2, 0x7f, RZ, 0xc0, !PT ;  /* 0x0000007f02037812 */ /* 0x002fe400078ec0ff */
[----:B------:R-:W-:Y:S02]  /*125f0*/  SHF.L.U32 R2, R9, 0x1f, RZ ;  /* 0x0000001f09027819 */ /* 0x000fe400000006ff */
[----:B------:R-:W-:Y:S02]  /*12600*/  ISETP.NE.AND P2, PT, R3, RZ, PT ;  /* 0x000000ff0300720c */ /* 0x000fe40003f45270 */
[----:B------:R-:W1:Y:S02]  /*12610*/  SYNCS.PHASECHK.TRANS64.TRYWAIT P0, [UR38+0x2a840], R2 ;  /* 0x02a84002ff0075a7 */ /* 0x000e640008000166 */
[----:B-1----:R-:W-:Y:S09]  /*12620*/  @!P0 BRA `(.L_x_1030) ;  /* 0x0000002400dc8947 */ /* 0x002ff20003800000 */
.L_x_1102:
[----:B------:R-:W-:Y:S05]  /*12630*/  BSYNC B2 ;  /* 0x0000000000027941 */ /* 0x000fea0003800000 */
.L_x_1029:
[----:B------:R-:W-:Y:S04]  /*12640*/  BSSY B2, `(.L_x_1031) ;  /* 0x0000007000027945 */ /* 0x000fe80003800000 */
[----:B------:R-:W-:Y:S05]  /*12650*/  @P2 BRA `(.L_x_1032) ;  /* 0x0000000000142947 */ /* 0x000fea0003800000 */
[----:B------:R-:W-:Y:S01]  /*12660*/  ISETP.NE.AND P0, PT, R10, RZ, PT ;  /* 0x000000ff0a00720c */ /* 0x000fe20003f05270 */
[----:B-1----:R-:W-:-:S04]  /*12670*/  IMAD.MOV.U32 R2, RZ, RZ, 0x9000 ;  /* 0x00009000ff027424 */ /* 0x002fc800078e00ff */
[----:B------:R2:W-:Y:S08]  /*12680*/  SYNCS.ARRIVE.TRANS64 RZ, [UR38+0x2a830], R2 ;  /* 0x02a83002ffff79a7 */ /* 0x0005f00008000026 */
[----:B--2---:R-:W-:Y:S05]  /*12690*/  @!P0 BRA `(.L_x_1032) ;  /* 0x0000000000048947 */ /* 0x004fea0003800000 */
[----:B------:R-:W-:Y:S01]  /*126a0*/  BPT.TRAP 0x1 ;  /* 0x000000040000795c */ /* 0x000fe20000300000 */
.L_x_1032:
[----:B------:R-:W-:Y:S05]  /*126b0*/  BSYNC B2 ;  /* 0x0000000000027941 */ /* 0x000fea0003800000 */
.L_x_1031:
        /* <DEDUP_REMOVED lines=11> */
.L_x_1033:
[----:B------:R-:W-:-:S13]  /*12770*/  @P0 ELECT P3, URZ, PT ;  /* 0x00000000003f082f */ /* 0x000fda0003860000 */
[----:B-----5:R-:W-:Y:S01]  /*12780*/  @P3 R2UR UR13, R4 ;  /* 0x00000000040d32ca */ /* 0x020fe200000e0000 */
[----:B------:R-:W-:Y:S01]  /*12790*/  UMOV UR12, UR36 ;  /* 0x00000024000c7c82 */ /* 0x000fe20008000000 */
        /* <DEDUP_REMOVED lines=11> */
.L_x_1034:
        /* <DEDUP_REMOVED lines=13> */
.L_x_1035:
        /* <DEDUP_REMOVED lines=12> */
.L_x_1103:
[----:B------:R-:W-:Y:S05]  /*129e0*/  BSYNC B2 ;  /* 0x0000000000027941 */ /* 0x000fea0003800000 */
.L_x_1036:
        /* <DEDUP_REMOVED lines=9> */
.L_x_1039:
[----:B------:R-:W-:Y:S05]  /*12a80*/  BSYNC B2 ;  /* 0x0000000000027941 */ /* 0x000fea0003800000 */
.L_x_1038:
        /* <DEDUP_REMOVED lines=10> */
.L_x_1040:
        /* <DEDUP_REMOVED lines=13> */
.L_x_1041:
        /* <DEDUP_REMOVED lines=10> */
.L_x_1027:
[----:B------:R-:W-:Y:S05]  /*12ca0*/  BSYNC B1 ;  /* 0x0000000000017941 */ /* 0x000fea0003800000 */
.L_x_1026:
[----:B------:R-:W-:Y:S02]  /*12cb0*/  VIADD R6, R6, 0xfffffffe ;  /* 0xfffffffe06067836 */ /* 0x000fe40000000000 */
[----:B------:R-:W-:Y:S01]  /*12cc0*/  IMAD.MOV.U32 R8, RZ, RZ, R9 ;  /* 0x000000ffff087224 */ /* 0x000fe200078e0009 */
[----:B------:R-:W-:Y:S06]  /*12cd0*/  @P1 BRA `(.L_x_1042) ;  /* 0xffffffec00a01947 */ /* 0x000fec000383ffff */
[----:B------:R-:W-:Y:S05]  /*12ce0*/  BSYNC B0 ;  /* 0x0000000000007941 */ /* 0x000fea0003800000 */
.L_x_1009:
[----:B------:R-:W-:Y:S01]  /*12cf0*/  ISETP.NE.AND P0, PT, R11, RZ, PT ;  /* 0x000000ff0b00720c */ /* 0x000fe20003f05270 */
[----:B------:R-:W-:-:S12]  /*12d00*/  BSSY B0, `(.L_x_1008) ;  /* 0x0000089000007945 */ /* 0x000fd80003800000 */
[----:B------:R-:W-:Y:S05]  /*12d10*/  @!P0 BRA `(.L_x_1043) ;  /* 0x00000008001c8947 */ /* 0x000fea0003800000 */
[----:B------:R-:W-:Y:S01]  /*12d20*/  LOP3.LUT P1, RZ, R17, 0x2, RZ, 0xc0, !PT ;  /* 0x0000000211ff7812 */ /* 0x000fe2000782c0ff */
[----:B------:R-:W-:-:S12]  /*12d30*/  IMAD.MOV.U32 R0, RZ, RZ, 0x1 ;  /* 0x00000001ff007424 */ /* 0x000fd800078e00ff */
[----:B------:R-:W-:Y:S05]  /*12d40*/  @!P1 BRA `(.L_x_1043) ;  /* 0x0000000800109947 */ /* 0x000fea0003800000 */
[----:B------:R-:W-:-:S13]  /*12d50*/  LOP3.LUT P1, RZ, R17, 0x1, RZ, 0xc0, !PT ;  /* 0x0000000111ff7812 */ /* 0x000fda000782c0ff */
[----:B------:R-:W-:Y:S05]  /*12d60*/  @!P1 BRA `(.L_x_1044) ;  /* 0x0000000000549947 */ /* 0x000fea0003800000 */
[----:B------:R-:W2:Y:S01]  /*12d70*/  LDL.LU R5, [R1] ;  /* 0x0000000001057983 */ /* 0x000ea20000300800 */
[----:B------:R-:W0:Y:S01]  /*12d80*/  LDC R8, c[0x0][0x43c] ;  /* 0x00010f00ff087b82 */ /* 0x000e220000000800 */
[----:B------:R-:W-:Y:S01]  /*12d90*/  IMAD.MOV.U32 R7, RZ, RZ, R6 ;  /* 0x000000ffff077224 */ /* 0x000fe200078e0006 */
[----:B------:R-:W-:Y:S01]  /*12da0*/  ULDC.64 UR4, c[0x0][0x428] ;  /* 0x00010a0000047ab9 */ /* 0x000fe20000000a00 */
[----:B------:R-:W-:Y:S01]  /*12db0*/  ULDC.64 UR6, c[0x0][0x208] ;  /* 0x0000820000067ab9 */ /* 0x000fe20000000a00 */
[----:B0-----:R-:W-:-:S13]  /*12dc0*/  ISETP.NE.AND P0, PT, R8, 0x1, PT ;  /* 0x000000010800780c */ /* 0x001fda0003f05270 */
[----:B------:R-:W0:Y:S02]  /*12dd0*/  @P0 LDC.64 R2, c[0x0][0x440] ;  /* 0x00011000ff020b82 */ /* 0x000e240000000a00 */
[----:B0-----:R-:W-:-:S05]  /*12de0*/  @P0 IMAD.HI.U32 R2, R6, R2, RZ ;  /* 0x0000000206020227 */ /* 0x001fca00078e00ff */
[----:B------:R-:W-:-:S04]  /*12df0*/  @P0 SHF.R.U32.HI R7, RZ, R3, R2 ;  /* 0x00000003ff070219 */ /* 0x000fc80000011602 */
[----:B------:R-:W-:Y:S01]  /*12e00*/  SHF.R.S32.HI R3, RZ, 0x1f, R7 ;  /* 0x0000001fff037819 */ /* 0x000fe20000011407 */
[----:B--2---:R-:W-:-:S04]  /*12e10*/  IMAD R2, R5, UR4, RZ ;  /* 0x0000000405027c24 */ /* 0x004fc8000f8e02ff */
[----:B------:R-:W-:Y:S02]  /*12e20*/  IMAD R5, R19, UR5, R2 ;  /* 0x0000000513057c24 */ /* 0x000fe4000f8e0202 */
[----:B------:R-:W-:-:S04]  /*12e30*/  IMAD.MOV.U32 R2, RZ, RZ, R7 ;  /* 0x000000ffff027224 */ /* 0x000fc800078e0007 */
[----:B------:R-:W-:Y:S01]  /*12e40*/  IMAD.WIDE.U32 R2, R19, UR4, R2 ;  /* 0x0000000413027c25 */ /* 0x000fe2000f8e0002 */
[----:B------:R-:W-:-:S03]  /*12e50*/  ULDC.64 UR4, c[0x0][0x418] ;  /* 0x0001060000047ab9 */ /* 0x000fc60000000a00 */
[----:B------:R-:W-:Y:S01]  /*12e60*/  IMAD.IADD R3, R5, 0x1, R3 ;  /* 0x0000000105037824 */ /* 0x000fe200078e0203 */
[----:B------:R-:W-:-:S04]  /*12e70*/  LEA R4, P0, R2, UR4, 0x2 ;  /* 0x0000000402047c11 */ /* 0x000fc8000f8010ff */
[----:B------:R-:W-:-:S05]  /*12e80*/  LEA.HI.X R5, R2, UR5, R3, 0x2, P0 ;  /* 0x0000000502057c11 */ /* 0x000fca00080f1403 */
[----:B------:R0:W5:Y:S01]  /*12e90*/  LDG.E R4, desc[UR6][R4.64] ;  /* 0x0000000604047981 */ /* 0x000162000c1e1900 */
[----:B------:R-:W-:-:S04]  /*12ea0*/  IMAD.MOV R3, RZ, RZ, -R7 ;  /* 0x000000ffff037224 */ /* 0x000fc800078e0a07 */
[----:B------:R-:W-:-:S07]  /*12eb0*/  IMAD R6, R8, R3, R6 ;  /* 0x0000000308067224 */ /* 0x000fce00078e0206 */
.L_x_1044:
[----:B------:R-:W1:Y:S01]  /*12ec0*/  S2R R2, SR_TID.X ;  /* 0x0000000000027919 */ /* 0x000e620000002100 */
[----:B------:R-:W-:Y:S01]  /*12ed0*/  BSSY B1, `(.L_x_1045) ;  /* 0x0000006000017945 */ /* 0x000fe20003800000 */
[----:B-1----:R-:W-:Y:S02]  /*12ee0*/  LOP3.LUT R3, R2, 0x7f, RZ, 0xc0, !PT ;  /* 0x0000007f02037812 */ /* 0x002fe400078ec0ff */
[----:B------:R-:W-:Y:S02]  /*12ef0*/  SHF.L.U32 R2, R9, 0x1f, RZ ;  /* 0x0000001f09027819 */ /* 0x000fe400000006ff */
[----:B------:R-:W-:Y:S02]  /*12f00*/  ISETP.NE.AND P1, PT, R3, RZ, PT ;  /* 0x000000ff0300720c */ /* 0x000fe40003f25270 */
[----:B------:R-:W1:Y:S02]  /*12f10*/  SYNCS.PHASECHK.TRANS64.TRYWAIT P0, [UR38+0x2a848], R2 ;  /* 0x02a84802ff0075a7 */ /* 0x000e640008000166 */
[----:B-1----:R-:W-:Y:S09]  /*12f20*/  @!P0 BRA `(.L_x_1046) ;  /* 0x0000001c00cc8947 */ /* 0x002ff20003800000 */
.L_x_1104:
[----:B------:R-:W-:Y:S05]  /*12f30*/  BSYNC B1 ;  /* 0x0000000000017941 */ /* 0x000fea0003800000 */
.L_x_1045:
[----:B------:R-:W-:Y:S04]  /*12f40*/  BSSY B1, `(.L_x_1047) ;  /* 0x0000007000017945 */ /* 0x000fe80003800000 */
[----:B------:R-:W-:Y:S05]  /*12f50*/  @P1 BRA `(.L_x_1048) ;  /* 0x0000000000141947 */ /* 0x000fea0003800000 */
[----:B------:R-:W-:Y:S01]  /*12f60*/  ISETP.NE.AND P0, PT, R10, RZ, PT ;  /* 0x000000ff0a00720c */ /* 0x000fe20003f05270 */
[----:B-1----:R-:W-:-:S04]  /*12f70*/  IMAD.MOV.U32 R3, RZ, RZ, 0x9000 ;  /* 0x00009000ff037424 */ /* 0x002fc800078e00ff */
[----:B------:R2:W-:Y:S08]  /*12f80*/  SYNCS.ARRIVE.TRANS64 RZ, [UR38+0x2a838], R3 ;  /* 0x02a83803ffff79a7 */ /* 0x0005f00008000026 */
[----:B--2---:R-:W-:Y:S05]  /*12f90*/  @!P0 BRA `(.L_x_1048) ;  /* 0x0000000000048947 */ /* 0x004fea0003800000 */
[----:B------:R-:W-:Y:S01]  /*12fa0*/  BPT.TRAP 0x1 ;  /* 0x000000040000795c */ /* 0x000fe20000300000 */
.L_x_1048:
[----:B------:R-:W-:Y:S05]  /*12fb0*/  BSYNC B1 ;  /* 0x0000000000017941 */ /* 0x000fea0003800000 */
.L_x_1047:
        /* <DEDUP_REMOVED lines=11> */
.L_x_1049:
        /* <DEDUP_REMOVED lines=14> */
.L_x_1050:
        /* <DEDUP_REMOVED lines=13> */
.L_x_1051:
        /* <DEDUP_REMOVED lines=8> */
[----:B------:R-:W0:Y:S01]  /*132a0*/  SYNCS.PHASECHK.TRANS64.TRYWAIT P0, [UR38+0x2a860], R2 ;  /* 0x02a86002ff0075a7 */ /* 0x000e220008000166 */
[----:B------:R-:W-:Y:S04]  /*132b0*/  BSSY B1, `(.L_x_1052) ;  /* 0x0000002000017945 */ /* 0x000fe80003800000 */
[----:B0-----:R-:W-:Y:S05]  /*132c0*/  @!P0 BRA `(.L_x_1053) ;  /* 0x0000001800fc8947 */ /* 0x001fea0003800000 */
.L_x_1105:
[----:B------:R-:W-:Y:S05]  /*132d0*/  BSYNC B1 ;  /* 0x0000000000017941 */ /* 0x000fea0003800000 */
.L_x_1052:
        /* <DEDUP_REMOVED lines=9> */
.L_x_1055:
[----:B------:R-:W-:Y:S05]  /*13370*/  BSYNC B1 ;  /* 0x0000000000017941 */ /* 0x000fea0003800000 */
.L_x_1054:
        /* <DEDUP_REMOVED lines=10> */
.L_x_1056:
        /* <DEDUP_REMOVED lines=13> */
.L_x_1057:
        /* <DEDUP_REMOVED lines=10> */
.L_x_1043:
[----:B------:R-:W-:Y:S05]  /*13590*/  BSYNC B0 ;  /* 0x0000000000007941 */ /* 0x000fea0003800000 */
.L_x_1008:
[----:B------:R-:W-:Y:S01]  /*135a0*/  LOP3.LUT P0, RZ, R17, 0x2, RZ, 0xc0, !PT ;  /* 0x0000000211ff7812 */ /* 0x000fe2000780c0ff */
[----:B------:R-:W-:-:S12]  /*135b0*/  BSSY B0, `(.L_x_1058) ;  /* 0x0000036000007945 */ /* 0x000fd80003800000 */
[----:B------:R-:W-:Y:S05]  /*135c0*/  @!P0 BRA `(.L_x_1059) ;  /* 0x0000000000d08947 */ /* 0x000fea0003800000 */
[----:B------:R-:W1:Y:S01]  /*135d0*/  S2R R2, SR_TID.X ;  /* 0x0000000000027919 */ /* 0x000e620000002100 */
[----:B------:R-:W-:Y:S01]  /*135e0*/  LEA R3, R0, UR38, 0x3 ;  /* 0x0000002600037c11 */ /* 0x000fe2000f8e18ff */
[----:B------:R-:W-:Y:S01]  /*135f0*/  BSSY B1, `(.L_x_1060) ;  /* 0x0000006000017945 */ /* 0x000fe20003800000 */
[----:B-1----:R-:W-:Y:S02]  /*13600*/  LOP3.LUT R4, R2, 0x7f, RZ, 0xc0, !PT ;  /* 0x0000007f02047812 */ /* 0x002fe400078ec0ff */
[----:B------:R-:W-:Y:S02]  /*13610*/  SHF.L.U32 R2, R9, 0x1f, RZ ;  /* 0x0000001f09027819 */ /* 0x000fe400000006ff */
[----:B------:R-:W-:Y:S02]  /*13620*/  ISETP.NE.AND P1, PT, R4, RZ, PT ;  /* 0x000000ff0400720c */ /* 0x000fe40003f25270 */
[----:B------:R-:W1:Y:S02]  /*13630*/  SYNCS.PHASECHK.TRANS64.TRYWAIT P0, [R3+URZ+0x2a860], R2 ;  /* 0x02a86002030075a7 */ /* 0x000e64000800017f */
[----:B-1----:R-:W-:Y:S09]  /*13640*/  @!P0 BRA `(.L_x_1061) ;  /* 0x0000001800348947 */ /* 0x002ff20003800000 */
.L_x_1106:
[----:B------:R-:W-:Y:S05]  /*13650*/  BSYNC B1 ;  /* 0x0000000000017941 */ /* 0x000fea0003800000 */
.L_x_1060:
        /* <DEDUP_REMOVED lines=8> */
.L_x_1063:
[----:B------:R-:W-:Y:S05]  /*136e0*/  BSYNC B1 ;  /* 0x0000000000017941 */ /* 0x000fea0003800000 */
.L_x_1062:
[----:B------:R-:W-:Y:S01]  /*136f0*/  R2UR UR4, R0 ;  /* 0x00000000000472ca */ /* 0x000fe200000e0000 */
[----:B------:R-:W-:Y:S01]  /*13700*/  ULDC.64 UR6, c[0x0][0x198] ;  /* 0x0000660000067ab9 */ /* 0x000fe20000000a00 */
[----:B------:R-:W-:Y:S01]  /*13710*/  R2UR UR9, R3 ;  /* 0x00000000030972ca */ /* 0x000fe200000e0000 */
[----:B------:R-:W-:Y:S01]  /*13720*/  UIADD3 UR6, UP0, UR6, 0x470, URZ ;  /* 0x0000047006067890 */ /* 0x000fe2000ff1e03f */
[----:B------:R-:W-:Y:S01]  /*13730*/  PLOP3.LUT P0, PT, PT, PT, PT, 0x80, 0x0 ;  /* 0x000000000000781c */ /* 0x000fe20003f0f070 */
[----:B------:R-:W-:Y:S01]  /*13740*/  IMAD R18, R18, 0x60, RZ ;  /* 0x0000006012127824 */ /* 0x000fe200078e02ff */
[----:B------:R-:W-:Y:S01]  /*13750*/  UMOV UR14, 0x0 ;  /* 0x00000000000e7882 */ /* 0x000fe20000000000 */
[----:B------:R-:W-:Y:S01]  /*13760*/  UIADD3.X UR7, URZ, UR7, URZ, UP0, !UPT ;  /* 0x000000073f077290 */ /* 0x000fe200087fe43f */
[----:B------:R-:W-:Y:S01]  /*13770*/  UMOV UR15, 0x14f00000 ;  /* 0x14f00000000f7882 */ /* 0x000fe20000000000 */
[----:B------:R-:W-:-:S04]  /*13780*/  UMOV UR10, URZ ;  /* 0x0000003f000a7c82 */ /* 0x000fc80008000000 */
[----:B------:R-:W-:Y:S02]  /*13790*/  UIMAD UR4, UR4, 0x6000, UR38 ;  /* 0x00006000040478a4 */ /* 0x000fe4000f8e0226 */
[----:B------:R-:W-:Y:S02]  /*137a0*/  UIADD3 UR9, UR9, 0x2a850, URZ ;  /* 0x0002a85009097890 */ /* 0x000fe4000fffe03f */
[----:B------:R-:W-:-:S12]  /*137b0*/  UIADD3 UR8, UR4, 0x400, URZ ;  /* 0x0000040004087890 */ /* 0x000fd8000fffe03f */
.L_x_1064:
        /* <DEDUP_REMOVED lines=13> */
.L_x_1065:
        /* <DEDUP_REMOVED lines=8> */
.L_x_1059:
[----:B------:R-:W-:Y:S05]  /*13910*/  BSYNC B0 ;  /* 0x0000000000007941 */ /* 0x000fea0003800000 */
.L_x_1058:
[----:B------:R-:W-:Y:S02]  /*13920*/  VIADD R0, R0, 0x1 ;  /* 0x0000000100007836 */ /* 0x000fe40000000000 */
[----:B-1----:R-:W-:-:S03]  /*13930*/  IMAD.MOV.U32 R3, RZ, RZ, RZ ;  /* 0x000000ffff037224 */ /* 0x002fc600078e00ff */
[----:B------:R-:W-:-:S04]  /*13940*/  ISETP.NE.AND P0, PT, R0, 0x2, PT ;  /* 0x000000020000780c */ /* 0x000fc80003f05270 */
[----:B------:R-:W-:Y:S02]  /*13950*/  SEL R2, RZ, 0x1, P0 ;  /* 0x00000001ff027807 */ /* 0x000fe40000000000 */
[----:B------:R-:W-:Y:S02]  /*13960*/  SEL R0, R0, RZ, P0 ;  /* 0x000000ff00007207 */ /* 0x000fe40000000000 */
[----:B------:R-:W-:-:S07]  /*13970*/  LOP3.LUT R9, R9, R2, RZ, 0x3c, !PT ;  /* 0x0000000209097212 */ /* 0x000fce00078e3cff */
.L_x_986:
[----:B0-----:R-:W0:Y:S01]  /*13980*/  S2R R5, SR_CgaCtaId ;  /* 0x0000000000057919 */ /* 0x001e220000008800 */
[----:B------:R-:W-:Y:S02]  /*13990*/  MOV R2, 0x400 ;  /* 0x0000040000027802 */ /* 0x000fe40000000f00 */
[----:B------:R-:W-:Y:S02]  /*139a0*/  SHF.L.U32 R3, R3, 0x1f, RZ ;  /* 0x0000001f03037819 */ /* 0x000fe400000006ff */
[----:B0-----:R-:W-:-:S04]  /*139b0*/  LEA R2, R5, R2, 0x18 ;  /* 0x0000000205027211 */ /* 0x001fc800078ec0ff */
[----:B------:R-:W0:Y:S02]  /*139c0*/  SYNCS.PHASECHK.TRANS64.TRYWAIT P0, [R2+URZ+0x2a820], R3 ;  /* 0x02a82003020075a7 */ /* 0x000e24000800017f */
[----:B0-----:R-:W-:Y:S05]  /*139d0*/  @!P0 BRA `(.L_x_1066) ;  /* 0x0000001400648947 */ /* 0x001fea0003800000 */
.L_x_1107:
[----:B------:R-:W-:-:S03]  /*139e0*/  UMOV UR4, 0xffffffff ;  /* 0xffffffff00047882 */ /* 0x000fc60000000000 */
[----:B------:R-:W-:Y:S05]  /*139f0*/  BRA.DIV UR4, `(.L_x_1067) ;  /* 0x0000001604707947 */ /* 0x000fea000b800000 */
[----:B0-----:R-:W0:Y:S02]  /*13a00*/  S2R R3, SR_TID.X ;  /* 0x0000000000037919 */ /* 0x001e240000002100 */
[----:B0-----:R-:W-:-:S04]  /*13a10*/  SHF.R.U32.HI R3, RZ, 0x5, R3 ;  /* 0x00000005ff037819 */ /* 0x001fc80000011603 */
[----:B------:R-:W-:-:S05]  /*13a20*/  LOP3.LUT R3, R3, 0x3, RZ, 0xc0, !PT ;  /* 0x0000000303037812 */ /* 0x000fca00078ec0ff */
[----:B------:R0:W1:Y:S02]  /*13a30*/  SHFL.IDX PT, R14, R3, RZ, 0x1f ;  /* 0x00001fff030e7589 */ /* 0x00006400000e0000 */
.L_x_1110:
[----:B-1----:R-:W-:-:S13]  /*13a40*/  ISETP.NE.AND P0, PT, R14, RZ, PT ;  /* 0x000000ff0e00720c */ /* 0x002fda0003f05270 */
[----:B------:R-:W-:Y:S05]  /*13a50*/  @P0 BRA `(.L_x_902) ;  /* 0x0000000000880947 */ /* 0x000fea0003800000 */
[----:B------:R-:W-:-:S03]  /*13a60*/  UMOV UR4, 0xffffffff ;  /* 0xffffffff00047882 */ /* 0x000fc60000000000 */
[----:B------:R-:W-:Y:S05]  /*13a70*/  BRA.DIV UR4, `(.L_x_1068) ;  /* 0x0000001604847947 */ /* 0x000fea000b800000 */
[----:B------:R-:W-:-:S13]  /*13a80*/  ELECT P6, URZ, PT ;  /* 0x00000000003f782f */ /* 0x000fda00038c0000 */
.L_x_1113:
[----:B------:R-:W-:Y:S05]  /*13a90*/  @!P6 BRA `(.L_x_902) ;  /* 0x000000000078e947 */ /* 0x000fea0003800000 */
[----:B0-----:R-:W2:Y:S02]  /*13aa0*/  LDL.LU R3, [R1+0x14] ;  /* 0x0000140001037983 */ /* 0x001ea40000300800 */
[----:B--2---:R-:W-:-:S04]  /*13ab0*/  LOP3.LUT R3, R3, 0x2, RZ, 0xfc, !PT ;  /* 0x0000000203037812 */ /* 0x004fc800078efcff */
[----:B------:R-:W-:-:S13]  /*13ac0*/  ISETP.NE.AND P2, PT, R3, 0x3, PT ;  /* 0x000000030300780c */ /* 0x000fda0003f45270 */
[----:B------:R-:W-:Y:S05]  /*13ad0*/  @!P2 BRA `(.L_x_1069) ;  /* 0x000000000004a947 */ /* 0x000fea0003800000 */
[----:B------:R-:W-:Y:S01]  /*13ae0*/  BPT.TRAP 0x1 ;  /* 0x000000040000795c */ /* 0x000fe20000300000 */
.L_x_1069:
[----:B------:R-:W-:Y:S01]  /*13af0*/  VIADD R7, R2, 0x2a840 ;  /* 0x0002a84002077836 */ /* 0x000fe20000000000 */
[----:B------:R-:W-:Y:S01]  /*13b00*/  SHF.L.U32 R5, R9, 0x1f, RZ ;  /* 0x0000001f09057819 */ /* 0x000fe200000006ff */
[C---:B------:R-:W-:Y:S02]  /*13b10*/  VIADD R3, R0.reuse, 0x1 ;  /* 0x0000000100037836 */ /* 0x040fe40000000000 */
[----:B------:R-:W-:-:S03]  /*13b20*/  IMAD R6, R0, 0x8, R7 ;  /* 0x0000000800067824 */ /* 0x000fc600078e0207 */
[C---:B------:R-:W-:Y:S01]  /*13b30*/  ISETP.NE.AND P1, PT, R3.reuse, 0x2, PT ;  /* 0x000000020300780c */ /* 0x040fe20003f25270 */
[----:B------:R-:W0:Y:S03]  /*13b40*/  SYNCS.PHASECHK.TRANS64.TRYWAIT P0, [R6+URZ], R5 ;  /* 0x00000005060075a7 */ /* 0x000e26000800017f */
[----:B------:R-:W-:Y:S02]  /*13b50*/  SEL R4, RZ, 0x1, P1 ;  /* 0x00000001ff047807 */ /* 0x000fe40000800000 */
[----:B------:R-:W-:Y:S02]  /*13b60*/  SEL R8, R3, RZ, P1 ;  /* 0x000000ff03087207 */ /* 0x000fe40000800000 */
[----:B------:R-:W-:-:S03]  /*13b70*/  LOP3.LUT R4, R9, R4, RZ, 0x3c, !PT ;  /* 0x0000000409047212 */ /* 0x000fc600078e3cff */
[----:B------:R-:W-:Y:S01]  /*13b80*/  IMAD R3, R8, 0x8, R7 ;  /* 0x0000000808037824 */ /* 0x000fe200078e0207 */
[----:B------:R-:W-:Y:S01]  /*13b90*/  SHF.L.U32 R4, R4, 0x1f, RZ ;  /* 0x0000001f04047819 */ /* 0x000fe200000006ff */
[----:B0-----:R-:W-:Y:S06]  /*13ba0*/  @!P0 BRA `(.L_x_1070) ;  /* 0x0000001400588947 */ /* 0x001fec0003800000 */
.L_x_1114:
[----:B------:R-:W1:Y:S02]  /*13bb0*/  SYNCS.PHASECHK.TRANS64.TRYWAIT P0, [R3+URZ], R4 ;  /* 0x00000004030075a7 */ /* 0x000e64000800017f */
[----:B-1----:R-:W-:Y:S05]  /*13bc0*/  @!P0 BRA `(.L_x_1071) ;  /* 0x0000001400648947 */ /* 0x002fea0003800000 */
.L_x_1115:
[----:B------:R-:W-:Y:S05]  /*13bd0*/  @!P2 BRA `(.L_x_1072) ;  /* 0x000000000004a947 */ /* 0x000fea0003800000 */
[----:B------:R-:W-:Y:S01]  /*13be0*/  BPT.TRAP 0x1 ;  /* 0x000000040000795c */ /* 0x000fe20000300000 */
.L_x_1072:
[----:B-1----:R-:W-:-:S04]  /*13bf0*/  VIADD R3, R2, 0x2a860 ;  /* 0x0002a86002037836 */ /* 0x002fc80000000000 */
[----:B------:R-:W-:-:S04]  /*13c00*/  IMAD R0, R0, 0x8, R3 ;  /* 0x0000000800007824 */ /* 0x000fc800078e0203 */
[----:B------:R-:W1:Y:S02]  /*13c10*/  SYNCS.PHASECHK.TRANS64.TRYWAIT P0, [R0+URZ], R5 ;  /* 0x00000005000075a7 */ /* 0x000e64000800017f */
[----:B-1----:R-:W-:Y:S05]  /*13c20*/  @!P0 BRA `(.L_x_1073) ;  /* 0x0000001400608947 */ /* 0x002fea0003800000 */
.L_x_1116:
[----:B------:R-:W-:-:S07]  /*13c30*/  IMAD R3, R8, 0x8, R3 ;  /* 0x0000000808037824 */ /* 0x000fce00078e0203 */
.L_x_1074:
[----:B--2---:R2:W3:Y:S02]  /*13c40*/  SYNCS.PHASECHK.TRANS64.TRYWAIT P0, [R3+URZ], R4 ;  /* 0x00000004030075a7 */ /* 0x0044e4000800017f */
[----:B---3--:R-:W-:Y:S05]  /*13c50*/  @!P0 NANOSLEEP.SYNCS 0x989680 ;  /* 0x009896800000895d */ /* 0x008fea0003900000 */
[----:B------:R-:W3:Y:S02]  /*13c60*/  @!P0 SYNCS.PHASECHK.TRANS64 P0, [R3+URZ], R4 ;  /* 0x00000004030085a7 */ /* 0x000ee4000800007f */
[----:B---3--:R-:W-:Y:S05]  /*13c70*/  @!P0 BRA `(.L_x_1074) ;  /* 0xfffffffc00f08947 */ /* 0x008fea000383ffff */
.L_x_902:
[----:B------:R-:W-:Y:S05]  /*13c80*/  BSYNC B6 ;  /* 0x0000000000067941 */ /* 0x000fea0003800000 */
.L_x_899:
[----:B------:R-:W-:Y:S05]  /*13c90*/  EXIT ;  /* 0x000000000000794d */ /* 0x000fea0003800000 */
.L_x_912:
[----:B0-----:R-:W-:-:S04]  /*13ca0*/  IMAD.U32 R3, RZ, RZ, UR57 ;  /* 0x00000039ff037e24 */ /* 0x001fc8000f8e00ff */
[----:B------:R0:W1:Y:S03]  /*13cb0*/  SYNCS.PHASECHK.TRANS64.TRYWAIT P1, [R3+URZ+0x2a800], R2 ;  /* 0x02a80002030075a7 */ /* 0x000066000802017f */
[----:B-1----:R-:W-:Y:S05]  /*13cc0*/  @!P1 NANOSLEEP.SYNCS 0x989680 ;  /* 0x009896800000995d */ /* 0x002fea0003900000 */
[----:B------:R-:W1:Y:S02]  /*13cd0*/  @!P1 SYNCS.PHASECHK.TRANS64 P1, [R3+URZ+0x2a800], R2 ;  /* 0x02a80002030095a7 */ /* 0x000e64000802007f */
[----:B-1----:R-:W-:Y:S05]  /*13ce0*/  @!P1 BRA `(.L_x_912) ;  /* 0xfffffffc00ec9947 */ /* 0x002fea000383ffff */
[----:B------:R-:W-:Y:S05]  /*13cf0*/  BRA `(.L_x_1075) ;  /* 0xfffffed8006c7947 */ /* 0x000fea000383ffff */
.L_x_916:
[----:B0-----:R-:W-:-:S04]  /*13d00*/  IMAD.U32 R3, RZ, RZ, UR57 ;  /* 0x00000039ff037e24 */ /* 0x001fc8000f8e00ff */
[----:B------:R0:W2:Y:S03]  /*13d10*/  SYNCS.PHASECHK.TRANS64.TRYWAIT P2, [R3+URZ+0x2a830], R2 ;  /* 0x02a83002030075a7 */ /* 0x0000a6000804017f */
[----:B--2---:R-:W-:Y:S05]  /*13d20*/  @!P2 NANOSLEEP.SYNCS 0x989680 ;  /* 0x009896800000a95d */ /* 0x004fea0003900000 */
[----:B------:R-:W2:Y:S02]  /*13d30*/  @!P2 SYNCS.PHASECHK.TRANS64 P2, [R3+URZ+0x2a830], R2 ;  /* 0x02a830020300a5a7 */ /* 0x000ea4000804007f */
[----:B--2---:R-:W-:Y:S05]  /*13d40*/  @!P2 BRA `(.L_x_916) ;  /* 0xfffffffc00eca947 */ /* 0x004fea000383ffff */
[----:B------:R-:W-:Y:S05]  /*13d50*/  BRA `(.L_x_915) ;  /* 0xfffffed800887947 */ /* 0x000fea000383ffff */
.L_x_932:
[----:B-1----:R-:W-:-:S04]  /*13d60*/  IMAD.U32 R22, RZ, RZ, UR59 ;  /* 0x0000003bff167e24 */ /* 0x002fc8000f8e00ff */
[----:B------:R1:W2:Y:S03]  /*13d70*/  SYNCS.PHASECHK.TRANS64.TRYWAIT P2, [R22+URZ+0x2a830], R13 ;  /* 0x02a8300d160075a7 */ /* 0x0002a6000804017f */
[----:B--2---:R-:W-:Y:S05]  /*13d80*/  @!P2 NANOSLEEP.SYNCS 0x989680 ;  /* 0x009896800000a95d */ /* 0x004fea0003900000 */
[----:B------:R-:W2:Y:S02]  /*13d90*/  @!P2 SYNCS.PHASECHK.TRANS64 P2, [R22+URZ+0x2a830], R13 ;  /* 0x02a8300d1600a5a7 */ /* 0x000ea4000804007f */
[----:B--2---:R-:W-:Y:S05]  /*13da0*/  @!P2 BRA `(.L_x_932) ;  /* 0xfffffffc00eca947 */ /* 0x004fea000383ffff */
[----:B------:R-:W-:Y:S05]  /*13db0*/  BRA `(.L_x_931) ;  /* 0xffffff0c002c7947 */ /* 0x000fea000383ffff */
.L_x_936:
[----:B01----:R-:W-:-:S04]  /*13dc0*/  IMAD.U32 R13, RZ, RZ, UR11 ;  /* 0x0000000bff0d7e24 */ /* 0x003fc8000f8e00ff */
[----:B------:R0:W1:Y:S03]  /*13dd0*/  SYNCS.PHASECHK.TRANS64.TRYWAIT P2, [R13+URZ+0x2a850], R0 ;  /* 0x02a850000d0075a7 */ /* 0x000066000804017f */
[----:B-1----:R-:W-:Y:S05]  /*13de0*/  @!P2 NANOSLEEP.SYNCS 0x989680 ;  /* 0x009896800000a95d */ /* 0x002fea0003900000 */
[----:B------:R-:W1:Y:S02]  /*13df0*/  @!P2 SYNCS.PHASECHK.TRANS64 P2, [R13+URZ+0x2a850], R0 ;  /* 0x02a850000d00a5a7 */ /* 0x000e64000804007f */
[----:B-1----:R-:W-:Y:S05]  /*13e00*/  @!P2 BRA `(.L_x_936) ;  /* 0xfffffffc00eca947 */ /* 0x002fea000383ffff */
[----:B------:R-:W-:Y:S05]  /*13e10*/  BRA `(.L_x_935) ;  /* 0xffffff1400387947 */ /* 0x000fea000383ffff */
.L_x_953:
[----:B-1----:R-:W-:-:S04]  /*13e20*/  IMAD.U32 R11, RZ, RZ, UR56 ;  /* 0x00000038ff0b7e24 */ /* 0x002fc8000f8e00ff */
[----:B------:R1:W2:Y:S03]  /*13e30*/  SYNCS.PHASECHK.TRANS64.TRYWAIT P2, [R11+URZ+0x2a830], R10 ;  /* 0x02a8300a0b0075a7 */ /* 0x0002a6000804017f */
[----:B--2---:R-:W-:Y:S05]  /*13e40*/  @!P2 NANOSLEEP.SYNCS 0x989680 ;  /* 0x009896800000a95d */ /* 0x004fea0003900000 */
[----:B------:R-:W2:Y:S02]  /*13e50*/  @!P2 SYNCS.PHASECHK.TRANS64 P2, [R11+URZ+0x2a830], R10 ;  /* 0x02a8300a0b00a5a7 */ /* 0x000ea4000804007f */
[----:B--2---:R-:W-:Y:S05]  /*13e60*/  @!P2 BRA `(.L_x_953) ;  /* 0xfffffffc00eca947 */ /* 0x004fea000383ffff */
[----:B------:R-:W-:Y:S05]  /*13e70*/  BRA `(.L_x_952) ;  /* 0xffffff4000747947 */ /* 0x000fea000383ffff */
.L_x_957:
[----:B-1----:R-:W-:-:S04]  /*13e80*/  IMAD.U32 R11, RZ, RZ, UR11 ;  /* 0x0000000bff0b7e24 */ /* 0x002fc8000f8e00ff */
[----:B------:R1:W3:Y:S03]  /*13e90*/  SYNCS.PHASECHK.TRANS64.TRYWAIT P2, [R11+URZ+0x2a850], R0 ;  /* 0x02a850000b0075a7 */ /* 0x0002e6000804017f */
[----:B---3--:R-:W-:Y:S05]  /*13ea0*/  @!P2 NANOSLEEP.SYNCS 0x989680 ;  /* 0x009896800000a95d */ /* 0x008fea0003900000 */
[----:B------:R-:W3:Y:S02]  /*13eb0*/  @!P2 SYNCS.PHASECHK.TRANS64 P2, [R11+URZ+0x2a850], R0 ;  /* 0x02a850000b00a5a7 */ /* 0x000ee4000804007f */
[----:B---3--:R-:W-:Y:S05]  /*13ec0*/  @!P2 BRA `(.L_x_957) ;  /* 0xfffffffc00eca947 */ /* 0x008fea000383ffff */
[----:B------:R-:W-:Y:S05]  /*13ed0*/  BRA `(.L_x_956) ;  /* 0xffffff4800807947 */ /* 0x000fea000383ffff */
.L_x_963:
[----:B-1----:R-:W-:-:S04]  /*13ee0*/  IMAD.U32 R11, RZ, RZ, UR56 ;  /* 0x00000038ff0b7e24 */ /* 0x002fc8000f8e00ff */
[----:B------:R1:W2:Y:S03]  /*13ef0*/  SYNCS.PHASECHK.TRANS64.TRYWAIT P2, [R11+URZ+0x2a830], R10 ;  /* 0x02a8300a0b0075a7 */ /* 0x0002a6000804017f */
[----:B--2---:R-:W-:Y:S05]  /*13f00*/  @!P2 NANOSLEEP.SYNCS 0x989680 ;  /* 0x009896800000a95d */ /* 0x004fea0003900000 */
[----:B------:R-:W2:Y:S02]  /*13f10*/  @!P2 SYNCS.PHASECHK.TRANS64 P2, [R11+URZ+0x2a830], R10 ;  /* 0x02a8300a0b00a5a7 */ /* 0x000ea4000804007f */
[----:B--2---:R-:W-:Y:S05]  /*13f20*/  @!P2 BRA `(.L_x_963) ;  /* 0xfffffffc00eca947 */ /* 0x004fea000383ffff */
[----:B------:R-:W-:Y:S05]  /*13f30*/  BRA `(.L_x_962) ;  /* 0xffffff6000c07947 */ /* 0x000fea000383ffff */
.L_x_967:
[----:B-1----:R-:W-:-:S04]  /*13f40*/  IMAD.U32 R11, RZ, RZ, UR11 ;  /* 0x0000000bff0b7e24 */ /* 0x002fc8000f8e00ff */
[----:B------:R1:W3:Y:S03]  /*13f50*/  SYNCS.PHASECHK.TRANS64.TRYWAIT P2, [R11+URZ+0x2a850], R0 ;  /* 0x02a850000b0075a7 */ /* 0x0002e6000804017f */
[----:B---3--:R-:W-:Y:S05]  /*13f60*/  @!P2 NANOSLEEP.SYNCS 0x989680 ;  /* 0x009896800000a95d */ /* 0x008fea0003900000 */
[----:B------:R-:W3:Y:S02]  /*13f70*/  @!P2 SYNCS.PHASECHK.TRANS64 P2, [R11+URZ+0x2a850], R0 ;  /* 0x02a850000b00a5a7 */ /* 0x000ee4000804007f */
[----:B---3--:R-:W-:Y:S05]  /*13f80*/  @!P2 BRA `(.L_x_967) ;  /* 0xfffffffc00eca947 */ /* 0x008fea000383ffff */
[----:B------:R-:W-:Y:S05]  /*13f90*/  BRA `(.L_x_966) ;  /* 0xffffff6800cc7947 */ /* 0x000fea000383ffff */
.L_x_980:
[----:B-1----:R-:W-:-:S04]  /*13fa0*/  IMAD.U32 R0, RZ, RZ, UR5 ;  /* 0x00000005ff007e24 */ /* 0x002fc8000f8e00ff */
[----:B------:R1:W2:Y:S03]  /*13fb0*/  SYNCS.PHASECHK.TRANS64.TRYWAIT P0, [R0+URZ+0x2a850], R3 ;  /* 0x02a85003000075a7 */ /* 0x0002a6000800017f */
[----:B--2---:R-:W-:Y:S05]  /*13fc0*/  @!P0 NANOSLEEP.SYNCS 0x989680 ;  /* 0x009896800000895d */ /* 0x004fea0003900000 */
[----:B------:R-:W2:Y:S02]  /*13fd0*/  @!P0 SYNCS.PHASECHK.TRANS64 P0, [R0+URZ+0x2a850], R3 ;  /* 0x02a85003000085a7 */ /* 0x000ea4000800007f */
[----:B--2---:R-:W-:Y:S05]  /*13fe0*/  @!P0 BRA `(.L_x_980) ;  /* 0xfffffffc00ec8947 */ /* 0x004fea000383ffff */
[----:B------:R-:W-:Y:S05]  /*13ff0*/  BRA `(.L_x_979) ;  /* 0xffffff9800487947 */ /* 0x000fea000383ffff */
.L_x_997:
[----:B------:R-:W-:Y:S02]  /*14000*/  IMAD.MOV.U32 R13, RZ, RZ, R0 ;  /* 0x000000ffff0d7224 */ /* 0x000fe400078e0000 */
[----:B------:R-:W-:Y:S02]  /*14010*/  IMAD.MOV.U32 R12, RZ, RZ, RZ ;  /* 0x000000ffff0c7224 */ /* 0x000fe400078e00ff */
[----:B------:R-:W-:Y:S02]  /*14020*/  IMAD.MOV.U32 R11, RZ, RZ, 0x1f ;  /* 0x0000001fff0b7424 */ /* 0x000fe400078e00ff */
[----:B------:R-:W-:-:S07]  /*14030*/  IMAD.MOV.U32 R15, RZ, RZ, -0x1 ;  /* 0xffffffffff0f7424 */ /* 0x000fce00078e00ff */
[----:B01----:R-:W-:Y:S05]  /*14040*/  WARPSYNC.COLLECTIVE R15, `(.L_x_1076) ;  /* 0x000000000f087348 */ /* 0x003fea0003c00000 */
[----:B------:R2:W3:Y:S02]  /*14050*/  SHFL.IDX P6, R14, R13, R12, R11 ;  /* 0x0000000c0d0e7389 */ /* 0x0004e400000c000b */
[----:B0123--:R-:W-:Y:S01]  /*14060*/  ENDCOLLECTIVE ;  /* 0x000000000000791b */ /* 0x00ffe20003800000 */
.L_x_1076:
[----:B------:R-:W-:Y:S05]  /*14070*/  BRA `(.L_x_1077) ;  /* 0xffffffc8001c7947 */ /* 0x000fea000383ffff */
.L_x_999:
[----:B------:R-:W-:Y:S01]  /*14080*/  BSSY B0, `(.L_x_1078) ;  /* 0x0000006000007945 */ /* 0x000fe20003800000 */
[----:B------:R-:W-:-:S07]  /*14090*/  IMAD.MOV.U32 R15, RZ, RZ, -0x1 ;  /* 0xffffffffff0f7424 */ /* 0x000fce00078e00ff */
[----:B012---:R-:W-:Y:S05]  /*140a0*/  WARPSYNC.COLLECTIVE R15, `(.L_x_1079) ;  /* 0x000000000f0c7348 */ /* 0x007fea0003c00000 */
[----:B------:R-:W-:Y:S02]  /*140b0*/  ELECT P6, UR62, PT ;  /* 0x00000000003e782f */ /* 0x000fe400038c0000 */
[----:B------:R-:W-:Y:S01]  /*140c0*/  MOV R14, UR62 ;  /* 0x0000003e000e7c02 */ /* 0x000fe20008000f00 */
[----:B012---:R-:W-:Y:S10]  /*140d0*/  ENDCOLLECTIVE ;  /* 0x000000000000791b */ /* 0x007ff40003800000 */
.L_x_1079:
[----:B------:R-:W-:Y:S05]  /*140e0*/  BSYNC B0 ;  /* 0x0000000000007941 */ /* 0x000fea0003800000 */
.L_x_1078:
[----:B------:R-:W-:Y:S05]  /*140f0*/  BRA `(.L_x_1080) ;  /* 0xffffffc8001c7947 */ /* 0x000fea000383ffff */
.L_x_1001:
[----:B-1----:R-:W-:-:S04]  /*14100*/  IMAD.U32 R3, RZ, RZ, UR38 ;  /* 0x00000026ff037e24 */ /* 0x002fc8000f8e00ff */
[----:B------:R1:W2:Y:S03]  /*14110*/  SYNCS.PHASECHK.TRANS64.TRYWAIT P0, [R3+URZ+0x2a840], R0 ;  /* 0x02a84000030075a7 */ /* 0x0002a6000800017f */
[----:B--2---:R-:W-:Y:S05]  /*14120*/  @!P0 NANOSLEEP.SYNCS 0x989680 ;  /* 0x009896800000895d */ /* 0x004fea0003900000 */
[----:B------:R-:W2:Y:S02]  /*14130*/  @!P0 SYNCS.PHASECHK.TRANS64 P0, [R3+URZ+0x2a840], R0 ;  /* 0x02a84000030085a7 */ /* 0x000ea4000800007f */
[----:B--2---:R-:W-:Y:S05]  /*14140*/  @!P0 BRA `(.L_x_1001) ;  /* 0xfffffffc00ec8947 */ /* 0x004fea000383ffff */
[----:B------:R-:W-:Y:S05]  /*14150*/  BRA `(.L_x_1081) ;  /* 0xffffffc800747947 */ /* 0x000fea000383ffff */
.L_x_1004:
[----:B------:R-:W-:Y:S02]  /*14160*/  IMAD.MOV.U32 R13, RZ, RZ, R6 ;  /* 0x000000ffff0d7224 */ /* 0x000fe400078e0006 */
[----:B------:R-:W-:Y:S02]  /*14170*/  IMAD.MOV.U32 R12, RZ, RZ, RZ ;  /* 0x000000ffff0c7224 */ /* 0x000fe400078e00ff */
[----:B------:R-:W-:Y:S02]  /*14180*/  IMAD.MOV.U32 R11, RZ, RZ, 0x181f ;  /* 0x0000181fff0b7424 */ /* 0x000fe400078e00ff */
[----:B------:R-:W-:Y:S02]  /*14190*/  IMAD.MOV.U32 R15, RZ, RZ, -0x1 ;  /* 0xffffffffff0f7424 */ /* 0x000fe400078e00ff */
[----:B------:R-:W-:-:S07]  /*141a0*/  VIADD R4, R4, UR42 ;  /* 0x0000002a04047c36 */ /* 0x000fce0008000000 */
[----:B------:R-:W-:Y:S05]  /*141b0*/  WARPSYNC.COLLECTIVE R15, `(.L_x_1082) ;  /* 0x000000000f087348 */ /* 0x000fea0003c00000 */
[----:B------:R0:W1:Y:S02]  /*141c0*/  SHFL.IDX P6, R14, R13, R12, R11 ;  /* 0x0000000c0d0e7389 */ /* 0x00006400000c000b */
[----:B01----:R-:W-:Y:S01]  /*141d0*/  ENDCOLLECTIVE ;  /* 0x000000000000791b */ /* 0x003fe20003800000 */
.L_x_1082:
[----:B------:R-:W-:Y:S02]  /*141e0*/  IMAD.MOV.U32 R13, RZ, RZ, R0 ;  /* 0x000000ffff0d7224 */ /* 0x000fe400078e0000 */
[----:B------:R-:W-:-:S07]  /*141f0*/  IMAD.MOV.U32 R2, RZ, RZ, R14 ;  /* 0x000000ffff027224 */ /* 0x000fce00078e000e */
[----:B------:R-:W-:Y:S05]  /*14200*/  WARPSYNC.COLLECTIVE R15, `(.L_x_1083) ;  /* 0x000000000f087348 */ /* 0x000fea0003c00000 */
[----:B------:R0:W1:Y:S02]  /*14210*/  SHFL.IDX P6, R14, R13, R12, R11 ;  /* 0x0000000c0d0e7389 */ /* 0x00006400000c000b */
[----:B01----:R-:W-:Y:S01]  /*14220*/  ENDCOLLECTIVE ;  /* 0x000000000000791b */ /* 0x003fe20003800000 */
.L_x_1083:
[----:B------:R-:W-:Y:S01]  /*14230*/  ULDC UR4, c[0x0][0x288] ;  /* 0x0000a20000047ab9 */ /* 0x000fe20000000800 */
[----:B------:R-:W-:Y:S01]  /*14240*/  ULDC.64 UR6, c[0x0][0x208] ;  /* 0x0000820000067ab9 */ /* 0x000fe20000000a00 */
[----:B------:R-:W-:Y:S02]  /*14250*/  IMAD R5, R8, UR4, RZ ;  /* 0x0000000408057c24 */ /* 0x000fe4000f8e02ff */
[----:B------:R-:W-:-:S03]  /*14260*/  VIADD R8, R4, 0x10 ;  /* 0x0000001004087836 */ /* 0x000fc60000000000 */
[----:B------:R-:W-:Y:S01]  /*14270*/  ISETP.GE.AND P3, PT, R4, R5, PT ;  /* 0x000000050400720c */ /* 0x000fe20003f66270 */
[----:B------:R-:W-:Y:S02]  /*14280*/  IMAD.MOV.U32 R13, RZ, RZ, R6 ;  /* 0x000000ffff0d7224 */ /* 0x000fe400078e0006 */
[----:B------:R-:W-:-:S10]  /*14290*/  IMAD.MOV.U32 R12, RZ, RZ, 0x1 ;  /* 0x00000001ff0c7424 */ /* 0x000fd400078e00ff */
[----:B------:R-:W-:Y:S01]  /*142a0*/  @!P3 LEA R21, R7, UR38, 0x1 ;  /* 0x000000260715bc11 */ /* 0x000fe2000f8e08ff */
[----:B------:R-:W-:-:S05]  /*142b0*/  IMAD.MOV.U32 R3, RZ, RZ, R14 ;  /* 0x000000ffff037224 */ /* 0x000fca00078e000e */
[----:B------:R-:W-:-:S04]  /*142c0*/  LOP3.LUT R3, R3, R2, RZ, 0x3c, !PT ;  /* 0x0000000203037212 */ /* 0x000fc800078e3cff */
[----:B------:R-:W-:-:S04]  /*142d0*/  LOP3.LUT R2, R3, R2, RZ, 0x3c, !PT ;  /* 0x0000000203027212 */ /* 0x000fc800078e3cff */
[----:B------:R-:W-:-:S03]  /*142e0*/  LOP3.LUT R3, R3, R2, RZ, 0x3c, !PT ;  /* 0x0000000203037212 */ /* 0x000fc600078e3cff */
[----:B------:R-:W-:-:S05]  /*142f0*/  @!P3 IMAD.WIDE.U32 R2, R10, 0x2, R2 ;  /* 0x000000020a02b825 */ /* 0x000fca00078e0002 */
[----:B------:R-:W-:Y:S01]  /*14300*/  @!PT LDS RZ, [RZ] ;  /* 0x00000000fffff984 */ /* 0x000fe20000000800 */
[----:B------:R-:W-:Y:S01]  /*14310*/  @!PT LDS RZ, [RZ] ;  /* 0x00000000fffff984 */ /* 0x000fe20000000800 */
[----:B------:R-:W-:Y:S01]  /*14320*/  @!PT LDS RZ, [RZ] ;  /* 0x00000000fffff984 */ /* 0x000fe20000000800 */
[----:B------:R0:W-:Y:S04]  /*14330*/  @!P3 LDGSTS.E.BYPASS.LTC128B.128 [R21+0xc400], desc[UR6][R2.64], !P2 ;  /* 0x0c4000000215bfae */ /* 0x0001e8000d101d46 */
[----:B------:R0:W-:Y:S04]  /*14340*/  @!P3 LDGSTS.E.BYPASS.LTC128B.128 [R21+0x10400], desc[UR6][R2.64+0x80], !P0 ;  /* 0x104000800215bfae */ /* 0x0001e8000c101d46 */
[----:B------:R0:W-:Y:S01]  /*14350*/  @!P3 LDGSTS.E.BYPASS.LTC128B.128 [R21+0x14400], desc[UR6][R2.64+0x100], !P1 ;  /* 0x144001000215bfae */ /* 0x0001e2000c901d46 */
[----:B------:R-:W-:-:S13]  /*14360*/  ISETP.GE.AND P3, PT, R8, R5, PT ;  /* 0x000000050800720c */ /* 0x000fda0003f66270 */
[----:B0-----:R-:W-:Y:S05]  /*14370*/  WARPSYNC.COLLECTIVE R15, `(.L_x_1084) ;  /* 0x000000000f087348 */ /* 0x001fea0003c00000 */
[----:B------:R1:W2:Y:S02]  /*14380*/  SHFL.IDX P6, R14, R13, R12, R11 ;  /* 0x0000000c0d0e7389 */ /* 0x0002a400000c000b */
[----:B012---:R-:W-:Y:S01]  /*14390*/  ENDCOLLECTIVE ;  /* 0x000000000000791b */ /* 0x007fe20003800000 */
.L_x_1084:
[----:B------:R-:W-:Y:S01]  /*143a0*/  VIADD R2, R4, 0x20 ;  /* 0x0000002004027836 */ /* 0x000fe20000000000 */
[----:B------:R-:W-:Y:S01]  /*143b0*/  @!P3 LEA R20, R7, UR38, 0x1 ;  /* 0x000000260714bc11 */ /* 0x000fe2000f8e08ff */
[----:B------:R-:W-:Y:S02]  /*143c0*/  IMAD.MOV.U32 R13, RZ, RZ, R0 ;  /* 0x000000ffff0d7224 */ /* 0x000fe400078e0000 */
[----:B------:R-:W-:-:S07]  /*143d0*/  IMAD.MOV.U32 R8, RZ, RZ, R14 ;  /* 0x000000ffff087224 */ /* 0x000fce00078e000e */
[----:B------:R-:W-:Y:S05]  /*143e0*/  WARPSYNC.COLLECTIVE R15, `(.L_x_1085) ;  /* 0x000000000f087348 */ /* 0x000fea0003c00000 */
[----:B------:R0:W1:Y:S02]  /*143f0*/  SHFL.IDX P6, R14, R13, R12, R11 ;  /* 0x0000000c0d0e7389 */ /* 0x00006400000c000b */
[----:B01----:R-:W-:Y:S01]  /*14400*/  ENDCOLLECTIVE ;  /* 0x000000000000791b */ /* 0x003fe20003800000 */
.L_x_1085:
[----:B------:R-:W-:Y:S01]  /*14410*/  ULDC.64 UR4, c[0x0][0x208] ;  /* 0x0000820000047ab9 */ /* 0x000fe20000000a00 */
[----:B------:R-:W-:Y:S02]  /*14420*/  IMAD.MOV.U32 R9, RZ, RZ, R8 ;  /* 0x000000ffff097224 */ /* 0x000fe400078e0008 */
[----:B------:R-:W-:Y:S02]  /*14430*/  IMAD.MOV.U32 R13, RZ, RZ, R6 ;  /* 0x000000ffff0d7224 */ /* 0x000fe400078e0006 */
[----:B------:R-:W-:Y:S02]  /*14440*/  IMAD.MOV.U32 R12, RZ, RZ, 0x2 ;  /* 0x00000002ff0c7424 */ /* 0x000fe400078e00ff */
[----:B------:R-:W-:-:S04]  /*14450*/  IMAD.MOV.U32 R8, RZ, RZ, R14 ;  /* 0x000000ffff087224 */ /* 0x000fc800078e000e */
        /* <DEDUP_REMOVED lines=11> */
.L_x_1086:
[----:B------:R-:W-:Y:S01]  /*14510*/  VIADD R8, R4, 0x30 ;  /* 0x0000003004087836 */ /* 0x000fe20000000000 */
[----:B------:R-:W-:Y:S01]  /*14520*/  @!P3 LEA R21, R7, UR38, 0x1 ;  /* 0x000000260715bc11 */ /* 0x000fe2000f8e08ff */
[----:B------:R-:W-:Y:S02]  /*14530*/  IMAD.MOV.U32 R13, RZ, RZ, R0 ;  /* 0x000000ffff0d7224 */ /* 0x000fe400078e0000 */
[----:B------:R-:W-:-:S07]  /*14540*/  IMAD.MOV.U32 R2, RZ, RZ, R14 ;  /* 0x000000ffff027224 */ /* 0x000fce00078e000e */
[----:B------:R-:W-:Y:S05]  /*14550*/  WARPSYNC.COLLECTIVE R15, `(.L_x_1087) ;  /* 0x000000000f087348 */ /* 0x000fea0003c00000 */
[----:B------:R0:W1:Y:S02]  /*14560*/  SHFL.IDX P6, R14, R13, R12, R11 ;  /* 0x0000000c0d0e7389 */ /* 0x00006400000c000b */
[----:B01----:R-:W-:Y:S01]  /*14570*/  ENDCOLLECTIVE ;  /* 0x000000000000791b */ /* 0x003fe20003800000 */
.L_x_1087:
        /* <DEDUP_REMOVED lines=16> */
.L_x_1088:
[----:B------:R-:W-:Y:S01]  /*14680*/  VIADD R2, R4, 0x40 ;  /* 0x0000004004027836 */ /* 0x000fe20000000000 */
[----:B------:R-:W-:Y:S01]  /*14690*/  @!P3 LEA R20, R7, UR38, 0x1 ;  /* 0x000000260714bc11 */ /* 0x000fe2000f8e08ff */
[----:B------:R-:W-:Y:S02]  /*146a0*/  IMAD.MOV.U32 R13, RZ, RZ, R0 ;  /* 0x000000ffff0d7224 */ /* 0x000fe400078e0000 */
[----:B------:R-:W-:-:S07]  /*146b0*/  IMAD.MOV.U32 R8, RZ, RZ, R14 ;  /* 0x000000ffff087224 */ /* 0x000fce00078e000e */
[----:B------:R-:W-:Y:S05]  /*146c0*/  WARPSYNC.COLLECTIVE R15, `(.L_x_1089) ;  /* 0x000000000f087348 */ /* 0x000fea0003c00000 */
[----:B------:R0:W1:Y:S02]  /*146d0*/  SHFL.IDX P6, R14, R13, R12, R11 ;  /* 0x0000000c0d0e7389 */ /* 0x00006400000c000b */
[----:B01----:R-:W-:Y:S01]  /*146e0*/  ENDCOLLECTIVE ;  /* 0x000000000000791b */ /* 0x003fe20003800000 */
.L_x_1089:
        /* <DEDUP_REMOVED lines=16> */
.L_x_1090:
[----:B------:R-:W-:Y:S01]  /*147f0*/  VIADD R8, R4, 0x50 ;  /* 0x0000005004087836 */ /* 0x000fe20000000000 */
[----:B------:R-:W-:Y:S01]  /*14800*/  @!P3 LEA R21, R7, UR38, 0x1 ;  /* 0x000000260715bc11 */ /* 0x000fe2000f8e08ff */
[----:B------:R-:W-:Y:S02]  /*14810*/  IMAD.MOV.U32 R13, RZ, RZ, R0 ;  /* 0x000000ffff0d7224 */ /* 0x000fe400078e0000 */
[----:B------:R-:W-:-:S07]  /*14820*/  IMAD.MOV.U32 R2, RZ, RZ, R14 ;  /* 0x000000ffff027224 */ /* 0x000fce00078e000e */
[----:B------:R-:W-:Y:S05]  /*14830*/  WARPSYNC.COLLECTIVE R15, `(.L_x_1091) ;  /* 0x000000000f087348 */ /* 0x000fea0003c00000 */
[----:B------:R0:W1:Y:S02]  /*14840*/  SHFL.IDX P6, R14, R13, R12, R11 ;  /* 0x0000000c0d0e7389 */ /* 0x00006400000c000b */
[----:B01----:R-:W-:Y:S01]  /*14850*/  ENDCOLLECTIVE ;  /* 0x000000000000791b */ /* 0x003fe20003800000 */
.L_x_1091:
        /* <DEDUP_REMOVED lines=16> */
.L_x_1092:
[----:B------:R-:W-:Y:S01]  /*14960*/  VIADD R2, R4, 0x60 ;  /* 0x0000006004027836 */ /* 0x000fe20000000000 */
[----:B------:R-:W-:Y:S01]  /*14970*/  @!P3 LEA R20, R7, UR38, 0x1 ;  /* 0x000000260714bc11 */ /* 0x000fe2000f8e08ff */
[----:B------:R-:W-:Y:S02]  /*14980*/  IMAD.MOV.U32 R13, RZ, RZ, R0 ;  /* 0x000000ffff0d7224 */ /* 0x000fe400078e0000 */
[----:B------:R-:W-:-:S07]  /*14990*/  IMAD.MOV.U32 R8, RZ, RZ, R14 ;  /* 0x000000ffff087224 */ /* 0x000fce00078e000e */
[----:B------:R-:W-:Y:S05]  /*149a0*/  WARPSYNC.COLLECTIVE R15, `(.L_x_1093) ;  /* 0x000000000f087348 */ /* 0x000fea0003c00000 */
[----:B------:R0:W1:Y:S02]  /*149b0*/  SHFL.IDX P6, R14, R13, R12, R11 ;  /* 0x0000000c0d0e7389 */ /* 0x00006400000c000b */
[----:B01----:R-:W-:Y:S01]  /*149c0*/  ENDCOLLECTIVE ;  /* 0x000000000000791b */ /* 0x003fe20003800000 */
.L_x_1093:
        /* <DEDUP_REMOVED lines=16> */
.L_x_1094:
[----:B------:R-:W-:Y:S01]  /*14ad0*/  @!P3 LEA R21, R7, UR38, 0x1 ;  /* 0x000000260715bc11 */ /* 0x000fe2000f8e08ff */
[----:B------:R-:W-:Y:S02]  /*14ae0*/  IMAD.MOV.U32 R13, RZ, RZ, R0 ;  /* 0x000000ffff0d7224 */ /* 0x000fe400078e0000 */
[----:B------:R-:W-:-:S07]  /*14af0*/  IMAD.MOV.U32 R2, RZ, RZ, R14 ;  /* 0x000000ffff027224 */ /* 0x000fce00078e000e */
[----:B------:R-:W-:Y:S05]  /*14b00*/  WARPSYNC.COLLECTIVE R15, `(.L_x_1095) ;  /* 0x000000000f087348 */ /* 0x000fea0003c00000 */
[----:B------:R0:W1:Y:S02]  /*14b10*/  SHFL.IDX P6, R14, R13, R12, R11 ;  /* 0x0000000c0d0e7389 */ /* 0x00006400000c000b */
[----:B01----:R-:W-:Y:S01]  /*14b20*/  ENDCOLLECTIVE ;  /* 0x000000000000791b */ /* 0x003fe20003800000 */
.L_x_1095:
        /* <DEDUP_REMOVED lines=11> */
[----:B------:R0:W-:Y:S02]  /*14be0*/  @!P3 LDGSTS.E.BYPASS.LTC128B.128 [R21+0x17400], desc[UR4][R2.64+0x100], !P1 ;  /* 0x174001000215bfae */ /* 0x0001e4000c901d44 */
[----:B0-----:R-:W-:Y:S05]  /*14bf0*/  WARPSYNC.COLLECTIVE R15, `(.L_x_1096) ;  /* 0x000000000f087348 */ /* 0x001fea0003c00000 */
[----:B------:R1:W2:Y:S02]  /*14c00*/  SHFL.IDX P6, R14, R13, R12, R11 ;  /* 0x0000000c0d0e7389 */ /* 0x0002a400000c000b */
[----:B012---:R-:W-:Y:S01]  /*14c10*/  ENDCOLLECTIVE ;  /* 0x000000000000791b */ /* 0x007fe20003800000 */
.L_x_1096:
[----:B------:R-:W-:Y:S02]  /*14c20*/  IMAD.MOV.U32 R13, RZ, RZ, R0 ;  /* 0x000000ffff0d7224 */ /* 0x000fe400078e0000 */
[----:B------:R-:W-:-:S07]  /*14c30*/  IMAD.MOV.U32 R8, RZ, RZ, R14 ;  /* 0x000000ffff087224 */ /* 0x000fce00078e000e */
[----:B------:R-:W-:Y:S05]  /*14c40*/  WARPSYNC.COLLECTIVE R15, `(.L_x_1097) ;  /* 0x000000000f087348 */ /* 0x000fea0003c00000 */
[----:B------:R0:W1:Y:S02]  /*14c50*/  SHFL.IDX P6, R14, R13, R12, R11 ;  /* 0x0000000c0d0e7389 */ /* 0x00006400000c000b */
[----:B01----:R-:W-:Y:S01]  /*14c60*/  ENDCOLLECTIVE ;  /* 0x000000000000791b */ /* 0x003fe20003800000 */
.L_x_1097:
[----:B------:R-:W-:Y:S05]  /*14c70*/  BRA `(.L_x_1098) ;  /* 0xffffffc800d07947 */ /* 0x000fea000383ffff */
.L_x_1007:
[----:B-1----:R-:W-:-:S04]  /*14c80*/  IMAD.U32 R3, RZ, RZ, UR38 ;  /* 0x00000026ff037e24 */ /* 0x002fc8000f8e00ff */
[----:B------:R1:W2:Y:S03]  /*14c90*/  SYNCS.PHASECHK.TRANS64.TRYWAIT P0, [R3+URZ+0x2a820], R0 ;  /* 0x02a82000030075a7 */ /* 0x0002a6000800017f */
[----:B--2---:R-:W-:Y:S05]  /*14ca0*/  @!P0 NANOSLEEP.SYNCS 0x989680 ;  /* 0x009896800000895d */ /* 0x004fea0003900000 */
[----:B------:R-:W2:Y:S02]  /*14cb0*/  @!P0 SYNCS.PHASECHK.TRANS64 P0, [R3+URZ+0x2a820], R0 ;  /* 0x02a82000030085a7 */ /* 0x000ea4000800007f */
[----:B--2---:R-:W-:Y:S05]  /*14cc0*/  @!P0 BRA `(.L_x_1007) ;  /* 0xfffffffc00ec8947 */ /* 0x004fea000383ffff */
[----:B------:R-:W-:Y:S05]  /*14cd0*/  BRA `(.L_x_1099) ;  /* 0xffffffcc002c7947 */ /* 0x000fea000383ffff */
.L_x_1014:
[----:B-1----:R-:W-:-:S04]  /*14ce0*/  IMAD.U32 R3, RZ, RZ, UR38 ;  /* 0x00000026ff037e24 */ /* 0x002fc8000f8e00ff */
[----:B------:R1:W2:Y:S03]  /*14cf0*/  SYNCS.PHASECHK.TRANS64.TRYWAIT P0, [R3+URZ+0x2a848], R2 ;  /* 0x02a84802030075a7 */ /* 0x0002a6000800017f */
[----:B--2---:R-:W-:Y:S05]  /*14d00*/  @!P0 NANOSLEEP.SYNCS 0x989680 ;  /* 0x009896800000895d */ /* 0x004fea0003900000 */
[----:B------:R-:W2:Y:S02]  /*14d10*/  @!P0 SYNCS.PHASECHK.TRANS64 P0, [R3+URZ+0x2a848], R2 ;  /* 0x02a84802030085a7 */ /* 0x000ea4000800007f */
[----:B--2---:R-:W-:Y:S05]  /*14d20*/  @!P0 BRA `(.L_x_1014) ;  /* 0xfffffffc00ec8947 */ /* 0x004fea000383ffff */
[----:B------:R-:W-:Y:S05]  /*14d30*/  BRA `(.L_x_1100) ;  /* 0xffffffd000147947 */ /* 0x000fea000383ffff */
.L_x_1021:
[----:B0-----:R-:W-:-:S04]  /*14d40*/  IMAD.U32 R3, RZ, RZ, UR38 ;  /* 0x00000026ff037e24 */ /* 0x001fc8000f8e00ff */
[----:B------:R0:W1:Y:S03]  /*14d50*/  SYNCS.PHASECHK.TRANS64.TRYWAIT P0, [R3+URZ+0x2a860], R2 ;  /* 0x02a86002030075a7 */ /* 0x000066000800017f */
[----:B-1----:R-:W-:Y:S05]  /*14d60*/  @!P0 NANOSLEEP.SYNCS 0x989680 ;  /* 0x009896800000895d */ /* 0x002fea0003900000 */
[----:B------:R-:W1:Y:S02]  /*14d70*/  @!P0 SYNCS.PHASECHK.TRANS64 P0, [R3+URZ+0x2a860], R2 ;  /* 0x02a86002030085a7 */ /* 0x000e64000800007f */
[----:B-1----:R-:W-:Y:S05]  /*14d80*/  @!P0 BRA `(.L_x_1021) ;  /* 0xfffffffc00ec8947 */ /* 0x002fea000383ffff */
[----:B------:R-:W-:Y:S05]  /*14d90*/  BRA `(.L_x_1101) ;  /* 0xffffffd000e87947 */ /* 0x000fea000383ffff */
.L_x_1030:
[----:B-1----:R-:W-:-:S04]  /*14da0*/  IMAD.U32 R3, RZ, RZ, UR38 ;  /* 0x00000026ff037e24 */ /* 0x002fc8000f8e00ff */
[----:B------:R1:W2:Y:S03]  /*14db0*/  SYNCS.PHASECHK.TRANS64.TRYWAIT P0, [R3+URZ+0x2a840], R2 ;  /* 0x02a84002030075a7 */ /* 0x0002a6000800017f */
[----:B--2---:R-:W-:Y:S05]  /*14dc0*/  @!P0 NANOSLEEP.SYNCS 0x989680 ;  /* 0x009896800000895d */ /* 0x004fea0003900000 */
[----:B------:R-:W2:Y:S02]  /*14dd0*/  @!P0 SYNCS.PHASECHK.TRANS64 P0, [R3+URZ+0x2a840], R2 ;  /* 0x02a84002030085a7 */ /* 0x000ea4000800007f */
[----:B--2---:R-:W-:Y:S05]  /*14de0*/  @!P0 BRA `(.L_x_1030) ;  /* 0xfffffffc00ec8947 */ /* 0x004fea000383ffff */
[----:B------:R-:W-:Y:S05]  /*14df0*/  BRA `(.L_x_1102) ;  /* 0xffffffd8000c7947 */ /* 0x000fea000383ffff */
.L_x_1037:
[----:B0-----:R-:W-:-:S04]  /*14e00*/  IMAD.U32 R3, RZ, RZ, UR38 ;  /* 0x00000026ff037e24 */ /* 0x001fc8000f8e00ff */
[----:B------:R0:W1:Y:S03]  /*14e10*/  SYNCS.PHASECHK.TRANS64.TRYWAIT P0, [R3+URZ+0x2a868], R2 ;  /* 0x02a86802030075a7 */ /* 0x000066000800017f */
[----:B-1----:R-:W-:Y:S05]  /*14e20*/  @!P0 NANOSLEEP.SYNCS 0x989680 ;  /* 0x009896800000895d */ /* 0x002fea0003900000 */
[----:B------:R-:W1:Y:S02]  /*14e30*/  @!P0 SYNCS.PHASECHK.TRANS64 P0, [R3+URZ+0x2a868], R2 ;  /* 0x02a86802030085a7 */ /* 0x000e64000800007f */
[----:B-1----:R-:W-:Y:S05]  /*14e40*/  @!P0 BRA `(.L_x_1037) ;  /* 0xfffffffc00ec8947 */ /* 0x002fea000383ffff */
[----:B------:R-:W-:Y:S05]  /*14e50*/  BRA `(.L_x_1103) ;  /* 0xffffffd800e07947 */ /* 0x000fea000383ffff */
.L_x_1046:
[----:B-1----:R-:W-:-:S04]  /*14e60*/  IMAD.U32 R3, RZ, RZ, UR38 ;  /* 0x00000026ff037e24 */ /* 0x002fc8000f8e00ff */
[----:B------:R1:W2:Y:S03]  /*14e70*/  SYNCS.PHASECHK.TRANS64.TRYWAIT P0, [R3+URZ+0x2a848], R2 ;  /* 0x02a84802030075a7 */ /* 0x0002a6000800017f */
[----:B--2---:R-:W-:Y:S05]  /*14e80*/  @!P0 NANOSLEEP.SYNCS 0x989680 ;  /* 0x009896800000895d */ /* 0x004fea0003900000 */
[----:B------:R-:W2:Y:S02]  /*14e90*/  @!P0 SYNCS.PHASECHK.TRANS64 P0, [R3+URZ+0x2a848], R2 ;  /* 0x02a84802030085a7 */ /* 0x000ea4000800007f */
[----:B--2---:R-:W-:Y:S05]  /*14ea0*/  @!P0 BRA `(.L_x_1046) ;  /* 0xfffffffc00ec8947 */ /* 0x004fea000383ffff */
[----:B------:R-:W-:Y:S05]  /*14eb0*/  BRA `(.L_x_1104) ;  /* 0xffffffe0001c7947 */ /* 0x000fea000383ffff */
.L_x_1053:
[----:B0-----:R-:W-:-:S04]  /*14ec0*/  IMAD.U32 R3, RZ, RZ, UR38 ;  /* 0x00000026ff037e24 */ /* 0x001fc8000f8e00ff */
[----:B------:R0:W1:Y:S03]  /*14ed0*/  SYNCS.PHASECHK.TRANS64.TRYWAIT P0, [R3+URZ+0x2a860], R2 ;  /* 0x02a86002030075a7 */ /* 0x000066000800017f */
[----:B-1----:R-:W-:Y:S05]  /*14ee0*/  @!P0 NANOSLEEP.SYNCS 0x989680 ;  /* 0x009896800000895d */ /* 0x002fea0003900000 */
[----:B------:R-:W1:Y:S02]  /*14ef0*/  @!P0 SYNCS.PHASECHK.TRANS64 P0, [R3+URZ+0x2a860], R2 ;  /* 0x02a86002030085a7 */ /* 0x000e64000800007f */
[----:B-1----:R-:W-:Y:S05]  /*14f00*/  @!P0 BRA `(.L_x_1053) ;  /* 0xfffffffc00ec8947 */ /* 0x002fea000383ffff */
[----:B------:R-:W-:Y:S05]  /*14f10*/  BRA `(.L_x_1105) ;  /* 0xffffffe000ec7947 */ /* 0x000fea000383ffff */
.L_x_1061:
[----:B-1----:R1:W2:Y:S02]  /*14f20*/  SYNCS.PHASECHK.TRANS64.TRYWAIT P0, [R3+URZ+0x2a860], R2 ;  /* 0x02a86002030075a7 */ /* 0x0022a4000800017f */
[----:B--2---:R-:W-:Y:S05]  /*14f30*/  @!P0 NANOSLEEP.SYNCS 0x989680 ;  /* 0x009896800000895d */ /* 0x004fea0003900000 */
[----:B------:R-:W2:Y:S02]  /*14f40*/  @!P0 SYNCS.PHASECHK.TRANS64 P0, [R3+URZ+0x2a860], R2 ;  /* 0x02a86002030085a7 */ /* 0x000ea4000800007f */
[----:B--2---:R-:W-:Y:S05]  /*14f50*/  @!P0 BRA `(.L_x_1061) ;  /* 0xfffffffc00f08947 */ /* 0x004fea000383ffff */
[----:B------:R-:W-:Y:S05]  /*14f60*/  BRA `(.L_x_1106) ;  /* 0xffffffe400b87947 */ /* 0x000fea000383ffff */
.L_x_1066:
[----:B0-----:R0:W1:Y:S02]  /*14f70*/  SYNCS.PHASECHK.TRANS64.TRYWAIT P0, [R2+URZ+0x2a820], R3 ;  /* 0x02a82003020075a7 */ /* 0x001064000800017f */
[----:B-1----:R-:W-:Y:S05]  /*14f80*/  @!P0 NANOSLEEP.SYNCS 0x989680 ;  /* 0x009896800000895d */ /* 0x002fea0003900000 */
[----:B------:R-:W1:Y:S02]  /*14f90*/  @!P0 SYNCS.PHASECHK.TRANS64 P0, [R2+URZ+0x2a820], R3 ;  /* 0x02a82003020085a7 */ /* 0x000e64000800007f */
[----:B-1----:R-:W-:Y:S05]  /*14fa0*/  @!P0 BRA `(.L_x_1066) ;  /* 0xfffffffc00f08947 */ /* 0x002fea000383ffff */
[----:B------:R-:W-:Y:S05]  /*14fb0*/  BRA `(.L_x_1107) ;  /* 0xffffffe800887947 */ /* 0x000fea000383ffff */
.L_x_1067:
        /* <DEDUP_REMOVED lines=11> */
.L_x_1109:
[----:B------:R-:W-:Y:S05]  /*15070*/  BSYNC B0 ;  /* 0x0000000000007941 */ /* 0x000fea0003800000 */
.L_x_1108:
[----:B------:R-:W-:Y:S05]  /*15080*/  BRA `(.L_x_1110) ;  /* 0xffffffe8006c7947 */ /* 0x000fea000383ffff */
.L_x_1068:
[----:B------:R-:W-:Y:S01]  /*15090*/  BSSY B0, `(.L_x_1111) ;  /* 0x0000006000007945 */ /* 0x000fe20003800000 */
[----:B------:R-:W-:-:S07]  /*150a0*/  IMAD.MOV.U32 R15, RZ, RZ, -0x1 ;  /* 0xffffffffff0f7424 */ /* 0x000fce00078e00ff */
[----:B0-----:R-:W-:Y:S05]  /*150b0*/  WARPSYNC.COLLECTIVE R15, `(.L_x_1112) ;  /* 0x000000000f0c7348 */ /* 0x001fea0003c00000 */
[----:B------:R-:W-:Y:S02]  /*150c0*/  ELECT P6, UR62, PT ;  /* 0x00000000003e782f */ /* 0x000fe400038c0000 */
[----:B------:R-:W-:Y:S01]  /*150d0*/  MOV R14, UR62 ;  /* 0x0000003e000e7c02 */ /* 0x000fe20008000f00 */
[----:B0-----:R-:W-:Y:S10]  /*150e0*/  ENDCOLLECTIVE ;  /* 0x000000000000791b */ /* 0x001ff40003800000 */
.L_x_1112:
[----:B------:R-:W-:Y:S05]  /*150f0*/  BSYNC B0 ;  /* 0x0000000000007941 */ /* 0x000fea0003800000 */
.L_x_1111:
[----:B------:R-:W-:Y:S05]  /*15100*/  BRA `(.L_x_1113) ;  /* 0xffffffe800607947 */ /* 0x000fea000383ffff */
.L_x_1070:
[----:B0-----:R0:W1:Y:S02]  /*15110*/  SYNCS.PHASECHK.TRANS64.TRYWAIT P0, [R6+URZ], R5 ;  /* 0x00000005060075a7 */ /* 0x001064000800017f */
[----:B-1----:R-:W-:Y:S05]  /*15120*/  @!P0 NANOSLEEP.SYNCS 0x989680 ;  /* 0x009896800000895d */ /* 0x002fea0003900000 */
[----:B------:R-:W1:Y:S02]  /*15130*/  @!P0 SYNCS.PHASECHK.TRANS64 P0, [R6+URZ], R5 ;  /* 0x00000005060085a7 */ /* 0x000e64000800007f */
[----:B-1----:R-:W-:Y:S05]  /*15140*/  @!P0 BRA `(.L_x_1070) ;  /* 0xfffffffc00f08947 */ /* 0x002fea000383ffff */
[----:B------:R-:W-:Y:S05]  /*15150*/  BRA `(.L_x_1114) ;  /* 0xffffffe800947947 */ /* 0x000fea000383ffff */
.L_x_1071:
[----:B-1----:R1:W2:Y:S02]  /*15160*/  SYNCS.PHASECHK.TRANS64.TRYWAIT P0, [R3+URZ], R4 ;  /* 0x00000004030075a7 */ /* 0x0022a4000800017f */
[----:B--2---:R-:W-:Y:S05]  /*15170*/  @!P0 NANOSLEEP.SYNCS 0x989680 ;  /* 0x009896800000895d */ /* 0x004fea0003900000 */
[----:B------:R-:W2:Y:S02]  /*15180*/  @!P0 SYNCS.PHASECHK.TRANS64 P0, [R3+URZ], R4 ;  /* 0x00000004030085a7 */ /* 0x000ea4000800007f */
[----:B--2---:R-:W-:Y:S05]  /*15190*/  @!P0 BRA `(.L_x_1071) ;  /* 0xfffffffc00f08947 */ /* 0x004fea000383ffff */
[----:B------:R-:W-:Y:S05]  /*151a0*/  BRA `(.L_x_1115) ;  /* 0xffffffe800887947 */ /* 0x000fea000383ffff */
.L_x_1073:
[----:B-1----:R1:W2:Y:S02]  /*151b0*/  SYNCS.PHASECHK.TRANS64.TRYWAIT P0, [R0+URZ], R5 ;  /* 0x00000005000075a7 */ /* 0x0022a4000800017f */
[----:B--2---:R-:W-:Y:S05]  /*151c0*/  @!P0 NANOSLEEP.SYNCS 0x989680 ;  /* 0x009896800000895d */ /* 0x004fea0003900000 */
[----:B------:R-:W2:Y:S02]  /*151d0*/  @!P0 SYNCS.PHASECHK.TRANS64 P0, [R0+URZ], R5 ;  /* 0x00000005000085a7 */ /* 0x000ea4000800007f */
[----:B--2---:R-:W-:Y:S05]  /*151e0*/  @!P0 BRA `(.L_x_1073) ;  /* 0xfffffffc00f08947 */ /* 0x004fea000383ffff */
[----:B------:R-:W-:Y:S05]  /*151f0*/  BRA `(.L_x_1116) ;  /* 0xffffffe8008c7947 */ /* 0x000fea000383ffff */
.L_x_1117:
        /* <DEDUP_REMOVED lines=16> */
.L_x_2983:


//--------------------- .text._ZN7cutlass13device_kernelIN5flash11enable_sm90INS1_16FlashAttnFwdSm90INS1_25CollectiveMainloopFwdSm90ILi2EN4cute5tupleIJNS5_1CILi1EEES8_S8_EEENS6_IJNS7_ILi128EEENS7_ILi96EEENS7_ILi192EEEEEELi128ENS_6half_tEfNS_4arch4Sm90ELb0ELb1ELb1ELb1ELb0ELb0ELb0ELb1ELb1ELb1ELb1ELb0EEENS1_21CollectiveEpilogueFwdINS6_IJSA_SA_SB_EEES9_SE_SG_Li256ELb1ELb1ELb1ELb0EEENS1_36VarlenDynamicPersistentTileSchedulerILi128ELi96ELi256ELi128ELb1ELb1ELb1ELb1ELb0ELb1EEEEEEEEEvNT_6ParamsE --------------------------
	.section	.text._ZN7cutlass13device_kernelIN5flash11enable_sm90INS1_16FlashAttnFwdSm90INS1_25CollectiveMainloopFwdSm90ILi2EN4cute5tupleIJNS5_1CILi1EEES8_S8_EEENS6_IJNS7_ILi128EEENS7_ILi96EEENS7_ILi192EEEEEELi128ENS_6half_tEfNS_4arch4Sm90ELb0ELb1ELb1ELb1ELb0ELb0ELb0ELb1ELb1ELb1ELb1ELb0EEENS1_21CollectiveEpilogueFwdINS6_IJSA_SA_SB_EEES9_SE_SG_Li256ELb1ELb1ELb1ELb0EEENS1_36VarlenDynamicPersistentTileSchedulerILi128ELi96ELi256ELi128ELb1ELb1ELb1ELb1ELb0ELb1EEEEEEEEEvNT_6ParamsE,"ax",@progbits
	.align	128
.text._ZN7cutlass13device_kernelIN5flash11enable_sm90INS1_16FlashAttnFwdSm90INS1_25CollectiveMainloopFwdSm90ILi2EN4cute5tupleIJNS5_1CILi1EEES8_S8_EEENS6_IJNS7_ILi128EEENS7_ILi96EEENS7_ILi192EEEEEELi128ENS_6half_tEfNS_4arch4Sm90ELb0ELb1ELb1ELb1ELb0ELb0ELb0ELb1ELb1ELb1ELb1ELb0EEENS1_21CollectiveEpilogueFwdINS6_IJSA_SA_SB_EEES9_SE_SG_Li256ELb1ELb1ELb1ELb0EEENS1_36VarlenDynamicPersistentTileSchedulerILi128ELi96ELi256ELi128ELb1ELb1ELb1ELb1ELb0ELb1EEEEEEEEEvNT_6ParamsE:
        .type           _ZN7cutlass13device_kernelIN5flash11enable_sm90INS1_16FlashAttnFwdSm90INS1_25CollectiveMainloopFwdSm90ILi2EN4cute5tupleIJNS5_1CILi1EEES8_S8_EEENS6_IJNS7_ILi128EEENS7_ILi96EEENS7_ILi192EEEEEELi128ENS_6half_tEfNS_4arch4Sm90ELb0ELb1ELb1ELb1ELb0ELb0ELb0ELb1ELb1ELb1ELb1ELb0EEENS1_21CollectiveEpilogueFwdINS6_IJSA_SA_SB_EEES9_SE_SG_Li256ELb1ELb1ELb1ELb0EEENS1_36VarlenDynamicPersistentTileSchedulerILi128ELi96ELi256ELi128ELb1ELb1ELb1ELb1ELb0ELb1EEEEEEEEEvNT_6ParamsE,@function
        .size           _ZN7cutlass13device_kernelIN5flash11enable_sm90INS1_16FlashAttnFwdSm90INS1_25CollectiveMainloopFwdSm90ILi2EN4cute5tupleIJNS5_1CILi1EEES8_S8_EEENS6_IJNS7_ILi128EEENS7_ILi96EEENS7_ILi192EEEEEELi128ENS_6half_tEfNS_4arch4Sm90ELb0ELb1ELb1ELb1ELb0ELb0ELb0ELb1ELb1ELb1ELb1ELb0EEENS1_21CollectiveEpilogueFwdINS6_IJSA_SA_SB_EEES9_SE_SG_Li256ELb1ELb1ELb1ELb0EEENS1_36VarlenDynamicPersistentTileSchedulerILi128ELi96ELi256ELi128ELb1ELb1ELb1ELb1ELb0ELb1EEEEEEEEEvNT_6ParamsE,(.L_x_2984 - _ZN7cutlass13device_kernelIN5flash11enable_sm90INS1_16FlashAttnFwdSm90INS1_25CollectiveMainloopFwdSm90ILi2EN4cute5tupleIJNS5_1CILi1EEES8_S8_EEENS6_IJNS7_ILi128EEENS7_ILi96EEENS7_ILi192EEEEEELi128ENS_6half_tEfNS_4arch4Sm90ELb0ELb1ELb1ELb1ELb0ELb0ELb0ELb1ELb1ELb1ELb1ELb0EEENS1_21CollectiveEpilogueFwdINS6_IJSA_SA_SB_EEES9_SE_SG_Li256ELb1ELb1ELb1ELb0EEENS1_36VarlenDynamicPersistentTileSchedulerILi128ELi96ELi256ELi128ELb1ELb1ELb1ELb1ELb0ELb1EEEEEEEEEvNT_6ParamsE)
        .other          _ZN7cutlass13device_kernelIN5flash11enable_sm90INS1_16FlashAttnFwdSm90INS1_25CollectiveMainloopFwdSm90ILi2EN4cute5tupleIJNS5_1CILi1EEES8_S8_EEENS6_IJNS7_ILi128EEENS7_ILi96EEENS7_ILi192EEEEEELi128ENS_6half_tEfNS_4arch4Sm90ELb0ELb1ELb1ELb1ELb0ELb0ELb0ELb1ELb1ELb1ELb1ELb0EEENS1_21CollectiveEpilogueFwdINS6_IJSA_SA_SB_EEES9_SE_SG_Li256ELb1ELb1ELb1ELb0EEENS1_36VarlenDynamicPersistentTileSchedulerILi128ELi96ELi256ELi128ELb1ELb1ELb1ELb1ELb0ELb1EEEEEEEEEvNT_6ParamsE,@"STO_CUDA_ENTRY STV_DEFAULT"
_ZN7cutlass13device_kernelIN5flash11enable_sm90INS1_16FlashAttnFwdSm90INS1_25CollectiveMainloopFwdSm90ILi2EN4cute5tupleIJNS5_1CILi1EEES8_S8_EEENS6_IJNS7_ILi128EEENS7_ILi96EEENS7_ILi192EEEEEELi128ENS_6half_tEfNS_4arch4Sm90ELb0ELb1ELb1ELb1ELb0ELb0ELb0ELb1ELb1ELb1ELb1ELb0EEENS1_21CollectiveEpilogueFwdINS6_IJSA_SA_SB_EEES9_SE_SG_Li256ELb1ELb1ELb1ELb0EEENS1_36VarlenDynamicPersistentTileSchedulerILi128ELi96ELi256ELi128ELb1ELb1ELb1ELb1ELb0ELb1EEEEEEEEEvNT_6ParamsE:
        /* <DEDUP_REMOVED lines=18> */
.L_x_1119:
[----:B------:R-:W-:Y:S05]  /*0120*/  BSYNC B0 ;  /* 0x0000000000007941 */ /* 0x000fea0003800000 */
.L_x_1118:
        /* <DEDUP_REMOVED lines=41> */
.L_x_1120:
        /* <DEDUP_REMOVED lines=22> */
.L_x_1121:
        /* <DEDUP_REMOVED lines=18> */
.L_x_1122:
        /* <DEDUP_REMOVED lines=22> */
.L_x_1123:
        /* <DEDUP_REMOVED lines=22> */
.L_x_1124:
[----:B0-----:R-:W-:Y:S01]  /*0900*/  UMOV UR4, 0x1 ;  /* 0x0000000100047882 */ /* 0x001fe20000000000 */
[----:B------:R-:W-:Y:S01]  /*0910*/  PLOP3.LUT P0, PT, PT, PT, UP0, 0x80, 0x0 ;  /* 0x000000000000781c */ /* 0x000fe20003f0f008 */
[----:B------:R-:W-:Y:S01]  /*0920*/  USEL UR4, UR4, 0x2, !UP0 ;  /* 0x0000000204047887 */ /* 0x000fe2000c000000 */
[----:B------:R-:W-:-:S05]  /*0930*/  NOP ;  /* 0x0000000000007918 */ /* 0x000fca0000000000 */
[----:B------:R-:W-:-:S05]  /*0940*/  IMAD.U32 R2, RZ, RZ, UR4 ;  /* 0x00000004ff027e24 */ /* 0x000fca000f8e00ff */
[----:B------:R0:W-:Y:S01]  /*0950*/  STL [R1+0x5c], R2 ;  /* 0x00005c0201007387 */ /* 0x0001e20000100800 */
[----:B-12-4-:R-:W-:Y:S06]  /*0960*/  BAR.SYNC.DEFER_BLOCKING 0x0 ;  /* 0x0000000000007b1d */ /* 0x016fec0000010000 */
[----:B------:R-:W-:Y:S05]  /*0970*/  @!P0 BRA `(.L_x_1125) ;  /* 0x00000114000c8947 */ /* 0x000fea0003800000 */
.L_x_1126:
        /* <DEDUP_REMOVED lines=14> */
[----:B------:R-:W2:Y:S01]  /*0a60*/  LDL R0, [R1+0x5c] ;  /* 0x00005c0001007983 */ /* 0x000ea20000100800 */
[----:B------:R-:W-:Y:S01]  /*0a70*/  VIADD R205, R6, 0xffffff80 ;  /* 0xffffff8006cd7836 */ /* 0x000fe20000000000 */
[----:B------:R-:W-:Y:S01]  /*0a80*/  R2UR UR5, R13 ;  /* 0x000000000d0572ca */ /* 0x000fe200000e0000 */
[----:B------:R-:W-:Y:S01]  /*0a90*/  UMOV UR36, URZ ;  /* 0x0000003f00247c82 */ /* 0x000fe20008000000 */
[----:B------:R-:W-:Y:S01]  /*0aa0*/  R2UR UR6, R14 ;  /* 0x000000000e0672ca */ /* 0x000fe200000e0000 */
[----:B------:R-:W-:Y:S01]  /*0ab0*/  UMOV UR37, URZ ;  /* 0x0000003f00257c82 */ /* 0x000fe20008000000 */
[----:B------:R-:W-:Y:S02]  /*0ac0*/  R2UR UR7, R15 ;  /* 0x000000000f0772ca */ /* 0x000fe400000e0000 */
[----:B--2---:R-:W-:Y:S02]  /*0ad0*/  R2UR UR4, R0 ;  /* 0x00000000000472ca */ /* 0x004fe400000e0000 */
[----:B------:R-:W-:-:S04]  /*0ae0*/  SHF.R.S32.HI R0, RZ, 0x1f, R205 ;  /* 0x0000001fff007819 */ /* 0x000fc800000114cd */
[CC--:B0-----:R-:W-:Y:S02]  /*0af0*/  LEA.HI R2, R0.reuse, R205.reuse, RZ, 0x7 ;  /* 0x000000cd00027211 */ /* 0x0c1fe400078f38ff */
[-C--:B------:R-:W-:Y:S02]  /*0b00*/  LEA.HI R3, R0, R205.reuse, RZ, 0x4 ;  /* 0x000000cd00037211 */ /* 0x080fe400078f20ff */
[----:B------:R-:W-:Y:S02]  /*0b10*/  LOP3.LUT R4, R2, 0xffffff80, RZ, 0xc0, !PT ;  /* 0xffffff8002047812 */ /* 0x000fe400078ec0ff */
[----:B------:R-:W-:Y:S01]  /*0b20*/  SHF.R.S32.HI R6, RZ, 0x4, R3 ;  /* 0x00000004ff067819 */ /* 0x000fe20000011403 */
[----:B------:R-:W-:Y:S01]  /*0b30*/  ULOP3.LUT UR8, UR4, 0x1, URZ, 0xfc, !UPT ;  /* 0x0000000104087892 */ /* 0x000fe2000f8efc3f */
[----:B------:R-:W-:Y:S01]  /*0b40*/  SHF.R.S32.HI R199, RZ, 0x7, R2 ;  /* 0x00000007ffc77819 */ /* 0x000fe20000011402 */
[----:B------:R-:W-:Y:S01]  /*0b50*/  IMAD.IADD R183, R205, 0x1, -R4 ;  /* 0x00000001cdb77824 */ /* 0x000fe200078e0a04 */
[----:B------:R-:W-:Y:S01]  /*0b60*/  LEA.HI R4, R0, R205, RZ, 0x5 ;  /* 0x000000cd00047211 */ /* 0x000fe200078f28ff */
[----:B------:R-:W-:Y:S01]  /*0b70*/  UMOV UR4, URZ ;  /* 0x0000003f00047c82 */ /* 0x000fe20008000000 */
[----:B------:R-:W-:Y:S01]  /*0b80*/  LEA.HI R2, R2, R199, RZ, 0x1 ;  /* 0x000000c702027211 */ /* 0x000fe200078f08ff */
[----:B------:R-:W-:Y:S01]  /*0b90*/  IMAD.U32 R202, RZ, RZ, UR8 ;  /* 0x00000008ffca7e24 */ /* 0x000fe2000f8e00ff */
[----:B------:R-:W-:Y:S01]  /*0ba0*/  SHF.R.S32.HI R8, RZ, 0x1f, R183 ;  /* 0x0000001fff087819 */ /* 0x000fe200000114b7 */
[----:B------:R-:W-:Y:S01]  /*0bb0*/  IMAD.SHL.U32 R5, R4, 0x20, RZ ;  /* 0x0000002004057824 */ /* 0x000fe200078e00ff */
[C---:B------:R-:W-:Y:S01]  /*0bc0*/  LOP3.LUT R4, R3.reuse, 0x3fffff0, RZ, 0xc0, !PT ;  /* 0x03fffff003047812 */ /* 0x040fe200078ec0ff */
[----:B------:R-:W-:Y:S01]  /*0bd0*/  IMAD.U32 R182, RZ, RZ, UR4 ;  /* 0x00000004ffb67e24 */ /* 0x000fe2000f8e00ff */
[----:B------:R-:W-:-:S02]  /*0be0*/  LEA.HI R3, R3, R6, RZ, 0x1 ;  /* 0x0000000603037211 */ /* 0x000fc400078f08ff */
[----:B------:R-:W-:Y:S01]  /*0bf0*/  LOP3.LUT R5, R5, 0xfffffc00, RZ, 0xc0, !PT ;  /* 0xfffffc0005057812 */ /* 0x000fe200078ec0ff */
[----:B------:R-:W-:Y:S01]  /*0c00*/  IMAD.IADD R4, R205, 0x1, -R4 ;  /* 0x00000001cd047824 */ /* 0x000fe200078e0a04 */
[----:B------:R-:W-:Y:S02]  /*0c10*/  LOP3.LUT R3, R3, 0x1ffffffe, RZ, 0xc0, !PT ;  /* 0x1ffffffe03037812 */ /* 0x000fe400078ec0ff */
[----:B------:R-:W-:Y:S01]  /*0c20*/  LEA.HI R7, R8, R183, RZ, 0x2 ;  /* 0x000000b708077211 */ /* 0x000fe200078f10ff */
[----:B------:R-:W-:Y:S01]  /*0c30*/  IMAD R4, R4, 0x40, R5 ;  /* 0x0000004004047824 */ /* 0x000fe200078e0205 */
[-C--:B------:R-:W-:Y:S01]  /*0c40*/  LEA.HI R5, R0, R205.reuse, RZ, 0x2 ;  /* 0x000000cd00057211 */ /* 0x080fe200078f10ff */
[----:B------:R-:W-:Y:S01]  /*0c50*/  IMAD.IADD R3, R6, 0x1, -R3 ;  /* 0x0000000106037824 */ /* 0x000fe200078e0a03 */
[----:B------:R-:W-:Y:S02]  /*0c60*/  LEA.HI R0, R0, R205, RZ, 0x3 ;  /* 0x000000cd00007211 */ /* 0x000fe400078f18ff */
[----:B------:R-:W-:Y:S01]  /*0c70*/  SHF.R.S32.HI R9, RZ, 0x2, R7 ;  /* 0x00000002ff097819 */ /* 0x000fe20000011407 */
[----:B------:R-:W-:Y:S01]  /*0c80*/  IMAD R201, R3, 0x8, R4 ;  /* 0x0000000803c97824 */ /* 0x000fe200078e0204 */
[----:B------:R-:W-:-:S02]  /*0c90*/  LOP3.LUT R4, R5, 0xfffffffc, RZ, 0xc0, !PT ;  /* 0xfffffffc05047812 */ /* 0x000fc400078ec0ff */
[----:B------:R-:W-:Y:S02]  /*0ca0*/  SHF.R.S32.HI R10, RZ, 0x1f, R7 ;  /* 0x0000001fff0a7819 */ /* 0x000fe40000011407 */
[----:B------:R-:W-:Y:S01]  /*0cb0*/  LEA.HI R8, R8, R183, RZ, 0x5 ;  /* 0x000000b708087211 */ /* 0x000fe200078f28ff */
[----:B------:R-:W-:Y:S01]  /*0cc0*/  IMAD.IADD R3, R205, 0x1, -R4 ;  /* 0x00000001cd037824 */ /* 0x000fe200078e0a04 */
[----:B------:R-:W-:Y:S02]  /*0cd0*/  LOP3.LUT R4, R2, 0x3fffffe, RZ, 0xc0, !PT ;  /* 0x03fffffe02047812 */ /* 0x000fe400078ec0ff */
[----:B------:R-:W-:Y:S02]  /*0ce0*/  LOP3.LUT R2, R0, 0xfffffff8, RZ, 0xc0, !PT ;  /* 0xfffffff800027812 */ /* 0x000fe400078ec0ff */
[----:B------:R-:W-:Y:S01]  /*0cf0*/  LEA.HI R10, R10, R9, RZ, 0x3 ;  /* 0x000000090a0a7211 */ /* 0x000fe200078f18ff */
[----:B------:R-:W-:Y:S01]  /*0d00*/  IMAD.IADD R4, R199, 0x1, -R4 ;  /* 0x00000001c7047824 */ /* 0x000fe200078e0a04 */
[----:B------:R-:W-:Y:S01]  /*0d10*/  SHF.R.S32.HI R8, RZ, 0x5, R8 ;  /* 0x00000005ff087819 */ /* 0x000fe20000011408 */
[----:B------:R-:W-:Y:S01]  /*0d20*/  IMAD.IADD R161, R205, 0x1, -R2 ;  /* 0x00000001cda17824 */ /* 0x000fe200078e0a02 */
[----:B------:R-:W-:-:S02]  /*0d30*/  LOP3.LUT R2, R7, 0x7ffffffc, RZ, 0xc0, !PT ;  /* 0x7ffffffc07027812 */ /* 0x000fc400078ec0ff */
[----:B------:R-:W-:Y:S01]  /*0d40*/  LOP3.LUT R10, R10, 0xfffffff8, RZ, 0xc0, !PT ;  /* 0xfffffff80a0a7812 */ /* 0x000fe200078ec0ff */
[----:B------:R-:W-:Y:S01]  /*0d50*/  IMAD.SHL.U32 R22, R161, 0x8, RZ ;  /* 0x00000008a1167824 */ /* 0x000fe200078e00ff */
[----:B------:R-:W-:Y:S01]  /*0d60*/  LEA.HI R5, R3, R3, RZ, 0x1 ;  /* 0x0000000303057211 */ /* 0x000fe200078f08ff */
[----:B------:R-:W-:Y:S01]  /*0d70*/  IMAD.IADD R2, R183, 0x1, -R2 ;  /* 0x00000001b7027824 */ /* 0x000fe200078e0a02 */
[----:B------:R-:W-:Y:S01]  /*0d80*/  SHF.R.S32.HI R180, RZ, 0x3, R0 ;  /* 0x00000003ffb47819 */ /* 0x000fe20000011400 */
[----:B------:R-:W-:Y:S01]  /*0d90*/  IMAD.IADD R9, R9, 0x1, -R10 ;  /* 0x0000000109097824 */ /* 0x000fe200078e0a0a */
[----:B------:R-:W-:Y:S01]  /*0da0*/  LOP3.LUT R6, R5, 0x1ffffffe, RZ, 0xc0, !PT ;  /* 0x1ffffffe05067812 */ /* 0x000fe200078ec0ff */
[----:B------:R-:W-:Y:S01]  /*0db0*/  IMAD.SHL.U32 R18, R2, 0x2, RZ ;  /* 0x0000000202127824 */ /* 0x000fe200078e00ff */
[----:B------:R-:W-:Y:S01]  /*0dc0*/  SHF.R.S32.HI R204, RZ, 0x1f, R22 ;  /* 0x0000001fffcc7819 */ /* 0x000fe20000011416 */
[----:B------:R-:W-:Y:S02]  /*0dd0*/  IMAD R9, R8, 0x10, R9 ;  /* 0x0000001008097824 */ /* 0x000fe400078e0209 */
[----:B------:R-:W-:-:S02]  /*0de0*/  VIADD R160, R22, 0x40 ;  /* 0x0000004016a07836 */ /* 0x000fc40000000000 */
[C---:B------:R-:W-:Y:S02]  /*0df0*/  VIADD R179, R18.reuse, 0x8 ;  /* 0x0000000812b37836 */ /* 0x040fe40000000000 */
[C---:B------:R-:W-:Y:S01]  /*0e00*/  VIADD R178, R18.reuse, 0x10 ;  /* 0x0000001012b27836 */ /* 0x040fe20000000000 */
[----:B------:R-:W-:Y:S01]  /*0e10*/  SHF.R.S32.HI R203, RZ, 0x1f, R160 ;  /* 0x0000001fffcb7819 */ /* 0x000fe200000114a0 */
        /* <DEDUP_REMOVED lines=24> */
[----:B------:R-:W-:Y:S01]  /*0fa0*/  VIADD R165, R18, 0x78 ;  /* 0x0000007812a57836 */ /* 0x000fe20000000000 */
[----:B------:R-:W-:Y:S01]  /*0fb0*/  SHF.R.S32.HI R186, RZ, 0x1f, R167 ;  /* 0x0000001fffba7819 */ /* 0x000fe200000114a7 */
[----:B------:R-:W-:Y:S01]  /*0fc0*/  IMAD.IADD R19, R3, 0x1, -R6 ;  /* 0x0000000103137824 */ /* 0x000fe200078e0a06 */
[----:B------:R-:W-:Y:S01]  /*0fd0*/  SHF.R.S32.HI R185, RZ, 0x1f, R166 ;  /* 0x0000001fffb97819 */ /* 0x000fe200000114a6 */
[----:B------:R-:W-:Y:S01]  /*0fe0*/  IMAD R200, R4, 0x40, R9 ;  /* 0x0000004004c87824 */ /* 0x000fe200078e0209 */
[----:B------:R-:W-:-:S03]  /*0ff0*/  SHF.R.S32.HI R184, RZ, 0x1f, R165 ;  /* 0x0000001fffb87819 */ /* 0x000fc600000114a5 */
[----:B------:R-:W-:-:S07]  /*1000*/  IMAD R19, R19, 0x8, R200 ;  /* 0x0000000813137824 */ /* 0x000fce00078e02c8 */
.L_x_1230:
[----:B01234-:R-:W0:Y:S01]  /*1010*/  LDC.64 R2, c[0x0][0xa28] ;  /* 0x00028a00ff027b82 */ /* 0x01fe220000000a00 */
[----:B------:R-:W-:Y:S01]  /*1020*/  IMAD.U32 R9, RZ, RZ, UR7 ;  /* 0x00000007ff097e24 */ /* 0x000fe2000f8e00ff */
[----:B------:R-:W-:Y:S01]  /*1030*/  ULDC.64 UR8, c[0x0][0x208] ;  /* 0x0000820000087ab9 */ /* 0x000fe20000000a00 */
[----:B------:R-:W-:-:S05]  /*1040*/  IMAD.MOV.U32 R7, RZ, RZ, RZ ;  /* 0x000000ffff077224 */ /* 0x000fca00078e00ff */
[----:B------:R-:W1:Y:S08]  /*1050*/  LDC.64 R4, c[0x0][0xa18] ;  /* 0x00028600ff047b82 */ /* 0x000e700000000a00 */
[----:B------:R-:W2:Y:S01]  /*1060*/  LDC R17, c[0x0][0x288] ;  /* 0x0000a200ff117b82 */ /* 0x000ea20000000800 */
[----:B------:R-:W-:Y:S01]  /*1070*/  ULOP3.LUT UR4, UR6, 0xff000000, URZ, 0xc0, !UPT ;  /* 0xff00000006047892 */ /* 0x000fe2000f8ec03f */
[----:B------:R-:W-:Y:S01]  /*1080*/  ULDC.64 UR10, c[0x0][0xa20] ;  /* 0x00028800000a7ab9 */ /* 0x000fe20000000a00 */
[----:B0-----:R-:W-:-:S05]  /*1090*/  ISETP.NE.U32.AND P0, PT, R2, RZ, PT ;  /* 0x000000ff0200720c */ /* 0x001fca0003f05070 */
[----:B------:R-:W0:Y:S01]  /*10a0*/  LDC R0, c[0x0][0x424] ;  /* 0x00010900ff007b82 */ /* 0x000e220000000800 */
[----:B------:R-:W-:Y:S02]  /*10b0*/  ISETP.NE.AND.EX P0, PT, R3, RZ, PT, P0 ;  /* 0x000000ff0300720c */ /* 0x000fe40003f05300 */
[----:B-1----:R-:W-:-:S05]  /*10c0*/  ISETP.NE.U32.AND P1, PT, R4, RZ, PT ;  /* 0x000000ff0400720c */ /* 0x002fca0003f25070 */
[----:B------:R-:W1:Y:S01]  /*10d0*/  LDC R11, c[0x0][0x2f0] ;  /* 0x0000bc00ff0b7b82 */ /* 0x000e620000000800 */
[----:B------:R-:W-:-:S07]  /*10e0*/  ISETP.NE.AND.EX P1, PT, R5, RZ, PT, P1 ;  /* 0x000000ff0500720c */ /* 0x000fce0003f25310 */
[----:B------:R-:W3:Y:S08]  /*10f0*/  @P0 LDC.64 R2, c[0x0][0xa28] ;  /* 0x00028a00ff020b82 */ /* 0x000ef00000000a00 */
[----:B------:R-:W4:Y:S01]  /*1100*/  @P1 LDC.64 R4, c[0x0][0xa18] ;  /* 0x00028600ff041b82 */ /* 0x000f220000000a00 */
[----:B---3--:R-:W-:Y:S01]  /*1110*/  @P0 IMAD.WIDE R2, R9, 0x4, R2 ;  /* 0x0000000409020825 */ /* 0x008fe200078e0202 */
[----:B------:R-:W-:-:S04]  /*1120*/  USHF.R.U32.HI UR4, URZ, 0x8, UR4 ;  /* 0x000000083f047899 */ /* 0x000fc80008011604 */
[----:B------:R3:W5:Y:S01]  /*1130*/  @P0 LDG.E R7, desc[UR8][R2.64] ;  /* 0x0000000802070981 */ /* 0x000762000c1e1900 */
[----:B----4-:R-:W-:Y:S02]  /*1140*/  @P1 IMAD.WIDE R4, R9, 0x4, R4 ;  /* 0x0000000409041825 */ /* 0x010fe400078e0204 */
[----:B------:R-:W4:Y:S03]  /*1150*/  LDC.64 R8, c[0x0][0x418] ;  /* 0x00010600ff087b82 */ /* 0x000f260000000a00 */
[----:B--2---:R3:W5:Y:S01]  /*1160*/  @P1 LDG.E R17, desc[UR8][R4.64] ;  /* 0x0000000804111981 */ /* 0x004762000c1e1900 */
[----:B------:R-:W-:Y:S01]  /*1170*/  ULOP3.LUT UR8, UR6, 0xff0000, URZ, 0xc0, !UPT ;  /* 0x00ff000006087892 */ /* 0x000fe2000f8ec03f */
[----:B------:R-:W-:-:S03]  /*1180*/  ISETP.NE.U32.AND P2, PT, RZ, UR10, PT ;  /* 0x0000000aff007c0c */ /* 0x000fc6000bf45070 */
[----:B------:R-:W-:Y:S01]  /*1190*/  ULEA.HI UR8, UR8, UR4, URZ, 0x10 ;  /* 0x0000000408087291 */ /* 0x000fe2000f8f803f */
[----:B------:R-:W-:Y:S01]  /*11a0*/  ISETP.NE.AND.EX P2, PT, RZ, UR11, PT, P2 ;  /* 0x0000000bff007c0c */ /* 0x000fe2000bf45320 */
[----:B------:R-:W-:-:S06]  /*11b0*/  ULOP3.LUT UR4, UR6, 0xffff, URZ, 0xc0, !UPT ;  /* 0x0000ffff06047892 */ /* 0x000fcc000f8ec03f */
[----:B------:R-:W-:Y:S01]  /*11c0*/  IMAD.U32 R164, RZ, RZ, UR4 ;  /* 0x00000004ffa47e24 */ /* 0x000fe2000f8e00ff */
[----:B----4-:R-:W-:-:S04]  /*11d0*/  ISETP.NE.U32.AND P0, PT, R8, RZ, PT ;  /* 0x000000ff0800720c */ /* 0x010fc80003f05070 */
[----:B------:R-:W-:-:S04]  /*11e0*/  ISETP.NE.AND.EX P0, PT, R9, RZ, PT, P0 ;  /* 0x000000ff0900720c */ /* 0x000fc80003f05300 */
[----:B0-----:R-:W-:Y:S01]  /*11f0*/  SEL R0, R0, 0x1, P0 ;  /* 0x0000000100007807 */ /* 0x001fe20000000000 */
[----:B-1-3--:R-:W-:Y:S08]  /*1200*/  @P1 BRA `(.L_x_1127) ;  /* 0x00000000002c1947 */ /* 0x00aff00003800000 */
[----:B------:R-:W-:Y:S02]  /*1210*/  ULDC.64 UR10, c[0x0][0xa00] ;  /* 0x00028000000a7ab9 */ /* 0x000fe40000000a00 */
[----:B------:R-:W-:-:S04]  /*1220*/  ISETP.NE.U32.AND P0, PT, RZ, UR10, PT ;  /* 0x0000000aff007c0c */ /* 0x000fc8000bf05070 */
[----:B------:R-:W-:-:S13]  /*1230*/  ISETP.NE.AND.EX P0, PT, RZ, UR11, PT, P0 ;  /* 0x0000000bff007c0c */ /* 0x000fda000bf05300 */
[----:B------:R-:W-:Y:S05]  /*1240*/  @!P0 BRA `(.L_x_1127) ;  /* 0x00000000001c8947 */ /* 0x000fea0003800000 */
[----:B------:R-:W0:Y:S01]  /*1250*/  LDC.64 R2, c[0x0][0xa00] ;  /* 0x00028000ff027b82 */ /* 0x000e220000000a00 */
[----:B------:R-:W-:Y:S01]  /*1260*/  IMAD.U32 R5, RZ, RZ, UR7 ;  /* 0x00000007ff057e24 */ /* 0x000fe2000f8e00ff */
[----:B------:R-:W-:-:S03]  /*1270*/  ULDC.64 UR10, c[0x0][0x208] ;  /* 0x00008200000a7ab9 */ /* 0x000fc60000000a00 */
[----:B0-----:R-:W-:-:S05]  /*1280*/  IMAD.WIDE R2, R5, 0x4, R2 ;  /* 0x0000000405027825 */ /* 0x001fca00078e0202 */
[----:B-----5:R-:W2:Y:S04]  /*1290*/  LDG.E R17, desc[UR10][R2.64] ;  /* 0x0000000a02117981 */ /* 0x020ea8000c1e1900 */
[----:B------:R-:W2:Y:S02]  /*12a0*/  LDG.E R4, desc[UR10][R2.64+0x4] ;  /* 0x0000040a02047981 */ /* 0x000ea4000c1e1900 */
[----:B--2---:R-:W-:-:S07]  /*12b0*/  IMAD.IADD R17, R4, 0x1, -R17 ;  /* 0x0000000104117824 */ /* 0x004fce00078e0a11 */
.L_x_1127:
[----:B------:R-:W-:Y:S02]  /*12c0*/  IMAD R16, R0, R11, RZ ;  /* 0x0000000b00107224 */ /* 0x000fe400078e02ff */
[----:B------:R-:W-:Y:S01]  /*12d0*/  IMAD.U32 R181, RZ, RZ, UR7 ;  /* 0x00000007ffb57e24 */ /* 0x000fe2000f8e00ff */
[----:B------:R-:W-:Y:S06]  /*12e0*/  @!P2 BRA `(.L_x_1128) ;  /* 0x00000000001ca947 */ /* 0x000fec0003800000 */
[----:B------:R-:W-:Y:S01]  /*12f0*/  ULDC.64 UR10, c[0x0][0xa20] ;  /* 0x00028800000a7ab9 */ /* 0x000fe20000000a00 */
[----:B------:R-:W-:Y:S01]  /*1300*/  ULDC.64 UR12, c[0x0][0x208] ;  /* 0x00008200000c7ab9 */ /* 0x000fe20000000a00 */
[----:B------:R-:W-:-:S06]  /*1310*/  UIMAD.WIDE UR6, UR7, 0x4, UR10 ;  /* 0x00000004070678a5 */ /* 0x000fcc000f8e020a */
[----:B------:R-:W-:Y:S02]  /*1320*/  IMAD.U32 R2, RZ, RZ, UR6 ;  /* 0x00000006ff027e24 */ /* 0x000fe4000f8e00ff */
[----:B------:R-:W-:-:S05]  /*1330*/  IMAD.U32 R3, RZ, RZ, UR7 ;  /* 0x00000007ff037e24 */ /* 0x000fca000f8e00ff */
[----:B------:R0:W5:Y:S01]  /*1340*/  LDG.E R16, desc[UR12][R2.64] ;  /* 0x0000000c02107981 */ /* 0x000162000c1e1900 */
[----:B------:R-:W-:Y:S05]  /*1350*/  BRA `(.L_x_1129) ;  /* 0x00000000002c7947 */ /* 0x000fea0003800000 */
.L_x_1128:
        /* <DEDUP_REMOVED lines=8> */
[----:B------:R-:W2:Y:S04]  /*13e0*/  LDG.E R16, desc[UR10][R2.64] ;  /* 0x0000000a02107981 */ /* 0x000ea8000c1e1900 */
[----:B------:R-:W2:Y:S02]  /*13f0*/  LDG.E R5, desc[UR10][R2.64+0x4] ;  /* 0x0000040a02057981 */ /* 0x000ea4000c1e1900 */
[----:B--2---:R-:W-:-:S07]  /*1400*/  IMAD.IADD R16, R5, 0x1, -R16 ;  /* 0x0000000105107824 */ /* 0x004fce00078e0a10 */
.L_x_1129:
[----:B------:R-:W-:Y:S01]  /*1410*/  ULDC UR4, c[0x0][0x448] ;  /* 0x0001120000047ab9 */ /* 0x000fe20000000800 */
[----:B-----5:R-:W-:Y:S01]  /*1420*/  IMAD.IADD R16, R16, 0x1, -R7 ;  /* 0x0000000110107824 */ /* 0x020fe200078e0a07 */
[----:B------:R-:W-:Y:S02]  /*1430*/  UISETP.NE.AND UP0, UPT, UR4, 0x1, UPT ;  /* 0x000000010400788c */ /* 0x000fe4000bf05270 */
[----:B------:R-:W-:Y:S02]  /*1440*/  USHF.L.U32 UR60, UR5, 0x7, URZ ;  /* 0x00000007053c7899 */ /* 0x000fe4000800063f */
[----:B------:R-:W-:Y:S01]  /*1450*/  IADD3 R0, R16, 0x1, -R17 ;  /* 0x0000000110007810 */ /* 0x000fe20007ffe811 */
[----:B------:R-:W-:Y:S01]  /*1460*/  ULDC.64 UR4, c[0x0][0x9e0] ;  /* 0x0002780000047ab9 */ /* 0x000fe20000000a00 */
[----:B------:R-:W-:Y:S02]  /*1470*/  UIADD3 UR9, UR60, 0x7f, URZ ;  /* 0x0000007f3c097890 */ /* 0x000fe4000fffe03f */
[----:B------:R-:W-:Y:S01]  /*1480*/  R2UR UR10, R0 ;  /* 0x00000000000a72ca */ /* 0x000fe200000e0000 */
[----:B------:R-:W-:-:S02]  /*1490*/  UISETP.GE.AND UP1, UPT, UR5, 0x1, UPT ;  /* 0x000000010500788c */ /* 0x000fc4000bf26270 */
[----:B------:R-:W-:Y:S01]  /*14a0*/  @UP0 ULDC UR6, c[0x0][0x44c] ;  /* 0x0001130000060ab9 */ /* 0x000fe20000000800 */
[----:B------:R-:W-:Y:S01]  /*14b0*/  @UP0 ULDC UR11, c[0x0][0x450] ;  /* 0x00011400000b0ab9 */ /* 0x000fe20000000800 */
[----:B------:R-:W-:Y:S02]  /*14c0*/  UIMAD.WIDE.U32 UR6, UR9, UR6, URZ ;  /* 0x00000006090672a5 */ /* 0x000fe4000f8e003f */
[----:B------:R-:W-:Y:S02]  /*14d0*/  PLOP3.LUT P1, PT, PT, PT, UP1, 0x80, 0x0 ;  /* 0x000000000000781c */ /* 0x000fe40003f2f018 */
[----:B------:R-:W-:-:S04]  /*14e0*/  @UP0 USHF.R.U32.HI UR9, URZ, UR11, UR7 ;  /* 0x0000000b3f090299 */ /* 0x000fc80008011607 */
[----:B------:R-:W-:-:S04]  /*14f0*/  UIADD3 UR9, UR10, UR9, URZ ;  /* 0x000000090a097290 */ /* 0x000fc8000fffe03f */
[----:B------:R-:W-:-:S06]  /*1500*/  UIADD3 UR4, UR9, UR4, URZ ;  /* 0x0000000409047290 */ /* 0x000fcc000fffe03f */
[----:B------:R-:W-:Y:S01]  /*1510*/  IMAD.U32 R0, RZ, RZ, UR4 ;  /* 0x00000004ff007e24 */ /* 0x000fe2000f8e00ff */
[----:B------:R-:W-:Y:S06]  /*1520*/  @!P1 BRA `(.L_x_1130) ;  /* 0x0000000000409947 */ /* 0x000fec0003800000 */
        /* <DEDUP_REMOVED lines=10> */
.L_x_1131:
[----:B------:R-:W-:-:S11]  /*15d0*/  UISETP.NE.AND UP1, UPT, UR5, 0x1, UPT ;  /* 0x000000010500788c */ /* 0x000fd6000bf25270 */
[----:B------:R-:W-:Y:S02]  /*15e0*/  @UP1 ULDC.64 UR10, c[0x0][0x9e8] ;  /* 0x00027a00000a1ab9 */ /* 0x000fe40000000a00 */
[----:B------:R-:W-:-:S04]  /*15f0*/  UIMAD.WIDE.U32 UR6, UR4, UR10, URZ ;  /* 0x0000000a040672a5 */ /* 0x000fc8000f8e003f */
[----:B------:R-:W-:-:S12]  /*1600*/  @UP1 USHF.R.U32.HI UR4, URZ, UR11, UR7 ;  /* 0x0000000b3f041299 */ /* 0x000fd80008011607 */
.L_x_1132:
[----:B------:R-:W-:-:S06]  /*1610*/  UIMAD UR4, UR4, UR5, UR5 ;  /* 0x00000005040472a4 */ /* 0x000fcc000f8e0205 */
[----:B------:R-:W-:-:S07]  /*1620*/  VIMNMX R0, R0, UR4, PT ;  /* 0x0000000400007c48 */ /* 0x000fce000bfe0100 */
.L_x_1130:
[----:B------:R-:W-:Y:S01]  /*1630*/  IMAD.IADD R82, R16, 0x1, -R17 ;  /* 0x0000000110527824 */ /* 0x000fe200078e0a11 */
[----:B------:R-:W-:Y:S01]  /*1640*/  @UP0 ULDC UR6, c[0x0][0x44c] ;  /* 0x0001130000060ab9 */ /* 0x000fe20000000800 */
[----:B0-----:R-:W-:Y:S01]  /*1650*/  VIADD R2, R0, 0x5f ;  /* 0x0000005f00027836 */ /* 0x001fe20000000000 */
[----:B------:R-:W-:Y:S01]  /*1660*/  UIMAD.WIDE.U32 UR6, UR60, UR6, URZ ;  /* 0x000000063c0672a5 */ /* 0x000fe2000f8e003f */
[----:B------:R-:W-:Y:S01]  /*1670*/  VIADD R0, R16, 0x5f ;  /* 0x0000005f10007836 */ /* 0x000fe20000000000 */
[----:B------:R-:W-:Y:S01]  /*1680*/  R2UR UR9, R82 ;  /* 0x00000000520972ca */ /* 0x000fe200000e0000 */
[----:B------:R-:W-:Y:S01]  /*1690*/  @UP0 ULDC UR10, c[0x0][0x450] ;  /* 0x00011400000a0ab9 */ /* 0x000fe20000000800 */
[----:B------:R-:W-:Y:S01]  /*16a0*/  IMAD.HI R2, R2, 0x2aaaaaab, RZ ;  /* 0x2aaaaaab02027827 */ /* 0x000fe200078e02ff */
[----:B------:R-:W-:Y:S01]  /*16b0*/  UMOV UR4, UR60 ;  /* 0x0000003c00047c82 */ /* 0x000fe20008000000 */
[----:B------:R-:W-:Y:S02]  /*16c0*/  @UP0 USHF.R.U32.HI UR4, URZ, UR10, UR7 ;  /* 0x0000000a3f040299 */ /* 0x000fe40008011607 */
[----:B------:R-:W-:Y:S01]  /*16d0*/  IMAD.HI R0, R0, 0x2aaaaaab, RZ ;  /* 0x2aaaaaab00007827 */ /* 0x000fe200078e02ff */
[----:B------:R-:W-:-:S04]  /*16e0*/  SHF.R.U32.HI R5, RZ, 0x1f, R2 ;  /* 0x0000001fff057819 */ /* 0x000fc80000011602 */
[----:B------:R-:W-:Y:S02]  /*16f0*/  SHF.R.U32.HI R3, RZ, 0x1f, R0 ;  /* 0x0000001fff037819 */ /* 0x000fe40000011600 */
[----:B------:R-:W-:Y:S01]  /*1700*/  UIADD3 UR4, UR9, UR4, URZ ;  /* 0x0000000409047290 */ /* 0x000fe2000fffe03f */
[----:B------:R-:W-:Y:S02]  /*1710*/  LEA.HI.SX32 R2, R2, R5, 0x1c ;  /* 0x0000000502027211 */ /* 0x000fe400078fe2ff */
[----:B------:R-:W-:Y:S01]  /*1720*/  ULDC UR9, c[0x0][0x9dc] ;  /* 0x0002770000097ab9 */ /* 0x000fe20000000800 */
[----:B------:R-:W-:Y:S01]  /*1730*/  LEA.HI.SX32 R3, R0, R3, 0x1c ;  /* 0x0000000300037211 */ /* 0x000fe200078fe2ff */
[----:B------:R-:W-:-:S03]  /*1740*/  UIADD3 UR9, UR4, -UR9, URZ ;  /* 0x8000000904097290 */ /* 0x000fc6000fffe03f */
[----:B------:R-:W-:Y:S01]  /*1750*/  VIMNMX R83, R3, R2, PT ;  /* 0x0000000203537248 */ /* 0x000fe20003fe0100 */
[----:B------:R-:W-:Y:S08]  /*1760*/  @!P1 BRA `(.L_x_1133) ;  /* 0x0000000000449947 */ /* 0x000ff00003800000 */
        /* <DEDUP_REMOVED lines=10> */
.L_x_1134:
[----:B------:R-:W-:-:S11]  /*1810*/  UISETP.NE.AND UP0, UPT, UR5, 0x1, UPT ;  /* 0x000000010500788c */ /* 0x000fd6000bf05270 */
[----:B------:R-:W-:Y:S02]  /*1820*/  @UP0 ULDC.64 UR10, c[0x0][0x9e8] ;  /* 0x00027a00000a0ab9 */ /* 0x000fe40000000a00 */
[----:B------:R-:W-:-:S04]  /*1830*/  UIMAD.WIDE.U32 UR6, UR4, UR10, URZ ;  /* 0x0000000a040672a5 */ /* 0x000fc8000f8e003f */
[----:B------:R-:W-:-:S12]  /*1840*/  @UP0 USHF.R.U32.HI UR4, URZ, UR11, UR7 ;  /* 0x0000000b3f040299 */ /* 0x000fd80008011607 */
.L_x_1135:
[----:B------:R-:W-:-:S04]  /*1850*/  UIMAD UR4, UR4, UR5, URZ ;  /* 0x00000005040472a4 */ /* 0x000fc8000f8e023f */
[----:B------:R-:W-:-:S04]  /*1860*/  UISETP.LT.AND UP0, UPT, UR9, UR4, UPT ;  /* 0x000000040900728c */ /* 0x000fc8000bf01270 */
[----:B------:R-:W-:-:S12]  /*1870*/  USEL UR9, UR9, UR4, !UP0 ;  /* 0x0000000409097287 */ /* 0x000fd8000c000000 */
.L_x_1133:
[----:B------:R-:W-:Y:S02]  /*1880*/  UIMAD.WIDE UR4, UR9, 0x2aaaaaab, URZ ;  /* 0x2aaaaaab090478a5 */ /* 0x000fe4000f8e023f */
[----:B------:R-:W-:Y:S02]  /*1890*/  ULOP3.LUT UR6, UR8, 0xff, URZ, 0xc0, !UPT ;  /* 0x000000ff08067892 */ /* 0x000fe4000f8ec03f */
[----:B------:R-:W-:-:S04]  /*18a0*/  USHF.R.U32.HI UR4, URZ, 0x1f, UR5 ;  /* 0x0000001f3f047899 */ /* 0x000fc80008011605 */
[----:B------:R-:W-:Y:S01]  /*18b0*/  ULEA.HI.SX32 UR4, UR5, UR4, 0x1c ;  /* 0x0000000405047291 */ /* 0x000fe2000f8fe23f */
[----:B------:R-:W-:Y:S01]  /*18c0*/  IMAD.U32 R163, RZ, RZ, UR6 ;  /* 0x00000006ffa37e24 */ /* 0x000fe2000f8e00ff */
[----:B------:R-:W-:Y:S02]  /*18d0*/  USHF.R.U32.HI UR5, URZ, 0x10, UR8 ;  /* 0x000000103f057899 */ /* 0x000fe40008011608 */
[----:B------:R-:W-:-:S04]  /*18e0*/  UISETP.LT.AND UP0, UPT, URZ, UR4, UPT ;  /* 0x000000043f00728c */ /* 0x000fc8000bf01270 */
[----:B------:R-:W-:Y:S01]  /*18f0*/  USEL UR9, URZ, UR4, !UP0 ;  /* 0x000000043f097287 */ /* 0x000fe2000c000000 */
[----:B------:R-:W-:Y:S02]  /*1900*/  IMAD.U32 R162, RZ, RZ, UR5 ;  /* 0x00000005ffa27e24 */ /* 0x000fe4000f8e00ff */
[----:B------:R-:W-:-:S03]  /*1910*/  UMOV UR4, URZ ;  /* 0x0000003f00047c82 */ /* 0x000fc60008000000 */
[----:B------:R-:W-:-:S13]  /*1920*/  ISETP.GT.AND P0, PT, R83, UR9, PT ;  /* 0x0000000953007c0c */ /* 0x000fda000bf04270 */
[----:B------:R-:W-:Y:S05]  /*1930*/  @!P0 BRA `(.L_x_1136) ;  /* 0x00000000009c8947 */ /* 0x000fea0003800000 */
[----:B------:R-:W-:Y:S01]  /*1940*/  R2UR UR5, R162 ;  /* 0x00000000a20572ca */ /* 0x000fe200000e0000 */
[----:B------:R-:W-:-:S12]  /*1950*/  ULDC UR4, c[0x0][0x9f0] ;  /* 0x00027c0000047ab9 */ /* 0x000fd80000000800 */
[----:B------:R-:W-:-:S04]  /*1960*/  UISETP.NE.AND UP0, UPT, UR5, URZ, UPT ;  /* 0x0000003f0500728c */ /* 0x000fc8000bf05270 */
[----:B------:R-:W-:-:S03]  /*1970*/  USEL UR10, UR5, UR4, UP0 ;  /* 0x00000004050a7287 */ /* 0x000fc60008000000 */
[----:B------:R-:W-:-:S03]  /*1980*/  UMOV UR4, URZ ;  /* 0x0000003f00047c82 */ /* 0x000fc60008000000 */
[----:B------:R-:W-:-:S05]  /*1990*/  IMAD.U32 R4, RZ, RZ, UR10 ;  /* 0x0000000aff047e24 */ /* 0x000fca000f8e00ff */
[----:B------:R-:W-:-:S04]  /*19a0*/  IABS R0, R4 ;  /* 0x0000000400007213 */ /* 0x000fc80000000000 */
[----:B------:R-:W-:Y:S02]  /*19b0*/  R2UR UR11, R0 ;  /* 0x00000000000b72ca */ /* 0x000fe400000e0000 */
[----:B------:R-:W-:Y:S02]  /*19c0*/  IADD3 R0, R4, -0x1, R83 ;  /* 0xffffffff04007810 */ /* 0x000fe40007ffe053 */
[----:B------:R-:W-:Y:S02]  /*19d0*/  IABS R4, R4 ;  /* 0x0000000400047213 */ /* 0x000fe40000000000 */
[----:B------:R-:W-:-:S03]  /*19e0*/  R2UR UR6, R0 ;  /* 0x00000000000672ca */ /* 0x000fc600000e0000 */
[----:B------:R-:W-:-:S04]  /*19f0*/  IMAD.MOV R4, RZ, RZ, -R4 ;  /* 0x000000ffff047224 */ /* 0x000fc800078e0a04 */
[----:B------:R-:W0:Y:S06]  /*1a00*/  I2F.RP R2, UR11 ;  /* 0x0000000b00027d06 */ /* 0x000e2c0008209400 */
[----:B------:R-:W-:-:S06]  /*1a10*/  UIADD3 UR6, -UR9, UR6, URZ ;  /* 0x0000000609067290 */ /* 0x000fcc000fffe13f */
[----:B------:R-:W-:Y:S01]  /*1a20*/  IMAD.U32 R0, RZ, RZ, UR6 ;  /* 0x00000006ff007e24 */ /* 0x000fe2000f8e00ff */
[----:B------:R-:W-:Y:S01]  /*1a30*/  ULOP3.LUT UR6, UR6, UR10, URZ, 0x3c, !UPT ;  /* 0x0000000a06067292 */ /* 0x000fe2000f8e3c3f */
[----:B0-----:R-:W0:Y:S03]  /*1a40*/  MUFU.RCP R2, R2 ;  /* 0x0000000200027308 */ /* 0x001e260000001000 */
[----:B------:R-:W-:-:S04]  /*1a50*/  IABS R0, R0 ;  /* 0x0000000000007213 */ /* 0x000fc80000000000 */
[----:B------:R-:W-:Y:S01]  /*1a60*/  R2UR UR8, R0 ;  /* 0x00000000000872ca */ /* 0x000fe200000e0000 */
[----:B------:R-:W-:Y:S02]  /*1a70*/  IMAD.MOV.U32 R0, RZ, RZ, R4 ;  /* 0x000000ffff007224 */ /* 0x000fe400078e0004 */
[----:B0-----:R-:W-:-:S06]  /*1a80*/  VIADD R3, R2, 0xffffffe ;  /* 0x0ffffffe02037836 */ /* 0x001fcc0000000000 */
[----:B------:R-:W0:Y:S02]  /*1a90*/  F2I.FTZ.U32.TRUNC.NTZ R3, R3 ;  /* 0x0000000300037305 */ /* 0x000e24000021f000 */
[----:B0-----:R-:W-:-:S13]  /*1aa0*/  R2UR UR5, R3 ;  /* 0x00000000030572ca */ /* 0x001fda00000e0000 */
[----:B------:R-:W-:-:S04]  /*1ab0*/  UIADD3 UR7, URZ, -UR5, URZ ;  /* 0x800000053f077290 */ /* 0x000fc8000fffe03f */
[----:B------:R-:W-:-:S04]  /*1ac0*/  UIMAD UR7, UR7, UR11, URZ ;  /* 0x0000000b070772a4 */ /* 0x000fc8000f8e023f */
[----:B------:R-:W-:-:S03]  /*1ad0*/  UIMAD.WIDE.U32 UR4, UR5, UR7, UR4 ;  /* 0x00000007050472a5 */ /* 0x000fc6000f8e0004 */
[----:B------:R-:W-:Y:S01]  /*1ae0*/  R2UR UR7, R0 ;  /* 0x00000000000772ca */ /* 0x000fe200000e0000 */
[----:B------:R-:W-:-:S12]  /*1af0*/  UIMAD.WIDE.U32 UR4, UR5, UR8, URZ ;  /* 0x00000008050472a5 */ /* 0x000fd8000f8e003f */
[----:B------:R-:W-:-:S04]  /*1b00*/  UIMAD UR4, UR5, UR7, UR8 ;  /* 0x00000007050472a4 */ /* 0x000fc8000f8e0208 */
[----:B------:R-:W-:-:S11]  /*1b10*/  UISETP.GT.U32.AND UP1, UPT, UR11, UR4, UPT ;  /* 0x000000040b00728c */ /* 0x000fd6000bf24070 */
[----:B------:R-:W-:Y:S02]  /*1b20*/  @!UP1 UIADD3 UR4, UR4, -UR11, URZ ;  /* 0x8000000b04049290 */ /* 0x000fe4000fffe03f */
[----:B------:R-:W-:Y:S02]  /*1b30*/  @!UP1 UIADD3 UR5, UR5, 0x1, URZ ;  /* 0x0000000105059890 */ /* 0x000fe4000fffe03f */
[----:B------:R-:W-:Y:S02]  /*1b40*/  UISETP.GE.U32.AND UP0, UPT, UR4, UR11, UPT ;  /* 0x0000000b0400728c */ /* 0x000fe4000bf06070 */
[----:B------:R-:W-:-:S09]  /*1b50*/  UISETP.GE.AND UP1, UPT, UR6, URZ, UPT ;  /* 0x0000003f0600728c */ /* 0x000fd2000bf26270 */
[----:B------:R-:W-:Y:S02]  /*1b60*/  @UP0 UIADD3 UR5, UR5, 0x1, URZ ;  /* 0x0000000105050890 */ /* 0x000fe4000fffe03f */
[----:B------:R-:W-:-:S05]  /*1b70*/  UISETP.NE.AND UP0, UPT, UR10, URZ, UPT ;  /* 0x0000003f0a00728c */ /* 0x000fca000bf05270 */
[----:B------:R-:W-:Y:S02]  /*1b80*/  UMOV UR4, UR5 ;  /* 0x0000000500047c82 */ /* 0x000fe40008000000 */
[----:B------:R-:W-:-:S04]  /*1b90*/  @!UP1 UIADD3 UR4, -UR4, URZ, URZ ;  /* 0x0000003f04049290 */ /* 0x000fc8000fffe13f */
[----:B------:R-:W-:-:S12]  /*1ba0*/  @!UP0 ULOP3.LUT UR4, URZ, UR10, URZ, 0x33, !UPT ;  /* 0x0000000a3f048292 */ /* 0x000fd8000f8e333f */
.L_x_1136:
[----:B------:R-:W-:Y:S01]  /*1bb0*/  R2UR UR5, R163 ;  /* 0x00000000a30572ca */ /* 0x000fe200000e0000 */
[----:B------:R-:W-:Y:S01]  /*1bc0*/  IMAD.U32 R2, RZ, RZ, UR4 ;  /* 0x00000004ff027e24 */ /* 0x000fe2000f8e00ff */
[----:B------:R-:W-:Y:S01]  /*1bd0*/  PLOP3.LUT P0, PT, PT, PT, PT, 0x80, 0x0 ;  /* 0x000000000000781c */ /* 0x000fe20003f0f070 */
[----:B------:R-:W-:Y:S01]  /*1be0*/  IMAD.MOV.U32 R0, RZ, RZ, RZ ;  /* 0x000000ffff007224 */ /* 0x000fe200078e00ff */
[----:B------:R-:W-:Y:S01]  /*1bf0*/  CS2R R86, SRZ ;  /* 0x0000000000567805 */ /* 0x000fe2000001ff00 */
[----:B------:R-:W-:Y:S01]  /*1c00*/  IMAD.MOV.U32 R92, RZ, RZ, RZ ;  /* 0x000000ffff5c7224 */ /* 0x000fe200078e00ff */
[----:B------:R-:W-:Y:S02]  /*1c10*/  CS2R R84, SRZ ;  /* 0x0000000000547805 */ /* 0x000fe4000001ff00 */
[----:B------:R-:W-:Y:S02]  /*1c20*/  CS2R R94, SRZ ;  /* 0x00000000005e7805 */ /* 0x000fe4000001ff00 */
[----:B------:R-:W-:-:S02]  /*1c30*/  CS2R R80, SRZ ;  /* 0x0000000000507805 */ /* 0x000fc4000001ff00 */
[----:B------:R-:W-:Y:S02]  /*1c40*/  CS2R R78, SRZ ;  /* 0x00000000004e7805 */ /* 0x000fe4000001ff00 */
[----:B------:R-:W-:Y:S02]  /*1c50*/  CS2R R76, SRZ ;  /* 0x00000000004c7805 */ /* 0x000fe4000001ff00 */
[----:B------:R-:W-:Y:S02]  /*1c60*/  CS2R R74, SRZ ;  /* 0x00000000004a7805 */ /* 0x000fe4000001ff00 */
[----:B------:R-:W-:Y:S01]  /*1c70*/  CS2R R72, SRZ ;  /* 0x0000000000487805 */ /* 0x000fe2000001ff00 */
[----:B------:R-:W-:Y:S01]  /*1c80*/  UIMAD UR5, UR5, UR4, UR9 ;  /* 0x00000004050572a4 */ /* 0x000fe2000f8e0209 */
[----:B------:R-:W-:Y:S02]  /*1c90*/  CS2R R70, SRZ ;  /* 0x0000000000467805 */ /* 0x000fe4000001ff00 */
[----:B------:R-:W-:-:S02]  /*1ca0*/  CS2R R68, SRZ ;  /* 0x0000000000447805 */ /* 0x000fc4000001ff00 */
[----:B------:R-:W-:Y:S02]  /*1cb0*/  CS2R R66, SRZ ;  /* 0x0000000000427805 */ /* 0x000fe4000001ff00 */
[----:B------:R-:W-:Y:S02]  /*1cc0*/  CS2R R64, SRZ ;  /* 0x0000000000407805 */ /* 0x000fe4000001ff00 */
[----:B------:R-:W-:Y:S02]  /*1cd0*/  CS2R R62, SRZ ;  /* 0x00000000003e7805 */ /* 0x000fe4000001ff00 */
[----:B------:R-:W-:Y:S01]  /*1ce0*/  VIADDMNMX R83, R2, UR5, R83, PT ;  /* 0x0000000502537c46 */ /* 0x000fe2000b800153 */
[----:B------:R-:W-:Y:S01]  /*1cf0*/  IMAD.U32 R23, RZ, RZ, UR5 ;  /* 0x00000005ff177e24 */ /* 0x000fe2000f8e00ff */
[----:B------:R-:W-:Y:S02]  /*1d00*/  CS2R R60, SRZ ;  /* 0x00000000003c7805 */ /* 0x000fe4000001ff00 */
[----:B------:R-:W-:-:S02]  /*1d10*/  CS2R R58, SRZ ;  /* 0x00000000003a7805 */ /* 0x000fc4000001ff00 */
[----:B------:R-:W-:Y:S02]  /*1d20*/  ISETP.GT.AND P1, PT, R83, UR5, PT ;  /* 0x0000000553007c0c */ /* 0x000fe4000bf24270 */
        /* <DEDUP_REMOVED lines=49> */
.L_x_1138:
[----:B------:R-:W-:Y:S02]  /*2040*/  R2UR UR6, R182 ;  /* 0x00000000b60672ca */ /* 0x000fe400000e0000 */
[----:B------:R-:W-:-:S11]  /*2050*/  R2UR UR5, R202 ;  /* 0x00000000ca0572ca */ /* 0x000fd600000e0000 */
[----:B------:R-:W-:Y:S02]  /*2060*/  ULEA.HI UR4, UR6, UR6, URZ, 0x1 ;  /* 0x0000000606047291 */ /* 0x000fe4000f8f083f */
[----:B------:R-:W-:Y:S02]  /*2070*/  IMAD.U32 R2, RZ, RZ, UR5 ;  /* 0x00000005ff027e24 */ /* 0x000fe4000f8e00ff */
[----:B------:R-:W-:-:S03]  /*2080*/  ULOP3.LUT UR4, UR4, 0xfffffffe, URZ, 0xc0, !UPT ;  /* 0xfffffffe04047892 */ /* 0x000fc6000f8ec03f */
[----:B------:R-:W-:Y:S01]  /*2090*/  ISETP.NE.AND P0, PT, R2, 0x3, PT ;  /* 0x000000030200780c */ /* 0x000fe20003f05270 */
[----:B------:R-:W-:-:S06]  /*20a0*/  UIADD3 UR4, UR6, -UR4, URZ ;  /* 0x8000000406047290 */ /* 0x000fcc000fffe03f */
[----:B------:R-:W-:-:S05]  /*20b0*/  IMAD.U32 R0, RZ, RZ, UR4 ;  /* 0x00000004ff007e24 */ /* 0x000fca000f8e00ff */
[----:B------:R-:W-:-:S04]  /*20c0*/  SHF.L.U32 R0, R0, 0x1f, RZ ;  /* 0x0000001f00007819 */ /* 0x000fc800000006ff */
[----:B------:R-:W0:Y:S02]  /*20d0*/  SYNCS.PHASECHK.TRANS64.TRYWAIT P1, [UR38+0x2a800], R0 ;  /* 0x02a80000ff0075a7 */ /* 0x000e240008020166 */
[----:B0-----:R-:W-:Y:S05]  /*20e0*/  @!P1 BRA `(.L_x_1139) ;  /* 0x0000017000a09947 */ /* 0x001fea0003800000 */
.L_x_1365:
[----:B------:R-:W-:Y:S05]  /*20f0*/  @!P0 BRA `(.L_x_1140) ;  /* 0x0000000000048947 */ /* 0x000fea0003800000 */
[----:B------:R-:W-:Y:S01]  /*2100*/  BPT.TRAP 0x1 ;  /* 0x000000040000795c */ /* 0x000fe20000300000 */
.L_x_1140:
[----:B------:R-:W-:Y:S02]  /*2110*/  IMAD.U32 R21, RZ, RZ, UR37 ;  /* 0x00000025ff157e24 */ /* 0x000fe4000f8e00ff */
[----:B0-----:R-:W-:-:S03]  /*2120*/  IMAD.U32 R0, RZ, RZ, UR36 ;  /* 0x00000024ff007e24 */ /* 0x001fc6000f8e00ff */
[----:B------:R-:W-:Y:S02]  /*2130*/  LEA R21, R21, UR38, 0x3 ;  /* 0x0000002615157c11 */ /* 0x000fe4000f8e18ff */
[----:B------:R-:W-:-:S04]  /*2140*/  SHF.L.U32 R0, R0, 0x1f, RZ ;  /* 0x0000001f00007819 */ /* 0x000fc800000006ff */
[----:B------:R0:W1:Y:S01]  /*2150*/  SYNCS.PHASECHK.TRANS64.TRYWAIT P2, [R21+URZ+0x2a830], R0 ;  /* 0x02a83000150075a7 */ /* 0x000062000804017f */
[----:B------:R-:W-:Y:S05]  /*2160*/  @!P0 BRA `(.L_x_1141) ;  /* 0x0000000000048947 */ /* 0x000fea0003800000 */
[----:B------:R-:W-:Y:S01]  /*2170*/  BPT.TRAP 0x1 ;  /* 0x000000040000795c */ /* 0x000fe20000300000 */
.L_x_1141:
[----:B------:R-:W2:Y:S02]  /*2180*/  S2R R2, SR_TID.X ;  /* 0x0000000000027919 */ /* 0x000ea40000002100 */
[----:B--2---:R-:W-:-:S04]  /*2190*/  LOP3.LUT R2, R2, 0x7f, RZ, 0xc0, !PT ;  /* 0x0000007f02027812 */ /* 0x004fc800078ec0ff */
[----:B------:R-:W-:Y:S01]  /*21a0*/  ISETP.NE.AND P1, PT, R2, RZ, PT ;  /* 0x000000ff0200720c */ /* 0x000fe20003f25270 */
[----:B-1----:R-:W-:-:S12]  /*21b0*/  @P2 BRA `(.L_x_1142) ;  /* 0x0000000000082947 */ /* 0x002fd80003800000 */
[----:B------:R-:W1:Y:S02]  /*21c0*/  SYNCS.PHASECHK.TRANS64.TRYWAIT P2, [R21+URZ+0x2a830], R0 ;  /* 0x02a83000150075a7 */ /* 0x000e64000804017f */
[----:B-1----:R-:W-:Y:S05]  /*21d0*/  @!P2 BRA `(.L_x_1143) ;  /* 0x00000170007ca947 */ /* 0x002fea0003800000 */
.L_x_1142:
[----:B------:R-:W-:Y:S05]  /*21e0*/  WARPSYNC.ALL ;  /* 0x0000000000007948 */ /* 0x000fea0003800000 */
[----:B------:R-:W-:Y:S01]  /*21f0*/  UIADD3 UR4, UR38, 0x18400, URZ ;  /* 0x0001840026047890 */ /* 0x000fe2000fffe03f */
[----:B------:R-:W-:Y:S01]  /*2200*/  WARPGROUP.ARRIVE ;  /* 0x00000000000079c5 */ /* 0x000fe20000000000 */
[----:B------:R-:W-:Y:S01]  /*2210*/  UMOV UR9, 0x40000040 ;  /* 0x4000004000097882 */ /* 0x000fe20000000000 */
[----:B------:R-:W-:Y:S01]  /*2220*/  UMOV UR11, 0x40000040 ;  /* 0x40000040000b7882 */ /* 0x000fe20000000000 */
[----:B------:R-:W-:Y:S01]  /*2230*/  USHF.R.U32.HI UR4, URZ, 0x4, UR4 ;  /* 0x000000043f047899 */ /* 0x000fe20008011604 */
[----:B------:R-:W-:Y:S01]  /*2240*/  IMAD.U32 R5, RZ, RZ, UR9 ;  /* 0x00000009ff057e24 */ /* 0x000fe2000f8e00ff */
[----:B------:R-:W-:Y:S01]  /*2250*/  UMOV UR57, 0x40000040 ;  /* 0x4000004000397882 */ /* 0x000fe20000000000 */
[----:B------:R-:W-:Y:S01]  /*2260*/  UMOV UR59, 0x40000040 ;  /* 0x40000040003b7882 */ /* 0x000fe20000000000 */
[----:B------:R-:W-:Y:S01]  /*2270*/  ULOP3.LUT UR4, UR4, 0x3fff, URZ, 0xc0, !UPT ;  /* 0x00003fff04047892 */ /* 0x000fe2000f8ec03f */
[----:B------:R-:W-:Y:S01]  /*2280*/  VIADD R12, R19, UR60 ;  /* 0x0000003c130c7c36 */ /* 0x000fe20008000000 */
[----:B------:R-:W-:Y:S01]  /*2290*/  UMOV UR53, 0x40000040 ;  /* 0x4000004000357882 */ /* 0x000fe20000000000 */
[----:B------:R-:W-:Y:S01]  /*22a0*/  UMOV UR55, 0x40000040 ;  /* 0x4000004000377882 */ /* 0x000fe20000000000 */
[----:B------:R-:W-:-:S02]  /*22b0*/  ULOP3.LUT UR61, UR4, 0x10000, URZ, 0xfc, !UPT ;  /* 0x00010000043d7892 */ /* 0x000fc4000f8efc3f */
[----:B------:R-:W-:Y:S02]  /*22c0*/  ULOP3.LUT UR4, UR39, 0x10000, URZ, 0xfc, !UPT ;  /* 0x0001000027047892 */ /* 0x000fe4000f8efc3f */
[----:B------:R-:W-:Y:S02]  /*22d0*/  UIMAD UR5, UR37, 0x900, UR61 ;  /* 0x00000900250578a4 */ /* 0x000fe4000f8e023d */
[----:B------:R-:W-:Y:S02]  /*22e0*/  UIADD3 UR56, UR4, 0x2, URZ ;  /* 0x0000000204387890 */ /* 0x000fe4000fffe03f */
[----:B------:R-:W-:Y:S01]  /*22f0*/  UIADD3 UR58, UR5, 0x2, URZ ;  /* 0x00000002053a7890 */ /* 0x000fe2000fffe03f */
[----:B------:R-:W-:Y:S02]  /*2300*/  UMOV UR8, UR4 ;  /* 0x0000000400087c82 */ /* 0x000fe40008000000 */
[----:B------:R-:W-:Y:S01]  /*2310*/  UMOV UR10, UR5 ;  /* 0x00000005000a7c82 */ /* 0x000fe20008000000 */
[----:B------:R-:W-:Y:S01]  /*2320*/  UIADD3 UR52, UR4, 0x4, URZ ;  /* 0x0000000404347890 */ /* 0x000fe2000fffe03f */
[----:B------:R-:W-:Y:S01]  /*2330*/  HGMMA.64x96x16.F32 R24, gdesc[UR8], RZ, !UPT, gsb0 ;  /* 0x01600000081879f0 */ /* 0x000fe2000c0008ff */
[----:B------:R-:W-:Y:S01]  /*2340*/  UIADD3 UR54, UR5, 0x4, URZ ;  /* 0x0000000405367890 */ /* 0x000fe2000fffe03f */
[----:B------:R-:W-:Y:S01]  /*2350*/  IMAD.U32 R4, RZ, RZ, UR8 ;  /* 0x00000008ff047e24 */ /* 0x000fe2000f8e00ff */
        /* <DEDUP_REMOVED lines=38> */
[----:B------:R-:W-:-:S06]  /*25c0*/  UISETP.NE.AND UP0, UPT, UR5, 0x1, UPT ;  /* 0x000000010500788c */ /* 0x000fcc000bf05270 */
[----:B------:R-:W-:Y:S02]  /*25d0*/  PLOP3.LUT P2, PT, PT, PT, UP0, 0x80, 0x0 ;  /* 0x000000000000781c */ /* 0x000fe40003f4f008 */
[----:B------:R-:W-:-:S03]  /*25e0*/  PLOP3.LUT P3, PT, PT, PT, UP0, 0x80, 0x0 ;  /* 0x000000000000781c */ /* 0x000fc60003f6f008 */
[----:B------:R-:W-:-:S08]  /*25f0*/  @UP0 ULDC UR5, c[0x0][0x44c] ;  /* 0x0001130000050ab9 */ /* 0x000fd00000000800 */
[----:B------:R-:W-:Y:S01]  /*2600*/  @P2 IMAD.HI.U32 R14, R12, UR5, RZ ;  /* 0x000000050c0e2c27 */ /* 0x000fe2000f8e00ff */
[----:B------:R-:W-:Y:S01]  /*2610*/  @UP0 ULDC UR5, c[0x0][0x450] ;  /* 0x0001140000050ab9 */ /* 0x000fe20000000800 */
[----:B------:R-:W-:Y:S02]  /*2620*/  WARPGROUP.DEPBAR.LE gsb0, 0x0 ;  /* 0x00008000000079c5 */ /* 0x000fe40000010000 */
[----:B------:R-:W-:-:S06]  /*2630*/  WARPGROUP.ARRIVE ;  /* 0x00000000000079c5 */ /* 0x000fcc0000000000 */
[----:B------:R-:W-:Y:S03]  /*2640*/  HGMMA.64x96x16.F32 R24, gdesc[UR56], R24, gsb0 ;  /* 0x01600000381879f0 */ /* 0x000fe60008000818 */
[----:B------:R-:W-:Y:S02]  /*2650*/  WARPGROUP.DEPBAR.LE gsb0, 0x0 ;  /* 0x00008000000079c5 */ /* 0x000fe40000010000 */
[----:B------:R-:W-:-:S06]  /*2660*/  WARPGROUP.ARRIVE ;  /* 0x00000000000079c5 */ /* 0x000fcc0000000000 */
[----:B------:R-:W-:Y:S01]  /*2670*/  HGMMA.64x96x16.F32 R24, gdesc[UR52], R24, gsb0 ;  /* 0x01600000341879f0 */ /* 0x000fe20008000818 */
[----:B------:R-:W-:Y:S02]  /*2680*/  ULDC UR54, c[0x0][0x9dc] ;  /* 0x0002770000367ab9 */ /* 0x000fe40000000800 */
[----:B------:R-:W-:Y:S01]  /*2690*/  ULOP3.LUT UR54, URZ, UR54, URZ, 0x33, !UPT ;  /* 0x000000363f367292 */ /* 0x000fe2000f8e333f */
[----:B------:R-:W-:Y:S02]  /*26a0*/  WARPGROUP.DEPBAR.LE gsb0, 0x0 ;  /* 0x00008000000079c5 */ /* 0x000fe40000010000 */
[----:B------:R-:W-:-:S06]  /*26b0*/  WARPGROUP.ARRIVE ;  /* 0x00000000000079c5 */ /* 0x000fcc0000000000 */
[----:B------:R-:W-:Y:S01]  /*26c0*/  HGMMA.64x96x16.F32 R24, gdesc[UR8], R24, gsb0 ;  /* 0x01600000081879f0 */ /* 0x000fe20008000818 */
[----:B------:R-:W-:Y:S02]  /*26d0*/  ULDC.64 UR10, c[0x0][0x9e0] ;  /* 0x00027800000a7ab9 */ /* 0x000fe40000000a00 */
[----:B------:R-:W-:-:S06]  /*26e0*/  UISETP.GE.AND UP1, UPT, UR11, 0x1, UPT ;  /* 0x000000010b00788c */ /* 0x000fcc000bf26270 */
[----:B------:R-:W-:Y:S01]  /*26f0*/  PLOP3.LUT P2, PT, PT, PT, UP1, 0x40, 0x0 ;  /* 0x000000000000781c */ /* 0x000fe20003f4e818 */
        /* <DEDUP_REMOVED lines=26> */
[----:B------:R-:W-:Y:S01]  /*28a0*/  FMUL.FTZ R51, R51, UR4 ;  /* 0x0000000433337c20 */ /* 0x000fe20008410000 */
[----:B------:R-:W-:Y:S01]  /*28b0*/  FMUL.FTZ R64, R64, UR4 ;  /* 0x0000000440407c20 */ /* 0x000fe20008410000 */
[----:B------:R-:W-:Y:S01]  /*28c0*/  IMAD.MOV.U32 R24, RZ, RZ, R12 ;  /* 0x000000ffff187224 */ /* 0x000fe200078e000c */
[----:B------:R-:W-:Y:S01]  /*28d0*/  @P3 SHF.R.U32.HI R24, RZ, UR5, R14 ;  /* 0x00000005ff183c19 */ /* 0x000fe2000801160e */
[----:B------:R-:W-:-:S02]  /*28e0*/  @!P1 VIADD R12, R21, 0x2a840 ;  /* 0x0002a840150c9836 */ /* 0x000fc40000000000 */
[----:B------:R-:W-:Y:S01]  /*28f0*/  FMUL.FTZ R11, R34, UR4 ;  /* 0x00000004220b7c20 */ /* 0x000fe20008410000 */
[----:B------:R-:W-:Y:S01]  /*2900*/  FMUL.FTZ R25, R25, UR4 ;  /* 0x0000000419197c20 */ /* 0x000fe20008410000 */
[----:B------:R-:W2:Y:S01]  /*2910*/  MUFU.TANH R34, R51 ;  /* 0x0000003300227308 */ /* 0x000ea20000002400 */
[----:B01----:R-:W-:Y:S01]  /*2920*/  FMUL.FTZ R0, R26, UR4 ;  /* 0x000000041a007c20 */ /* 0x003fe20008410000 */
[----:B------:R-:W-:Y:S01]  /*2930*/  FMUL.FTZ R33, R33, UR4 ;  /* 0x0000000421217c20 */ /* 0x000fe20008410000 */
[----:B------:R-:W-:Y:S01]  /*2940*/  FMUL.FTZ R2, R37, UR4 ;  /* 0x0000000425027c20 */ /* 0x000fe20008410000 */
[----:B------:R-:W-:Y:S01]  /*2950*/  @!P1 PRMT R12, RZ, 0x654, R12 ;  /* 0x00000654ff0c9816 */ /* 0x000fe2000000000c */
[----:B------:R-:W-:Y:S02]  /*2960*/  IMAD.MOV.U32 R26, RZ, RZ, -0x60 ;  /* 0xffffffa0ff1a7424 */ /* 0x000fe400078e00ff */
[----:B------:R-:W-:Y:S01]  /*2970*/  FMUL.FTZ R3, R27, UR4 ;  /* 0x000000041b037c20 */ /* 0x000fe20008410000 */
[----:B------:R-:W-:Y:S01]  /*2980*/  FMUL.FTZ R9, R30, UR4 ;  /* 0x000000041e097c20 */ /* 0x000fe20008410000 */
[----:B------:R0:W1:Y:S01]  /*2990*/  MUFU.TANH R51, R64 ;  /* 0x0000004000337308 */ /* 0x0000620000002400 */
[----:B------:R-:W-:Y:S01]  /*29a0*/  FMUL.FTZ R10, R31, UR4 ;  /* 0x000000041f0a7c20 */ /* 0x000fe20008410000 */
[----:B------:R-:W-:Y:S01]  /*29b0*/  FMUL.FTZ R13, R35, UR4 ;  /* 0x00000004230d7c20 */ /* 0x000fe20008410000 */
[----:B------:R3:W-:Y:S01]  /*29c0*/  @!P1 SYNCS.ARRIVE.TRANS64.RED.A1T0 RZ, [R12+URZ], RZ ;  /* 0x000000ff0cff99a7 */ /* 0x0007e2000810043f */
[----:B------:R-:W-:Y:S01]  /*29d0*/  FMUL.FTZ R28, R28, UR4 ;  /* 0x000000041c1c7c20 */ /* 0x000fe20008410000 */
[----:B------:R-:W-:Y:S01]  /*29e0*/  FMUL.FTZ R29, R29, UR4 ;  /* 0x000000041d1d7c20 */ /* 0x000fe20008410000 */
[----:B------:R-:W-:Y:S01]  /*29f0*/  FMUL.FTZ R32, R32, UR4 ;  /* 0x0000000420207c20 */ /* 0x000fe20008410000 */
[----:B------:R-:W-:Y:S01]  /*2a00*/  FMUL.FTZ R36, R36, UR4 ;  /* 0x0000000424247c20 */ /* 0x000fe20008410000 */
[----:B------:R4:W1:Y:S01]  /*2a10*/  MUFU.TANH R72, R25 ;  /* 0x0000001900487308 */ /* 0x0008620000002400 */
[----:B0-----:R-:W0:Y:S01]  /*2a20*/  SHFL.IDX PT, R64, R24, RZ, 0x1c1f ;  /* 0x001c1fff18407589 */ /* 0x001e2200000e0000 */
[----:B------:R-:W-:Y:S01]  /*2a30*/  FMUL.FTZ R15, R38, UR4 ;  /* 0x00000004260f7c20 */ /* 0x000fe20008410000 */
[----:B------:R-:W-:Y:S01]  /*2a40*/  FMUL.FTZ R39, R39, UR4 ;  /* 0x0000000427277c20 */ /* 0x000fe20008410000 */
[----:B------:R-:W-:Y:S01]  /*2a50*/  FMUL.FTZ R40, R40, UR4 ;  /* 0x0000000428287c20 */ /* 0x000fe20008410000 */
[----:B------:R-:W-:Y:S01]  /*2a60*/  FMUL.FTZ R41, R41, UR4 ;  /* 0x0000000429297c20 */ /* 0x000fe20008410000 */
[----:B------:R-:W-:Y:S01]  /*2a70*/  FMUL.FTZ R37, R42, UR4 ;  /* 0x000000042a257c20 */ /* 0x000fe20008410000 */
[----:B------:R-:W-:Y:S01]  /*2a80*/  FMUL.FTZ R35, R43, UR4 ;  /* 0x000000042b237c20 */ /* 0x000fe20008410000 */
[----:B------:R5:W0:Y:S01]  /*2a90*/  MUFU.TANH R27, R33 ;  /* 0x00000021001b7308 */ /* 0x000a220000002400 */
[----:B----4-:R-:W-:-:S02]  /*2aa0*/  IMAD R25, R83, R26, 0x61 ;  /* 0x0000006153197424 */ /* 0x010fc400078e021a */
[----:B------:R-:W-:Y:S01]  /*2ab0*/  FMUL.FTZ R44, R44, UR4 ;  /* 0x000000042c2c7c20 */ /* 0x000fe20008410000 */
[----:B------:R-:W-:Y:S01]  /*2ac0*/  FMUL.FTZ R45, R45, UR4 ;  /* 0x000000042d2d7c20 */ /* 0x000fe20008410000 */
[----:B------:R-:W-:Y:S01]  /*2ad0*/  FMUL.FTZ R31, R47, UR4 ;  /* 0x000000042f1f7c20 */ /* 0x000fe20008410000 */
[----:B------:R-:W-:Y:S01]  /*2ae0*/  FMUL.FTZ R48, R48, UR4 ;  /* 0x0000000430307c20 */ /* 0x000fe20008410000 */
[----:B------:R-:W-:Y:S01]  /*2af0*/  FMUL.FTZ R49, R49, UR4 ;  /* 0x0000000431317c20 */ /* 0x000fe20008410000 */
[----:B------:R-:W-:Y:S01]  /*2b00*/  FMUL.FTZ R50, R50, UR4 ;  /* 0x0000000432327c20 */ /* 0x000fe20008410000 */
[----:B------:R4:W0:Y:S01]  /*2b10*/  MUFU.TANH R30, R2 ;  /* 0x00000002001e7308 */ /* 0x0008220000002400 */
[----:B-----5:R-:W-:Y:S01]  /*2b20*/  FMUL.FTZ R33, R46, UR4 ;  /* 0x000000042e217c20 */ /* 0x020fe20008410000 */
        /* <DEDUP_REMOVED lines=8> */
[----:B----4-:R-:W-:Y:S01]  /*2bb0*/  FMUL.FTZ R2, R63, UR4 ;  /* 0x000000043f027c20 */ /* 0x010fe20008410000 */
[----:B------:R-:W-:Y:S01]  /*2bc0*/  FMUL.FTZ R65, R65, UR4 ;  /* 0x0000000441417c20 */ /* 0x000fe20008410000 */
[----:B------:R-:W-:Y:S01]  /*2bd0*/  FMUL.FTZ R8, R66, UR4 ;  /* 0x0000000442087c20 */ /* 0x000fe20008410000 */
[----:B------:R-:W-:Y:S01]  /*2be0*/  FMUL.FTZ R6, R67, UR4 ;  /* 0x0000000443067c20 */ /* 0x000fe20008410000 */
[----:B------:R-:W-:Y:S01]  /*2bf0*/  FMUL.FTZ R68, R68, UR4 ;  /* 0x0000000444447c20 */ /* 0x000fe20008410000 */
[----:B------:R-:W-:Y:S01]  /*2c00*/  FMUL.FTZ R14, R70, UR4 ;  /* 0x00000004460e7c20 */ /* 0x000fe20008410000 */
[----:B---3--:R-:W-:Y:S01]  /*2c10*/  FMUL.FTZ R12, R71, UR4 ;  /* 0x00000004470c7c20 */ /* 0x008fe20008410000 */
[----:B------:R-:W-:Y:S01]  /*2c20*/  FMUL.FTZ R59, R59, UR4 ;  /* 0x000000043b3b7c20 */ /* 0x000fe20008410000 */
[----:B------:R-:W-:Y:S01]  /*2c30*/  FMUL.FTZ R69, R69, UR4 ;  /* 0x0000000445457c20 */ /* 0x000fe20008410000 */
[----:B------:R-:W-:Y:S01]  /*2c40*/  IADD3 R26, R16, R25, -R18 ;  /* 0x00000019101a7210 */ /* 0x000fe20007ffe812 */
[----:B------:R-:W3:Y:S01]  /*2c50*/  MUFU.TANH R7, R7 ;  /* 0x0000000700077308 */ /* 0x000ee20000002400 */
[----:B------:R-:W-:Y:S01]  /*2c60*/  FMUL.FTZ R55, R55, UR4 ;  /* 0x0000000437377c20 */ /* 0x000fe20008410000 */
[----:B------:R-:W-:Y:S01]  /*2c70*/  FMUL.FTZ R61, R61, UR4 ;  /* 0x000000043d3d7c20 */ /* 0x000fe20008410000 */
[----:B------:R-:W-:-:S02]  /*2c80*/  IMAD R21, R83, -0x60, R16 ;  /* 0xffffffa053157824 */ /* 0x000fc400078e0210 */
[----:B------:R-:W-:Y:S02]  /*2c90*/  IMAD.IADD R26, R26, 0x1, -R17 ;  /* 0x000000011a1a7824 */ /* 0x000fe400078e0a11 */
[----:B------:R-:W-:Y:S01]  /*2ca0*/  VIADD R63, R25, 0xffffffff ;  /* 0xffffffff193f7836 */ /* 0x000fe20000000000 */
[----:B------:R-:W4:Y:S01]  /*2cb0*/  MUFU.TANH R0, R0 ;  /* 0x0000000000007308 */ /* 0x000f220000002400 */
[----:B------:R-:W-:Y:S01]  /*2cc0*/  VIADD R46, R26, UR10 ;  /* 0x0000000a1a2e7c36 */ /* 0x000fe20008000000 */
[----:B------:R-:W-:Y:S01]  /*2cd0*/  IADD3 R43, -R18, 0x60, R21 ;  /* 0x00000060122b7810 */ /* 0x000fe20007ffe115 */
[----:B------:R-:W-:-:S03]  /*2ce0*/  IMAD.IADD R62, R63, 0x1, -R18 ;  /* 0x000000013f3e7824 */ /* 0x000fc600078e0a12 */
[----:B0-----:R-:W-:Y:S02]  /*2cf0*/  VIADDMNMX R21, R64, R46, R43, PT ;  /* 0x0000002e40157246 */ /* 0x001fe4000380012b */
        /* <DEDUP_REMOVED lines=40> */
[----:B------:R5:W0:Y:S02]  /*2f80*/  MUFU.TANH R55, R61 ;  /* 0x0000003d00377308 */ /* 0x000a240000002400 */
[----:B-----5:R-:W-:-:S04]  /*2f90*/  VIADD R61, R26, UR54 ;  /* 0x000000361a3d7c36 */ /* 0x020fc80008000000 */
[----:B------:R-:W-:Y:S01]  /*2fa0*/  IMAD.IADD R25, R61, 0x1, R64 ;  /* 0x000000013d197824 */ /* 0x000fe200078e0240 */
[----:B-1234-:R-:W-:Y:S06]  /*2fb0*/  @P2 BRA `(.L_x_1144) ;  /* 0x0000000000542947 */ /* 0x01efec0003800000 */
[----:B------:R-:W-:Y:S01]  /*2fc0*/  IADD3 R26, -R17, R16, R64 ;  /* 0x00000010111a7210 */ /* 0x000fe20007ffe140 */
[----:B------:R-:W-:Y:S03]  /*2fd0*/  BSSY B0, `(.L_x_1145) ;  /* 0x0000010000007945 */ /* 0x000fe60003800000 */
[----:B------:R-:W-:-:S13]  /*2fe0*/  ISETP.GT.AND P2, PT, R26, -0x1, PT ;  /* 0xffffffff1a00780c */ /* 0x000fda0003f44270 */
[----:B------:R-:W-:Y:S05]  /*2ff0*/  @P2 BRA `(.L_x_1146) ;  /* 0x0000000000202947 */ /* 0x000fea0003800000 */
[----:B------:R-:W-:Y:S01]  /*3000*/  UISETP.NE.AND UP2, UPT, UR11, 0x1, UPT ;  /* 0x000000010b00788c */ /* 0x000fe2000bf45270 */
[----:B------:R-:W-:-:S05]  /*3010*/  LOP3.LUT R26, RZ, R26, RZ, 0x33, !PT ;  /* 0x0000001aff1a7212 */ /* 0x000fca00078e33ff */
[----:B------:R-:W-:-:S05]  /*3020*/  PLOP3.LUT P2, PT, PT, PT, UP2, 0x80, 0x0 ;  /* 0x000000000000781c */ /* 0x000fca0003f4f028 */
[----:B------:R-:W-:-:S08]  /*3030*/  @UP2 ULDC.64 UR4, c[0x0][0x9e8] ;  /* 0x00027a0000042ab9 */ /* 0x000fd00000000a00 */
[----:B------:R-:W-:-:S05]  /*3040*/  @P2 IMAD.HI.U32 R59, R26, UR4, RZ ;  /* 0x000000041a3b2c27 */ /* 0x000fca000f8e00ff */
[----:B------:R-:W-:-:S04]  /*3050*/  @P2 SHF.R.U32.HI R26, RZ, UR5, R59 ;  /* 0x00000005ff1a2c19 */ /* 0x000fc8000801163b */
[----:B------:R-:W-:Y:S01]  /*3060*/  LOP3.LUT R26, RZ, R26, RZ, 0x33, !PT ;  /* 0x0000001aff1a7212 */ /* 0x000fe200078e33ff */
[----:B------:R-:W-:Y:S06]  /*3070*/  BRA `(.L_x_1147) ;  /* 0x0000000000147947 */ /* 0x000fec0003800000 */
.L_x_1146:
[----:B------:R-:W-:-:S06]  /*3080*/  UISETP.NE.AND UP2, UPT, UR11, 0x1, UPT ;  /* 0x000000010b00788c */ /* 0x000fcc000bf45270 */
[----:B------:R-:W-:-:S05]  /*3090*/  PLOP3.LUT P2, PT, PT, PT, UP2, 0x80, 0x0 ;  /* 0x000000000000781c */ /* 0x000fca0003f4f028 */
[----:B------:R-:W-:-:S08]  /*30a0*/  @UP2 ULDC.64 UR4, c[0x0][0x9e8] ;  /* 0x00027a0000042ab9 */ /* 0x000fd00000000a00 */
[----:B------:R-:W-:-:S05]  /*30b0*/  @P2 IMAD.HI.U32 R59, R26, UR4, RZ ;  /* 0x000000041a3b2c27 */ /* 0x000fca000f8e00ff */
[----:B------:R-:W-:-:S07]  /*30c0*/  @P2 SHF.R.U32.HI R26, RZ, UR5, R59 ;  /* 0x00000005ff1a2c19 */ /* 0x000fce000801163b */
.L_x_1147:
[----:B------:R-:W-:Y:S05]  /*30d0*/  BSYNC B0 ;  /* 0x0000000000007941 */ /* 0x000fea0003800000 */
.L_x_1145:
[----:B------:R-:W-:-:S05]  /*30e0*/  IMAD R26, R26, UR11, R62 ;  /* 0x0000000b1a1a7c24 */ /* 0x000fca000f8e023e */
[----:B------:R-:W-:Y:S02]  /*30f0*/  VIMNMX R25, R25, R26, !PT ;  /* 0x0000001a19197248 */ /* 0x000fe40007fe0100 */
[----:B------:R-:W-:-:S07]  /*3100*/  VIADDMNMX R21, R26, UR11, R21, PT ;  /* 0x0000000b1a157c46 */ /* 0x000fce000b800115 */
.L_x_1144:
        /* <DEDUP_REMOVED lines=8> */
[C---:B------:R-:W-:Y:S02]  /*3190*/  ISETP.GT.AND P4, PT, R25.reuse, 0x9, !P6 ;  /* 0x000000091900780c */ /* 0x040fe40007784270 */
[----:B------:R-:W-:Y:S02]  /*31a0*/  ISETP.GT.AND P5, PT, R25, 0x8, !P3 ;  /* 0x000000081900780c */ /* 0x000fe40005fa4270 */
[----:B------:R-:W-:Y:S02]  /*31b0*/  ISETP.LT.OR P4, PT, R21, 0xa, P4 ;  /* 0x0000000a1500780c */ /* 0x000fe40002781670 */
[----:B------:R-:W-:Y:S02]  /*31c0*/  ISETP.GE.AND P6, PT, R63, 0x11, PT ;  /* 0x000000113f00780c */ /* 0x000fe40003fc6270 */
[----:B0-----:R-:W-:-:S02]  /*31d0*/  FSEL R93, R29, -INF , !P4 ;  /* 0xff8000001d5d7808 */ /* 0x001fc40006000000 */
[----:B------:R-:W-:Y:S02]  /*31e0*/  ISETP.LT.OR P5, PT, R21, 0x9, P5 ;  /* 0x000000091500780c */ /* 0x000fe40002fa1670 */
[----:B------:R-:W-:Y:S02]  /*31f0*/  ISETP.GT.AND P4, PT, R25, 0x10, !P6 ;  /* 0x000000101900780c */ /* 0x000fe40007784270 */
[----:B------:R-:W-:Y:S01]  /*3200*/  FSEL R91, R28, -INF , !P5 ;  /* 0xff8000001c5b7808 */ /* 0x000fe20006800000 */
[----:B-1----:R-:W-:Y:S01]  /*3210*/  IMAD.IADD R28, R61, 0x1, R24 ;  /* 0x000000013d1c7824 */ /* 0x002fe200078e0218 */
        /* <DEDUP_REMOVED lines=81> */
[----:B------:R-:W-:Y:S02]  /*3730*/  P2R R66, PR, RZ, 0x40 ;  /* 0x00000040ff427803 */ /* 0x000fe40000000000 */
[----:B------:R-:W-:Y:S02]  /*3740*/  FSEL R51, R51, -INF , !P4 ;  /* 0xff80000033337808 */ /* 0x000fe40006000000 */
[----:B------:R-:W-:Y:S02]  /*3750*/  ISETP.GE.AND P4, PT, R63, 0x52, PT ;  /* 0x000000523f00780c */ /* 0x000fe40003f86270 */
[----:B------:R-:W-:Y:S02]  /*3760*/  VIADDMNMX R26, R24, R46, R43, PT ;  /* 0x0000002e181a7246 */ /* 0x000fe4000380012b */
        /* <DEDUP_REMOVED lines=12> */
[----:B------:R-:W-:-:S04]  /*3830*/  ISETP.GE.AND P6, PT, R63, 0x5a, PT ;  /* 0x0000005a3f00780c */ /* 0x000fc80003fc6270 */
[----:B------:R-:W-:Y:S02]  /*3840*/  P2R R63, PR, RZ, 0x40 ;  /* 0x00000040ff3f7803 */ /* 0x000fe40000000000 */
[----:B------:R-:W-:-:S04]  /*3850*/  ISETP.GT.AND P6, PT, R25, 0x59, !P6 ;  /* 0x000000591900780c */ /* 0x000fc800077c4270 */
[----:B------:R-:W-:-:S04]  /*3860*/  ISETP.LT.OR P6, PT, R21, 0x5a, P6 ;  /* 0x0000005a1500780c */ /* 0x000fc800037c1670 */
[----:B------:R-:W-:Y:S02]  /*3870*/  FSEL R47, R47, -INF , !P6 ;  /* 0xff8000002f2f7808 */ /* 0x000fe40007000000 */
[----:B------:R-:W-:-:S13]  /*3880*/  PLOP3.LUT P6, PT, PT, PT, UP1, 0x40, 0x0 ;  /* 0x000000000000781c */ /* 0x000fda0003fce818 */
[----:B------:R-:W-:Y:S05]  /*3890*/  @P6 BRA `(.L_x_1148) ;  /* 0x00000000005c6947 */ /* 0x000fea0003800000 */
        /* <DEDUP_REMOVED lines=8> */
[----:B------:R-:W-:Y:S01]  /*3920*/  @P6 IMAD.HI.U32 R21, R7, UR4, RZ ;  /* 0x0000000407156c27 */ /* 0x000fe2000f8e00ff */
[----:B------:R-:W-:-:S13]  /*3930*/  PLOP3.LUT P6, PT, PT, PT, UP2, 0x80, 0x0 ;  /* 0x000000000000781c */ /* 0x000fda0003fcf028 */
[----:B------:R-:W-:-:S04]  /*3940*/  @P6 SHF.R.U32.HI R7, RZ, UR5, R21 ;  /* 0x00000005ff076c19 */ /* 0x000fc80008011615 */
[----:B------:R-:W-:Y:S01]  /*3950*/  LOP3.LUT R7, RZ, R7, RZ, 0x33, !PT ;  /* 0x00000007ff077212 */ /* 0x000fe200078e33ff */
[----:B------:R-:W-:Y:S06]  /*3960*/  BRA `(.L_x_1151) ;  /* 0x0000000000187947 */ /* 0x000fec0003800000 */
.L_x_1150:
[----:B------:R-:W-:-:S06]  /*3970*/  UISETP.NE.AND UP2, UPT, UR11, 0x1, UPT ;  /* 0x000000010b00788c */ /* 0x000fcc000bf45270 */
[----:B------:R-:W-:-:S05]  /*3980*/  PLOP3.LUT P6, PT, PT, PT, UP2, 0x80, 0x0 ;  /* 0x000000000000781c */ /* 0x000fca0003fcf028 */
[----:B------:R-:W-:-:S08]  /*3990*/  @UP2 ULDC.64 UR4, c[0x0][0x9e8] ;  /* 0x00027a0000042ab9 */ /* 0x000fd00000000a00 */
[----:B------:R-:W-:Y:S01]  /*39a0*/  @P6 IMAD.HI.U32 R21, R7, UR4, RZ ;  /* 0x0000000407156c27 */ /* 0x000fe2000f8e00ff */
[----:B------:R-:W-:-:S13]  /*39b0*/  PLOP3.LUT P6, PT, PT, PT, UP2, 0x80, 0x0 ;  /* 0x000000000000781c */ /* 0x000fda0003fcf028 */
[----:B------:R-:W-:-:S07]  /*39c0*/  @P6 SHF.R.U32.HI R7, RZ, UR5, R21 ;  /* 0x00000005ff076c19 */ /* 0x000fce0008011615 */
.L_x_1151:
[----:B------:R-:W-:Y:S05]  /*39d0*/  BSYNC B0 ;  /* 0x0000000000007941 */ /* 0x000fea0003800000 */
.L_x_1149:
[----:B------:R-:W-:-:S05]  /*39e0*/  IMAD R7, R7, UR11, R62 ;  /* 0x0000000b07077c24 */ /* 0x000fca000f8e023e */
[----:B------:R-:W-:Y:S02]  /*39f0*/  VIMNMX R28, R28, R7, !PT ;  /* 0x000000071c1c7248 */ /* 0x000fe40007fe0100 */
[----:B------:R-:W-:-:S07]  /*3a00*/  VIADDMNMX R26, R7, UR11, R26, PT ;  /* 0x0000000b071a7c46 */ /* 0x000fce000b80011a */
.L_x_1148:
[C---:B------:R-:W-:Y:S01]  /*3a10*/  ISETP.GT.AND P2, PT, R28.reuse, 0x1, !P2 ;  /* 0x000000011c00780c */ /* 0x040fe20005744270 */
[----:B------:R-:W-:Y:S01]  /*3a20*/  ULDC UR4, c[0x0][0x988] ;  /* 0x0002620000047ab9 */ /* 0x000fe20000000800 */
[----:B------:R-:W-:Y:S01]  /*3a30*/  ISETP.GT.AND P3, PT, R28, 0x8, !P3 ;  /* 0x000000081c00780c */ /* 0x000fe20005f64270 */
[----:B------:R-:W-:Y:S01]  /*3a40*/  @UP0 ULDC UR14, c[0x0][0x450] ;  /* 0x00011400000e0ab9 */ /* 0x000fe20000000800 */
[C---:B------:R-:W-:Y:S01]  /*3a50*/  ISETP.LT.OR P2, PT, R26.reuse, 0x2, P2 ;  /* 0x000000021a00780c */ /* 0x040fe20001741670 */
[----:B------:R-:W-:Y:S01]  /*3a60*/  UMOV UR6, UR60 ;  /* 0x0000003c00067c82 */ /* 0x000fe20008000000 */
        /* <DEDUP_REMOVED lines=10> */
[----:B------:R-:W-:Y:S02]  /*3b10*/  ISETP.NE.AND P6, PT, R36, RZ, PT ;  /* 0x000000ff2400720c */ /* 0x000fe40003fc5270 */
        /* <DEDUP_REMOVED lines=17> */
[----:B------:R-:W-:Y:S02]  /*3c30*/  ISETP.GT.AND P2, PT, R28, 0x19, !P6 ;  /* 0x000000191c00780c */ /* 0x000fe40007744270 */
[----:B------:R-:W-:Y:S02]  /*3c40*/  FMNMX.FTZ R10, R85, R10, !PT ;  /* 0x0000000a550a7209 */ /* 0x000fe40007810000 */
        /* <DEDUP_REMOVED lines=34> */
[----:B------:R-:W-:Y:S01]  /*3e70*/  ISETP.NE.AND P3, PT, R56, RZ, PT ;  /* 0x000000ff3800720c */ /* 0x000fe20003f65270 */
[----:B------:R-:W0:Y:S01]  /*3e80*/  SHFL.BFLY PT, R7, R24, 0x2, 0x1f ;  /* 0x0c401f0018077f89 */ /* 0x000e2200000e0000 */
[----:B------:R-:W-:Y:S02]  /*3e90*/  ISETP.LT.OR P2, PT, R26, 0x31, P2 ;  /* 0x000000311a00780c */ /* 0x000fe40001741670 */
[----:B------:R-:W-:Y:S02]  /*3ea0*/  ISETP.NE.AND P6, PT, R27, RZ, PT ;  /* 0x000000ff1b00720c */ /* 0x000fe40003fc5270 */
[----:B------:R-:W-:Y:S02]  /*3eb0*/  FSEL R21, R50, -INF , !P2 ;  /* 0xff80000032157808 */ /* 0x000fe40005000000 */
[----:B------:R-:W-:-:S02]  /*3ec0*/  ISETP.NE.AND P2, PT, R48, RZ, PT ;  /* 0x000000ff3000720c */ /* 0x000fc40003f45270 */
[C---:B------:R-:W-:Y:S02]  /*3ed0*/  ISETP.GT.AND P4, PT, R28.reuse, 0x51, !P4 ;  /* 0x000000511c00780c */ /* 0x040fe40006784270 */
[C---:B------:R-:W-:Y:S02]  /*3ee0*/  ISETP.GT.AND P2, PT, R28.reuse, 0x31, !P2 ;  /* 0x000000311c00780c */ /* 0x040fe40005744270 */
[----:B------:R-:W-:Y:S02]  /*3ef0*/  ISETP.GT.AND P5, PT, R28, 0x58, !P5 ;  /* 0x000000581c00780c */ /* 0x000fe40006fa4270 */
[C---:B------:R-:W-:Y:S02]  /*3f00*/  ISETP.LT.OR P2, PT, R26.reuse, 0x32, P2 ;  /* 0x000000321a00780c */ /* 0x040fe40001741670 */
[----:B------:R-:W-:Y:S02]  /*3f10*/  ISETP.LT.OR P4, PT, R26, 0x52, P4 ;  /* 0x000000521a00780c */ /* 0x000fe40002781670 */
[----:B------:R-:W-:-:S02]  /*3f20*/  FSEL R11, R34, -INF , !P2 ;  /* 0xff800000220b7808 */ /* 0x000fc40005000000 */
[----:B------:R-:W-:Y:S02]  /*3f30*/  ISETP.NE.AND P2, PT, R76, RZ, PT ;  /* 0x000000ff4c00720c */ /* 0x000fe40003f45270 */
[----:B------:R-:W-:Y:S02]  /*3f40*/  ISETP.LT.OR P5, PT, R26, 0x59, P5 ;  /* 0x000000591a00780c */ /* 0x000fe40002fa1670 */
[----:B------:R-:W-:Y:S02]  /*3f50*/  ISETP.GT.AND P2, PT, R28, 0x38, !P2 ;  /* 0x000000381c00780c */ /* 0x000fe40005744270 */
[----:B0-----:R-:W-:Y:S02]  /*3f60*/  FMNMX.FTZ R25, R24, R7, !PT ;  /* 0x0000000718197209 */ /* 0x001fe40007810000 */
[----:B------:R-:W-:Y:S02]  /*3f70*/  ISETP.LT.OR P2, PT, R26, 0x39, P2 ;  /* 0x000000391a00780c */ /* 0x000fe40001741670 */
[----:B------:R-:W-:Y:S01]  /*3f80*/  R2UR UR7, R82 ;  /* 0x00000000520772ca */ /* 0x000fe200000e0000 */
[----:B------:R-:W0:Y:S01]  /*3f90*/  SHFL.BFLY PT, R10, R25, 0x1, 0x1f ;  /* 0x0c201f00190a7f89 */ /* 0x000e2200000e0000 */
[----:B------:R-:W-:-:S02]  /*3fa0*/  FSEL R9, R54, -INF , !P2 ;  /* 0xff80000036097808 */ /* 0x000fc40005000000 */
[----:B------:R-:W-:-:S04]  /*3fb0*/  ISETP.NE.AND P2, PT, R52, RZ, PT ;  /* 0x000000ff3400720c */ /* 0x000fc80003f45270 */
[----:B------:R-:W-:-:S04]  /*3fc0*/  ISETP.GT.AND P2, PT, R28, 0x39, !P2 ;  /* 0x000000391c00780c */ /* 0x000fc80005744270 */
[----:B------:R-:W-:-:S04]  /*3fd0*/  ISETP.LT.OR P2, PT, R26, 0x3a, P2 ;  /* 0x0000003a1a00780c */ /* 0x000fc80001741670 */
[----:B------:R-:W-:Y:S02]  /*3fe0*/  FSEL R15, R38, -INF , !P2 ;  /* 0xff800000260f7808 */ /* 0x000fe40005000000 */
[----:B------:R-:W-:-:S04]  /*3ff0*/  ISETP.NE.AND P2, PT, R78, RZ, PT ;  /* 0x000000ff4e00720c */ /* 0x000fc80003f45270 */
[----:B------:R-:W-:Y:S02]  /*4000*/  ISETP.GT.AND P2, PT, R28, 0x40, !P2 ;  /* 0x000000401c00780c */ /* 0x000fe40005744270 */
[----:B0-----:R-:W-:Y:S01]  /*4010*/  FMNMX.FTZ R7, R25, R10, !PT ;  /* 0x0000000a19077209 */ /* 0x001fe20007810000 */
[----:B------:R-:W-:Y:S01]  /*4020*/  IMAD.U32 R10, RZ, RZ, UR4 ;  /* 0x00000004ff0a7e24 */ /* 0x000fe2000f8e00ff */
[----:B------:R-:W-:Y:S01]  /*4030*/  ISETP.LT.OR P2, PT, R26, 0x41, P2 ;  /* 0x000000411a00780c */ /* 0x000fe20001741670 */
[----:B------:R-:W-:Y:S02]  /*4040*/  @UP0 ULDC UR4, c[0x0][0x44c] ;  /* 0x0001130000040ab9 */ /* 0x000fe40000000800 */
[----:B------:R-:W-:Y:S01]  /*4050*/  FMUL.FTZ R27, R7, R10 ;  /* 0x0000000a071b7220 */ /* 0x000fe20000410000 */
[----:B------:R-:W-:Y:S01]  /*4060*/  FSEL R3, R58, -INF , !P2 ;  /* 0xff8000003a037808 */ /* 0x000fe20005000000 */
[----:B------:R-:W-:Y:S01]  /*4070*/  UIMAD.WIDE.U32 UR4, UR60, UR4, URZ ;  /* 0x000000043c0472a5 */ /* 0x000fe2000f8e003f */
[----:B------:R-:W-:-:S02]  /*4080*/  ISETP.GT.AND P2, PT, R28, 0x41, !P3 ;  /* 0x000000411c00780c */ /* 0x000fc40005f44270 */
[----:B------:R-:W-:Y:S01]  /*4090*/  ISETP.NE.AND P3, PT, R84, RZ, PT ;  /* 0x000000ff5400720c */ /* 0x000fe20003f65270 */
[----:B------:R-:W-:Y:S01]  /*40a0*/  @UP0 USHF.R.U32.HI UR6, URZ, UR14, UR5 ;  /* 0x0000000e3f060299 */ /* 0x000fe20008011605 */
[----:B------:R-:W-:Y:S02]  /*40b0*/  ISETP.LT.OR P2, PT, R26, 0x42, P2 ;  /* 0x000000421a00780c */ /* 0x000fe40001741670 */
[----:B------:R-:W-:Y:S01]  /*40c0*/  ISETP.GT.AND P3, PT, R28, 0x50, !P3 ;  /* 0x000000501c00780c */ /* 0x000fe20005f64270 */
[----:B------:R-:W-:Y:S01]  /*40d0*/  UIADD3 UR4, UR7, UR6, URZ ;  /* 0x0000000607047290 */ /* 0x000fe2000fffe03f */
[----:B------:R-:W-:Y:S02]  /*40e0*/  FSEL R13, R42, -INF , !P2 ;  /* 0xff8000002a0d7808 */ /* 0x000fe40005000000 */
[----:B------:R-:W-:Y:S01]  /*40f0*/  ISETP.GT.AND P2, PT, R28, RZ, !P6 ;  /* 0x000000ff1c00720c */ /* 0x000fe20007744270 */
[----:B------:R-:W-:Y:S01]  /*4100*/  UIADD3 UR10, UR4, UR10, URZ ;  /* 0x0000000a040a7290 */ /* 0x000fe2000fffe03f */
[----:B------:R-:W-:-:S02]  /*4110*/  ISETP.NE.AND P6, PT, R80, RZ, PT ;  /* 0x000000ff5000720c */ /* 0x000fc40003fc5270 */
[C---:B------:R-:W-:Y:S02]  /*4120*/  ISETP.LT.OR P2, PT, R26.reuse, 0x1, P2 ;  /* 0x000000011a00780c */ /* 0x040fe40001741670 */
[----:B------:R-:W-:Y:S02]  /*4130*/  ISETP.LT.OR P3, PT, R26, 0x51, P3 ;  /* 0x000000511a00780c */ /* 0x000fe40001f61670 */
[----:B------:R-:W-:Y:S02]  /*4140*/  FSEL R0, R0, -INF , !P2 ;  /* 0xff80000000007808 */ /* 0x000fe40005000000 */
[----:B------:R-:W-:-:S04]  /*4150*/  FSETP.NEU.FTZ.AND P2, PT, R7, -INF , PT ;  /* 0xff8000000700780b */ /* 0x000fc80003f5d000 */
[----:B------:R-:W-:Y:S02]  /*4160*/  FSEL R30, R27, RZ, P2 ;  /* 0x000000ff1b1e7208 */ /* 0x000fe40001000000 */
[----:B------:R-:W-:Y:S02]  /*4170*/  ISETP.GT.AND P2, PT, R28, 0x48, !P6 ;  /* 0x000000481c00780c */ /* 0x000fe40007744270 */
[----:B------:R-:W-:Y:S01]  /*4180*/  ISETP.NE.AND P6, PT, R63, RZ, PT ;  /* 0x000000ff3f00720c */ /* 0x000fe20003fc5270 */
[-CC-:B------:R-:W-:Y:S01]  /*4190*/  FFMA.FTZ R25, R89, R10.reuse, -R30.reuse ;  /* 0x0000000a59197223 */ /* 0x180fe2000001081e */
[----:B------:R-:W-:Y:S01]  /*41a0*/  ISETP.LT.OR P2, PT, R26, 0x49, P2 ;  /* 0x000000491a00780c */ /* 0x000fe20001741670 */
[-CC-:B------:R-:W-:Y:S01]  /*41b0*/  FFMA.FTZ R158, R91, R10.reuse, -R30.reuse ;  /* 0x0000000a5b9e7223 */ /* 0x180fe2000001081e */
[----:B------:R-:W-:Y:S01]  /*41c0*/  ISETP.GT.AND P6, PT, R28, 0x59, !P6 ;  /* 0x000000591c00780c */ /* 0x000fe200077c4270 */
[-CC-:B------:R-:W-:Y:S01]  /*41d0*/  FFMA.FTZ R27, R93, R10.reuse, -R30.reuse ;  /* 0x0000000a5d1b7223 */ /* 0x180fe2000001081e */
[----:B------:R-:W-:Y:S01]  /*41e0*/  FSEL R63, R20, -INF , !P2 ;  /* 0xff800000143f7808 */ /* 0x000fe20005000000 */
[-CC-:B------:R-:W-:Y:S01]  /*41f0*/  FFMA.FTZ R156, R29, R10.reuse, -R30.reuse ;  /* 0x0000000a1d9c7223 */ /* 0x180fe2000001081e */
[----:B------:R-:W-:Y:S01]  /*4200*/  FMNMX.FTZ R20, R0, R65, !PT ;  /* 0x0000004100147209 */ /* 0x000fe20007810000 */
[----:B------:R-:W-:Y:S01]  /*4210*/  MUFU.EX2 R25, R25 ;  /* 0x0000001900197308 */ /* 0x000fe20000000800 */
[----:B------:R-:W-:Y:S01]  /*4220*/  ISETP.NE.AND P2, PT, R60, RZ, PT ;  /* 0x000000ff3c00720c */ /* 0x000fe20003f45270 */
[--C-:B------:R-:W-:Y:S01]  /*4230*/  FFMA.FTZ R152, R95, R10, -R30.reuse ;  /* 0x0000000a5f987223 */ /* 0x100fe2000001081e */
[----:B------:R-:W-:Y:S01]  /*4240*/  FMNMX.FTZ R20, R61, R20, !PT ;  /* 0x000000143d147209 */ /* 0x000fe20007810000 */
[-CC-:B------:R-:W-:Y:S01]  /*4250*/  FFMA.FTZ R29, R97, R10.reuse, -R30.reuse ;  /* 0x0000000a611d7223 */ /* 0x180fe2000001081e */
[----:B------:R-:W-:Y:S01]  /*4260*/  ISETP.GT.AND P2, PT, R28, 0x49, !P2 ;  /* 0x000000491c00780c */ /* 0x000fe20005744270 */
[--C-:B------:R-:W-:Y:S01]  /*4270*/  FFMA.FTZ R45, R45, R10, -R30.reuse ;  /* 0x0000000a2d2d7223 */ /* 0x100fe2000001081e */
[----:B------:R-:W-:Y:S01]  /*4280*/  FMNMX.FTZ R20, R57, R20, !PT ;  /* 0x0000001439147209 */ /* 0x000fe20007810000 */
[----:B------:R-:W0:Y:S01]  /*4290*/  MUFU.EX2 R156, R156 ;  /* 0x0000009c009c7308 */ /* 0x000e220000000800 */
[----:B------:R-:W-:Y:S01]  /*42a0*/  ISETP.LT.OR P2, PT, R26, 0x4a, P2 ;  /* 0x0000004a1a00780c */ /* 0x000fe20001741670 */
[--C-:B------:R-:W-:Y:S01]  /*42b0*/  FFMA.FTZ R154, R99, R10, -R30.reuse ;  /* 0x0000000a639a7223 */ /* 0x100fe2000001081e */
[----:B------:R-:W-:Y:S01]  /*42c0*/  FMNMX.FTZ R20, R53, R20, !PT ;  /* 0x0000001435147209 */ /* 0x000fe20007810000 */
[-CC-:B------:R-:W-:Y:S01]  /*42d0*/  FFMA.FTZ R24, R101, R10.reuse, -R30.reuse ;  /* 0x0000000a65187223 */ /* 0x180fe2000001081e */
[----:B------:R-:W-:Y:S01]  /*42e0*/  FSEL R89, R2, -INF , !P2 ;  /* 0xff80000002597808 */ /* 0x000fe20005000000 */
[--C-:B------:R-:W-:Y:S01]  /*42f0*/  FFMA.FTZ R2, R87, R10, -R30.reuse ;  /* 0x0000000a57027223 */ /* 0x100fe2000001081e */
[----:B------:R-:W-:Y:S01]  /*4300*/  FMNMX.FTZ R20, R49, R20, !PT ;  /* 0x0000001431147209 */ /* 0x000fe20007810000 */
[----:B------:R-:W1:Y:S01]  /*4310*/  MUFU.EX2 R158, R158 ;  /* 0x0000009e009e7308 */ /* 0x000e620000000800 */
[----:B------:R-:W-:Y:S01]  /*4320*/  FSEL R87, R8, -INF , !P3 ;  /* 0xff80000008577808 */ /* 0x000fe20005800000 */
[--C-:B------:R-:W-:Y:S01]  /*4330*/  FFMA.FTZ R8, R79, R10, -R30.reuse ;  /* 0x0000000a4f087223 */ /* 0x100fe2000001081e */
[----:B------:R-:W-:Y:S01]  /*4340*/  FMNMX.FTZ R20, R43, R20, !PT ;  /* 0x000000142b147209 */ /* 0x000fe20007810000 */
[-CC-:B------:R-:W-:Y:S01]  /*4350*/  FFMA.FTZ R81, R81, R10.reuse, -R30.reuse ;  /* 0x0000000a51517223 */ /* 0x180fe2000001081e */
[----:B------:R-:W-:Y:S01]  /*4360*/  FSEL R91, R6, -INF , !P4 ;  /* 0xff800000065b7808 */ /* 0x000fe20006000000 */
[--C-:B------:R-:W-:Y:S01]  /*4370*/  FFMA.FTZ R6, R85, R10, -R30.reuse ;  /* 0x0000000a55067223 */ /* 0x100fe2000001081e */
[----:B------:R-:W-:Y:S01]  /*4380*/  FMNMX.FTZ R20, R39, R20, !PT ;  /* 0x0000001427147209 */ /* 0x000fe20007810000 */
[----:B------:R-:W-:Y:S01]  /*4390*/  MUFU.EX2 R150, R8 ;  /* 0x0000000800967308 */ /* 0x000fe20000000800 */
[----:B------:R-:W-:Y:S01]  /*43a0*/  ISETP.LT.OR P6, PT, R26, 0x5a, P6 ;  /* 0x0000005a1a00780c */ /* 0x000fe200037c1670 */
[--C-:B------:R-:W-:Y:S01]  /*43b0*/  FFMA.FTZ R77, R77, R10, -R30.reuse ;  /* 0x0000000a4d4d7223 */ /* 0x100fe2000001081e */
[----:B------:R-:W-:Y:S01]  /*43c0*/  FMNMX.FTZ R20, R37, R20, !PT ;  /* 0x0000001425147209 */ /* 0x000fe20007810000 */
[-CC-:B------:R-:W-:Y:S01]  /*43d0*/  FFMA.FTZ R75, R75, R10.reuse, -R30.reuse ;  /* 0x0000000a4b4b7223 */ /* 0x180fe2000001081e */
[----:B------:R-:W-:Y:S01]  /*43e0*/  FSEL R85, R14, -INF , !P5 ;  /* 0xff8000000e557808 */ /* 0x000fe20006800000 */
[--C-:B------:R-:W-:Y:S01]  /*43f0*/  FFMA.FTZ R73, R73, R10, -R30.reuse ;  /* 0x0000000a49497223 */ /* 0x100fe2000001081e */
[----:B------:R-:W-:Y:S01]  /*4400*/  FMNMX.FTZ R20, R35, R20, !PT ;  /* 0x0000001423147209 */ /* 0x000fe20007810000 */
[----:B------:R-:W2:Y:S01]  /*4410*/  MUFU.EX2 R27, R27 ;  /* 0x0000001b001b7308 */ /* 0x000ea20000000800 */
[----:B------:R-:W-:Y:S01]  /*4420*/  FSEL R93, R12, -INF , !P6 ;  /* 0xff8000000c5d7808 */ /* 0x000fe20007000000 */
[--C-:B------:R-:W-:Y:S01]  /*4430*/  FFMA.FTZ R71, R71, R10, -R30.reuse ;  /* 0x0000000a47477223 */ /* 0x100fe2000001081e */
[----:B------:R-:W-:Y:S01]  /*4440*/  FMNMX.FTZ R20, R33, R20, !PT ;  /* 0x0000001421147209 */ /* 0x000fe20007810000 */
[-CC-:B------:R-:W-:Y:S01]  /*4450*/  FFMA.FTZ R69, R69, R10.reuse, -R30.reuse ;  /* 0x0000000a45457223 */ /* 0x180fe2000001081e */
[-CC-:B------:R-:W-:Y:S01]  /*4460*/  FFMA.FTZ R67, R67, R10.reuse, -R30.reuse ;  /* 0x0000000a43437223 */ /* 0x180fe2000001081e */
[--C-:B------:R-:W-:Y:S01]  /*4470*/  FFMA.FTZ R59, R59, R10, -R30.reuse ;  /* 0x0000000a3b3b7223 */ /* 0x100fe2000001081e */
[----:B------:R-:W-:Y:S01]  /*4480*/  FMNMX.FTZ R20, R31, R20, !PT ;  /* 0x000000141f147209 */ /* 0x000fe20007810000 */
[----:B------:R-:W-:Y:S01]  /*4490*/  MUFU.EX2 R97, R6 ;  /* 0x0000000600617308 */ /* 0x000fe20000000800 */
[-CC-:B------:R-:W-:Y:S01]  /*44a0*/  FFMA.FTZ R55, R55, R10.reuse, -R30.reuse ;  /* 0x0000000a37377223 */ /* 0x180fe2000001081e */
[--C-:B------:R-:W-:Y:S01]  /*44b0*/  FFMA.FTZ R51, R51, R10, -R30.reuse ;  /* 0x0000000a33337223 */ /* 0x100fe2000001081e */
[----:B------:R-:W-:Y:S01]  /*44c0*/  FMNMX.FTZ R20, R21, R20, !PT ;  /* 0x0000001415147209 */ /* 0x000fe20007810000 */
[-CC-:B------:R-:W-:Y:S01]  /*44d0*/  FFMA.FTZ R41, R41, R10.reuse, -R30.reuse ;  /* 0x0000000a29297223 */ /* 0x180fe2000001081e */
[----:B------:R-:W-:-:S02]  /*44e0*/  FFMA.FTZ R30, R47, R10, -R30 ;  /* 0x0000000a2f1e7223 */ /* 0x000fc4000001081e */
[----:B------:R-:W-:Y:S01]  /*44f0*/  FMNMX.FTZ R20, R11, R20, !PT ;  /* 0x000000140b147209 */ /* 0x000fe20007810000 */
[----:B------:R-:W-:Y:S03]  /*4500*/  MUFU.EX2 R152, R152 ;  /* 0x0000009800987308 */ /* 0x000fe60000000800 */
[----:B------:R-:W-:-:S04]  /*4510*/  FMNMX.FTZ R20, R9, R20, !PT ;  /* 0x0000001409147209 */ /* 0x000fc80007810000 */
[----:B------:R-:W-:Y:S01]  /*4520*/  FMNMX.FTZ R20, R15, R20, !PT ;  /* 0x000000140f147209 */ /* 0x000fe20007810000 */
[----:B------:R-:W-:Y:S03]  /*4530*/  MUFU.EX2 R29, R29 ;  /* 0x0000001d001d7308 */ /* 0x000fe60000000800 */
[----:B------:R-:W-:-:S04]  /*4540*/  FMNMX.FTZ R20, R3, R20, !PT ;  /* 0x0000001403147209 */ /* 0x000fc80007810000 */
[----:B------:R-:W-:Y:S01]  /*4550*/  FMNMX.FTZ R20, R13, R20, !PT ;  /* 0x000000140d147209 */ /* 0x000fe20007810000 */
[----:B------:R0:W-:Y:S03]  /*4560*/  MUFU.EX2 R136, R45 ;  /* 0x0000002d00887308 */ /* 0x0001e60000000800 */
[----:B------:R-:W-:-:S04]  /*4570*/  FMNMX.FTZ R20, R63, R20, !PT ;  /* 0x000000143f147209 */ /* 0x000fc80007810000 */
[----:B------:R-:W-:Y:S01]  /*4580*/  FMNMX.FTZ R20, R89, R20, !PT ;  /* 0x0000001459147209 */ /* 0x000fe20007810000 */
[----:B------:R-:W-:Y:S01]  /*4590*/  MUFU.EX2 R154, R154 ;  /* 0x0000009a009a7308 */ /* 0x000fe20000000800 */
[----:B0-----:R-:W-:Y:S01]  /*45a0*/  FADD.FTZ R45, R156, R25 ;  /* 0x000000199c2d7221 */ /* 0x001fe20000010000 */
[----:B------:R-:W-:Y:S02]  /*45b0*/  F2FP.F16.F32.PACK_AB R156, R25, R156 ;  /* 0x0000009c199c723e */ /* 0x000fe400000000ff */
[----:B------:R-:W-:Y:S01]  /*45c0*/  FMNMX.FTZ R20, R87, R20, !PT ;  /* 0x0000001457147209 */ /* 0x000fe20007810000 */
[----:B-1----:R-:W-:Y:S01]  /*45d0*/  FADD.FTZ R28, R158, R45 ;  /* 0x0000002d9e1c7221 */ /* 0x002fe20000010000 */
[----:B--2---:R-:W-:Y:S02]  /*45e0*/  F2FP.F16.F32.PACK_AB R158, R27, R158 ;  /* 0x0000009e1b9e723e */ /* 0x004fe400000000ff */
[----:B------:R-:W-:Y:S01]  /*45f0*/  FMNMX.FTZ R20, R91, R20, !PT ;  /* 0x000000145b147209 */ /* 0x000fe20007810000 */
[----:B------:R-:W-:Y:S03]  /*4600*/  MUFU.EX2 R95, R24 ;  /* 0x00000018005f7308 */ /* 0x000fe60000000800 */
[----:B------:R-:W-:-:S04]  /*4610*/  FMNMX.FTZ R20, R85, R20, !PT ;  /* 0x0000001455147209 */ /* 0x000fc80007810000 */
[----:B------:R-:W-:Y:S01]  /*4620*/  FMNMX.FTZ R20, R93, R20, !PT ;  /* 0x000000145d147209 */ /* 0x000fe20007810000 */
[----:B------:R-:W0:Y:S04]  /*4630*/  MUFU.EX2 R2, R2 ;  /* 0x0000000200027308 */ /* 0x000e280000000800 */
[----:B------:R-:W1:Y:S04]  /*4640*/  SHFL.BFLY PT, R79, R20, 0x2, 0x1f ;  /* 0x0c401f00144f7f89 */ /* 0x000e6800000e0000 */
[----:B------:R-:W-:Y:S08]  /*4650*/  MUFU.EX2 R81, R81 ;  /* 0x0000005100517308 */ /* 0x000ff00000000800 */
[----:B------:R-:W-:Y:S01]  /*4660*/  MUFU.EX2 R77, R77 ;  /* 0x0000004d004d7308 */ /* 0x000fe20000000800 */
[----:B0-----:R-:W-:-:S07]  /*4670*/  F2FP.F16.F32.PACK_AB R148, R97, R2 ;  /* 0x000000026194723e */ /* 0x001fce00000000ff */
[----:B------:R-:W-:Y:S01]  /*4680*/  MUFU.EX2 R144, R75 ;  /* 0x0000004b00907308 */ /* 0x000fe20000000800 */
[----:B-1----:R-:W-:-:S07]  /*4690*/  FMNMX.FTZ R79, R20, R79, !PT ;  /* 0x0000004f144f7209 */ /* 0x002fce0007810000 */
        /* <DEDUP_REMOVED lines=9> */
[----:B------:R-:W-:Y:S02]  /*4730*/  FSEL R6, R6, RZ, P2 ;  /* 0x000000ff06067208 */ /* 0x000fe40001000000 */
[----:B------:R-:W-:-:S03]  /*4740*/  PLOP3.LUT P2, PT, PT, PT, UP1, 0x40, 0x0 ;  /* 0x000000000000781c */ /* 0x000fc60003f4e818 */
        /* <DEDUP_REMOVED lines=13> */
[----:B0-----:R-:W-:Y:S01]  /*4820*/  FADD.FTZ R39, R27, R28 ;  /* 0x0000001c1b277221 */ /* 0x001fe20000010000 */
[-CC-:B------:R-:W-:Y:S01]  /*4830*/  FFMA.FTZ R11, R11, R10.reuse, -R6.reuse ;  /* 0x0000000a0b0b7223 */ /* 0x180fe20000010806 */
[-CC-:B------:R-:W-:Y:S01]  /*4840*/  FFMA.FTZ R33, R33, R10.reuse, -R6.reuse ;  /* 0x0000000a21217223 */ /* 0x180fe20000010806 */
[-CC-:B------:R-:W-:Y:S01]  /*4850*/  FFMA.FTZ R15, R15, R10.reuse, -R6.reuse ;  /* 0x0000000a0f0f7223 */ /* 0x180fe20000010806 */
[----:B------:R-:W-:Y:S01]  /*4860*/  FADD.FTZ R28, R152, R39 ;  /* 0x00000027981c7221 */ /* 0x000fe20000010000 */
        /* <DEDUP_REMOVED lines=11> */
[----:B------:R-:W-:Y:S01]  /*4920*/  FFMA.FTZ R93, R93, R10, -R6 ;  /* 0x0000000a5d5d7223 */ /* 0x000fe20000010806 */
[----:B------:R-:W-:-:S06]  /*4930*/  F2FP.F16.F32.PACK_AB R152, R29, R152 ;  /* 0x000000981d98723e */ /* 0x000fcc00000000ff */
[----:B------:R-:W-:Y:S01]  /*4940*/  MUFU.EX2 R61, R61 ;  /* 0x0000003d003d7308 */ /* 0x000fe20000000800 */
[----:B-1----:R-:W-:Y:S01]  /*4950*/  FADD.FTZ R35, R29, R28 ;  /* 0x0000001c1d237221 */ /* 0x002fe20000010000 */
[----:B0-----:R-:W-:-:S03]  /*4960*/  F2FP.F16.F32.PACK_AB R157, R65, R0 ;  /* 0x00000000419d723e */ /* 0x001fc600000000ff */
[----:B------:R-:W-:Y:S01]  /*4970*/  FADD.FTZ R32, R154, R35 ;  /* 0x000000239a207221 */ /* 0x000fe20000010000 */
[C---:B------:R-:W-:Y:S02]  /*4980*/  F2FP.F16.F32.PACK_AB R154, R95.reuse, R154 ;  /* 0x0000009a5f9a723e */ /* 0x040fe400000000ff */
[----:B------:R-:W0:Y:S01]  /*4990*/  MUFU.EX2 R12, R57 ;  /* 0x00000039000c7308 */ /* 0x000e220000000800 */
[----:B------:R-:W-:Y:S01]  /*49a0*/  FADD.FTZ R35, R95, R32 ;  /* 0x000000205f237221 */ /* 0x000fe20000010000 */
[----:B------:R-:W-:-:S03]  /*49b0*/  FADD.FTZ R32, R0, R65 ;  /* 0x0000004100207221 */ /* 0x000fc60000010000 */
[----:B------:R-:W-:-:S03]  /*49c0*/  FADD.FTZ R34, R2, R35 ;  /* 0x0000002302227221 */ /* 0x000fc60000010000 */
[----:B------:R-:W-:Y:S01]  /*49d0*/  MUFU.EX2 R53, R53 ;  /* 0x0000003500357308 */ /* 0x000fe20000000800 */
[----:B------:R-:W-:-:S04]  /*49e0*/  FADD.FTZ R34, R97, R34 ;  /* 0x0000002261227221 */ /* 0x000fc80000010000 */
[----:B------:R-:W-:-:S03]  /*49f0*/  FADD.FTZ R35, R81, R34 ;  /* 0x0000002251237221 */ /* 0x000fc60000010000 */
[----:B------:R-:W1:Y:S01]  /*4a00*/  MUFU.EX2 R14, R49 ;  /* 0x00000031000e7308 */ /* 0x000e620000000800 */
[----:B------:R-:W-:Y:S01]  /*4a10*/  FADD.FTZ R36, R150, R35 ;  /* 0x0000002396247221 */ /* 0x000fe20000010000 */
[----:B0-----:R-:W-:Y:S02]  /*4a20*/  F2FP.F16.F32.PACK_AB R159, R12, R61 ;  /* 0x0000003d0c9f723e */ /* 0x001fe400000000ff */
[----:B------:R-:W-:-:S04]  /*4a30*/  F2FP.F16.F32.PACK_AB R150, R150, R81 ;  /* 0x000000519696723e */ /* 0x000fc800000000ff */
[----:B------:R-:W0:Y:S08]  /*4a40*/  MUFU.EX2 R43, R43 ;  /* 0x0000002b002b7308 */ /* 0x000e300000000800 */
[----:B------:R2:W-:Y:S01]  /*4a50*/  MUFU.EX2 R26, R31 ;  /* 0x0000001f001a7308 */ /* 0x0005e20000000800 */
[----:B-1----:R-:W-:-:S07]  /*4a60*/  F2FP.F16.F32.PACK_AB R153, R14, R53 ;  /* 0x000000350e99723e */ /* 0x002fce00000000ff */
[----:B------:R-:W1:Y:S01]  /*4a70*/  MUFU.EX2 R37, R37 ;  /* 0x0000002500257308 */ /* 0x000e620000000800 */
[----:B--2---:R-:W-:Y:S01]  /*4a80*/  FADD.FTZ R31, R61, R32 ;  /* 0x000000203d1f7221 */ /* 0x004fe20000010000 */
[----:B0-----:R-:W-:-:S03]  /*4a90*/  F2FP.F16.F32.PACK_AB R155, R20, R43 ;  /* 0x0000002b149b723e */ /* 0x001fc600000000ff */
[----:B------:R-:W-:Y:S01]  /*4aa0*/  FADD.FTZ R34, R12, R31 ;  /* 0x0000001f0c227221 */ /* 0x000fe20000010000 */
[----:B------:R-:W-:Y:S02]  /*4ab0*/  FADD.FTZ R31, R77, R36 ;  /* 0x000000244d1f7221 */ /* 0x000fe40000010000 */
[----:B------:R0:W-:Y:S02]  /*4ac0*/  MUFU.EX2 R28, R11 ;  /* 0x0000000b001c7308 */ /* 0x0001e40000000800 */
[C---:B------:R-:W-:Y:S01]  /*4ad0*/  FADD.FTZ R36, R144.reuse, R31 ;  /* 0x0000001f90247221 */ /* 0x040fe20000010000 */
[----:B------:R-:W-:-:S05]  /*4ae0*/  F2FP.F16.F32.PACK_AB R144, R144, R77 ;  /* 0x0000004d9090723e */ /* 0x000fca00000000ff */
[----:B------:R-:W2:Y:S01]  /*4af0*/  MUFU.EX2 R33, R33 ;  /* 0x0000002100217308 */ /* 0x000ea20000000800 */
[----:B0-----:R-:W-:Y:S01]  /*4b00*/  FADD.FTZ R11, R53, R34 ;  /* 0x00000022350b7221 */ /* 0x001fe20000010000 */
[----:B-1----:R-:W-:-:S03]  /*4b10*/  F2FP.F16.F32.PACK_AB R149, R24, R37 ;  /* 0x000000251895723e */ /* 0x002fc600000000ff */
[----:B------:R-:W-:-:S03]  /*4b20*/  FADD.FTZ R34, R14, R11 ;  /* 0x0000000b0e227221 */ /* 0x000fc60000010000 */
[----:B------:R0:W-:Y:S01]  /*4b30*/  MUFU.EX2 R32, R15 ;  /* 0x0000000f00207308 */ /* 0x0001e20000000800 */
[----:B------:R-:W-:-:S07]  /*4b40*/  FADD.FTZ R11, R43, R34 ;  /* 0x000000222b0b7221 */ /* 0x000fce0000010000 */
[----:B------:R-:W1:Y:S01]  /*4b50*/  MUFU.EX2 R21, R21 ;  /* 0x0000001500157308 */ /* 0x000e620000000800 */
[----:B0-----:R-:W-:Y:S01]  /*4b60*/  FADD.FTZ R15, R73, R36 ;  /* 0x00000024490f7221 */ /* 0x001fe20000010000 */
[----:B------:R-:W-:Y:S01]  /*4b70*/  FADD.FTZ R36, R20, R11 ;  /* 0x0000000b14247221 */ /* 0x000fe20000010000 */
[----:B--2---:R-:W-:Y:S02]  /*4b80*/  F2FP.F16.F32.PACK_AB R151, R26, R33 ;  /* 0x000000211a97723e */ /* 0x004fe400000000ff */
[C---:B------:R-:W-:Y:S01]  /*4b90*/  FADD.FTZ R38, R146.reuse, R15 ;  /* 0x0000000f92267221 */ /* 0x040fe20000010000 */
[----:B------:R-:W-:Y:S01]  /*4ba0*/  FADD.FTZ R11, R37, R36 ;  /* 0x00000024250b7221 */ /* 0x000fe20000010000 */
[----:B------:R-:W-:Y:S01]  /*4bb0*/  F2FP.F16.F32.PACK_AB R146, R146, R73 ;  /* 0x000000499292723e */ /* 0x000fe200000000ff */
[----:B------:R-:W-:Y:S01]  /*4bc0*/  MUFU.EX2 R142, R55 ;  /* 0x00000037008e7308 */ /* 0x000fe20000000800 */
[----:B------:R-:W-:Y:S01]  /*4bd0*/  FADD.FTZ R15, R69, R38 ;  /* 0x00000026450f7221 */ /* 0x000fe20000010000 */
[----:B------:R-:W-:-:S03]  /*4be0*/  FADD.FTZ R6, R24, R11 ;  /* 0x0000000b18067221 */ /* 0x000fc60000010000 */
[C---:B------:R-:W-:Y:S01]  /*4bf0*/  FADD.FTZ R36, R140.reuse, R15 ;  /* 0x0000000f8c247221 */ /* 0x040fe20000010000 */
[----:B------:R-:W-:Y:S01]  /*4c00*/  FADD.FTZ R11, R33, R6 ;  /* 0x00000006210b7221 */ /* 0x000fe20000010000 */
[----:B------:R-:W-:Y:S01]  /*4c10*/  F2FP.F16.F32.PACK_AB R140, R140, R69 ;  /* 0x000000458c8c723e */ /* 0x000fe200000000ff */
[----:B------:R-:W0:Y:S01]  /*4c20*/  MUFU.EX2 R9, R9 ;  /* 0x0000000900097308 */ /* 0x000e220000000800 */
[----:B-1----:R-:W-:Y:S01]  /*4c30*/  F2FP.F16.F32.PACK_AB R145, R28, R21 ;  /* 0x000000151c91723e */ /* 0x002fe200000000ff */
[----:B------:R-:W-:-:S04]  /*4c40*/  FADD.FTZ R6, R26, R11 ;  /* 0x0000000b1a067221 */ /* 0x000fc80000010000 */
[----:B------:R-:W-:Y:S02]  /*4c50*/  FADD.FTZ R11, R21, R6 ;  /* 0x00000006150b7221 */ /* 0x000fe40000010000 */
[----:B------:R-:W-:Y:S02]  /*4c60*/  MUFU.EX2 R51, R51 ;  /* 0x0000003300337308 */ /* 0x000fe40000000800 */
[----:B------:R-:W-:-:S06]  /*4c70*/  FADD.FTZ R6, R28, R11 ;  /* 0x0000000b1c067221 */ /* 0x000fcc0000010000 */
[----:B------:R-:W1:Y:S01]  /*4c80*/  MUFU.EX2 R3, R3 ;  /* 0x0000000300037308 */ /* 0x000e620000000800 */
[----:B0-----:R-:W-:Y:S01]  /*4c90*/  FADD.FTZ R11, R9, R6 ;  /* 0x00000006090b7221 */ /* 0x001fe20000010000 */
[C---:B------:R-:W-:Y:S01]  /*4ca0*/  F2FP.F16.F32.PACK_AB R147, R32.reuse, R9 ;  /* 0x000000092093723e */ /* 0x040fe200000000ff */
[----:B------:R-:W-:Y:S02]  /*4cb0*/  VIADD R9, R83, 0xfffffffe ;  /* 0xfffffffe53097836 */ /* 0x000fe40000000000 */
[----:B------:R-:W-:-:S03]  /*4cc0*/  FADD.FTZ R38, R32, R11 ;  /* 0x0000000b20267221 */ /* 0x000fc60000010000 */
[----:B------:R0:W2:Y:S08]  /*4cd0*/  MUFU.EX2 R34, R13 ;  /* 0x0000000d00227308 */ /* 0x0000b00000000800 */
[----:B------:R-:W3:Y:S01]  /*4ce0*/  MUFU.EX2 R41, R41 ;  /* 0x0000002900297308 */ /* 0x000ee20000000800 */
[----:B0-----:R-:W-:Y:S01]  /*4cf0*/  FADD.FTZ R13, R59, R36 ;  /* 0x000000243b0d7221 */ /* 0x001fe20000010000 */
[----:B-1----:R-:W-:-:S03]  /*4d00*/  FADD.FTZ R11, R3, R38 ;  /* 0x00000026030b7221 */ /* 0x002fc60000010000 */
[C---:B------:R-:W-:Y:S01]  /*4d10*/  FADD.FTZ R36, R142.reuse, R13 ;  /* 0x0000000d8e247221 */ /* 0x040fe20000010000 */
[----:B------:R-:W-:Y:S02]  /*4d20*/  F2FP.F16.F32.PACK_AB R142, R142, R59 ;  /* 0x0000003b8e8e723e */ /* 0x000fe400000000ff */
[----:B------:R-:W0:Y:S01]  /*4d30*/  MUFU.EX2 R63, R63 ;  /* 0x0000003f003f7308 */ /* 0x000e220000000800 */
[----:B------:R-:W-:Y:S01]  /*4d40*/  FADD.FTZ R13, R51, R36 ;  /* 0x00000024330d7221 */ /* 0x000fe20000010000 */
[C---:B--2---:R-:W-:Y:S01]  /*4d50*/  FADD.FTZ R0, R34.reuse, R11 ;  /* 0x0000000b22007221 */ /* 0x044fe20000010000 */
[----:B------:R-:W-:Y:S02]  /*4d60*/  F2FP.F16.F32.PACK_AB R141, R34, R3 ;  /* 0x00000003228d723e */ /* 0x000fe400000000ff */
[C---:B------:R-:W-:Y:S01]  /*4d70*/  FADD.FTZ R36, R136.reuse, R13 ;  /* 0x0000000d88247221 */ /* 0x040fe20000010000 */
[----:B------:R-:W-:Y:S02]  /*4d80*/  F2FP.F16.F32.PACK_AB R136, R136, R51 ;  /* 0x000000338888723e */ /* 0x000fe400000000ff */
[----:B------:R-:W1:Y:S01]  /*4d90*/  MUFU.EX2 R2, R89 ;  /* 0x0000005900027308 */ /* 0x000e620000000800 */
[----:B---3--:R-:W-:-:S07]  /*4da0*/  FADD.FTZ R13, R41, R36 ;  /* 0x00000024290d7221 */ /* 0x008fce0000010000 */
        /* <DEDUP_REMOVED lines=11> */
[----:B-1----:R-:W-:Y:S01]  /*4e60*/  FADD.FTZ R3, R85, R12 ;  /* 0x0000000c55037221 */ /* 0x002fe20000010000 */
[C---:B--2---:R-:W-:Y:S01]  /*4e70*/  FADD.FTZ R6, R30.reuse, R13 ;  /* 0x0000000d1e067221 */ /* 0x044fe20000010000 */
[----:B------:R-:W-:Y:S02]  /*4e80*/  F2FP.F16.F32.PACK_AB R138, R30, R41 ;  /* 0x000000291e8a723e */ /* 0x000fe400000000ff */
[C---:B0-----:R-:W-:Y:S01]  /*4e90*/  FADD.FTZ R3, R0.reuse, R3 ;  /* 0x0000000300037221 */ /* 0x041fe20000010000 */
[----:B------:R-:W-:Y:S01]  /*4ea0*/  F2FP.F16.F32.PACK_AB R139, R0, R85 ;  /* 0x00000055008b723e */ /* 0x000fe200000000ff */
[----:B------:R-:W-:Y:S06]  /*4eb0*/  @P2 BRA `(.L_x_1152) ;  /* 0x0000000000442947 */ /* 0x000fec0003800000 */
        /* <DEDUP_REMOVED lines=10> */
.L_x_1153:
[----:B------:R-:W-:-:S11]  /*4f60*/  UISETP.NE.AND UP2, UPT, UR11, 0x1, UPT ;  /* 0x000000010b00788c */ /* 0x000fd6000bf45270 */
[----:B------:R-:W-:Y:S02]  /*4f70*/  @UP2 ULDC.64 UR4, c[0x0][0x9e8] ;  /* 0x00027a0000042ab9 */ /* 0x000fe40000000a00 */
[----:B------:R-:W-:-:S04]  /*4f80*/  UIMAD.WIDE.U32 UR6, UR14, UR4, URZ ;  /* 0x000000040e0672a5 */ /* 0x000fc8000f8e003f */
[----:B------:R-:W-:-:S12]  /*4f90*/  @UP2 USHF.R.U32.HI UR14, URZ, UR5, UR7 ;  /* 0x000000053f0e2299 */ /* 0x000fd80008011607 */
.L_x_1154:
[----:B------:R-:W-:-:S04]  /*4fa0*/  UIMAD UR11, UR14, UR11, UR11 ;  /* 0x0000000b0e0b72a4 */ /* 0x000fc8000f8e020b */
[----:B------:R-:W-:-:S04]  /*4fb0*/  UISETP.LT.AND UP2, UPT, UR10, UR11, UPT ;  /* 0x0000000b0a00728c */ /* 0x000fc8000bf41270 */
[----:B------:R-:W-:-:S12]  /*4fc0*/  USEL UR10, UR10, UR11, UP2 ;  /* 0x0000000b0a0a7287 */ /* 0x000fd80009000000 */
.L_x_1152:
[----:B------:R-:W-:Y:S01]  /*4fd0*/  R2UR UR6, R23 ;  /* 0x00000000170672ca */ /* 0x000fe200000e0000 */
[----:B------:R-:W-:Y:S01]  /*4fe0*/  UIMAD.WIDE UR4, UR10, 0x2aaaaaab, URZ ;  /* 0x2aaaaaab0a0478a5 */ /* 0x000fe2000f8e023f */
[----:B------:R-:W-:Y:S01]  /*4ff0*/  IMAD.MOV.U32 R2, RZ, RZ, 0x3f800000 ;  /* 0x3f800000ff027424 */ /* 0x000fe200078e00ff */
[----:B------:R-:W-:Y:S01]  /*5000*/  CS2R R86, SRZ ;  /* 0x0000000000567805 */ /* 0x000fe2000001ff00 */
[----:B------:R-:W-:Y:S01]  /*5010*/  IMAD.MOV.U32 R0, RZ, RZ, 0x3f800000 ;  /* 0x3f800000ff007424 */ /* 0x000fe200078e00ff */
[----:B------:R-:W-:Y:S01]  /*5020*/  USHF.R.U32.HI UR4, URZ, 0x1f, UR5 ;  /* 0x0000001f3f047899 */ /* 0x000fe20008011605 */
[----:B------:R-:W-:Y:S02]  /*5030*/  CS2R R84, SRZ ;  /* 0x0000000000547805 */ /* 0x000fe4000001ff00 */
[----:B------:R-:W-:Y:S02]  /*5040*/  CS2R R82, SRZ ;  /* 0x0000000000527805 */ /* 0x000fe4000001ff00 */
[----:B------:R-:W-:Y:S01]  /*5050*/  CS2R R80, SRZ ;  /* 0x0000000000507805 */ /* 0x000fe2000001ff00 */
[----:B------:R-:W-:Y:S01]  /*5060*/  ULEA.HI.SX32 UR4, UR5, UR4, 0x1c ;  /* 0x0000000405047291 */ /* 0x000fe2000f8fe23f */
[----:B------:R-:W-:-:S02]  /*5070*/  CS2R R78, SRZ ;  /* 0x00000000004e7805 */ /* 0x000fc4000001ff00 */
[----:B------:R-:W-:Y:S02]  /*5080*/  CS2R R76, SRZ ;  /* 0x00000000004c7805 */ /* 0x000fe4000001ff00 */
[----:B------:R-:W-:Y:S01]  /*5090*/  CS2R R74, SRZ ;  /* 0x00000000004a7805 */ /* 0x000fe2000001ff00 */
[----:B------:R-:W-:Y:S01]  /*50a0*/  UISETP.LT.AND UP2, UPT, UR6, UR4, UPT ;  /* 0x000000040600728c */ /* 0x000fe2000bf41270 */
[----:B------:R-:W-:Y:S02]  /*50b0*/  CS2R R72, SRZ ;  /* 0x0000000000487805 */ /* 0x000fe4000001ff00 */
[----:B------:R-:W-:Y:S02]  /*50c0*/  CS2R R70, SRZ ;  /* 0x0000000000467805 */ /* 0x000fe4000001ff00 */
[----:B------:R-:W-:Y:S01]  /*50d0*/  CS2R R68, SRZ ;  /* 0x0000000000447805 */ /* 0x000fe2000001ff00 */
[----:B------:R-:W-:Y:S01]  /*50e0*/  USEL UR50, UR6, UR4, !UP2 ;  /* 0x0000000406327287 */ /* 0x000fe2000d000000 */
[----:B------:R-:W-:-:S02]  /*50f0*/  CS2R R66, SRZ ;  /* 0x0000000000427805 */ /* 0x000fc4000001ff00 */
[----:B------:R-:W-:Y:S02]  /*5100*/  CS2R R64, SRZ ;  /* 0x0000000000407805 */ /* 0x000fe4000001ff00 */
[----:B------:R-:W-:Y:S02]  /*5110*/  CS2R R62, SRZ ;  /* 0x00000000003e7805 */ /* 0x000fe4000001ff00 */
[----:B------:R-:W-:Y:S02]  /*5120*/  CS2R R60, SRZ ;  /* 0x00000000003c7805 */ /* 0x000fe4000001ff00 */
[----:B------:R-:W-:Y:S02]  /*5130*/  CS2R R58, SRZ ;  /* 0x00000000003a7805 */ /* 0x000fe4000001ff00 */
[----:B------:R-:W-:Y:S02]  /*5140*/  ISETP.GE.AND P2, PT, R9, UR50, PT ;  /* 0x0000003209007c0c */ /* 0x000fe4000bf46270 */
        /* <DEDUP_REMOVED lines=17> */
[----:B------:R-:W-:Y:S06]  /*5260*/  @!P2 BRA `(.L_x_1155) ;  /* 0x0000003000eca947 */ /* 0x000fec0003800000 */
[----:B------:R-:W-:Y:S01]  /*5270*/  IMAD.MOV.U32 R2, RZ, RZ, 0x3f800000 ;  /* 0x3f800000ff027424 */ /* 0x000fe200078e00ff */
[----:B------:R-:W-:Y:S01]  /*5280*/  ULDC UR51, c[0x0][0x9e4] ;  /* 0x0002790000337ab9 */ /* 0x000fe20000000800 */
[----:B------:R-:W-:Y:S01]  /*5290*/  IMAD.MOV.U32 R87, RZ, RZ, RZ ;  /* 0x000000ffff577224 */ /* 0x000fe200078e00ff */
[----:B------:R-:W-:Y:S01]  /*52a0*/  ULDC UR4, c[0x0][0x9d8] ;  /* 0x0002760000047ab9 */ /* 0x000fe20000000800 */
[----:B------:R-:W-:-:S05]  /*52b0*/  ULDC UR55, c[0x0][0x9e0] ;  /* 0x0002780000377ab9 */ /* 0x000fca0000000800 */
.L_x_1172:
[----:B------:R-:W-:-:S04]  /*52c0*/  UIADD3 UR5, UR37, 0x1, URZ ;  /* 0x0000000125057890 */ /* 0x000fc8000fffe03f */
[----:B------:R-:W-:-:S04]  /*52d0*/  UISETP.NE.AND UP2, UPT, UR5, 0x2, UPT ;  /* 0x000000020500788c */ /* 0x000fc8000bf45270 */
[----:B------:R-:W-:Y:S02]  /*52e0*/  USEL UR39, URZ, 0x1, UP2 ;  /* 0x000000013f277887 */ /* 0x000fe40009000000 */
[----:B------:R-:W-:Y:S02]  /*52f0*/  USEL UR5, UR5, URZ, UP2 ;  /* 0x0000003f05057287 */ /* 0x000fe40009000000 */
[----:B------:R-:W-:Y:S01]  /*5300*/  ULOP3.LUT UR39, UR36, UR39, URZ, 0x3c, !UPT ;  /* 0x0000002724277292 */ /* 0x000fe2000f8e3c3f */
[----:B------:R-:W-:Y:S11]  /*5310*/  @!P0 BRA `(.L_x_1156) ;  /* 0x0000000000048947 */ /* 0x000ff60003800000 */
[----:B------:R-:W-:Y:S01]  /*5320*/  BPT.TRAP 0x1 ;  /* 0x000000040000795c */ /* 0x000fe20000300000 */
.L_x_1156:
[----:B------:R-:W-:Y:S01]  /*5330*/  ULEA UR7, UR5, UR38, 0x3 ;  /* 0x0000002605077291 */ /* 0x000fe2000f8e183f */
[----:B------:R-:W-:-:S05]  /*5340*/  IMAD.U32 R10, RZ, RZ, UR39 ;  /* 0x00000027ff0a7e24 */ /* 0x000fca000f8e00ff */
[----:B------:R-:W-:-:S04]  /*5350*/  SHF.L.U32 R10, R10, 0x1f, RZ ;  /* 0x0000001f0a0a7819 */ /* 0x000fc800000006ff */
[----:B------:R0:W1:Y:S01]  /*5360*/  SYNCS.PHASECHK.TRANS64.TRYWAIT P2, [UR7+0x2a830], R10 ;  /* 0x02a8300aff0075a7 */ /* 0x0000620008040147 */
[----:B------:R-:W-:Y:S05]  /*5370*/  @!P0 BRA `(.L_x_1157) ;  /* 0x0000000000048947 */ /* 0x000fea0003800000 */
[----:B------:R-:W-:Y:S01]  /*5380*/  BPT.TRAP 0x1 ;  /* 0x000000040000795c */ /* 0x000fe20000300000 */
.L_x_1157:
[----:B-1----:R-:W-:Y:S05]  /*5390*/  @P2 BRA `(.L_x_1158) ;  /* 0x0000000000082947 */ /* 0x002fea0003800000 */
[----:B------:R-:W1:Y:S02]  /*53a0*/  SYNCS.PHASECHK.TRANS64.TRYWAIT P2, [UR7+0x2a830], R10 ;  /* 0x02a8300aff0075a7 */ /* 0x000e640008040147 */
[----:B-1----:R-:W-:Y:S05]  /*53b0*/  @!P2 BRA `(.L_x_1159) ;  /* 0x000001400018a947 */ /* 0x002fea0003800000 */
.L_x_1158:
        /* <DEDUP_REMOVED lines=18> */
[----:B------:R-:W-:Y:S01]  /*54e0*/  UMOV UR44, UR56 ;  /* 0x00000038002c7c82 */ /* 0x000fe20008000000 */
[----:B------:R-:W-:Y:S01]  /*54f0*/  UMOV UR45, UR57 ;  /* 0x00000039002d7c82 */ /* 0x000fe20008000000 */
        /* <DEDUP_REMOVED lines=73> */
[----:B------:R-:W-:Y:S01]  /*5990*/  HGMMA.64x96x16.F32 R88, gdesc[UR44], R88, gsb0 ;  /* 0x016000002c5879f0 */ /* 0x000fe20008000858 */
[----:B------:R-:W-:Y:S01]  /*59a0*/  UIADD3 UR46, UR6, 0x4, URZ ;  /* 0x00000004062e7890 */ /* 0x000fe2000fffe03f */
[----:B------:R-:W-:Y:S01]  /*59b0*/  UMOV UR44, UR52 ;  /* 0x00000034002c7c82 */ /* 0x000fe20008000000 */
[----:B------:R-:W-:Y:S01]  /*59c0*/  UMOV UR45, UR53 ;  /* 0x00000035002d7c82 */ /* 0x000fe20008000000 */
[----:B------:R-:W-:Y:S01]  /*59d0*/  UMOV UR47, 0x40000040 ;  /* 0x40000040002f7882 */ /* 0x000fe20000000000 */
[----:B------:R-:W-:Y:S02]  /*59e0*/  WARPGROUP.DEPBAR.LE gsb0, 0x0 ;  /* 0x00008000000079c5 */ /* 0x000fe40000010000 */
        /* <DEDUP_REMOVED lines=36> */
.L_x_1160:
[----:B------:R-:W-:Y:S01]  /*5c30*/  ULEA UR6, UR37, UR38, 0x3 ;  /* 0x0000002625067291 */ /* 0x000fe2000f8e183f */
[----:B------:R-:W-:-:S05]  /*5c40*/  IMAD.U32 R0, RZ, RZ, UR36 ;  /* 0x00000024ff007e24 */ /* 0x000fca000f8e00ff */
[----:B------:R-:W-:-:S04]  /*5c50*/  SHF.L.U32 R0, R0, 0x1f, RZ ;  /* 0x0000001f00007819 */ /* 0x000fc800000006ff */
[----:B------:R2:W3:Y:S01]  /*5c60*/  SYNCS.PHASECHK.TRANS64.TRYWAIT P2, [UR6+0x2a850], R0 ;  /* 0x02a85000ff0075a7 */ /* 0x0004e20008040146 */
[----:B------:R-:W-:Y:S05]  /*5c70*/  @!P0 BRA `(.L_x_1161) ;  /* 0x0000000000048947 */ /* 0x000fea0003800000 */
[----:B------:R-:W-:Y:S01]  /*5c80*/  BPT.TRAP 0x1 ;  /* 0x000000040000795c */ /* 0x000fe20000300000 */
.L_x_1161:
[----:B---3--:R-:W-:Y:S05]  /*5c90*/  @P2 BRA `(.L_x_1162) ;  /* 0x0000000000082947 */ /* 0x008fea0003800000 */
[----:B------:R-:W3:Y:S02]  /*5ca0*/  SYNCS.PHASECHK.TRANS64.TRYWAIT P2, [UR6+0x2a850], R0 ;  /* 0x02a85000ff0075a7 */ /* 0x000ee40008040146 */
[----:B---3--:R-:W-:Y:S05]  /*5cb0*/  @!P2 BRA `(.L_x_1163) ;  /* 0x0000013400f0a947 */ /* 0x008fea0003800000 */
.L_x_1162:
[----:B------:R-:W-:Y:S01]  /*5cc0*/  UIADD3 UR10, UR38, 0x400, URZ ;  /* 0x00000400260a7890 */ /* 0x000fe2000fffe03f */
[----:B------:R-:W-:Y:S01]  /*5cd0*/  WARPGROUP.ARRIVE ;  /* 0x00000000000079c5 */ /* 0x000fe20000000000 */
[----:B------:R-:W-:Y:S01]  /*5ce0*/  UMOV UR11, 0x40000040 ;  /* 0x40000040000b7882 */ /* 0x000fe20000000000 */
[----:B------:R-:W-:Y:S01]  /*5cf0*/  PLOP3.LUT P2, PT, PT, PT, UP0, 0x80, 0x0 ;  /* 0x000000000000781c */ /* 0x000fe20003f4f008 */
[----:B------:R-:W-:Y:S01]  /*5d00*/  USHF.R.U32.HI UR10, URZ, 0x4, UR10 ;  /* 0x000000043f0a7899 */ /* 0x000fe2000801160a */
[----:B------:R-:W-:Y:S01]  /*5d10*/  PLOP3.LUT P3, PT, PT, PT, UP0, 0x80, 0x0 ;  /* 0x000000000000781c */ /* 0x000fe20003f6f008 */
[----:B------:R-:W-:Y:S01]  /*5d20*/  FMUL.FTZ R14, R95, UR4 ;  /* 0x000000045f0e7c20 */ /* 0x000fe20008410000 */
[----:B------:R-:W-:Y:S01]  /*5d30*/  FMUL.FTZ R95, R115, UR4 ;  /* 0x00000004735f7c20 */ /* 0x000fe20008410000 */
[----:B------:R-:W-:Y:S01]  /*5d40*/  ULOP3.LUT UR10, UR10, 0x3fff, URZ, 0xc0, !UPT ;  /* 0x00003fff0a0a7892 */ /* 0x000fe2000f8ec03f */
[----:B-12---:R-:W-:Y:S01]  /*5d50*/  FMUL.FTZ R0, R90, UR4 ;  /* 0x000000045a007c20 */ /* 0x006fe20008410000 */
[----:B------:R-:W-:Y:S01]  /*5d60*/  FMUL.FTZ R90, R106, UR4 ;  /* 0x000000046a5a7c20 */ /* 0x000fe20008410000 */
[----:B------:R-:W-:Y:S01]  /*5d70*/  FMUL.FTZ R12, R88, UR4 ;  /* 0x00000004580c7c20 */ /* 0x000fe20008410000 */
[----:B------:R-:W-:Y:S01]  /*5d80*/  ULOP3.LUT UR10, UR10, 0x3000000, URZ, 0xfc, !UPT ;  /* 0x030000000a0a7892 */ /* 0x000fe2000f8efc3f */
[----:B------:R-:W-:Y:S01]  /*5d90*/  FMUL.FTZ R2, R91, UR4 ;  /* 0x000000045b027c20 */ /* 0x000fe20008410000 */
[----:B------:R-:W-:Y:S01]  /*5da0*/  FMUL.FTZ R20, R99, UR4 ;  /* 0x0000000463147c20 */ /* 0x000fe20008410000 */
[----:B------:R-:W-:Y:S01]  /*5db0*/  FMUL.FTZ R21, R102, UR4 ;  /* 0x0000000466157c20 */ /* 0x000fe20008410000 */
[----:B------:R-:W-:Y:S01]  /*5dc0*/  UIMAD UR14, UR37, 0x600, UR10 ;  /* 0x00000600250e78a4 */ /* 0x000fe2000f8e020a */
[----:B------:R-:W-:Y:S01]  /*5dd0*/  FMUL.FTZ R106, R108, UR4 ;  /* 0x000000046c6a7c20 */ /* 0x000fe20008410000 */
        /* <DEDUP_REMOVED lines=20> */
[----:B------:R-:W1:Y:S08]  /*5f20*/  MUFU.TANH R12, R12 ;  /* 0x0000000c000c7308 */ /* 0x000e700000002400 */
[----:B------:R-:W2:Y:S08]  /*5f30*/  MUFU.TANH R0, R0 ;  /* 0x0000000000007308 */ /* 0x000eb00000002400 */
[----:B------:R-:W3:Y:S08]  /*5f40*/  MUFU.TANH R2, R2 ;  /* 0x0000000200027308 */ /* 0x000ef00000002400 */
[----:B------:R-:W4:Y:S08]  /*5f50*/  MUFU.TANH R13, R13 ;  /* 0x0000000d000d7308 */ /* 0x000f300000002400 */
        /* <DEDUP_REMOVED lines=27> */
[----:B------:R-:W-:-:S06]  /*6110*/  WARPGROUP.ARRIVE ;  /* 0x00000000000079c5 */ /* 0x000fcc0000000000 */
[----:B------:R-:W-:Y:S01]  /*6120*/  HGMMA.64x128x16.F32 R24, R148, gdesc[UR8].tnspB, R24, gsb0 ;  /* 0x41e0000894187df0 */ /* 0x000fe20008000818 */
[----:B------:R-:W-:Y:S01]  /*6130*/  UIADD3 UR10, UR14, 0x180, URZ ;  /* 0x000001800e0a7890 */ /* 0x000fe2000fffe03f */
[----:B------:R-:W-:Y:S01]  /*6140*/  UMOV UR11, 0x40000040 ;  /* 0x40000040000b7882 */ /* 0x000fe20000000000 */
[----:B------:R-:W-:Y:S02]  /*6150*/  WARPGROUP.DEPBAR.LE gsb0, 0x0 ;  /* 0x00008000000079c5 */ /* 0x000fe40000010000 */
[----:B------:R-:W-:Y:S01]  /*6160*/  WARPGROUP.ARRIVE ;  /* 0x00000000000079c5 */ /* 0x000fe20000000000 */
[----:B------:R-:W-:Y:S01]  /*6170*/  FMUL.FTZ R148, R97, UR4 ;  /* 0x0000000461947c20 */ /* 0x000fe20008410000 */
[----:B------:R-:W-:Y:S01]  /*6180*/  FMUL.FTZ R149, R100, UR4 ;  /* 0x0000000464957c20 */ /* 0x000fe20008410000 */
[----:B------:R-:W-:Y:S01]  /*6190*/  FMUL.FTZ R150, R101, UR4 ;  /* 0x0000000465967c20 */ /* 0x000fe20008410000 */
[----:B------:R-:W-:Y:S01]  /*61a0*/  FMUL.FTZ R100, R118, UR4 ;  /* 0x0000000476647c20 */ /* 0x000fe20008410000 */
[----:B------:R-:W-:-:S02]  /*61b0*/  FMUL.FTZ R101, R122, UR4 ;  /* 0x000000047a657c20 */ /* 0x000fc40008410000 */
[----:B------:R-:W-:Y:S01]  /*61c0*/  HGMMA.64x128x16.F32 R24, R144, gdesc[UR8].tnspB, R24, gsb0 ;  /* 0x41e0000890187df0 */ /* 0x000fe20008000818 */
[----:B------:R-:W-:Y:S01]  /*61d0*/  UIADD3 UR10, UR14, 0x200, URZ ;  /* 0x000002000e0a7890 */ /* 0x000fe2000fffe03f */
[----:B------:R-:W-:Y:S01]  /*61e0*/  FMUL.FTZ R97, R134, UR4 ;  /* 0x0000000486617c20 */ /* 0x000fe20008410000 */
[----:B------:R-:W-:Y:S01]  /*61f0*/  UMOV UR11, 0x40000040 ;  /* 0x40000040000b7882 */ /* 0x000fe20000000000 */
[----:B------:R-:W-:Y:S01]  /*6200*/  IMAD R151, R9, -0x60, RZ ;  /* 0xffffffa009977824 */ /* 0x000fe200078e02ff */
        /* <DEDUP_REMOVED lines=10> */
[----:B------:R-:W-:Y:S02]  /*62b0*/  VIADD R114, R19, UR60 ;  /* 0x0000003c13727c36 */ /* 0x000fe40008000000 */
[----:B------:R-:W-:Y:S01]  /*62c0*/  FMUL.FTZ R144, R89, UR4 ;  /* 0x0000000459907c20 */ /* 0x000fe20008410000 */
        /* <DEDUP_REMOVED lines=14> */
[----:B------:R-:W0:Y:S01]  /*63b0*/  MUFU.TANH R144, R144 ;  /* 0x0000009000907308 */ /* 0x000e220000002400 */
[----:B------:R-:W-:-:S07]  /*63c0*/  IMAD.IADD R116, R151, 0x1, -R18 ;  /* 0x0000000197747824 */ /* 0x000fce00078e0a12 */
        /* <DEDUP_REMOVED lines=12> */
[----:B------:R-:W1:Y:S01]  /*6490*/  MUFU.TANH R93, R93 ;  /* 0x0000005d005d7308 */ /* 0x000e620000002400 */
[----:B------:R-:W-:-:S02]  /*64a0*/  WARPGROUP.DEPBAR.LE gsb0, 0x0 ;  /* 0x00008000000079c5 */ /* 0x000fc40000010000 */
[----:B------:R-:W-:Y:S01]  /*64b0*/  WARPGROUP.ARRIVE ;  /* 0x00000000000079c5 */ /* 0x000fe20000000000 */
[----:B------:R-:W-:Y:S01]  /*64c0*/  FMUL.FTZ R140, R104, UR4 ;  /* 0x00000004688c7c20 */ /* 0x000fe20008410000 */
[----:B------:R-:W-:Y:S01]  /*64d0*/  FMUL.FTZ R104, R127, UR4 ;  /* 0x000000047f687c20 */ /* 0x000fe20008410000 */
[----:B------:R-:W-:-:S03]  /*64e0*/  FMUL.FTZ R127, R132, UR4 ;  /* 0x00000004847f7c20 */ /* 0x000fc60008410000 */
[----:B------:R-:W-:Y:S01]  /*64f0*/  HGMMA.64x128x16.F32 R24, R136, gdesc[UR8].tnspB, R24, gsb0 ;  /* 0x41e0000888187df0 */ /* 0x000fe20008000818 */
[----:B------:R-:W-:Y:S01]  /*6500*/  @UP0 ULDC UR10, c[0x0][0x44c] ;  /* 0x00011300000a0ab9 */ /* 0x000fe20000000800 */
[----:B------:R-:W1:Y:S01]  /*6510*/  MUFU.TANH R140, R140 ;  /* 0x0000008c008c7308 */ /* 0x000e620000002400 */
[----:B0-----:R-:W-:Y:S01]  /*6520*/  @P2 IMAD.HI.U32 R10, R114, UR10, RZ ;  /* 0x0000000a720a2c27 */ /* 0x001fe2000f8e00ff */
[----:B------:R-:W-:Y:S01]  /*6530*/  @UP0 ULDC UR10, c[0x0][0x450] ;  /* 0x00011400000a0ab9 */ /* 0x000fe20000000800 */
[----:B------:R-:W-:-:S03]  /*6540*/  PLOP3.LUT P2, PT, PT, PT, UP1, 0x40, 0x0 ;  /* 0x000000000000781c */ /* 0x000fc60003f4e818 */
[----:B------:R-:W-:Y:S01]  /*6550*/  @P3 SHF.R.U32.HI R114, RZ, UR10, R10 ;  /* 0x0000000aff723c19 */ /* 0x000fe2000801160a */
[----:B------:R-:W-:Y:S01]  /*6560*/  IMAD.U32 R10, RZ, RZ, UR7 ;  /* 0x00000007ff0a7e24 */ /* 0x000fe2000f8e00ff */
[----:B------:R-:W0:Y:S03]  /*6570*/  MUFU.TANH R104, R104 ;  /* 0x0000006800687308 */ /* 0x000e260000002400 */
[----:B------:R-:W5:Y:S01]  /*6580*/  SHFL.IDX PT, R115, R114, RZ, 0x1c1f ;  /* 0x001c1fff72737589 */ /* 0x000f6200000e0000 */
[----:B------:R-:W-:-:S04]  /*6590*/  @!P1 VIADD R10, R10, 0x2a840 ;  /* 0x0002a8400a0a9836 */ /* 0x000fc80000000000 */
[----:B------:R-:W0:Y:S01]  /*65a0*/  MUFU.TANH R127, R127 ;  /* 0x0000007f007f7308 */ /* 0x000e220000002400 */
[----:B------:R-:W-:Y:S01]  /*65b0*/  @!P1 PRMT R10, RZ, 0x654, R10 ;  /* 0x00000654ff0a9816 */ /* 0x000fe2000000000a */
[----:B------:R-:W-:-:S03]  /*65c0*/  WARPGROUP.DEPBAR.LE gsb0, 0x0 ;  /* 0x00008000000079c5 */ /* 0x000fc60000010000 */
[----:B------:R2:W-:Y:S02]  /*65d0*/  @!P1 SYNCS.ARRIVE.TRANS64.RED.A1T0 RZ, [R10+URZ], RZ ;  /* 0x000000ff0aff99a7 */ /* 0x0005e4000810043f */
[----:B--2---:R-:W-:-:S04]  /*65e0*/  IADD3 R10, -R18, 0x1, R151 ;  /* 0x00000001120a7810 */ /* 0x004fc80007ffe197 */
[----:B------:R-:W-:-:S05]  /*65f0*/  IADD3 R10, -R17, R10, R16 ;  /* 0x0000000a110a7210 */ /* 0x000fca0007ffe110 */
[C---:B------:R-:W-:Y:S02]  /*6600*/  VIADD R122, R10.reuse, UR55 ;  /* 0x000000370a7a7c36 */ /* 0x040fe40008000000 */
[----:B------:R-:W-:Y:S02]  /*6610*/  VIADD R124, R10, UR54 ;  /* 0x000000360a7c7c36 */ /* 0x000fe40008000000 */
[--C-:B-----5:R-:W-:Y:S02]  /*6620*/  IMAD.IADD R118, R122, 0x1, R115.reuse ;  /* 0x000000017a767824 */ /* 0x120fe400078e0273 */
[----:B------:R-:W-:Y:S01]  /*6630*/  IMAD.IADD R120, R124, 0x1, R115 ;  /* 0x000000017c787824 */ /* 0x000fe200078e0273 */
[----:B01-34-:R-:W-:Y:S06]  /*6640*/  @P2 BRA `(.L_x_1164) ;  /* 0x0000000000542947 */ /* 0x01bfec0003800000 */
[----:B------:R-:W-:Y:S01]  /*6650*/  IADD3 R115, -R17, R16, R115 ;  /* 0x0000001011737210 */ /* 0x000fe20007ffe173 */
[----:B------:R-:W-:Y:S03]  /*6660*/  BSSY B0, `(.L_x_1165) ;  /* 0x0000010000007945 */ /* 0x000fe60003800000 */
        /* <DEDUP_REMOVED lines=10> */
.L_x_1166:
[----:B------:R-:W-:-:S05]  /*6710*/  IMAD.U32 R117, RZ, RZ, UR51 ;  /* 0x00000033ff757e24 */ /* 0x000fca000f8e00ff */
[----:B------:R-:W-:-:S13]  /*6720*/  ISETP.NE.AND P2, PT, R117, 0x1, PT ;  /* 0x000000017500780c */ /* 0x000fda0003f45270 */
[----:B------:R-:W0:Y:S02]  /*6730*/  @P2 LDC.64 R10, c[0x0][0x9e8] ;  /* 0x00027a00ff0a2b82 */ /* 0x000e240000000a00 */
[----:B0-----:R-:W-:-:S05]  /*6740*/  @P2 IMAD.HI.U32 R10, R115, R10, RZ ;  /* 0x0000000a730a2227 */ /* 0x001fca00078e00ff */
[----:B------:R-:W-:-:S07]  /*6750*/  @P2 SHF.R.U32.HI R115, RZ, R11, R10 ;  /* 0x0000000bff732219 */ /* 0x000fce000001160a */
.L_x_1167:
[----:B------:R-:W-:Y:S05]  /*6760*/  BSYNC B0 ;  /* 0x0000000000007941 */ /* 0x000fea0003800000 */
.L_x_1165:
[----:B------:R-:W-:-:S05]  /*6770*/  IMAD R115, R115, R117, R116 ;  /* 0x0000007573737224 */ /* 0x000fca00078e0274 */
[----:B------:R-:W-:Y:S02]  /*6780*/  VIADDMNMX R118, R115, R117, R118, PT ;  /* 0x0000007573767246 */ /* 0x000fe40003800176 */
[----:B------:R-:W-:-:S07]  /*6790*/  VIMNMX R120, R120, R115, !PT ;  /* 0x0000007378787248 */ /* 0x000fce0007fe0100 */
.L_x_1164:
[C---:B------:R-:W-:Y:S02]  /*67a0*/  ISETP.GE.AND P2, PT, R151.reuse, 0x2, PT ;  /* 0x000000029700780c */ /* 0x040fe40003f46270 */
[C---:B------:R-:W-:Y:S02]  /*67b0*/  ISETP.GE.AND P6, PT, R151.reuse, 0xa, PT ;  /* 0x0000000a9700780c */ /* 0x040fe40003fc6270 */
        /* <DEDUP_REMOVED lines=9> */
[----:B------:R-:W-:-:S02]  /*6850*/  FSEL R137, R146, -INF , !P4 ;  /* 0xff80000092897808 */ /* 0x000fc40006000000 */
[----:B------:R-:W-:Y:S02]  /*6860*/  ISETP.LT.OR P5, PT, R118, 0x9, P5 ;  /* 0x000000097600780c */ /* 0x000fe40002fa1670 */
[----:B------:R-:W-:Y:S02]  /*6870*/  ISETP.GT.AND P4, PT, R120, 0x10, !P6 ;  /* 0x000000107800780c */ /* 0x000fe40007784270 */
[----:B------:R-:W-:Y:S02]  /*6880*/  FSEL R145, R145, -INF , !P5 ;  /* 0xff80000091917808 */ /* 0x000fe40006800000 */
        /* <DEDUP_REMOVED lines=21> */
[C---:B------:R-:W-:Y:S02]  /*69e0*/  ISETP.GE.AND P5, PT, R151.reuse, 0x22, PT ;  /* 0x000000229700780c */ /* 0x040fe40003fa6270 */
        /* <DEDUP_REMOVED lines=74> */
[----:B------:R-:W-:Y:S02]  /*6e90*/  ISETP.GE.AND P6, PT, R151, 0x5a, PT ;  /* 0x0000005a9700780c */ /* 0x000fe40003fc6270 */
[----:B------:R-:W0:Y:S02]  /*6ea0*/  SHFL.IDX PT, R151, R114, 0x1, 0x1c1f ;  /* 0x003c1f0072977f89 */ /* 0x000e2400000e0000 */
[----:B------:R-:W-:Y:S02]  /*6eb0*/  P2R R112, PR, RZ, 0x40 ;  /* 0x00000040ff707803 */ /* 0x000fe40000000000 */
[----:B------:R-:W-:-:S04]  /*6ec0*/  ISETP.GT.AND P6, PT, R120, 0x59, !P6 ;  /* 0x000000597800780c */ /* 0x000fc800077c4270 */
[----:B------:R-:W-:-:S04]  /*6ed0*/  ISETP.LT.OR P6, PT, R118, 0x5a, P6 ;  /* 0x0000005a7600780c */ /* 0x000fc800037c1670 */
[----:B------:R-:W-:Y:S02]  /*6ee0*/  FSEL R133, R133, -INF , !P6 ;  /* 0xff80000085857808 */ /* 0x000fe40007000000 */
[----:B------:R-:W-:Y:S01]  /*6ef0*/  PLOP3.LUT P6, PT, PT, PT, UP1, 0x40, 0x0 ;  /* 0x000000000000781c */ /* 0x000fe20003fce818 */
[--C-:B0-----:R-:W-:Y:S02]  /*6f00*/  IMAD.IADD R12, R122, 0x1, R151.reuse ;  /* 0x000000017a0c7824 */ /* 0x101fe400078e0297 */
[----:B------:R-:W-:-:S10]  /*6f10*/  IMAD.IADD R106, R124, 0x1, R151 ;  /* 0x000000017c6a7824 */ /* 0x000fd400078e0297 */
[----:B------:R-:W-:Y:S05]  /*6f20*/  @P6 BRA `(.L_x_1168) ;  /* 0x0000000000546947 */ /* 0x000fea0003800000 */
        /* <DEDUP_REMOVED lines=12> */
.L_x_1170:
[----:B------:R-:W-:-:S05]  /*6ff0*/  IMAD.U32 R114, RZ, RZ, UR51 ;  /* 0x00000033ff727e24 */ /* 0x000fca000f8e00ff */
[----:B------:R-:W-:-:S13]  /*7000*/  ISETP.NE.AND P6, PT, R114, 0x1, PT ;  /* 0x000000017200780c */ /* 0x000fda0003fc5270 */
[----:B------:R-:W0:Y:S02]  /*7010*/  @P6 LDC.64 R10, c[0x0][0x9e8] ;  /* 0x00027a00ff0a6b82 */ /* 0x000e240000000a00 */
[----:B0-----:R-:W-:-:S05]  /*7020*/  @P6 IMAD.HI.U32 R10, R151, R10, RZ ;  /* 0x0000000a970a6227 */ /* 0x001fca00078e00ff */
[----:B------:R-:W-:-:S07]  /*7030*/  @P6 SHF.R.U32.HI R151, RZ, R11, R10 ;  /* 0x0000000bff976219 */ /* 0x000fce000001160a */
.L_x_1171:
[----:B------:R-:W-:Y:S05]  /*7040*/  BSYNC B0 ;  /* 0x0000000000007941 */ /* 0x000fea0003800000 */
.L_x_1169:
[----:B------:R-:W-:-:S05]  /*7050*/  IMAD R151, R151, R114, R116 ;  /* 0x0000007297977224 */ /* 0x000fca00078e0274 */
[----:B------:R-:W-:Y:S02]  /*7060*/  VIADDMNMX R12, R151, R114, R12, PT ;  /* 0x00000072970c7246 */ /* 0x000fe4000380010c */
[----:B------:R-:W-:-:S07]  /*7070*/  VIMNMX R106, R106, R151, !PT ;  /* 0x000000976a6a7248 */ /* 0x000fce0007fe0100 */
.L_x_1168:
[C---:B------:R-:W-:Y:S01]  /*7080*/  ISETP.GT.AND P2, PT, R106.reuse, 0x1, !P2 ;  /* 0x000000016a00780c */ /* 0x040fe20005744270 */
[----:B------:R-:W0:Y:S01]  /*7090*/  LDC R10, c[0x0][0x988] ;  /* 0x00026200ff0a7b82 */ /* 0x000e220000000800 */
[----:B------:R-:W-:Y:S01]  /*70a0*/  ISETP.GT.AND P3, PT, R106, 0x8, !P3 ;  /* 0x000000086a00780c */ /* 0x000fe20005f64270 */
[----:B------:R-:W-:Y:S01]  /*70b0*/  UMOV UR36, UR39 ;  /* 0x0000002700247c82 */ /* 0x000fe20008000000 */
        /* <DEDUP_REMOVED lines=33> */
[----:B------:R-:W-:Y:S02]  /*72d0*/  ISETP.NE.AND P3, PT, R155, RZ, PT ;  /* 0x000000ff9b00720c */ /* 0x000fe40003f65270 */
        /* <DEDUP_REMOVED lines=41> */
[----:B------:R-:W-:Y:S02]  /*7570*/  ISETP.LT.OR P2, PT, R12, 0x32, P2 ;  /* 0x000000320c00780c */ /* 0x000fe40001741670 */
[----:B------:R-:W-:Y:S02]  /*7580*/  ISETP.GT.AND P5, PT, R106, 0x58, !P5 ;  /* 0x000000586a00780c */ /* 0x000fe40006fa4270 */
[----:B------:R-:W-:Y:S02]  /*7590*/  FSEL R95, R95, -INF , !P2 ;  /* 0xff8000005f5f7808 */ /* 0x000fe40005000000 */
[----:B------:R-:W-:-:S02]  /*75a0*/  ISETP.NE.AND P2, PT, R150, RZ, PT ;  /* 0x000000ff9600720c */ /* 0x000fc40003f45270 */
[----:B------:R-:W-:Y:S02]  /*75b0*/  ISETP.LT.OR P4, PT, R12, 0x52, P4 ;  /* 0x000000520c00780c */ /* 0x000fe40002781670 */
[----:B------:R-:W-:Y:S02]  /*75c0*/  ISETP.GT.AND P2, PT, R106, 0x38, !P2 ;  /* 0x000000386a00780c */ /* 0x000fe40005744270 */
[C---:B------:R-:W-:Y:S02]  /*75d0*/  ISETP.LT.OR P5, PT, R12.reuse, 0x59, P5 ;  /* 0x000000590c00780c */ /* 0x040fe40002fa1670 */
[----:B------:R-:W-:Y:S02]  /*75e0*/  ISETP.LT.OR P2, PT, R12, 0x39, P2 ;  /* 0x000000390c00780c */ /* 0x000fe40001741670 */
[----:B------:R-:W-:Y:S02]  /*75f0*/  FSEL R97, R97, -INF , !P5 ;  /* 0xff80000061617808 */ /* 0x000fe40006800000 */
        /* <DEDUP_REMOVED lines=16> */
[----:B------:R-:W-:Y:S02]  /*7700*/  ISETP.GT.AND P2, PT, R106, 0x48, !P3 ;  /* 0x000000486a00780c */ /* 0x000fe40005f44270 */
[----:B------:R-:W-:Y:S02]  /*7710*/  ISETP.NE.AND P3, PT, R110, RZ, PT ;  /* 0x000000ff6e00720c */ /* 0x000fe40003f65270 */
[----:B------:R-:W-:Y:S02]  /*7720*/  ISETP.LT.OR P2, PT, R12, 0x49, P2 ;  /* 0x000000490c00780c */ /* 0x000fe40001741670 */
[----:B------:R-:W-:Y:S02]  /*7730*/  ISETP.GT.AND P3, PT, R106, 0x50, !P3 ;  /* 0x000000506a00780c */ /* 0x000fe40005f64270 */
[----:B------:R-:W-:-:S02]  /*7740*/  FSEL R103, R103, -INF , !P2 ;  /* 0xff80000067677808 */ /* 0x000fc40005000000 */
[----:B------:R-:W-:Y:S02]  /*7750*/  ISETP.GT.AND P2, PT, R106, 0x49, !P6 ;  /* 0x000000496a00780c */ /* 0x000fe40007744270 */
[----:B------:R-:W-:Y:S02]  /*7760*/  ISETP.NE.AND P6, PT, R126, RZ, PT ;  /* 0x000000ff7e00720c */ /* 0x000fe40003fc5270 */
[C---:B------:R-:W-:Y:S02]  /*7770*/  ISETP.LT.OR P2, PT, R12.reuse, 0x4a, P2 ;  /* 0x0000004a0c00780c */ /* 0x040fe40001741670 */
[----:B------:R-:W-:Y:S02]  /*7780*/  ISETP.LT.OR P3, PT, R12, 0x51, P3 ;  /* 0x000000510c00780c */ /* 0x000fe40001f61670 */
[----:B------:R-:W-:Y:S02]  /*7790*/  FSEL R215, R104, -INF , !P2 ;  /* 0xff80000068d77808 */ /* 0x000fe40005000000 */
[----:B------:R-:W-:-:S02]  /*77a0*/  ISETP.GT.AND P2, PT, R106, RZ, !P6 ;  /* 0x000000ff6a00720c */ /* 0x000fc40007744270 */
[----:B------:R-:W-:Y:S02]  /*77b0*/  ISETP.NE.AND P6, PT, R112, RZ, PT ;  /* 0x000000ff7000720c */ /* 0x000fe40003fc5270 */
[----:B------:R-:W-:Y:S02]  /*77c0*/  ISETP.LT.OR P2, PT, R12, 0x1, P2 ;  /* 0x000000010c00780c */ /* 0x000fe40001741670 */
[----:B------:R-:W-:Y:S02]  /*77d0*/  ISETP.GT.AND P6, PT, R106, 0x59, !P6 ;  /* 0x000000596a00780c */ /* 0x000fe400077c4270 */
[----:B------:R-:W-:Y:S01]  /*77e0*/  FSEL R219, R0, -INF , !P2 ;  /* 0xff80000000db7808 */ /* 0x000fe20005000000 */
[C---:B0-----:R-:W-:Y:S01]  /*77f0*/  FMUL.FTZ R0, R11.reuse, R10 ;  /* 0x0000000a0b007220 */ /* 0x041fe20000410000 */
[----:B------:R-:W-:Y:S02]  /*7800*/  FSETP.NEU.FTZ.AND P2, PT, R11, -INF , PT ;  /* 0xff8000000b00780b */ /* 0x000fe40003f5d000 */
[----:B------:R-:W-:-:S02]  /*7810*/  FMNMX.FTZ R2, R219, R8, !PT ;  /* 0x00000008db027209 */ /* 0x000fc40007810000 */
[----:B------:R-:W-:Y:S02]  /*7820*/  FSEL R0, R0, RZ, P2 ;  /* 0x000000ff00007208 */ /* 0x000fe40001000000 */
[----:B------:R-:W-:Y:S02]  /*7830*/  FMNMX.FTZ R2, R213, R2, !PT ;  /* 0x00000002d5027209 */ /* 0x000fe40007810000 */
[----:B------:R-:W-:Y:S01]  /*7840*/  ISETP.LT.OR P6, PT, R12, 0x5a, P6 ;  /* 0x0000005a0c00780c */ /* 0x000fe200037c1670 */
[--C-:B------:R-:W-:Y:S01]  /*7850*/  FFMA.FTZ R148, R141, R10, -R0.reuse ;  /* 0x0000000a8d947223 */ /* 0x100fe20000010800 */
[----:B------:R-:W-:Y:S01]  /*7860*/  FMNMX.FTZ R2, R151, R2, !PT ;  /* 0x0000000297027209 */ /* 0x000fe20007810000 */
[-CC-:B------:R-:W-:Y:S01]  /*7870*/  FFMA.FTZ R150, R129, R10.reuse, -R0.reuse ;  /* 0x0000000a81967223 */ /* 0x180fe20000010800 */
[----:B------:R-:W-:Y:S01]  /*7880*/  FSEL R141, R93, -INF , !P3 ;  /* 0xff8000005d8d7808 */ /* 0x000fe20005800000 */
        /* <DEDUP_REMOVED lines=11> */
[----:B------:R-:W-:Y:S01]  /*7940*/  FSEL R12, R11, RZ, P2 ;  /* 0x000000ff0b0c7208 */ /* 0x000fe20001000000 */
[--C-:B------:R-:W-:Y:S01]  /*7950*/  FFMA.FTZ R140, R117, R10, -R0.reuse ;  /* 0x0000000a758c7223 */ /* 0x100fe20000010800 */
[----:B------:R-:W-:Y:S01]  /*7960*/  FMNMX.FTZ R2, R153, R2, !PT ;  /* 0x0000000299027209 */ /* 0x000fe20007810000 */
[-CC-:B------:R-:W-:Y:S01]  /*7970*/  FFMA.FTZ R217, R108, R10.reuse, -R0.reuse ;  /* 0x0000000a6cd97223 */ /* 0x180fe20000010800 */
[--C-:B------:R-:W-:Y:S01]  /*7980*/  FFMA.FTZ R158, R145, R10, -R0.reuse ;  /* 0x0000000a919e7223 */ /* 0x100fe20000010800 */
[----:B------:R-:W-:Y:S01]  /*7990*/  FADD.FTZ R119, -R12, R7 ;  /* 0x000000070c777221 */ /* 0x000fe20000010100 */
[----:B------:R-:W-:Y:S01]  /*79a0*/  FMNMX.FTZ R2, R207, R2, !PT ;  /* 0x00000002cf027209 */ /* 0x000fe20007810000 */
[-CC-:B------:R-:W-:Y:S01]  /*79b0*/  FFMA.FTZ R137, R137, R10.reuse, -R0.reuse ;  /* 0x0000000a89897223 */ /* 0x180fe20000010800 */
        /* <DEDUP_REMOVED lines=15> */
[-C--:B------:R-:W-:Y:S01]  /*7ab0*/  FFMA.FTZ R7, R133, R10.reuse, -R0 ;  /* 0x0000000a85077223 */ /* 0x080fe20000010800 */
[----:B------:R-:W-:Y:S01]  /*7ac0*/  FMUL.FTZ R0, R119, R10 ;  /* 0x0000000a77007220 */ /* 0x000fe20000410000 */
[----:B------:R-:W-:Y:S01]  /*7ad0*/  MUFU.EX2 R217, R217 ;  /* 0x000000d900d97308 */ /* 0x000fe20000000800 */
[----:B------:R-:W-:-:S04]  /*7ae0*/  FMNMX.FTZ R2, R21, R2, !PT ;  /* 0x0000000215027209 */ /* 0x000fc80007810000 */
[----:B------:R-:W-:-:S03]  /*7af0*/  FMNMX.FTZ R2, R95, R2, !PT ;  /* 0x000000025f027209 */ /* 0x000fc60007810000 */
[----:B------:R-:W0:Y:S01]  /*7b00*/  MUFU.EX2 R0, R0 ;  /* 0x0000000000007308 */ /* 0x000e220000000800 */
[----:B------:R-:W-:-:S04]  /*7b10*/  FMNMX.FTZ R2, R15, R2, !PT ;  /* 0x000000020f027209 */ /* 0x000fc80007810000 */
[----:B------:R-:W-:-:S03]  /*7b20*/  FMNMX.FTZ R2, R99, R2, !PT ;  /* 0x0000000263027209 */ /* 0x000fc60007810000 */
[----:B------:R-:W1:Y:S01]  /*7b30*/  MUFU.EX2 R156, R156 ;  /* 0x0000009c009c7308 */ /* 0x000e620000000800 */
[----:B------:R-:W-:-:S04]  /*7b40*/  FMNMX.FTZ R2, R101, R2, !PT ;  /* 0x0000000265027209 */ /* 0x000fc80007810000 */
[----:B------:R-:W-:-:S03]  /*7b50*/  FMNMX.FTZ R2, R13, R2, !PT ;  /* 0x000000020d027209 */ /* 0x000fc60007810000 */
[----:B------:R-:W2:Y:S01]  /*7b60*/  MUFU.EX2 R158, R158 ;  /* 0x0000009e009e7308 */ /* 0x000ea20000000800 */
[----:B------:R-:W-:Y:S01]  /*7b70*/  FMNMX.FTZ R2, R103, R2, !PT ;  /* 0x0000000267027209 */ /* 0x000fe20007810000 */
[----:B0-----:R-:W-:-:S03]  /*7b80*/  FFMA.FTZ R127, R0, R6, R217 ;  /* 0x00000006007f7223 */ /* 0x001fc600000100d9 */
[----:B------:R-:W-:-:S03]  /*7b90*/  FMNMX.FTZ R2, R215, R2, !PT ;  /* 0x00000002d7027209 */ /* 0x000fc60007810000 */
[----:B------:R-:W0:Y:S01]  /*7ba0*/  MUFU.EX2 R137, R137 ;  /* 0x0000008900897308 */ /* 0x000e220000000800 */
[----:B------:R-:W-:Y:S01]  /*7bb0*/  FMNMX.FTZ R2, R141, R2, !PT ;  /* 0x000000028d027209 */ /* 0x000fe20007810000 */
[C---:B-1----:R-:W-:Y:S01]  /*7bc0*/  FADD.FTZ R127, R156.reuse, R127 ;  /* 0x0000007f9c7f7221 */ /* 0x042fe20000010000 */
[----:B------:R-:W-:Y:S02]  /*7bd0*/  F2FP.F16.F32.PACK_AB R156, R156, R217 ;  /* 0x000000d99c9c723e */ /* 0x000fe400000000ff */
[----:B------:R-:W-:-:S03]  /*7be0*/  FMNMX.FTZ R2, R131, R2, !PT ;  /* 0x0000000283027209 */ /* 0x000fc60007810000 */
[----:B------:R-:W1:Y:S01]  /*7bf0*/  MUFU.EX2 R152, R152 ;  /* 0x0000009800987308 */ /* 0x000e620000000800 */
[----:B------:R-:W-:Y:S01]  /*7c00*/  FMNMX.FTZ R2, R97, R2, !PT ;  /* 0x0000000261027209 */ /* 0x000fe20007810000 */
[----:B--2---:R-:W-:-:S03]  /*7c10*/  FADD.FTZ R6, R158, R127 ;  /* 0x0000007f9e067221 */ /* 0x004fc60000010000 */
[----:B------:R-:W-:-:S03]  /*7c20*/  FMNMX.FTZ R2, R129, R2, !PT ;  /* 0x0000000281027209 */ /* 0x000fc60007810000 */
[----:B------:R-:W2:Y:S01]  /*7c30*/  MUFU.EX2 R139, R139 ;  /* 0x0000008b008b7308 */ /* 0x000ea20000000800 */
[----:B0-----:R-:W-:Y:S01]  /*7c40*/  F2FP.F16.F32.PACK_AB R158, R137, R158 ;  /* 0x0000009e899e723e */ /* 0x001fe200000000ff */
[----:B------:R-:W0:Y:S06]  /*7c50*/  SHFL.BFLY PT, R143, R2, 0x2, 0x1f ;  /* 0x0c401f00028f7f89 */ /* 0x000e2c00000e0000 */
[----:B------:R-:W3:Y:S08]  /*7c60*/  MUFU.EX2 R154, R154 ;  /* 0x0000009a009a7308 */ /* 0x000ef00000000800 */
        /* <DEDUP_REMOVED lines=15> */
[----:B------:R-:W-:Y:S01]  /*7d60*/  FSEL R89, R109, RZ, P2 ;  /* 0x000000ff6d597208 */ /* 0x000fe20001000000 */
[-CC-:B------:R-:W-:Y:S01]  /*7d70*/  FFMA.FTZ R119, R219, R10.reuse, -R90.reuse ;  /* 0x0000000adb777223 */ /* 0x180fe2000001085a */
[-CC-:B------:R-:W-:Y:S01]  /*7d80*/  FFMA.FTZ R12, R213, R10.reuse, -R90.reuse ;  /* 0x0000000ad50c7223 */ /* 0x180fe2000001085a */
[-C--:B------:R-:W-:Y:S01]  /*7d90*/  FFMA.FTZ R121, R211, R10.reuse, -R90 ;  /* 0x0000000ad3797223 */ /* 0x080fe2000001085a */
[----:B------:R-:W-:Y:S01]  /*7da0*/  MUFU.EX2 R14, R14 ;  /* 0x0000000e000e7308 */ /* 0x000fe20000000800 */
[----:B------:R-:W-:Y:S01]  /*7db0*/  FADD.FTZ R89, -R89, R8 ;  /* 0x0000000859597221 */ /* 0x000fe20000010100 */
[-CC-:B------:R-:W-:Y:S01]  /*7dc0*/  FFMA.FTZ R20, R157, R10.reuse, -R90.reuse ;  /* 0x0000000a9d147223 */ /* 0x180fe2000001085a */
[-C--:B------:R-:W-:Y:S01]  /*7dd0*/  FFMA.FTZ R145, R21, R10.reuse, -R90 ;  /* 0x0000000a15917223 */ /* 0x080fe2000001085a */
[----:B------:R-:W-:Y:S01]  /*7de0*/  FADD.FTZ R21, R137, R6 ;  /* 0x0000000689157221 */ /* 0x000fe20000010000 */
[-C--:B------:R-:W-:Y:S01]  /*7df0*/  FMUL.FTZ R89, R89, R10.reuse ;  /* 0x0000000a59597220 */ /* 0x080fe20000410000 */
        /* <DEDUP_REMOVED lines=10> */
[----:B------:R0:W1:Y:S01]  /*7ea0*/  MUFU.EX2 R2, R89 ;  /* 0x0000005900027308 */ /* 0x0000620000000800 */
[----:B---3--:R-:W-:Y:S01]  /*7eb0*/  FADD.FTZ R98, R154, R15 ;  /* 0x0000000f9a627221 */ /* 0x008fe20000010000 */
[-CC-:B------:R-:W-:Y:S01]  /*7ec0*/  FFMA.FTZ R94, R95, R10.reuse, -R90.reuse ;  /* 0x0000000a5f5e7223 */ /* 0x180fe2000001085a */
[-CC-:B------:R-:W-:Y:S01]  /*7ed0*/  FFMA.FTZ R13, R13, R10.reuse, -R90.reuse ;  /* 0x0000000a0d0d7223 */ /* 0x180fe2000001085a */
[-CC-:B------:R-:W-:Y:S01]  /*7ee0*/  FFMA.FTZ R96, R99, R10.reuse, -R90.reuse ;  /* 0x0000000a63607223 */ /* 0x180fe2000001085a */
[-CC-:B------:R-:W-:Y:S01]  /*7ef0*/  FFMA.FTZ R103, R103, R10.reuse, -R90.reuse ;  /* 0x0000000a67677223 */ /* 0x180fe2000001085a */
[-CC-:B------:R-:W-:Y:S01]  /*7f00*/  FFMA.FTZ R215, R215, R10.reuse, -R90.reuse ;  /* 0x0000000ad7d77223 */ /* 0x180fe2000001085a */
[----:B------:R-:W-:Y:S01]  /*7f10*/  FFMA.FTZ R141, R141, R10, -R90 ;  /* 0x0000000a8d8d7223 */ /* 0x000fe2000001085a */
[----:B------:R-:W2:Y:S01]  /*7f20*/  MUFU.EX2 R12, R12 ;  /* 0x0000000c000c7308 */ /* 0x000ea20000000800 */
[----:B0-----:R-:W-:-:S02]  /*7f30*/  IMAD.U32 R89, RZ, RZ, UR6 ;  /* 0x00000006ff597e24 */ /* 0x001fc4000f8e00ff */
[-CC-:B------:R-:W-:Y:S01]  /*7f40*/  FFMA.FTZ R131, R131, R10.reuse, -R90.reuse ;  /* 0x0000000a83837223 */ /* 0x180fe2000001085a */
[----:B------:R-:W-:Y:S01]  /*7f50*/  FFMA.FTZ R97, R97, R10, -R90 ;  /* 0x0000000a61617223 */ /* 0x000fe2000001085a */
[----:B------:R-:W-:Y:S01]  /*7f60*/  ISETP.GT.AND P2, PT, R9, UR50, PT ;  /* 0x0000003209007c0c */ /* 0x000fe2000bf44270 */
[----:B------:R-:W-:Y:S01]  /*7f70*/  @!P1 VIADD R89, R89, 0x2a860 ;  /* 0x0002a86059599836 */ /* 0x000fe20000000000 */
[----:B------:R-:W-:Y:S01]  /*7f80*/  F2FP.F16.F32.PACK_AB R152, R139, R152 ;  /* 0x000000988b98723e */ /* 0x000fe200000000ff */
[----:B------:R-:W-:Y:S01]  /*7f90*/  VIADD R9, R9, 0xffffffff ;  /* 0xffffffff09097836 */ /* 0x000fe20000000000 */
[----:B------:R-:W0:Y:S01]  /*7fa0*/  MUFU.EX2 R121, R121 ;  /* 0x0000007900797308 */ /* 0x000e220000000800 */
[----:B-1----:R-:W-:Y:S01]  /*7fb0*/  FFMA.FTZ R3, R2, R3, R119 ;  /* 0x0000000302037223 */ /* 0x002fe20000010077 */
[----:B------:R-:W-:Y:S02]  /*7fc0*/  @!P1 PRMT R89, RZ, 0x654, R89 ;  /* 0x00000654ff599816 */ /* 0x000fe40000000059 */
[----:B------:R-:W-:-:S02]  /*7fd0*/  F2FP.F16.F32.PACK_AB R154, R135, R154 ;  /* 0x0000009a879a723e */ /* 0x000fc400000000ff */
[----:B------:R1:W-:Y:S02]  /*7fe0*/  @!P1 SYNCS.ARRIVE.TRANS64.RED.A1T0 RZ, [R89+URZ], RZ ;  /* 0x000000ff59ff99a7 */ /* 0x0003e4000810043f */
[----:B------:R-:W3:Y:S01]  /*7ff0*/  MUFU.EX2 R20, R20 ;  /* 0x0000001400147308 */ /* 0x000ee20000000800 */
[C---:B--2---:R-:W-:Y:S01]  /*8000*/  FADD.FTZ R3, R12.reuse, R3 ;  /* 0x000000030c037221 */ /* 0x044fe20000010000 */
[----:B------:R-:W-:-:S03]  /*8010*/  F2FP.F16.F32.PACK_AB R157, R12, R119 ;  /* 0x000000770c9d723e */ /* 0x000fc600000000ff */
[----:B------:R-:W-:Y:S01]  /*8020*/  FADD.FTZ R6, R14, R3 ;  /* 0x000000030e067221 */ /* 0x000fe20000010000 */
[----:B------:R-:W-:Y:S02]  /*8030*/  FADD.FTZ R3, R135, R98 ;  /* 0x0000006287037221 */ /* 0x000fe40000010000 */
[----:B------:R-:W2:Y:S01]  /*8040*/  MUFU.EX2 R123, R123 ;  /* 0x0000007b007b7308 */ /* 0x000ea20000000800 */
[----:B0-----:R-:W-:Y:S01]  /*8050*/  FADD.FTZ R15, R121, R6 ;  /* 0x00000006790f7221 */ /* 0x001fe20000010000 */
[----:B------:R-:W-:Y:S01]  /*8060*/  FADD.FTZ R98, R148, R3 ;  /* 0x0000000394627221 */ /* 0x000fe20000010000 */
[-CC-:B------:R-:W-:Y:S01]  /*8070*/  FFMA.FTZ R3, R101, R10.reuse, -R90.reuse ;  /* 0x0000000a65037223 */ /* 0x180fe2000001085a */
[----:B------:R-:W-:Y:S01]  /*8080*/  FFMA.FTZ R90, R129, R10, -R90 ;  /* 0x0000000a815a7223 */ /* 0x000fe2000001085a */
[C---:B------:R-:W-:Y:S01]  /*8090*/  F2FP.F16.F32.PACK_AB R148, R93.reuse, R148 ;  /* 0x000000945d94723e */ /* 0x040fe200000000ff */
[----:B------:R-:W-:Y:S01]  /*80a0*/  FADD.FTZ R21, R93, R98 ;  /* 0x000000625d157221 */ /* 0x000fe20000010000 */
[----:B------:R-:W-:Y:S01]  /*80b0*/  F2FP.F16.F32.PACK_AB R159, R121, R14 ;  /* 0x0000000e799f723e */ /* 0x000fe200000000ff */
[----:B------:R-:W0:Y:S01]  /*80c0*/  MUFU.EX2 R88, R88 ;  /* 0x0000005800587308 */ /* 0x000e220000000800 */
[----:B---3--:R-:W-:Y:S01]  /*80d0*/  FADD.FTZ R6, R20, R15 ;  /* 0x0000000f14067221 */ /* 0x008fe20000010000 */
[----:B------:R-:W-:Y:S01]  /*80e0*/  FADD.FTZ R98, R150, R21 ;  /* 0x0000001596627221 */ /* 0x000fe20000010000 */
[----:B------:R-:W-:-:S05]  /*80f0*/  F2FP.F16.F32.PACK_AB R150, R107, R150 ;  /* 0x000000966b96723e */ /* 0x000fca00000000ff */
[----:B------:R-:W3:Y:S01]  /*8100*/  MUFU.EX2 R125, R125 ;  /* 0x0000007d007d7308 */ /* 0x000ee20000000800 */
[C---:B--2---:R-:W-:Y:S01]  /*8110*/  FADD.FTZ R15, R123.reuse, R6 ;  /* 0x000000067b0f7221 */ /* 0x044fe20000010000 */
[----:B------:R-:W-:-:S06]  /*8120*/  F2FP.F16.F32.PACK_AB R153, R123, R20 ;  /* 0x000000147b99723e */ /* 0x000fcc00000000ff */
[----:B------:R-:W2:Y:S01]  /*8130*/  MUFU.EX2 R149, R149 ;  /* 0x0000009500957308 */ /* 0x000ea20000000800 */
[----:B0-----:R-:W-:Y:S01]  /*8140*/  FADD.FTZ R6, R88, R15 ;  /* 0x0000000f58067221 */ /* 0x001fe20000010000 */
[----:B------:R-:W-:-:S04]  /*8150*/  FADD.FTZ R15, R107, R98 ;  /* 0x000000626b0f7221 */ /* 0x000fc80000010000 */
[----:B------:R-:W-:Y:S01]  /*8160*/  FADD.FTZ R98, R144, R15 ;  /* 0x0000000f90627221 */ /* 0x000fe20000010000 */
[----:B------:R-:W-:Y:S01]  /*8170*/  F2FP.F16.F32.PACK_AB R144, R105, R144 ;  /* 0x000000906990723e */ /* 0x000fe200000000ff */
[----:B------:R-:W0:Y:S01]  /*8180*/  MUFU.EX2 R92, R92 ;  /* 0x0000005c005c7308 */ /* 0x000e220000000800 */
[----:B---3--:R-:W-:Y:S01]  /*8190*/  FADD.FTZ R6, R125, R6 ;  /* 0x000000067d067221 */ /* 0x008fe20000010000 */
[----:B------:R-:W-:Y:S01]  /*81a0*/  FADD.FTZ R21, R105, R98 ;  /* 0x0000006269157221 */ /* 0x000fe20000010000 */
[----:B------:R-:W-:-:S05]  /*81b0*/  F2FP.F16.F32.PACK_AB R155, R125, R88 ;  /* 0x000000587d9b723e */ /* 0x000fca00000000ff */
[----:B------:R-:W3:Y:S01]  /*81c0*/  MUFU.EX2 R146, R146 ;  /* 0x0000009200927308 */ /* 0x000ee20000000800 */
[----:B--2---:R-:W-:-:S07]  /*81d0*/  FADD.FTZ R15, R149, R6 ;  /* 0x00000006950f7221 */ /* 0x004fce0000010000 */
[----:B------:R-:W-:Y:S01]  /*81e0*/  MUFU.EX2 R151, R151 ;  /* 0x0000009700977308 */ /* 0x000fe20000000800 */
[C---:B0-----:R-:W-:Y:S01]  /*81f0*/  FADD.FTZ R6, R92.reuse, R15 ;  /* 0x0000000f5c067221 */ /* 0x041fe20000010000 */
[----:B------:R-:W-:-:S06]  /*8200*/  F2FP.F16.F32.PACK_AB R149, R92, R149 ;  /* 0x000000955c95723e */ /* 0x000fcc00000000ff */
[----:B------:R-:W0:Y:S01]  /*8210*/  MUFU.EX2 R111, R111 ;  /* 0x0000006f006f7308 */ /* 0x000e220000000800 */
[----:B---3--:R-:W-:-:S07]  /*8220*/  FADD.FTZ R98, R146, R21 ;  /* 0x0000001592627221 */ /* 0x008fce0000010000 */
[----:B------:R-:W-:Y:S08]  /*8230*/  MUFU.EX2 R8, R91 ;  /* 0x0000005b00087308 */ /* 0x000ff00000000800 */
[----:B------:R-:W2:Y:S01]  /*8240*/  MUFU.EX2 R140, R140 ;  /* 0x0000008c008c7308 */ /* 0x000ea20000000800 */
[C---:B0-----:R-:W-:Y:S01]  /*8250*/  FADD.FTZ R15, R111.reuse, R98 ;  /* 0x000000626f0f7221 */ /* 0x041fe20000010000 */
[----:B------:R-:W-:-:S06]  /*8260*/  F2FP.F16.F32.PACK_AB R146, R111, R146 ;  /* 0x000000926f92723e */ /* 0x000fcc00000000ff */
[----:B------:R-:W-:Y:S08]  /*8270*/  MUFU.EX2 R145, R145 ;  /* 0x0000009100917308 */ /* 0x000ff00000000800 */
[----:B------:R-:W0:Y:S01]  /*8280*/  MUFU.EX2 R113, R113 ;  /* 0x0000007100717308 */ /* 0x000e220000000800 */
[----:B--2---:R-:W-:-:S07]  /*8290*/  FADD.FTZ R98, R140, R15 ;  /* 0x0000000f8c627221 */ /* 0x004fce0000010000 */
[----:B------:R-:W-:Y:S08]  /*82a0*/  MUFU.EX2 R94, R94 ;  /* 0x0000005e005e7308 */ /* 0x000ff00000000800 */
[----:B------:R-:W2:Y:S01]  /*82b0*/  MUFU.EX2 R142, R142 ;  /* 0x0000008e008e7308 */ /* 0x000ea20000000800 */
[C---:B0-----:R-:W-:Y:S01]  /*82c0*/  FADD.FTZ R15, R113.reuse, R98 ;  /* 0x00000062710f7221 */ /* 0x041fe20000010000 */
[----:B------:R-:W-:-:S06]  /*82d0*/  F2FP.F16.F32.PACK_AB R140, R113, R140 ;  /* 0x0000008c718c723e */ /* 0x000fcc00000000ff */
[----:B------:R-:W0:Y:S08]  /*82e0*/  MUFU.EX2 R147, R147 ;  /* 0x0000009300937308 */ /* 0x000e300000000800 */
[----:B-1----:R1:W-:Y:S01]  /*82f0*/  MUFU.EX2 R89, R13 ;  /* 0x0000000d00597308 */ /* 0x0023e20000000800 */
[----:B--2---:R-:W-:-:S07]  /*8300*/  FADD.FTZ R98, R142, R15 ;  /* 0x0000000f8e627221 */ /* 0x004fce0000010000 */
[----:B------:R-:W2:Y:S01]  /*8310*/  MUFU.EX2 R115, R115 ;  /* 0x0000007300737308 */ /* 0x000ea20000000800 */
[----:B-1----:R-:W-:Y:S01]  /*8320*/  FADD.FTZ R13, R151, R6 ;  /* 0x00000006970d7221 */ /* 0x002fe20000010000 */
[----:B------:R-:W-:-:S03]  /*8330*/  F2FP.F16.F32.PACK_AB R151, R8, R151 ;  /* 0x000000970897723e */ /* 0x000fc600000000ff */
[----:B------:R-:W-:Y:S01]  /*8340*/  FADD.FTZ R6, R8, R13 ;  /* 0x0000000d08067221 */ /* 0x000fe20000010000 */
[----:B------:R-:W-:Y:S02]  /*8350*/  IMAD.MOV.U32 R8, RZ, RZ, R109 ;  /* 0x000000ffff087224 */ /* 0x000fe400078e006d */
[----:B------:R-:W1:Y:S01]  /*8360*/  MUFU.EX2 R96, R96 ;  /* 0x0000006000607308 */ /* 0x000e620000000800 */
[----:B------:R-:W-:Y:S01]  /*8370*/  FADD.FTZ R13, R145, R6 ;  /* 0x00000006910d7221 */ /* 0x000fe20000010000 */
[----:B------:R-:W-:-:S03]  /*8380*/  F2FP.F16.F32.PACK_AB R145, R94, R145 ;  /* 0x000000915e91723e */ /* 0x000fc600000000ff */
[----:B------:R-:W-:-:S03]  /*8390*/  FADD.FTZ R6, R94, R13 ;  /* 0x0000000d5e067221 */ /* 0x000fc60000010000 */
[----:B------:R-:W3:Y:S01]  /*83a0*/  MUFU.EX2 R136, R136 ;  /* 0x0000008800887308 */ /* 0x000ee20000000800 */
[----:B0-----:R-:W-:Y:S01]  /*83b0*/  FADD.FTZ R13, R147, R6 ;  /* 0x00000006930d7221 */ /* 0x001fe20000010000 */
[C---:B--2---:R-:W-:Y:S01]  /*83c0*/  FADD.FTZ R15, R115.reuse, R98 ;  /* 0x00000062730f7221 */ /* 0x044fe20000010000 */
[----:B------:R-:W-:-:S05]  /*83d0*/  F2FP.F16.F32.PACK_AB R142, R115, R142 ;  /* 0x0000008e738e723e */ /* 0x000fca00000000ff */
[----:B------:R-:W0:Y:S01]  /*83e0*/  MUFU.EX2 R3, R3 ;  /* 0x0000000300037308 */ /* 0x000e220000000800 */
[C---:B-1----:R-:W-:Y:S01]  /*83f0*/  FADD.FTZ R6, R96.reuse, R13 ;  /* 0x0000000d60067221 */ /* 0x042fe20000010000 */
[----:B------:R-:W-:-:S06]  /*8400*/  F2FP.F16.F32.PACK_AB R147, R96, R147 ;  /* 0x000000936093723e */ /* 0x000fcc00000000ff */
[----:B------:R-:W1:Y:S01]  /*8410*/  MUFU.EX2 R117, R117 ;  /* 0x0000007500757308 */ /* 0x000e620000000800 */
[----:B---3--:R-:W-:-:S07]  /*8420*/  FADD.FTZ R98, R136, R15 ;  /* 0x0000000f88627221 */ /* 0x008fce0000010000 */
[----:B------:R-:W2:Y:S01]  /*8430*/  MUFU.EX2 R138, R138 ;  /* 0x0000008a008a7308 */ /* 0x000ea20000000800 */
[----:B0-----:R-:W-:-:S04]  /*8440*/  FADD.FTZ R6, R3, R6 ;  /* 0x0000000603067221 */ /* 0x001fc80000010000 */
[----:B------:R-:W-:-:S03]  /*8450*/  FADD.FTZ R6, R89, R6 ;  /* 0x0000000659067221 */ /* 0x000fc60000010000 */
[----:B------:R-:W0:Y:S01]  /*8460*/  MUFU.EX2 R103, R103 ;  /* 0x0000006700677308 */ /* 0x000e220000000800 */
[C---:B-1----:R-:W-:Y:S01]  /*8470*/  FADD.FTZ R13, R117.reuse, R98 ;  /* 0x00000062750d7221 */ /* 0x042fe20000010000 */
[----:B------:R-:W-:-:S06]  /*8480*/  F2FP.F16.F32.PACK_AB R136, R117, R136 ;  /* 0x000000887588723e */ /* 0x000fcc00000000ff */
[----:B------:R-:W1:Y:S01]  /*8490*/  MUFU.EX2 R100, R215 ;  /* 0x000000d700647308 */ /* 0x000e620000000800 */
[----:B--2---:R-:W-:-:S07]  /*84a0*/  FADD.FTZ R98, R138, R13 ;  /* 0x0000000d8a627221 */ /* 0x004fce0000010000 */
[----:B------:R2:W3:Y:S01]  /*84b0*/  MUFU.EX2 R102, R141 ;  /* 0x0000008d00667308 */ /* 0x0004e20000000800 */
[----:B0-----:R-:W-:-:S07]  /*84c0*/  FADD.FTZ R13, R103, R6 ;  /* 0x00000006670d7221 */ /* 0x001fce0000010000 */
[----:B------:R-:W0:Y:S01]  /*84d0*/  MUFU.EX2 R131, R131 ;  /* 0x0000008300837308 */ /* 0x000e220000000800 */
[C---:B-1----:R-:W-:Y:S01]  /*84e0*/  FADD.FTZ R13, R100.reuse, R13 ;  /* 0x0000000d640d7221 */ /* 0x042fe20000010000 */
[----:B--2---:R-:W-:Y:S02]  /*84f0*/  F2FP.F16.F32.PACK_AB R141, R89, R3 ;  /* 0x00000003598d723e */ /* 0x004fe400000000ff */
[----:B------:R-:W-:-:S04]  /*8500*/  F2FP.F16.F32.PACK_AB R143, R100, R103 ;  /* 0x00000067648f723e */ /* 0x000fc800000000ff */
[----:B------:R-:W1:Y:S01]  /*8510*/  MUFU.EX2 R104, R97 ;  /* 0x0000006100687308 */ /* 0x000e620000000800 */
[----:B---3--:R-:W-:-:S07]  /*8520*/  FADD.FTZ R13, R102, R13 ;  /* 0x0000000d660d7221 */ /* 0x008fce0000010000 */
[----:B------:R-:W2:Y:S01]  /*8530*/  MUFU.EX2 R7, R7 ;  /* 0x0000000700077308 */ /* 0x000ea20000000800 */
[C---:B0-----:R-:W-:Y:S01]  /*8540*/  FADD.FTZ R13, R131.reuse, R13 ;  /* 0x0000000d830d7221 */ /* 0x041fe20000010000 */
[----:B------:R-:W-:-:S06]  /*8550*/  F2FP.F16.F32.PACK_AB R137, R131, R102 ;  /* 0x000000668389723e */ /* 0x000fcc00000000ff */
[----:B------:R-:W0:Y:S01]  /*8560*/  MUFU.EX2 R90, R90 ;  /* 0x0000005a005a7308 */ /* 0x000e220000000800 */
[----:B-1----:R-:W-:Y:S01]  /*8570*/  FADD.FTZ R13, R104, R13 ;  /* 0x0000000d680d7221 */ /* 0x002fe20000010000 */
[C---:B--2---:R-:W-:Y:S01]  /*8580*/  FADD.FTZ R6, R7.reuse, R98 ;  /* 0x0000006207067221 */ /* 0x044fe20000010000 */
[----:B------:R-:W-:Y:S01]  /*8590*/  F2FP.F16.F32.PACK_AB R138, R7, R138 ;  /* 0x0000008a078a723e */ /* 0x000fe200000000ff */
[----:B------:R-:W-:Y:S02]  /*85a0*/  IMAD.MOV.U32 R7, RZ, RZ, R11 ;  /* 0x000000ffff077224 */ /* 0x000fe400078e000b */
[C---:B0-----:R-:W-:Y:S01]  /*85b0*/  FADD.FTZ R3, R90.reuse, R13 ;  /* 0x0000000d5a037221 */ /* 0x041fe20000010000 */
[----:B------:R-:W-:Y:S01]  /*85c0*/  F2FP.F16.F32.PACK_AB R139, R90, R104 ;  /* 0x000000685a8b723e */ /* 0x000fe200000000ff */
[----:B------:R-:W-:Y:S06]  /*85d0*/  @P2 BRA `(.L_x_1172) ;  /* 0xffffffcc00382947 */ /* 0x000fec000383ffff */
[----:B------:R-:W-:Y:S01]  /*85e0*/  IMAD.MOV.U32 R8, RZ, RZ, R109 ;  /* 0x000000ffff087224 */ /* 0x000fe200078e006d */
[----:B------:R-:W-:Y:S01]  /*85f0*/  UMOV UR37, UR5 ;  /* 0x0000000500257c82 */ /* 0x000fe20008000000 */
[----:B------:R-:W-:Y:S01]  /*8600*/  IMAD.MOV.U32 R7, RZ, RZ, R11 ;  /* 0x000000ffff077224 */ /* 0x000fe200078e000b */
[----:B------:R-:W-:-:S06]  /*8610*/  UMOV UR36, UR39 ;  /* 0x0000002700247c82 */ /* 0x000fcc0008000000 */
.L_x_1155:
[----:B------:R-:W-:Y:S01]  /*8620*/  ULDC UR4, c[0x0][0x448] ;  /* 0x0001120000047ab9 */ /* 0x000fe20000000800 */
[----:B------:R-:W-:Y:S01]  /*8630*/  IADD3 R11, R16, 0x1, -R17 ;  /* 0x00000001100b7810 */ /* 0x000fe20007ffe811 */
[----:B------:R-:W-:Y:S01]  /*8640*/  UISETP.NE.AND UP0, UPT, UR4, 0x1, UPT ;  /* 0x000000010400788c */ /* 0x000fe2000bf05270 */
[----:B------:R-:W-:Y:S02]  /*8650*/  ULDC UR10, c[0x0][0x9e4] ;  /* 0x00027900000a7ab9 */ /* 0x000fe40000000800 */
[----:B------:R-:W-:Y:S01]  /*8660*/  R2UR UR7, R11 ;  /* 0x000000000b0772ca */ /* 0x000fe200000e0000 */
[----:B------:R-:W-:Y:S02]  /*8670*/  UISETP.GE.AND UP1, UPT, UR10, 0x1, UPT ;  /* 0x000000010a00788c */ /* 0x000fe4000bf26270 */
[----:B------:R-:W-:Y:S01]  /*8680*/  UIADD3 UR6, UR60, 0x7f, URZ ;  /* 0x0000007f3c067890 */ /* 0x000fe2000fffe03f */
[----:B------:R-:W-:-:S03]  /*8690*/  ULDC UR14, c[0x0][0x9dc] ;  /* 0x00027700000e7ab9 */ /* 0x000fc60000000800 */
[----:B------:R-:W-:Y:S01]  /*86a0*/  PLOP3.LUT P2, PT, PT, PT, UP1, 0x40, 0x0 ;  /* 0x000000000000781c */ /* 0x000fe20003f4e818 */
[----:B------:R-:W-:Y:S01]  /*86b0*/  @UP0 ULDC UR4, c[0x0][0x44c] ;  /* 0x0001130000040ab9 */ /* 0x000fe20000000800 */
[----:B------:R-:W-:Y:S01]  /*86c0*/  @UP0 ULDC UR11, c[0x0][0x450] ;  /* 0x00011400000b0ab9 */ /* 0x000fe20000000800 */
[----:B------:R-:W-:-:S04]  /*86d0*/  UIMAD.WIDE.U32 UR4, UR6, UR4, URZ ;  /* 0x00000004060472a5 */ /* 0x000fc8000f8e003f */
[----:B------:R-:W-:-:S04]  /*86e0*/  @UP0 USHF.R.U32.HI UR6, URZ, UR11, UR5 ;  /* 0x0000000b3f060299 */ /* 0x000fc80008011605 */
[----:B------:R-:W-:-:S04]  /*86f0*/  UIADD3 UR6, UR7, UR6, URZ ;  /* 0x0000000607067290 */ /* 0x000fc8000fffe03f */
[----:B------:R-:W-:Y:S01]  /*8700*/  UIADD3 UR14, UR6, -UR14, URZ ;  /* 0x8000000e060e7290 */ /* 0x000fe2000fffe03f */
[----:B------:R-:W-:Y:S11]  /*8710*/  @P2 BRA `(.L_x_1173) ;  /* 0x0000000000482947 */ /* 0x000ff60003800000 */
[----:B------:R-:W-:Y:S02]  /*8720*/  UMOV UR11, UR6 ;  /* 0x00000006000b7c82 */ /* 0x000fe40008000000 */
        /* <DEDUP_REMOVED lines=10> */
.L_x_1174:
[----:B------:R-:W-:-:S11]  /*87d0*/  UISETP.NE.AND UP2, UPT, UR10, 0x1, UPT ;  /* 0x000000010a00788c */ /* 0x000fd6000bf45270 */
[----:B------:R-:W-:Y:S02]  /*87e0*/  @UP2 ULDC.64 UR4, c[0x0][0x9e8] ;  /* 0x00027a0000042ab9 */ /* 0x000fe40000000a00 */
[----:B------:R-:W-:-:S04]  /*87f0*/  UIMAD.WIDE.U32 UR6, UR11, UR4, URZ ;  /* 0x000000040b0672a5 */ /* 0x000fc8000f8e003f */
[----:B------:R-:W-:-:S12]  /*8800*/  @UP2 USHF.R.U32.HI UR11, URZ, UR5, UR7 ;  /* 0x000000053f0b2299 */ /* 0x000fd80008011607 */
.L_x_1175:
[----:B------:R-:W-:-:S04]  /*8810*/  UIMAD UR10, UR11, UR10, URZ ;  /* 0x0000000a0b0a72a4 */ /* 0x000fc8000f8e023f */
[----:B------:R-:W-:-:S04]  /*8820*/  UISETP.LT.AND UP2, UPT, UR14, UR10, UPT ;  /* 0x0000000a0e00728c */ /* 0x000fc8000bf41270 */
[----:B------:R-:W-:-:S12]  /*8830*/  USEL UR14, UR14, UR10, !UP2 ;  /* 0x0000000a0e0e7287 */ /* 0x000fd8000d000000 */
.L_x_1173:
[----:B------:R-:W-:Y:S01]  /*8840*/  UIADD3 UR4, UR14, 0x5f, URZ ;  /* 0x0000005f0e047890 */ /* 0x000fe2000fffe03f */
[----:B------:R-:W-:-:S03]  /*8850*/  R2UR UR6, R23 ;  /* 0x00000000170672ca */ /* 0x000fc600000e0000 */
[----:B------:R-:W-:-:S04]  /*8860*/  UIMAD.WIDE UR4, UR4, 0x2aaaaaab, URZ ;  /* 0x2aaaaaab040478a5 */ /* 0x000fc8000f8e023f */
[----:B------:R-:W-:-:S04]  /*8870*/  USHF.R.U32.HI UR4, URZ, 0x1f, UR5 ;  /* 0x0000001f3f047899 */ /* 0x000fc80008011605 */
[----:B------:R-:W-:-:S04]  /*8880*/  ULEA.HI.SX32 UR4, UR5, UR4, 0x1c ;  /* 0x0000000405047291 */ /* 0x000fc8000f8fe23f */
[----:B------:R-:W-:-:S04]  /*8890*/  UISETP.LT.AND UP2, UPT, UR6, UR4, UPT ;  /* 0x000000040600728c */ /* 0x000fc8000bf41270 */
[----:B------:R-:W-:-:S06]  /*88a0*/  USEL UR39, UR6, UR4, !UP2 ;  /* 0x0000000406277287 */ /* 0x000fcc000d000000 */
[----:B------:R-:W-:-:S13]  /*88b0*/  ISETP.GE.AND P2, PT, R9, UR39, PT ;  /* 0x0000002709007c0c */ /* 0x000fda000bf46270 */
[----:B------:R-:W-:Y:S05]  /*88c0*/  @!P2 BRA `(.L_x_1176) ;  /* 0x000000200084a947 */ /* 0x000fea0003800000 */
[----:B------:R-:W-:Y:S01]  /*88d0*/  IMAD.MOV.U32 R11, RZ, RZ, R8 ;  /* 0x000000ffff0b7224 */ /* 0x000fe200078e0008 */
[----:B------:R-:W-:Y:S01]  /*88e0*/  UMOV UR7, UR36 ;  /* 0x0000002400077c82 */ /* 0x000fe20008000000 */
[----:B------:R-:W-:Y:S01]  /*88f0*/  IMAD.MOV.U32 R12, RZ, RZ, R7 ;  /* 0x000000ffff0c7224 */ /* 0x000fe200078e0007 */
[----:B------:R-:W-:Y:S01]  /*8900*/  UMOV UR4, UR37 ;  /* 0x0000002500047c82 */ /* 0x000fe20008000000 */
[----:B------:R-:W-:-:S05]  /*8910*/  ULDC UR5, c[0x0][0x9d8] ;  /* 0x0002760000057ab9 */ /* 0x000fca0000000800 */
.L_x_1185:
[----:B------:R-:W-:-:S04]  /*8920*/  UIADD3 UR37, UR4, 0x1, URZ ;  /* 0x0000000104257890 */ /* 0x000fc8000fffe03f */
[----:B------:R-:W-:-:S04]  /*8930*/  UISETP.NE.AND UP2, UPT, UR37, 0x2, UPT ;  /* 0x000000022500788c */ /* 0x000fc8000bf45270 */
[----:B------:R-:W-:Y:S02]  /*8940*/  USEL UR36, URZ, 0x1, UP2 ;  /* 0x000000013f247887 */ /* 0x000fe40009000000 */
[----:B------:R-:W-:Y:S02]  /*8950*/  USEL UR37, UR37, URZ, UP2 ;  /* 0x0000003f25257287 */ /* 0x000fe40009000000 */
[----:B------:R-:W-:Y:S01]  /*8960*/  ULOP3.LUT UR36, UR7, UR36, URZ, 0x3c, !UPT ;  /* 0x0000002407247292 */ /* 0x000fe2000f8e3c3f */
[----:B------:R-:W-:Y:S11]  /*8970*/  @!P0 BRA `(.L_x_1177) ;  /* 0x0000000000048947 */ /* 0x000ff60003800000 */
[----:B------:R-:W-:Y:S01]  /*8980*/  BPT.TRAP 0x1 ;  /* 0x000000040000795c */ /* 0x000fe20000300000 */
.L_x_1177:
[----:B------:R-:W-:Y:S01]  /*8990*/  ULEA UR6, UR37, UR38, 0x3 ;  /* 0x0000002625067291 */ /* 0x000fe2000f8e183f */
[----:B------:R-:W-:-:S05]  /*89a0*/  IMAD.U32 R7, RZ, RZ, UR36 ;  /* 0x00000024ff077e24 */ /* 0x000fca000f8e00ff */
[----:B------:R-:W-:-:S04]  /*89b0*/  SHF.L.U32 R7, R7, 0x1f, RZ ;  /* 0x0000001f07077819 */ /* 0x000fc800000006ff */
[----:B------:R0:W1:Y:S01]  /*89c0*/  SYNCS.PHASECHK.TRANS64.TRYWAIT P2, [UR6+0x2a830], R7 ;  /* 0x02a83007ff0075a7 */ /* 0x0000620008040146 */
[----:B------:R-:W-:Y:S05]  /*89d0*/  @!P0 BRA `(.L_x_1178) ;  /* 0x0000000000048947 */ /* 0x000fea0003800000 */
[----:B------:R-:W-:Y:S01]  /*89e0*/  BPT.TRAP 0x1 ;  /* 0x000000040000795c */ /* 0x000fe20000300000 */
.L_x_1178:
[----:B-1----:R-:W-:Y:S05]  /*89f0*/  @P2 BRA `(.L_x_1179) ;  /* 0x0000000000082947 */ /* 0x002fea0003800000 */
[----:B------:R-:W1:Y:S02]  /*8a00*/  SYNCS.PHASECHK.TRANS64.TRYWAIT P2, [UR6+0x2a830], R7 ;  /* 0x02a83007ff0075a7 */ /* 0x000e640008040146 */
[----:B-1----:R-:W-:Y:S05]  /*8a10*/  @!P2 BRA `(.L_x_1180) ;  /* 0x0000010800b0a947 */ /* 0x002fea0003800000 */
.L_x_1179:
        /* <DEDUP_REMOVED lines=135> */
.L_x_1181:
[----:B------:R-:W-:Y:S01]  /*9290*/  ULEA UR10, UR4, UR38, 0x3 ;  /* 0x00000026040a7291 */ /* 0x000fe2000f8e183f */
[----:B------:R-:W-:-:S05]  /*92a0*/  IMAD.U32 R0, RZ, RZ, UR7 ;  /* 0x00000007ff007e24 */ /* 0x000fca000f8e00ff */
[----:B------:R-:W-:-:S04]  /*92b0*/  SHF.L.U32 R0, R0, 0x1f, RZ ;  /* 0x0000001f00007819 */ /* 0x000fc800000006ff */
[----:B------:R2:W3:Y:S01]  /*92c0*/  SYNCS.PHASECHK.TRANS64.TRYWAIT P2, [UR10+0x2a850], R0 ;  /* 0x02a85000ff0075a7 */ /* 0x0004e2000804014a */
[----:B------:R-:W-:Y:S05]  /*92d0*/  @!P0 BRA `(.L_x_1182) ;  /* 0x0000000000048947 */ /* 0x000fea0003800000 */
[----:B------:R-:W-:Y:S01]  /*92e0*/  BPT.TRAP 0x1 ;  /* 0x000000040000795c */ /* 0x000fe20000300000 */
.L_x_1182:
[----:B---3--:R-:W-:Y:S05]  /*92f0*/  @P2 BRA `(.L_x_1183) ;  /* 0x0000000000082947 */ /* 0x008fea0003800000 */
[----:B------:R-:W3:Y:S02]  /*9300*/  SYNCS.PHASECHK.TRANS64.TRYWAIT P2, [UR10+0x2a850], R0 ;  /* 0x02a85000ff0075a7 */ /* 0x000ee4000804014a */
[----:B---3--:R-:W-:Y:S05]  /*9310*/  @!P2 BRA `(.L_x_1184) ;  /* 0x000001000088a947 */ /* 0x008fea0003800000 */
.L_x_1183:
[----:B------:R-:W-:Y:S01]  /*9320*/  UIADD3 UR6, UR38, 0x400, URZ ;  /* 0x0000040026067890 */ /* 0x000fe2000fffe03f */
[----:B------:R-:W-:Y:S01]  /*9330*/  WARPGROUP.ARRIVE ;  /* 0x00000000000079c5 */ /* 0x000fe20000000000 */
[----:B------:R-:W-:Y:S01]  /*9340*/  UMOV UR7, 0x40000040 ;  /* 0x4000004000077882 */ /* 0x000fe20000000000 */
[----:B------:R-:W-:Y:S01]  /*9350*/  FMUL.FTZ R15, R88, UR5 ;  /* 0x00000005580f7c20 */ /* 0x000fe20008410000 */
[----:B------:R-:W-:Y:S01]  /*9360*/  USHF.R.U32.HI UR6, URZ, 0x4, UR6 ;  /* 0x000000043f067899 */ /* 0x000fe20008011606 */
[----:B------:R-:W-:Y:S01]  /*9370*/  FMUL.FTZ R21, R89, UR5 ;  /* 0x0000000559157c20 */ /* 0x000fe20008410000 */
        /* <DEDUP_REMOVED lines=11> */
[----:B------:R-:W3:Y:S01]  /*9430*/  MUFU.TANH R21, R21 ;  /* 0x0000001500157308 */ /* 0x000ee20000002400 */
        /* <DEDUP_REMOVED lines=9> */
[----:B------:R-:W4:Y:S01]  /*94d0*/  MUFU.TANH R207, R207 ;  /* 0x000000cf00cf7308 */ /* 0x000f220000002400 */
[----:B------:R-:W-:Y:S01]  /*94e0*/  UMOV UR7, 0x40000040 ;  /* 0x4000004000077882 */ /* 0x000fe20000000000 */
[----:B0-2---:R-:W-:Y:S01]  /*94f0*/  FMNMX.FTZ R0, R15, R12, !PT ;  /* 0x0000000c0f007209 */ /* 0x005fe20007810000 */
[----:B------:R-:W-:Y:S01]  /*9500*/  FMUL.FTZ R89, R91, UR5 ;  /* 0x000000055b597c20 */ /* 0x000fe20008410000 */
[----:B------:R-:W-:Y:S01]  /*9510*/  FMUL.FTZ R229, R124, UR5 ;  /* 0x000000057ce57c20 */ /* 0x000fe20008410000 */
[----:B------:R-:W-:Y:S01]  /*9520*/  FMUL.FTZ R91, R94, UR5 ;  /* 0x000000055e5b7c20 */ /* 0x000fe20008410000 */
[----:B------:R-:W-:Y:S01]  /*9530*/  FMUL.FTZ R237, R125, UR5 ;  /* 0x000000057ded7c20 */ /* 0x000fe20008410000 */
[----:B---3--:R-:W-:Y:S01]  /*9540*/  FMNMX.FTZ R0, R21, R0, !PT ;  /* 0x0000000015007209 */ /* 0x008fe20007810000 */
        /* <DEDUP_REMOVED lines=9> */
[----:B----4-:R-:W-:Y:S01]  /*95e0*/  FMNMX.FTZ R0, R207, R0, !PT ;  /* 0x00000000cf007209 */ /* 0x010fe20007810000 */
        /* <DEDUP_REMOVED lines=15> */
[----:B--2---:R-:W-:Y:S01]  /*96e0*/  FMNMX.FTZ R0, R209, R0, !PT ;  /* 0x00000000d1007209 */ /* 0x004fe20007810000 */
[----:B------:R-:W-:Y:S01]  /*96f0*/  FMUL.FTZ R131, R131, UR5 ;  /* 0x0000000583837c20 */ /* 0x000fe20008410000 */
[----:B------:R-:W0:Y:S01]  /*9700*/  LDC R10, c[0x0][0x988] ;  /* 0x00026200ff0a7b82 */ /* 0x000e220000000800 */
[----:B------:R-:W-:Y:S01]  /*9710*/  FMUL.FTZ R135, R135, UR5 ;  /* 0x0000000587877c20 */ /* 0x000fe20008410000 */
[C---:B------:R-:W-:Y:S01]  /*9720*/  ISETP.GT.AND P2, PT, R9.reuse, UR39, PT ;  /* 0x0000002709007c0c */ /* 0x040fe2000bf44270 */
[----:B------:R-:W-:-:S02]  /*9730*/  VIADD R9, R9, 0xffffffff ;  /* 0xffffffff09097836 */ /* 0x000fc40000000000 */
        /* <DEDUP_REMOVED lines=8> */
[----:B------:R-:W2:Y:S08]  /*97c0*/  MUFU.TANH R89, R89 ;  /* 0x0000005900597308 */ /* 0x000eb00000002400 */
[----:B------:R-:W-:Y:S01]  /*97d0*/  MUFU.TANH R229, R229 ;  /* 0x000000e500e57308 */ /* 0x000fe20000002400 */
[----:B-1----:R-:W-:-:S07]  /*97e0*/  FMNMX.FTZ R8, R13, R11, !PT ;  /* 0x0000000b0d087209 */ /* 0x002fce0007810000 */
[----:B------:R-:W1:Y:S01]  /*97f0*/  MUFU.TANH R91, R91 ;  /* 0x0000005b005b7308 */ /* 0x000e620000002400 */
[----:B--2---:R-:W-:-:S07]  /*9800*/  FMNMX.FTZ R8, R89, R8, !PT ;  /* 0x0000000859087209 */ /* 0x004fce0007810000 */
[----:B------:R-:W-:Y:S08]  /*9810*/  MUFU.TANH R237, R237 ;  /* 0x000000ed00ed7308 */ /* 0x000ff00000002400 */
[----:B------:R-:W2:Y:S01]  /*9820*/  MUFU.TANH R95, R95 ;  /* 0x0000005f005f7308 */ /* 0x000ea20000002400 */
[----:B-1----:R-:W-:Y:S01]  /*9830*/  FMNMX.FTZ R8, R91, R8, !PT ;  /* 0x000000085b087209 */ /* 0x002fe20007810000 */
[----:B------:R-:W-:-:S02]  /*9840*/  WARPGROUP.DEPBAR.LE gsb0, 0x0 ;  /* 0x00008000000079c5 */ /* 0x000fc40000010000 */
[----:B------:R-:W-:Y:S01]  /*9850*/  WARPGROUP.ARRIVE ;  /* 0x00000000000079c5 */ /* 0x000fe20000000000 */
[----:B------:R-:W-:Y:S01]  /*9860*/  FMUL.FTZ R157, R97, UR5 ;  /* 0x00000005619d7c20 */ /* 0x000fe20008410000 */
[----:B------:R-:W-:Y:S01]  /*9870*/  FMUL.FTZ R159, R101, UR5 ;  /* 0x00000005659f7c20 */ /* 0x000fe20008410000 */
[----:B------:R-:W-:Y:S01]  /*9880*/  FMUL.FTZ R97, R98, UR5 ;  /* 0x0000000562617c20 */ /* 0x000fe20008410000 */
[----:B------:R-:W-:Y:S01]  /*9890*/  MUFU.TANH R231, R231 ;  /* 0x000000e700e77308 */ /* 0x000fe20000002400 */
[----:B------:R-:W-:Y:S01]  /*98a0*/  FMUL.FTZ R101, R102, UR5 ;  /* 0x0000000566657c20 */ /* 0x000fe20008410000 */
[----:B------:R-:W-:Y:S01]  /*98b0*/  HGMMA.64x128x16.F32 R24, R152, gdesc[UR4].tnspB, R24, gsb0 ;  /* 0x41e0000498187df0 */ /* 0x000fe20008000818 */
[----:B------:R-:W-:Y:S01]  /*98c0*/  UIADD3 UR6, UR4, 0x100, URZ ;  /* 0x0000010004067890 */ /* 0x000fe2000fffe03f */
[----:B------:R-:W-:Y:S01]  /*98d0*/  UMOV UR7, 0x40000040 ;  /* 0x4000004000077882 */ /* 0x000fe20000000000 */
[----:B--2---:R-:W-:-:S03]  /*98e0*/  FMNMX.FTZ R8, R95, R8, !PT ;  /* 0x000000085f087209 */ /* 0x004fc60007810000 */
[----:B------:R-:W1:Y:S08]  /*98f0*/  MUFU.TANH R157, R157 ;  /* 0x0000009d009d7308 */ /* 0x000e700000002400 */
[----:B------:R-:W2:Y:S08]  /*9900*/  MUFU.TANH R159, R159 ;  /* 0x0000009f009f7308 */ /* 0x000eb00000002400 */
[----:B------:R-:W3:Y:S01]  /*9910*/  MUFU.TANH R97, R97 ;  /* 0x0000006100617308 */ /* 0x000ee20000002400 */
[----:B-1----:R-:W-:-:S04]  /*9920*/  FMNMX.FTZ R0, R157, R0, !PT ;  /* 0x000000009d007209 */ /* 0x002fc80007810000 */
[----:B------:R-:W-:-:S03]  /*9930*/  FMNMX.FTZ R0, R211, R0, !PT ;  /* 0x00000000d3007209 */ /* 0x000fc60007810000 */
[----:B------:R-:W-:Y:S01]  /*9940*/  MUFU.TANH R235, R235 ;  /* 0x000000eb00eb7308 */ /* 0x000fe20000002400 */
[----:B--2---:R-:W-:-:S04]  /*9950*/  FMNMX.FTZ R0, R159, R0, !PT ;  /* 0x000000009f007209 */ /* 0x004fc80007810000 */
[----:B------:R-:W-:-:S03]  /*9960*/  FMNMX.FTZ R0, R213, R0, !PT ;  /* 0x00000000d5007209 */ /* 0x000fc60007810000 */
[----:B------:R-:W1:Y:S01]  /*9970*/  MUFU.TANH R99, R99 ;  /* 0x0000006300637308 */ /* 0x000e620000002400 */
[----:B------:R-:W-:Y:S02]  /*9980*/  FMNMX.FTZ R0, R215, R0, !PT ;  /* 0x00000000d7007209 */ /* 0x000fe40007810000 */
[----:B---3--:R-:W-:Y:S02]  /*9990*/  FMNMX.FTZ R8, R97, R8, !PT ;  /* 0x0000000861087209 */ /* 0x008fe40007810000 */
[----:B------:R-:W-:-:S03]  /*99a0*/  FMNMX.FTZ R0, R217, R0, !PT ;  /* 0x00000000d9007209 */ /* 0x000fc60007810000 */
[----:B------:R-:W-:Y:S01]  /*99b0*/  MUFU.TANH R233, R233 ;  /* 0x000000e900e97308 */ /* 0x000fe20000002400 */
[----:B------:R-:W-:-:S04]  /*99c0*/  FMNMX.FTZ R0, R219, R0, !PT ;  /* 0x00000000db007209 */ /* 0x000fc80007810000 */
[----:B------:R-:W-:-:S03]  /*99d0*/  FMNMX.FTZ R0, R221, R0, !PT ;  /* 0x00000000dd007209 */ /* 0x000fc60007810000 */
[----:B------:R-:W2:Y:S01]  /*99e0*/  MUFU.TANH R101, R101 ;  /* 0x0000006500657308 */ /* 0x000ea20000002400 */
[----:B------:R-:W-:Y:S02]  /*99f0*/  FMNMX.FTZ R0, R223, R0, !PT ;  /* 0x00000000df007209 */ /* 0x000fe40007810000 */
[----:B-1----:R-:W-:Y:S02]  /*9a00*/  FMNMX.FTZ R8, R99, R8, !PT ;  /* 0x0000000863087209 */ /* 0x002fe40007810000 */
[----:B------:R-:W-:-:S03]  /*9a10*/  FMNMX.FTZ R0, R225, R0, !PT ;  /* 0x00000000e1007209 */ /* 0x000fc60007810000 */
[----:B------:R-:W-:Y:S01]  /*9a20*/  MUFU.TANH R129, R129 ;  /* 0x0000008100817308 */ /* 0x000fe20000002400 */
[----:B------:R-:W-:-:S07]  /*9a30*/  FMNMX.FTZ R0, R227, R0, !PT ;  /* 0x00000000e3007209 */ /* 0x000fce0007810000 */
[----:B------:R-:W1:Y:S01]  /*9a40*/  MUFU.TANH R103, R103 ;  /* 0x0000006700677308 */ /* 0x000e620000002400 */
[----:B--2---:R-:W-:-:S07]  /*9a50*/  FMNMX.FTZ R8, R101, R8, !PT ;  /* 0x0000000865087209 */ /* 0x004fce0007810000 */
[----:B------:R-:W2:Y:S08]  /*9a60*/  MUFU.TANH R105, R105 ;  /* 0x0000006900697308 */ /* 0x000eb00000002400 */
[----:B------:R-:W3:Y:S01]  /*9a70*/  MUFU.TANH R107, R107 ;  /* 0x0000006b006b7308 */ /* 0x000ee20000002400 */
[----:B-1----:R-:W-:-:S07]  /*9a80*/  FMNMX.FTZ R8, R103, R8, !PT ;  /* 0x0000000867087209 */ /* 0x002fce0007810000 */
[----:B------:R-:W1:Y:S01]  /*9a90*/  MUFU.TANH R109, R109 ;  /* 0x0000006d006d7308 */ /* 0x000e620000002400 */
[----:B--2---:R-:W-:-:S07]  /*9aa0*/  FMNMX.FTZ R8, R105, R8, !PT ;  /* 0x0000000869087209 */ /* 0x004fce0007810000 */
[----:B------:R-:W2:Y:S01]  /*9ab0*/  MUFU.TANH R111, R111 ;  /* 0x0000006f006f7308 */ /* 0x000ea20000002400 */
[----:B---3--:R-:W-:-:S07]  /*9ac0*/  FMNMX.FTZ R8, R107, R8, !PT ;  /* 0x000000086b087209 */ /* 0x008fce0007810000 */
[----:B------:R-:W3:Y:S01]  /*9ad0*/  MUFU.TANH R113, R113 ;  /* 0x0000007100717308 */ /* 0x000ee20000002400 */
[----:B-1----:R-:W-:-:S07]  /*9ae0*/  FMNMX.FTZ R8, R109, R8, !PT ;  /* 0x000000086d087209 */ /* 0x002fce0007810000 */
[----:B------:R-:W1:Y:S01]  /*9af0*/  MUFU.TANH R115, R115 ;  /* 0x0000007300737308 */ /* 0x000e620000002400 */
[----:B--2---:R-:W-:-:S07]  /*9b00*/  FMNMX.FTZ R8, R111, R8, !PT ;  /* 0x000000086f087209 */ /* 0x004fce0007810000 */
[----:B------:R-:W2:Y:S01]  /*9b10*/  MUFU.TANH R117, R117 ;  /* 0x0000007500757308 */ /* 0x000ea20000002400 */
[----:B---3--:R-:W-:-:S07]  /*9b20*/  FMNMX.FTZ R8, R113, R8, !PT ;  /* 0x0000000871087209 */ /* 0x008fce0007810000 */
[----:B------:R-:W3:Y:S01]  /*9b30*/  MUFU.TANH R119, R119 ;  /* 0x0000007700777308 */ /* 0x000ee20000002400 */
[----:B-1----:R-:W-:Y:S01]  /*9b40*/  FMNMX.FTZ R8, R115, R8, !PT ;  /* 0x0000000873087209 */ /* 0x002fe20007810000 */
[----:B------:R-:W-:Y:S02]  /*9b50*/  WARPGROUP.DEPBAR.LE gsb0, 0x0 ;  /* 0x00008000000079c5 */ /* 0x000fe40000010000 */
[----:B------:R-:W-:Y:S01]  /*9b60*/  WARPGROUP.ARRIVE ;  /* 0x00000000000079c5 */ /* 0x000fe20000000000 */
[----:B------:R-:W-:Y:S01]  /*9b70*/  FMUL.FTZ R153, R120, UR5 ;  /* 0x0000000578997c20 */ /* 0x000fe20008410000 */
[----:B------:R-:W-:Y:S01]  /*9b80*/  FMUL.FTZ R155, R121, UR5 ;  /* 0x00000005799b7c20 */ /* 0x000fe20008410000 */
[----:B------:R-:W-:Y:S01]  /*9b90*/  FMUL.FTZ R121, R122, UR5 ;  /* 0x000000057a797c20 */ /* 0x000fe20008410000 */
[----:B------:R-:W-:Y:S01]  /*9ba0*/  MUFU.TANH R123, R123 ;  /* 0x0000007b007b7308 */ /* 0x000fe20000002400 */
[----:B--2---:R-:W-:Y:S01]  /*9bb0*/  FMNMX.FTZ R8, R117, R8, !PT ;  /* 0x0000000875087209 */ /* 0x004fe20007810000 */
[----:B------:R-:W-:Y:S01]  /*9bc0*/  HGMMA.64x128x16.F32 R24, R148, gdesc[UR4].tnspB, R24, gsb0 ;  /* 0x41e0000494187df0 */ /* 0x000fe20008000818 */
[----:B------:R-:W-:Y:S01]  /*9bd0*/  UIADD3 UR6, UR4, 0x180, URZ ;  /* 0x0000018004067890 */ /* 0x000fe2000fffe03f */
[----:B------:R-:W-:Y:S01]  /*9be0*/  UMOV UR7, 0x40000040 ;  /* 0x4000004000077882 */ /* 0x000fe20000000000 */
[----:B---3--:R-:W-:-:S03]  /*9bf0*/  FMNMX.FTZ R8, R119, R8, !PT ;  /* 0x0000000877087209 */ /* 0x008fc60007810000 */
[----:B------:R-:W1:Y:S08]  /*9c00*/  MUFU.TANH R153, R153 ;  /* 0x0000009900997308 */ /* 0x000e700000002400 */
[----:B------:R-:W2:Y:S08]  /*9c10*/  MUFU.TANH R155, R155 ;  /* 0x0000009b009b7308 */ /* 0x000eb00000002400 */
[----:B------:R-:W3:Y:S01]  /*9c20*/  MUFU.TANH R121, R121 ;  /* 0x0000007900797308 */ /* 0x000ee20000002400 */
[----:B-1----:R-:W-:-:S07]  /*9c30*/  FMNMX.FTZ R0, R153, R0, !PT ;  /* 0x0000000099007209 */ /* 0x002fce0007810000 */
[----:B------:R-:W1:Y:S01]  /*9c40*/  MUFU.TANH R125, R125 ;  /* 0x0000007d007d7308 */ /* 0x000e620000002400 */
[----:B--2---:R-:W-:-:S04]  /*9c50*/  FMNMX.FTZ R0, R155, R0, !PT ;  /* 0x000000009b007209 */ /* 0x004fc80007810000 */
[----:B------:R-:W-:-:S03]  /*9c60*/  FMNMX.FTZ R0, R229, R0, !PT ;  /* 0x00000000e5007209 */ /* 0x000fc60007810000 */
[----:B------:R-:W2:Y:S01]  /*9c70*/  MUFU.TANH R127, R127 ;  /* 0x0000007f007f7308 */ /* 0x000ea20000002400 */
[----:B------:R-:W-:Y:S02]  /*9c80*/  FMNMX.FTZ R0, R237, R0, !PT ;  /* 0x00000000ed007209 */ /* 0x000fe40007810000 */
[----:B---3--:R-:W-:Y:S02]  /*9c90*/  FMNMX.FTZ R8, R121, R8, !PT ;  /* 0x0000000879087209 */ /* 0x008fe40007810000 */
[----:B------:R-:W-:Y:S02]  /*9ca0*/  FMNMX.FTZ R0, R231, R0, !PT ;  /* 0x00000000e7007209 */ /* 0x000fe40007810000 */
[----:B------:R-:W-:Y:S01]  /*9cb0*/  FMNMX.FTZ R8, R123, R8, !PT ;  /* 0x000000087b087209 */ /* 0x000fe20007810000 */
[----:B------:R-:W3:Y:S01]  /*9cc0*/  MUFU.TANH R133, R133 ;  /* 0x0000008500857308 */ /* 0x000ee20000002400 */
[----:B------:R-:W-:Y:S02]  /*9cd0*/  FMNMX.FTZ R0, R235, R0, !PT ;  /* 0x00000000eb007209 */ /* 0x000fe40007810000 */
[----:B-1----:R-:W-:-:S02]  /*9ce0*/  FMNMX.FTZ R8, R125, R8, !PT ;  /* 0x000000087d087209 */ /* 0x002fc40007810000 */
[----:B------:R-:W-:-:S03]  /*9cf0*/  FMNMX.FTZ R0, R233, R0, !PT ;  /* 0x00000000e9007209 */ /* 0x000fc60007810000 */
[----:B------:R-:W1:Y:S01]  /*9d00*/  MUFU.TANH R131, R131 ;  /* 0x0000008300837308 */ /* 0x000e620000002400 */
[----:B------:R-:W-:Y:S02]  /*9d10*/  FMNMX.FTZ R0, R129, R0, !PT ;  /* 0x0000000081007209 */ /* 0x000fe40007810000 */
[----:B--2---:R-:W-:-:S03]  /*9d20*/  FMNMX.FTZ R8, R127, R8, !PT ;  /* 0x000000087f087209 */ /* 0x004fc60007810000 */
[----:B------:R-:W2:Y:S02]  /*9d30*/  SHFL.BFLY PT, R7, R0, 0x2, 0x1f ;  /* 0x0c401f0000077f89 */ /* 0x000ea400000e0000 */
[----:B------:R-:W-:Y:S01]  /*9d40*/  MUFU.TANH R135, R135 ;  /* 0x0000008700877308 */ /* 0x000fe20000002400 */
[----:B---3--:R-:W-:-:S04]  /*9d50*/  FMNMX.FTZ R8, R133, R8, !PT ;  /* 0x0000000885087209 */ /* 0x008fc80007810000 */
[----:B-1----:R-:W-:Y:S02]  /*9d60*/  FMNMX.FTZ R8, R131, R8, !PT ;  /* 0x0000000883087209 */ /* 0x002fe40007810000 */
[----:B--2---:R-:W-:-:S05]  /*9d70*/  FMNMX.FTZ R7, R0, R7, !PT ;  /* 0x0000000700077209 */ /* 0x004fca0007810000 */
[----:B------:R-:W1:Y:S02]  /*9d80*/  SHFL.BFLY PT, R0, R7, 0x1, 0x1f ;  /* 0x0c201f0007007f89 */ /* 0x000e6400000e0000 */
[----:B-1----:R-:W-:-:S05]  /*9d90*/  FMNMX.FTZ R7, R7, R0, !PT ;  /* 0x0000000007077209 */ /* 0x002fca0007810000 */
[----:B0-----:R-:W-:-:S04]  /*9da0*/  FMUL.FTZ R2, R7, R10 ;  /* 0x0000000a07027220 */ /* 0x001fc80000410000 */
        /* <DEDUP_REMOVED lines=14> */
[----:B------:R-:W-:-:S04]  /*9e90*/  FFMA.FTZ R88, R233, R10, -R2 ;  /* 0x0000000ae9587223 */ /* 0x000fc80000010802 */
[----:B------:R-:W-:Y:S01]  /*9ea0*/  MUFU.EX2 R156, R156 ;  /* 0x0000009c009c7308 */ /* 0x000fe20000000800 */
[----:B------:R-:W-:Y:S02]  /*9eb0*/  WARPGROUP.DEPBAR.LE gsb0, 0x0 ;  /* 0x00008000000079c5 */ /* 0x000fe40000010000 */
[----:B------:R-:W-:Y:S01]  /*9ec0*/  WARPGROUP.ARRIVE ;  /* 0x00000000000079c5 */ /* 0x000fe20000000000 */
[----:B------:R-:W-:Y:S01]  /*9ed0*/  FMUL.FTZ R149, R134, UR5 ;  /* 0x0000000586957c20 */ /* 0x000fe20008410000 */
[----:B------:R-:W-:Y:S01]  /*9ee0*/  FADD.FTZ R151, -R7, R12 ;  /* 0x0000000c07977221 */ /* 0x000fe20000010100 */
[-CC-:B------:R-:W-:Y:S01]  /*9ef0*/  FFMA.FTZ R148, R213, R10.reuse, -R2.reuse ;  /* 0x0000000ad5947223 */ /* 0x180fe20000010802 */
[-CC-:B------:R-:W-:Y:S01]  /*9f00*/  FFMA.FTZ R150, R217, R10.reuse, -R2.reuse ;  /* 0x0000000ad9967223 */ /* 0x180fe20000010802 */
[-CC-:B------:R-:W-:Y:S01]  /*9f10*/  FFMA.FTZ R12, R153, R10.reuse, -R2.reuse ;  /* 0x0000000a990c7223 */ /* 0x180fe20000010802 */
[----:B------:R-:W-:Y:S01]  /*9f20*/  HGMMA.64x128x16.F32 R24, R144, gdesc[UR4].tnspB, R24, gsb0 ;  /* 0x41e0000490187df0 */ /* 0x000fe20008000818 */
[----:B------:R-:W-:Y:S01]  /*9f30*/  UIADD3 UR6, UR4, 0x200, URZ ;  /* 0x0000020004067890 */ /* 0x000fe2000fffe03f */
[----:B------:R-:W0:Y:S01]  /*9f40*/  MUFU.TANH R149, R149 ;  /* 0x0000009500957308 */ /* 0x000e220000002400 */
[----:B------:R-:W-:Y:S01]  /*9f50*/  UMOV UR7, 0x40000040 ;  /* 0x4000004000077882 */ /* 0x000fe20000000000 */
[-C--:B------:R-:W-:Y:S01]  /*9f60*/  FMUL.FTZ R151, R151, R10.reuse ;  /* 0x0000000a97977220 */ /* 0x080fe20000410000 */
[----:B------:R-:W-:-:S05]  /*9f70*/  FFMA.FTZ R213, R237, R10, -R2 ;  /* 0x0000000aedd57223 */ /* 0x000fca0000010802 */
[----:B------:R1:W-:Y:S08]  /*9f80*/  MUFU.EX2 R0, R151 ;  /* 0x0000009700007308 */ /* 0x0003f00000000800 */
[----:B------:R-:W-:Y:S01]  /*9f90*/  MUFU.EX2 R158, R158 ;  /* 0x0000009e009e7308 */ /* 0x000fe20000000800 */
[----:B0-----:R-:W-:Y:S01]  /*9fa0*/  FMNMX.FTZ R8, R149, R8, !PT ;  /* 0x0000000895087209 */ /* 0x001fe20007810000 */
[----:B-1----:R-:W-:-:S03]  /*9fb0*/  FFMA.FTZ R151, R219, R10, -R2 ;  /* 0x0000000adb977223 */ /* 0x002fc60000010802 */
        /* <DEDUP_REMOVED lines=13> */
[C---:B------:R-:W-:Y:S01]  /*a090*/  FMUL.FTZ R90, R8.reuse, R10 ;  /* 0x0000000a085a7220 */ /* 0x040fe20000410000 */
[----:B------:R-:W-:-:S03]  /*a0a0*/  FADD.FTZ R129, -R8, R11 ;  /* 0x0000000b08817221 */ /* 0x000fc60000010100 */
[----:B------:R-:W-:-:S03]  /*a0b0*/  FFMA.FTZ R95, R95, R10, -R90 ;  /* 0x0000000a5f5f7223 */ /* 0x000fc6000001085a */
[----:B------:R-:W-:Y:S01]  /*a0c0*/  MUFU.EX2 R11, R94 ;  /* 0x0000005e000b7308 */ /* 0x000fe20000000800 */
[-CC-:B------:R-:W-:Y:S01]  /*a0d0*/  FFMA.FTZ R157, R13, R10.reuse, -R90.reuse ;  /* 0x0000000a0d9d7223 */ /* 0x180fe2000001085a */
[-C--:B------:R-:W-:Y:S01]  /*a0e0*/  FMUL.FTZ R129, R129, R10.reuse ;  /* 0x0000000a81817220 */ /* 0x080fe20000410000 */
        /* <DEDUP_REMOVED lines=12> */
[----:B------:R-:W-:Y:S01]  /*a1b0*/  FFMA.FTZ R119, R119, R10, -R90 ;  /* 0x0000000a77777223 */ /* 0x000fe2000001085a */
[----:B------:R-:W-:Y:S01]  /*a1c0*/  MUFU.EX2 R157, R157 ;  /* 0x0000009d009d7308 */ /* 0x000fe20000000800 */
[----:B0-----:R-:W-:-:S02]  /*a1d0*/  IMAD.U32 R95, RZ, RZ, UR37 ;  /* 0x00000025ff5f7e24 */ /* 0x001fc4000f8e00ff */
[-CC-:B------:R-:W-:Y:S01]  /*a1e0*/  FFMA.FTZ R121, R121, R10.reuse, -R90.reuse ;  /* 0x0000000a79797223 */ /* 0x180fe2000001085a */
[-CC-:B------:R-:W-:Y:S01]  /*a1f0*/  FFMA.FTZ R123, R123, R10.reuse, -R90.reuse ;  /* 0x0000000a7b7b7223 */ /* 0x180fe2000001085a */
[-CC-:B------:R-:W-:Y:S01]  /*a200*/  FFMA.FTZ R125, R125, R10.reuse, -R90.reuse ;  /* 0x0000000a7d7d7223 */ /* 0x180fe2000001085a */
[-CC-:B------:R-:W-:Y:S01]  /*a210*/  FFMA.FTZ R127, R127, R10.reuse, -R90.reuse ;  /* 0x0000000a7f7f7223 */ /* 0x180fe2000001085a */
[----:B------:R-:W-:Y:S01]  /*a220*/  @!P1 LEA R95, R95, UR38, 0x3 ;  /* 0x000000265f5f9c11 */ /* 0x000fe2000f8e18ff */
[-CC-:B------:R-:W-:Y:S01]  /*a230*/  FFMA.FTZ R133, R133, R10.reuse, -R90.reuse ;  /* 0x0000000a85857223 */ /* 0x180fe2000001085a */
[----:B------:R-:W-:Y:S01]  /*a240*/  MUFU.EX2 R92, R92 ;  /* 0x0000005c005c7308 */ /* 0x000fe20000000800 */
[----:B------:R-:W-:Y:S01]  /*a250*/  FFMA.FTZ R131, R131, R10, -R90 ;  /* 0x0000000a83837223 */ /* 0x000fe2000001085a */
[----:B------:R-:W-:Y:S02]  /*a260*/  IMAD.U32 R99, RZ, RZ, UR10 ;  /* 0x0000000aff637e24 */ /* 0x000fe4000f8e00ff */
[----:B------:R-:W-:-:S02]  /*a270*/  @!P1 VIADD R95, R95, 0x2a840 ;  /* 0x0002a8405f5f9836 */ /* 0x000fc40000000000 */
[----:B------:R-:W-:Y:S02]  /*a280*/  @!P1 VIADD R99, R99, 0x2a860 ;  /* 0x0002a86063639836 */ /* 0x000fe40000000000 */
[----:B------:R-:W-:Y:S01]  /*a290*/  MUFU.EX2 R153, R153 ;  /* 0x0000009900997308 */ /* 0x000fe20000000800 */
[----:B------:R-:W-:Y:S02]  /*a2a0*/  @!P1 PRMT R95, RZ, 0x654, R95 ;  /* 0x00000654ff5f9816 */ /* 0x000fe4000000005f */
[----:B------:R-:W-:-:S05]  /*a2b0*/  @!P1 PRMT R99, RZ, 0x654, R99 ;  /* 0x00000654ff639816 */ /* 0x000fca0000000063 */
[----:B------:R-:W-:Y:S08]  /*a2c0*/  MUFU.EX2 R96, R96 ;  /* 0x0000006000607308 */ /* 0x000ff00000000800 */
[----:B------:R-:W-:Y:S01]  /*a2d0*/  MUFU.EX2 R155, R155 ;  /* 0x0000009b009b7308 */ /* 0x000fe20000000800 */
[----:B------:R-:W-:Y:S02]  /*a2e0*/  WARPGROUP.DEPBAR.LE gsb0, 0x0 ;  /* 0x00008000000079c5 */ /* 0x000fe40000010000 */
[----:B------:R-:W-:Y:S01]  /*a2f0*/  WARPGROUP.ARRIVE ;  /* 0x00000000000079c5 */ /* 0x000fe20000000000 */
[-CC-:B------:R-:W-:Y:S01]  /*a300*/  FFMA.FTZ R147, R215, R10.reuse, -R2.reuse ;  /* 0x0000000ad7937223 */ /* 0x180fe20000010802 */
[-CC-:B------:R-:W-:Y:S01]  /*a310*/  FFMA.FTZ R145, R159, R10.reuse, -R2.reuse ;  /* 0x0000000a9f917223 */ /* 0x180fe20000010802 */
[-CC-:B------:R-:W-:Y:S01]  /*a320*/  FFMA.FTZ R144, R221, R10.reuse, -R2.reuse ;  /* 0x0000000add907223 */ /* 0x180fe20000010802 */
[-CC-:B------:R-:W-:Y:S01]  /*a330*/  FFMA.FTZ R146, R225, R10.reuse, -R2.reuse ;  /* 0x0000000ae1927223 */ /* 0x180fe20000010802 */
[-C--:B------:R-:W-:Y:S01]  /*a340*/  FFMA.FTZ R215, R235, R10.reuse, -R2 ;  /* 0x0000000aebd77223 */ /* 0x080fe20000010802 */
[----:B------:R-:W-:Y:S01]  /*a350*/  HGMMA.64x128x16.F32 R24, R140, gdesc[UR4].tnspB, R24, gsb0 ;  /* 0x41e000048c187df0 */ /* 0x000fe20008000818 */
[----:B------:R-:W-:Y:S01]  /*a360*/  UIADD3 UR6, UR4, 0x280, URZ ;  /* 0x0000028004067890 */ /* 0x000fe2000fffe03f */
[----:B------:R-:W0:Y:S01]  /*a370*/  MUFU.EX2 R2, R129 ;  /* 0x0000008100027308 */ /* 0x000e220000000800 */
[----:B------:R-:W-:Y:S01]  /*a380*/  UMOV UR7, 0x40000040 ;  /* 0x4000004000077882 */ /* 0x000fe20000000000 */
[-CC-:B------:R-:W-:Y:S01]  /*a390*/  FFMA.FTZ R159, R91, R10.reuse, -R90.reuse ;  /* 0x0000000a5b9f7223 */ /* 0x180fe2000001085a */
[----:B------:R-:W-:Y:S01]  /*a3a0*/  FFMA.FTZ R91, R113, R10, -R90 ;  /* 0x0000000a715b7223 */ /* 0x000fe2000001085a */
[----:B------:R-:W-:-:S04]  /*a3b0*/  UMOV UR4, UR37 ;  /* 0x0000002500047c82 */ /* 0x000fc80008000000 */
[----:B------:R-:W-:Y:S08]  /*a3c0*/  MUFU.EX2 R159, R159 ;  /* 0x0000009f009f7308 */ /* 0x000ff00000000800 */
[----:B------:R-:W-:Y:S01]  /*a3d0*/  MUFU.EX2 R145, R145 ;  /* 0x0000009100917308 */ /* 0x000fe20000000800 */
[----:B0-----:R-:W-:Y:S01]  /*a3e0*/  FFMA.FTZ R97, R2, R3, R157 ;  /* 0x0000000302617223 */ /* 0x001fe2000001009d */
[----:B------:R-:W-:-:S06]  /*a3f0*/  F2FP.F16.F32.PACK_AB R157, R92, R157 ;  /* 0x0000009d5c9d723e */ /* 0x000fcc00000000ff */
        /* <DEDUP_REMOVED lines=17> */
[----:B------:R-:W0:Y:S01]  /*a510*/  MUFU.EX2 R211, R211 ;  /* 0x000000d300d37308 */ /* 0x000e220000000800 */
[----:B------:R-:W-:Y:S01]  /*a520*/  HGMMA.64x128x16.F32 R24, R136, gdesc[UR4].tnspB, R24, gsb0 ;  /* 0x41e0000488187df0 */ /* 0x000fe20008000818 */
[----:B------:R-:W-:-:S06]  /*a530*/  UMOV UR7, UR36 ;  /* 0x0000002400077c82 */ /* 0x000fcc0008000000 */
[----:B------:R-:W1:Y:S08]  /*a540*/  MUFU.EX2 R123, R123 ;  /* 0x0000007b007b7308 */ /* 0x000e700000000800 */
[----:B------:R-:W-:Y:S01]  /*a550*/  MUFU.EX2 R14, R14 ;  /* 0x0000000e000e7308 */ /* 0x000fe20000000800 */
[----:B0-----:R-:W-:-:S07]  /*a560*/  F2FP.F16.F32.PACK_AB R140, R211, R12 ;  /* 0x0000000cd38c723e */ /* 0x001fce00000000ff */
[----:B------:R-:W-:Y:S01]  /*a570*/  MUFU.EX2 R125, R125 ;  /* 0x0000007d007d7308 */ /* 0x000fe20000000800 */
[----:B-1----:R-:W-:-:S07]  /*a580*/  F2FP.F16.F32.PACK_AB R141, R123, R121 ;  /* 0x000000797b8d723e */ /* 0x002fce00000000ff */
[----:B------:R-:W0:Y:S08]  /*a590*/  MUFU.EX2 R213, R213 ;  /* 0x000000d500d57308 */ /* 0x000e300000000800 */
[----:B------:R-:W1:Y:S08]  /*a5a0*/  MUFU.EX2 R127, R127 ;  /* 0x0000007f007f7308 */ /* 0x000e700000000800 */
[----:B------:R-:W-:Y:S01]  /*a5b0*/  MUFU.EX2 R20, R20 ;  /* 0x0000001400147308 */ /* 0x000fe20000000800 */
[----:B0-----:R-:W-:-:S07]  /*a5c0*/  F2FP.F16.F32.PACK_AB R142, R213, R14 ;  /* 0x0000000ed58e723e */ /* 0x001fce00000000ff */
[----:B------:R-:W-:Y:S01]  /*a5d0*/  MUFU.EX2 R133, R133 ;  /* 0x0000008500857308 */ /* 0x000fe20000000800 */
[----:B-1----:R-:W-:-:S07]  /*a5e0*/  F2FP.F16.F32.PACK_AB R143, R127, R125 ;  /* 0x0000007d7f8f723e */ /* 0x002fce00000000ff */
[----:B------:R-:W-:Y:S08]  /*a5f0*/  MUFU.EX2 R215, R215 ;  /* 0x000000d700d77308 */ /* 0x000ff00000000800 */
[----:B------:R-:W-:Y:S08]  /*a600*/  MUFU.EX2 R131, R131 ;  /* 0x0000008300837308 */ /* 0x000ff00000000800 */
[----:B------:R-:W0:Y:S01]  /*a610*/  MUFU.EX2 R88, R88 ;  /* 0x0000005800587308 */ /* 0x000e220000000800 */
[----:B------:R-:W-:-:S02]  /*a620*/  WARPGROUP.DEPBAR.LE gsb0, 0x0 ;  /* 0x00008000000079c5 */ /* 0x000fc40000010000 */
[----:B------:R1:W-:Y:S01]  /*a630*/  @!P1 SYNCS.ARRIVE.TRANS64.RED.A1T0 RZ, [R95+URZ], RZ ;  /* 0x000000ff5fff99a7 */ /* 0x0003e2000810043f */
[----:B0-----:R-:W-:Y:S02]  /*a640*/  F2FP.F16.F32.PACK_AB R138, R11, R88 ;  /* 0x000000580b8a723e */ /* 0x001fe400000000ff */
[----:B------:R-:W-:Y:S02]  /*a650*/  F2FP.F16.F32.PACK_AB R136, R215, R20 ;  /* 0x00000014d788723e */ /* 0x000fe400000000ff */
[----:B------:R-:W-:Y:S01]  /*a660*/  F2FP.F16.F32.PACK_AB R137, R131, R133 ;  /* 0x000000858389723e */ /* 0x000fe200000000ff */
[----:B-1----:R-:W-:Y:S01]  /*a670*/  FFMA.FTZ R95, R0, R6, R15 ;  /* 0x00000006005f7223 */ /* 0x002fe2000001000f */
[----:B------:R-:W-:Y:S01]  /*a680*/  FADD.FTZ R6, R92, R97 ;  /* 0x000000615c067221 */ /* 0x000fe20000010000 */
[----:B------:R0:W-:Y:S02]  /*a690*/  @!P1 SYNCS.ARRIVE.TRANS64.RED.A1T0 RZ, [R99+URZ], RZ ;  /* 0x000000ff63ff99a7 */ /* 0x0001e4000810043f */
[C---:B------:R-:W-:Y:S01]  /*a6a0*/  FADD.FTZ R95, R156.reuse, R95 ;  /* 0x0000005f9c5f7221 */ /* 0x040fe20000010000 */
[----:B------:R-:W-:-:S03]  /*a6b0*/  F2FP.F16.F32.PACK_AB R156, R156, R15 ;  /* 0x0000000f9c9c723e */ /* 0x000fc600000000ff */
[----:B------:R-:W-:Y:S01]  /*a6c0*/  FADD.FTZ R106, R158, R95 ;  /* 0x0000005f9e6a7221 */ /* 0x000fe20000010000 */
[----:B------:R-:W-:Y:S01]  /*a6d0*/  FADD.FTZ R95, R159, R6 ;  /* 0x000000069f5f7221 */ /* 0x000fe20000010000 */
[C---:B------:R-:W-:Y:S02]  /*a6e0*/  F2FP.F16.F32.PACK_AB R158, R21.reuse, R158 ;  /* 0x0000009e159e723e */ /* 0x040fe400000000ff */
[----:B------:R-:W-:Y:S01]  /*a6f0*/  FADD.FTZ R97, R21, R106 ;  /* 0x0000006a15617221 */ /* 0x000fe20000010000 */
[C---:B------:R-:W-:Y:S01]  /*a700*/  FADD.FTZ R6, R94.reuse, R95 ;  /* 0x0000005f5e067221 */ /* 0x040fe20000010000 */
[----:B------:R-:W-:Y:S02]  /*a710*/  F2FP.F16.F32.PACK_AB R159, R94, R159 ;  /* 0x0000009f5e9f723e */ /* 0x000fe400000000ff */
[----:B------:R-:W-:Y:S01]  /*a720*/  FADD.FTZ R106, R152, R97 ;  /* 0x00000061986a7221 */ /* 0x000fe20000010000 */
[----:B------:R-:W-:Y:S01]  /*a730*/  FADD.FTZ R95, R153, R6 ;  /* 0x00000006995f7221 */ /* 0x000fe20000010000 */
[----:B------:R-:W-:-:S02]  /*a740*/  F2FP.F16.F32.PACK_AB R152, R93, R152 ;  /* 0x000000985d98723e */ /* 0x000fc400000000ff */
[----:B------:R-:W-:Y:S01]  /*a750*/  FADD.FTZ R97, R93, R106 ;  /* 0x0000006a5d617221 */ /* 0x000fe20000010000 */
[C---:B------:R-:W-:Y:S01]  /*a760*/  FADD.FTZ R6, R96.reuse, R95 ;  /* 0x0000005f60067221 */ /* 0x040fe20000010000 */
[----:B------:R-:W-:Y:S02]  /*a770*/  F2FP.F16.F32.PACK_AB R153, R96, R153 ;  /* 0x000000996099723e */ /* 0x000fe400000000ff */
[----:B------:R-:W-:Y:S01]  /*a780*/  FADD.FTZ R106, R154, R97 ;  /* 0x000000619a6a7221 */ /* 0x000fe20000010000 */
[----:B------:R-:W-:Y:S01]  /*a790*/  FADD.FTZ R95, R155, R6 ;  /* 0x000000069b5f7221 */ /* 0x000fe20000010000 */
[-C--:B------:R-:W-:Y:S01]  /*a7a0*/  FFMA.FTZ R6, R149, R10.reuse, -R90 ;  /* 0x0000000a95067223 */ /* 0x080fe2000001085a */
[----:B------:R-:W-:Y:S01]  /*a7b0*/  F2FP.F16.F32.PACK_AB R149, R100, R13 ;  /* 0x0000000d6495723e */ /* 0x000fe200000000ff */
[----:B------:R-:W-:Y:S01]  /*a7c0*/  FADD.FTZ R97, R145, R106 ;  /* 0x0000006a91617221 */ /* 0x000fe20000010000 */
[----:B------:R-:W-:Y:S01]  /*a7d0*/  FADD.FTZ R106, R98, R95 ;  /* 0x0000005f626a7221 */ /* 0x000fe20000010000 */
[----:B------:R-:W-:Y:S01]  /*a7e0*/  FFMA.FTZ R90, R135, R10, -R90 ;  /* 0x0000000a875a7223 */ /* 0x000fe2000001085a */
[----:B------:R1:W2:Y:S01]  /*a7f0*/  MUFU.EX2 R139, R6 ;  /* 0x00000006008b7308 */ /* 0x0002a20000000800 */
[----:B------:R-:W-:Y:S01]  /*a800*/  FADD.FTZ R108, R148, R97 ;  /* 0x00000061946c7221 */ /* 0x000fe20000010000 */
[----:B------:R-:W-:Y:S01]  /*a810*/  FADD.FTZ R15, R13, R106 ;  /* 0x0000006a0d0f7221 */ /* 0x000fe20000010000 */
[----:B------:R-:W-:-:S02]  /*a820*/  F2FP.F16.F32.PACK_AB R148, R147, R148 ;  /* 0x000000949394723e */ /* 0x000fc400000000ff */
[----:B------:R-:W-:Y:S01]  /*a830*/  FADD.FTZ R21, R147, R108 ;  /* 0x0000006c93157221 */ /* 0x000fe20000010000 */
[----:B------:R-:W-:Y:S01]  /*a840*/  FADD.FTZ R106, R100, R15 ;  /* 0x0000000f646a7221 */ /* 0x000fe20000010000 */
[----:B------:R-:W-:Y:S01]  /*a850*/  F2FP.F16.F32.PACK_AB R147, R119, R3 ;  /* 0x000000037793723e */ /* 0x000fe200000000ff */
[----:B------:R-:W3:Y:S01]  /*a860*/  MUFU.EX2 R90, R90 ;  /* 0x0000005a005a7308 */ /* 0x000ee20000000800 */
[----:B------:R-:W-:Y:S01]  /*a870*/  FADD.FTZ R108, R150, R21 ;  /* 0x00000015966c7221 */ /* 0x000fe20000010000 */
[----:B------:R-:W-:Y:S01]  /*a880*/  FADD.FTZ R15, R89, R106 ;  /* 0x0000006a590f7221 */ /* 0x000fe20000010000 */
[----:B------:R-:W-:Y:S02]  /*a890*/  F2FP.F16.F32.PACK_AB R154, R145, R154 ;  /* 0x0000009a919a723e */ /* 0x000fe400000000ff */
[C---:B------:R-:W-:Y:S01]  /*a8a0*/  FADD.FTZ R21, R151.reuse, R108 ;  /* 0x0000006c97157221 */ /* 0x040fe20000010000 */
        /* <DEDUP_REMOVED lines=16> */
[----:B------:R-:W-:Y:S01]  /*a9b0*/  F2FP.F16.F32.PACK_AB R146, R209, R146 ;  /* 0x00000092d192723e */ /* 0x000fe200000000ff */
[----:B------:R-:W-:Y:S02]  /*a9c0*/  IMAD.MOV.U32 R12, RZ, RZ, R7 ;  /* 0x000000ffff0c7224 */ /* 0x000fe400078e0007 */
[----:B------:R-:W-:Y:S01]  /*a9d0*/  FADD.FTZ R13, R211, R94 ;  /* 0x0000005ed30d7221 */ /* 0x000fe20000010000 */
[----:B------:R-:W-:-:S03]  /*a9e0*/  FADD.FTZ R92, R123, R92 ;  /* 0x0000005c7b5c7221 */ /* 0x000fc60000010000 */
[----:B------:R-:W-:Y:S01]  /*a9f0*/  FADD.FTZ R94, R14, R13 ;  /* 0x0000000d0e5e7221 */ /* 0x000fe20000010000 */
[----:B------:R-:W-:-:S03]  /*aa00*/  FADD.FTZ R92, R125, R92 ;  /* 0x0000005c7d5c7221 */ /* 0x000fc60000010000 */
[----:B------:R-:W-:Y:S01]  /*aa10*/  FADD.FTZ R3, R213, R94 ;  /* 0x0000005ed5037221 */ /* 0x000fe20000010000 */
[----:B------:R-:W-:-:S03]  /*aa20*/  FADD.FTZ R92, R127, R92 ;  /* 0x0000005c7f5c7221 */ /* 0x000fc60000010000 */
[----:B-1----:R-:W-:Y:S01]  /*aa30*/  FADD.FTZ R6, R20, R3 ;  /* 0x0000000314067221 */ /* 0x002fe20000010000 */
[----:B------:R-:W-:-:S03]  /*aa40*/  FADD.FTZ R92, R133, R92 ;  /* 0x0000005c855c7221 */ /* 0x000fc60000010000 */
[----:B------:R-:W-:Y:S01]  /*aa50*/  FADD.FTZ R3, R215, R6 ;  /* 0x00000006d7037221 */ /* 0x000fe20000010000 */
[----:B------:R-:W-:-:S03]  /*aa60*/  FADD.FTZ R92, R131, R92 ;  /* 0x0000005c835c7221 */ /* 0x000fc60000010000 */
[----:B------:R-:W-:Y:S01]  /*aa70*/  FADD.FTZ R6, R88, R3 ;  /* 0x0000000358067221 */ /* 0x000fe20000010000 */
[----:B--2---:R-:W-:Y:S01]  /*aa80*/  FADD.FTZ R92, R139, R92 ;  /* 0x0000005c8b5c7221 */ /* 0x004fe20000010000 */
[C---:B---3--:R-:W-:Y:S02]  /*aa90*/  F2FP.F16.F32.PACK_AB R139, R90.reuse, R139 ;  /* 0x0000008b5a8b723e */ /* 0x048fe400000000ff */
[----:B------:R-:W-:Y:S01]  /*aaa0*/  FADD.FTZ R6, R11, R6 ;  /* 0x000000060b067221 */ /* 0x000fe20000010000 */
[----:B------:R-:W-:Y:S01]  /*aab0*/  FADD.FTZ R3, R90, R92 ;  /* 0x0000005c5a037221 */ /* 0x000fe20000010000 */
[----:B------:R-:W-:Y:S01]  /*aac0*/  IMAD.MOV.U32 R11, RZ, RZ, R8 ;  /* 0x000000ffff0b7224 */ /* 0x000fe200078e0008 */
[----:B0-----:R-:W-:Y:S06]  /*aad0*/  @P2 BRA `(.L_x_1185) ;  /* 0xffffffdc00902947 */ /* 0x001fec000383ffff */
.L_x_1176:
[----:B------:R-:W-:-:S13]  /*aae0*/  R2UR UR4, R23 ;  /* 0x00000000170472ca */ /* 0x000fda00000e0000 */
[----:B------:R-:W-:-:S13]  /*aaf0*/  ISETP.GE.AND P2, PT, R9, UR4, PT ;  /* 0x0000000409007c0c */ /* 0x000fda000bf46270 */
[----:B------:R-:W-:Y:S05]  /*ab00*/  @!P2 BRA `(.L_x_1186) ;  /* 0x0000003000eca947 */ /* 0x000fea0003800000 */
[----:B------:R-:W-:Y:S01]  /*ab10*/  IMAD.MOV.U32 R13, RZ, RZ, R8 ;  /* 0x000000ffff0d7224 */ /* 0x000fe200078e0008 */
[----:B------:R-:W-:Y:S01]  /*ab20*/  UMOV UR7, UR36 ;  /* 0x0000002400077c82 */ /* 0x000fe20008000000 */
[----:B------:R-:W-:Y:S01]  /*ab30*/  IMAD.MOV.U32 R12, RZ, RZ, R7 ;  /* 0x000000ffff0c7224 */ /* 0x000fe200078e0007 */
[----:B------:R-:W-:Y:S01]  /*ab40*/  UMOV UR4, UR37 ;  /* 0x0000002500047c82 */ /* 0x000fe20008000000 */
[----:B------:R-:W-:Y:S01]  /*ab50*/  ULDC UR39, c[0x0][0x9e4] ;  /* 0x0002790000277ab9 */ /* 0x000fe20000000800 */
[----:B------:R-:W-:Y:S01]  /*ab60*/  ULDC UR5, c[0x0][0x9d8] ;  /* 0x0002760000057ab9 */ /* 0x000fe20000000800 */
[----:B------:R-:W-:-:S05]  /*ab70*/  ULDC UR50, c[0x0][0x9e0] ;  /* 0x0002780000327ab9 */ /* 0x000fca0000000800 */
.L_x_1203:
[----:B------:R-:W-:-:S04]  /*ab80*/  UIADD3 UR37, UR4, 0x1, URZ ;  /* 0x0000000104257890 */ /* 0x000fc8000fffe03f */
[----:B------:R-:W-:-:S04]  /*ab90*/  UISETP.NE.AND UP2, UPT, UR37, 0x2, UPT ;  /* 0x000000022500788c */ /* 0x000fc8000bf45270 */
[----:B------:R-:W-:Y:S02]  /*aba0*/  USEL UR36, URZ, 0x1, UP2 ;  /* 0x000000013f247887 */ /* 0x000fe40009000000 */
[----:B------:R-:W-:Y:S02]  /*abb0*/  USEL UR37, UR37, URZ, UP2 ;  /* 0x0000003f25257287 */ /* 0x000fe40009000000 */
[----:B------:R-:W-:Y:S01]  /*abc0*/  ULOP3.LUT UR36, UR7, UR36, URZ, 0x3c, !UPT ;  /* 0x0000002407247292 */ /* 0x000fe2000f8e3c3f */
[----:B------:R-:W-:Y:S11]  /*abd0*/  @!P0 BRA `(.L_x_1187) ;  /* 0x0000000000048947 */ /* 0x000ff60003800000 */
[----:B------:R-:W-:Y:S01]  /*abe0*/  BPT.TRAP 0x1 ;  /* 0x000000040000795c */ /* 0x000fe20000300000 */
.L_x_1187:
[----:B------:R-:W-:Y:S01]  /*abf0*/  ULEA UR6, UR37, UR38, 0x3 ;  /* 0x0000002625067291 */ /* 0x000fe2000f8e183f */
[----:B------:R-:W-:-:S05]  /*ac00*/  IMAD.U32 R7, RZ, RZ, UR36 ;  /* 0x00000024ff077e24 */ /* 0x000fca000f8e00ff */
[----:B------:R-:W-:-:S04]  /*ac10*/  SHF.L.U32 R7, R7, 0x1f, RZ ;  /* 0x0000001f07077819 */ /* 0x000fc800000006ff */
[----:B------:R0:W1:Y:S01]  /*ac20*/  SYNCS.PHASECHK.TRANS64.TRYWAIT P2, [UR6+0x2a830], R7 ;  /* 0x02a83007ff0075a7 */ /* 0x0000620008040146 */
[----:B------:R-:W-:Y:S05]  /*ac30*/  @!P0 BRA `(.L_x_1188) ;  /* 0x0000000000048947 */ /* 0x000fea0003800000 */
[----:B------:R-:W-:Y:S01]  /*ac40*/  BPT.TRAP 0x1 ;  /* 0x000000040000795c */ /* 0x000fe20000300000 */
.L_x_1188:
[----:B-1----:R-:W-:Y:S05]  /*ac50*/  @P2 BRA `(.L_x_1189) ;  /* 0x0000000000082947 */ /* 0x002fea0003800000 */
[----:B------:R-:W1:Y:S02]  /*ac60*/  SYNCS.PHASECHK.TRANS64.TRYWAIT P2, [UR6+0x2a830], R7 ;  /* 0x02a83007ff0075a7 */ /* 0x000e640008040146 */
[----:B-1----:R-:W-:Y:S05]  /*ac70*/  @!P2 BRA `(.L_x_1190) ;  /* 0x000000e80048a947 */ /* 0x002fea0003800000 */
.L_x_1189:
        /* <DEDUP_REMOVED lines=135> */
.L_x_1191:
[----:B------:R-:W-:Y:S01]  /*b4f0*/  ULEA UR10, UR4, UR38, 0x3 ;  /* 0x00000026040a7291 */ /* 0x000fe2000f8e183f */
[----:B------:R-:W-:-:S05]  /*b500*/  IMAD.U32 R0, RZ, RZ, UR7 ;  /* 0x00000007ff007e24 */ /* 0x000fca000f8e00ff */
[----:B------:R-:W-:-:S04]  /*b510*/  SHF.L.U32 R0, R0, 0x1f, RZ ;  /* 0x0000001f00007819 */ /* 0x000fc800000006ff */
[----:B------:R2:W3:Y:S01]  /*b520*/  SYNCS.PHASECHK.TRANS64.TRYWAIT P2, [UR10+0x2a850], R0 ;  /* 0x02a85000ff0075a7 */ /* 0x0004e2000804014a */
[----:B------:R-:W-:Y:S05]  /*b530*/  @!P0 BRA `(.L_x_1192) ;  /* 0x0000000000048947 */ /* 0x000fea0003800000 */
[----:B------:R-:W-:Y:S01]  /*b540*/  BPT.TRAP 0x1 ;  /* 0x000000040000795c */ /* 0x000fe20000300000 */
.L_x_1192:
[----:B---3--:R-:W-:Y:S05]  /*b550*/  @P2 BRA `(.L_x_1193) ;  /* 0x0000000000082947 */ /* 0x008fea0003800000 */
[----:B------:R-:W3:Y:S02]  /*b560*/  SYNCS.PHASECHK.TRANS64.TRYWAIT P2, [UR10+0x2a850], R0 ;  /* 0x02a85000ff0075a7 */ /* 0x000ee4000804014a */
[----:B---3--:R-:W-:Y:S05]  /*b570*/  @!P2 BRA `(.L_x_1194) ;  /* 0x000000e00020a947 */ /* 0x008fea0003800000 */
.L_x_1193:
[----:B------:R-:W-:Y:S01]  /*b580*/  UIADD3 UR6, UR38, 0x400, URZ ;  /* 0x0000040026067890 */ /* 0x000fe2000fffe03f */
[----:B------:R-:W-:Y:S01]  /*b590*/  WARPGROUP.ARRIVE ;  /* 0x00000000000079c5 */ /* 0x000fe20000000000 */
[----:B------:R-:W-:Y:S01]  /*b5a0*/  UMOV UR7, 0x40000040 ;  /* 0x4000004000077882 */ /* 0x000fe20000000000 */
[----:B------:R-:W-:Y:S01]  /*b5b0*/  PLOP3.LUT P2, PT, PT, PT, UP0, 0x80, 0x0 ;  /* 0x000000000000781c */ /* 0x000fe20003f4f008 */
[----:B------:R-:W-:Y:S01]  /*b5c0*/  USHF.R.U32.HI UR6, URZ, 0x4, UR6 ;  /* 0x000000043f067899 */ /* 0x000fe20008011606 */
[----:B------:R-:W-:Y:S01]  /*b5d0*/  PLOP3.LUT P3, PT, PT, PT, UP0, 0x80, 0x0 ;  /* 0x000000000000781c */ /* 0x000fe20003f6f008 */
[----:B------:R-:W-:Y:S02]  /*b5e0*/  IMAD.U32 R11, RZ, RZ, UR37 ;  /* 0x00000025ff0b7e24 */ /* 0x000fe4000f8e00ff */
[----:B------:R-:W-:Y:S01]  /*b5f0*/  FMUL.FTZ R14, R95, UR5 ;  /* 0x000000055f0e7c20 */ /* 0x000fe20008410000 */
[----:B------:R-:W-:Y:S01]  /*b600*/  ULOP3.LUT UR6, UR6, 0x3fff, URZ, 0xc0, !UPT ;  /* 0x00003fff06067892 */ /* 0x000fe2000f8ec03f */
[----:B------:R-:W-:Y:S01]  /*b610*/  FMUL.FTZ R95, R115, UR5 ;  /* 0x00000005735f7c20 */ /* 0x000fe20008410000 */
[----:B0-2---:R-:W-:Y:S01]  /*b620*/  FMUL.FTZ R0, R90, UR5 ;  /* 0x000000055a007c20 */ /* 0x005fe20008410000 */
[----:B------:R-:W-:Y:S01]  /*b630*/  FMUL.FTZ R90, R106, UR5 ;  /* 0x000000056a5a7c20 */ /* 0x000fe20008410000 */
[----:B------:R-:W-:Y:S01]  /*b640*/  ULOP3.LUT UR6, UR6, 0x3000000, URZ, 0xfc, !UPT ;  /* 0x0300000006067892 */ /* 0x000fe2000f8efc3f */
[----:B-1----:R-:W-:Y:S01]  /*b650*/  FMUL.FTZ R7, R88, UR5 ;  /* 0x0000000558077c20 */ /* 0x002fe20008410000 */
        /* <DEDUP_REMOVED lines=25> */
[----:B------:R-:W0:Y:S08]  /*b7f0*/  MUFU.TANH R7, R7 ;  /* 0x0000000700077308 */ /* 0x000e300000002400 */
        /* <DEDUP_REMOVED lines=63> */
[----:B------:R-:W-:Y:S01]  /*bbf0*/  @UP0 ULDC UR4, c[0x0][0x44c] ;  /* 0x0001130000040ab9 */ /* 0x000fe20000000800 */
[----:B------:R-:W-:Y:S01]  /*bc00*/  FMUL.FTZ R109, R113, UR5 ;  /* 0x00000005716d7c20 */ /* 0x000fe20008410000 */
[----:B------:R-:W-:Y:S01]  /*bc10*/  @P2 IMAD.HI.U32 R10, R114, UR4, RZ ;  /* 0x00000004720a2c27 */ /* 0x000fe2000f8e00ff */
[----:B------:R-:W-:-:S03]  /*bc20*/  @UP0 ULDC UR4, c[0x0][0x450] ;  /* 0x0001140000040ab9 */ /* 0x000fc60000000800 */
[----:B------:R-:W-:Y:S01]  /*bc30*/  FMUL.FTZ R145, R92, UR5 ;  /* 0x000000055c917c20 */ /* 0x000fe20008410000 */
[----:B------:R-:W-:Y:S01]  /*bc40*/  FMUL.FTZ R113, R121, UR5 ;  /* 0x0000000579717c20 */ /* 0x000fe20008410000 */
[----:B------:R-:W-:Y:S01]  /*bc50*/  FMUL.FTZ R146, R93, UR5 ;  /* 0x000000055d927c20 */ /* 0x000fe20008410000 */
[----:B------:R-:W-:Y:S01]  /*bc60*/  @P3 SHF.R.U32.HI R114, RZ, UR4, R10 ;  /* 0x00000004ff723c19 */ /* 0x000fe2000801160a */
[----:B------:R-:W-:Y:S01]  /*bc70*/  FMUL.FTZ R92, R110, UR5 ;  /* 0x000000056e5c7c20 */ /* 0x000fe20008410000 */
[----:B------:R-:W-:Y:S01]  /*bc80*/  @!P1 LEA R10, R11, UR38, 0x3 ;  /* 0x000000260b0a9c11 */ /* 0x000fe2000f8e18ff */
[----:B------:R-:W-:Y:S01]  /*bc90*/  FMUL.FTZ R121, R125, UR5 ;  /* 0x000000057d797c20 */ /* 0x000fe20008410000 */
[----:B------:R-:W-:Y:S01]  /*bca0*/  FMUL.FTZ R110, R116, UR5 ;  /* 0x00000005746e7c20 */ /* 0x000fe20008410000 */
[----:B------:R-:W5:Y:S01]  /*bcb0*/  SHFL.IDX PT, R115, R114, RZ, 0x1c1f ;  /* 0x001c1fff72737589 */ /* 0x000f6200000e0000 */
[----:B------:R-:W-:Y:S01]  /*bcc0*/  FMUL.FTZ R125, R129, UR5 ;  /* 0x00000005817d7c20 */ /* 0x000fe20008410000 */
[----:B------:R-:W-:-:S02]  /*bcd0*/  @!P1 VIADD R10, R10, 0x2a840 ;  /* 0x0002a8400a0a9836 */ /* 0x000fc40000000000 */
[----:B------:R-:W-:Y:S01]  /*bce0*/  FMUL.FTZ R93, R130, UR5 ;  /* 0x00000005825d7c20 */ /* 0x000fe20008410000 */
[----:B------:R-:W-:Y:S01]  /*bcf0*/  PLOP3.LUT P2, PT, PT, PT, UP1, 0x40, 0x0 ;  /* 0x000000000000781c */ /* 0x000fe20003f4e818 */
[----:B------:R-:W0:Y:S01]  /*bd00*/  MUFU.TANH R144, R144 ;  /* 0x0000009000907308 */ /* 0x000e220000002400 */
[----:B------:R-:W-:Y:S01]  /*bd10*/  IMAD.IADD R116, R151, 0x1, -R18 ;  /* 0x0000000197747824 */ /* 0x000fe200078e0a12 */
[----:B------:R-:W-:-:S06]  /*bd20*/  @!P1 PRMT R10, RZ, 0x654, R10 ;  /* 0x00000654ff0a9816 */ /* 0x000fcc000000000a */
        /* <DEDUP_REMOVED lines=17> */
[----:B------:R-:W-:-:S03]  /*be40*/  FMUL.FTZ R127, R132, UR5 ;  /* 0x00000005847f7c20 */ /* 0x000fc60008410000 */
[----:B------:R-:W-:Y:S01]  /*be50*/  HGMMA.64x128x16.F32 R24, R136, gdesc[UR4].tnspB, R24, gsb0 ;  /* 0x41e0000488187df0 */ /* 0x000fe20008000818 */
[----:B------:R-:W0:Y:S08]  /*be60*/  MUFU.TANH R140, R140 ;  /* 0x0000008c008c7308 */ /* 0x000e300000002400 */
[----:B------:R-:W0:Y:S08]  /*be70*/  MUFU.TANH R104, R104 ;  /* 0x0000006800687308 */ /* 0x000e300000002400 */
[----:B------:R-:W0:Y:S01]  /*be80*/  MUFU.TANH R127, R127 ;  /* 0x0000007f007f7308 */ /* 0x000e220000002400 */
[----:B------:R-:W-:-:S02]  /*be90*/  WARPGROUP.DEPBAR.LE gsb0, 0x0 ;  /* 0x00008000000079c5 */ /* 0x000fc40000010000 */
[----:B------:R1:W-:Y:S02]  /*bea0*/  @!P1 SYNCS.ARRIVE.TRANS64.RED.A1T0 RZ, [R10+URZ], RZ ;  /* 0x000000ff0aff99a7 */ /* 0x0003e4000810043f */
[----:B-1----:R-:W-:-:S04]  /*beb0*/  IADD3 R10, -R18, 0x1, R151 ;  /* 0x00000001120a7810 */ /* 0x002fc80007ffe197 */
        /* <DEDUP_REMOVED lines=18> */
.L_x_1197:
[----:B------:R-:W-:-:S05]  /*bfe0*/  IMAD.U32 R117, RZ, RZ, UR39 ;  /* 0x00000027ff757e24 */ /* 0x000fca000f8e00ff */
[----:B------:R-:W-:-:S13]  /*bff0*/  ISETP.NE.AND P2, PT, R117, 0x1, PT ;  /* 0x000000017500780c */ /* 0x000fda0003f45270 */
[----:B------:R-:W0:Y:S02]  /*c000*/  @P2 LDC.64 R10, c[0x0][0x9e8] ;  /* 0x00027a00ff0a2b82 */ /* 0x000e240000000a00 */
[----:B0-----:R-:W-:-:S05]  /*c010*/  @P2 IMAD.HI.U32 R10, R115, R10, RZ ;  /* 0x0000000a730a2227 */ /* 0x001fca00078e00ff */
[----:B------:R-:W-:-:S07]  /*c020*/  @P2 SHF.R.U32.HI R115, RZ, R11, R10 ;  /* 0x0000000bff732219 */ /* 0x000fce000001160a */
.L_x_1198:
[----:B------:R-:W-:Y:S05]  /*c030*/  BSYNC B0 ;  /* 0x0000000000007941 */ /* 0x000fea0003800000 */
.L_x_1196:
[----:B------:R-:W-:-:S05]  /*c040*/  IMAD R115, R115, R117, R116 ;  /* 0x0000007573737224 */ /* 0x000fca00078e0274 */
[----:B------:R-:W-:Y:S02]  /*c050*/  VIADDMNMX R118, R115, R117, R118, PT ;  /* 0x0000007573767246 */ /* 0x000fe40003800176 */
[----:B------:R-:W-:-:S07]  /*c060*/  VIMNMX R120, R120, R115, !PT ;  /* 0x0000007378787248 */ /* 0x000fce0007fe0100 */
.L_x_1195:
        /* <DEDUP_REMOVED lines=133> */
.L_x_1201:
[----:B------:R-:W-:-:S05]  /*c8c0*/  IMAD.U32 R114, RZ, RZ, UR39 ;  /* 0x00000027ff727e24 */ /* 0x000fca000f8e00ff */
[----:B------:R-:W-:-:S13]  /*c8d0*/  ISETP.NE.AND P6, PT, R114, 0x1, PT ;  /* 0x000000017200780c */ /* 0x000fda0003fc5270 */
[----:B------:R-:W0:Y:S02]  /*c8e0*/  @P6 LDC.64 R10, c[0x0][0x9e8] ;  /* 0x00027a00ff0a6b82 */ /* 0x000e240000000a00 */
[----:B0-----:R-:W-:-:S05]  /*c8f0*/  @P6 IMAD.HI.U32 R10, R7, R10, RZ ;  /* 0x0000000a070a6227 */ /* 0x001fca00078e00ff */
[----:B------:R-:W-:-:S07]  /*c900*/  @P6 SHF.R.U32.HI R7, RZ, R11, R10 ;  /* 0x0000000bff076219 */ /* 0x000fce000001160a */
.L_x_1202:
[----:B------:R-:W-:Y:S05]  /*c910*/  BSYNC B0 ;  /* 0x0000000000007941 */ /* 0x000fea0003800000 */
.L_x_1200:
[----:B------:R-:W-:-:S05]  /*c920*/  IMAD R7, R7, R114, R116 ;  /* 0x0000007207077224 */ /* 0x000fca00078e0274 */
[----:B------:R-:W-:Y:S02]  /*c930*/  VIADDMNMX R106, R7, R114, R106, PT ;  /* 0x00000072076a7246 */ /* 0x000fe4000380016a */
[----:B------:R-:W-:-:S07]  /*c940*/  VIMNMX R108, R108, R7, !PT ;  /* 0x000000076c6c7248 */ /* 0x000fce0007fe0100 */
.L_x_1199:
[C---:B------:R-:W-:Y:S01]  /*c950*/  ISETP.GT.AND P2, PT, R108.reuse, 0x1, !P2 ;  /* 0x000000016c00780c */ /* 0x040fe20005744270 */
[----:B------:R-:W0:Y:S01]  /*c960*/  LDC R10, c[0x0][0x988] ;  /* 0x00026200ff0a7b82 */ /* 0x000e220000000800 */
[----:B------:R-:W-:Y:S01]  /*c970*/  ISETP.GT.AND P3, PT, R108, 0x8, !P3 ;  /* 0x000000086c00780c */ /* 0x000fe20005f64270 */
[----:B------:R-:W-:Y:S01]  /*c980*/  UMOV UR7, UR36 ;  /* 0x0000002400077c82 */ /* 0x000fe20008000000 */
        /* <DEDUP_REMOVED lines=86> */
[----:B------:R-:W-:Y:S02]  /*cef0*/  ISETP.GT.AND P2, PT, R108, 0x39, !P2 ;  /* 0x000000396c00780c */ /* 0x000fe40005744270 */
[----:B------:R-:W-:Y:S01]  /*cf00*/  R2UR UR4, R23 ;  /* 0x00000000170472ca */ /* 0x000fe200000e0000 */
        /* <DEDUP_REMOVED lines=52> */
[----:B------:R-:W-:Y:S01]  /*d250*/  FFMA.FTZ R111, R113, R10, -R0 ;  /* 0x0000000a716f7223 */ /* 0x000fe20000010800 */
        /* <DEDUP_REMOVED lines=30> */
[----:B------:R-:W-:-:S04]  /*d440*/  FMNMX.FTZ R8, R103, R8, !PT ;  /* 0x0000000867087209 */ /* 0x000fc80007810000 */
[----:B------:R-:W-:-:S03]  /*d450*/  FMNMX.FTZ R8, R215, R8, !PT ;  /* 0x00000008d7087209 */ /* 0x000fc60007810000 */
[----:B------:R-:W3:Y:S01]  /*d460*/  MUFU.EX2 R135, R135 ;  /* 0x0000008700877308 */ /* 0x000ee20000000800 */
[----:B------:R-:W-:-:S04]  /*d470*/  FMNMX.FTZ R8, R139, R8, !PT ;  /* 0x000000088b087209 */ /* 0x000fc80007810000 */
[----:B------:R-:W-:-:S03]  /*d480*/  FMNMX.FTZ R8, R131, R8, !PT ;  /* 0x0000000883087209 */ /* 0x000fc60007810000 */
[----:B------:R-:W4:Y:S01]  /*d490*/  MUFU.EX2 R152, R152 ;  /* 0x0000009800987308 */ /* 0x000f220000000800 */
[----:B------:R-:W-:-:S04]  /*d4a0*/  FMNMX.FTZ R8, R97, R8, !PT ;  /* 0x0000000861087209 */ /* 0x000fc80007810000 */
[----:B------:R-:W-:-:S03]  /*d4b0*/  FMNMX.FTZ R8, R129, R8, !PT ;  /* 0x0000000881087209 */ /* 0x000fc60007810000 */
[----:B------:R-:W5:Y:S02]  /*d4c0*/  MUFU.EX2 R137, R137 ;  /* 0x0000008900897308 */ /* 0x000f640000000800 */
[----:B------:R-:W0:Y:S06]  /*d4d0*/  SHFL.BFLY PT, R143, R8, 0x2, 0x1f ;  /* 0x0c401f00088f7f89 */ /* 0x000e2c00000e0000 */
[----:B------:R-:W5:Y:S08]  /*d4e0*/  MUFU.EX2 R154, R154 ;  /* 0x0000009a009a7308 */ /* 0x000f700000000800 */
        /* <DEDUP_REMOVED lines=14> */
[----:B------:R-:W-:Y:S01]  /*d5d0*/  FSEL R2, R8, RZ, P2 ;  /* 0x000000ff08027208 */ /* 0x000fe20001000000 */
[-CC-:B------:R-:W-:Y:S01]  /*d5e0*/  FFMA.FTZ R12, R213, R10.reuse, -R90.reuse ;  /* 0x0000000ad50c7223 */ /* 0x180fe2000001085a */
[-CC-:B------:R-:W-:Y:S01]  /*d5f0*/  FFMA.FTZ R14, R151, R10.reuse, -R90.reuse ;  /* 0x0000000a970e7223 */ /* 0x180fe2000001085a */
[--C-:B------:R-:W-:Y:S01]  /*d600*/  FFMA.FTZ R151, R89, R10, -R90.reuse ;  /* 0x0000000a59977223 */ /* 0x100fe2000001085a */
[----:B------:R-:W-:Y:S01]  /*d610*/  FFMA.FTZ R89, R0, R6, R217 ;  /* 0x0000000600597223 */ /* 0x000fe200000100d9 */
[----:B------:R-:W-:Y:S01]  /*d620*/  FADD.FTZ R13, -R2, R13 ;  /* 0x0000000d020d7221 */ /* 0x000fe20000010100 */
[----:B------:R-:W-:Y:S01]  /*d630*/  MUFU.EX2 R119, R119 ;  /* 0x0000007700777308 */ /* 0x000fe20000000800 */
[-CC-:B------:R-:W-:Y:S01]  /*d640*/  FFMA.FTZ R121, R211, R10.reuse, -R90.reuse ;  /* 0x0000000ad3797223 */ /* 0x180fe2000001085a */
[----:B-1----:R-:W-:Y:S01]  /*d650*/  FADD.FTZ R89, R156, R89 ;  /* 0x000000599c597221 */ /* 0x002fe20000010000 */
[-C--:B------:R-:W-:Y:S01]  /*d660*/  FMUL.FTZ R13, R13, R10.reuse ;  /* 0x0000000a0d0d7220 */ /* 0x080fe20000410000 */
[-CC-:B------:R-:W-:Y:S01]  /*d670*/  FFMA.FTZ R20, R157, R10.reuse, -R90.reuse ;  /* 0x0000000a9d147223 */ /* 0x180fe2000001085a */
[-CC-:B------:R-:W-:Y:S01]  /*d680*/  FFMA.FTZ R145, R21, R10.reuse, -R90.reuse ;  /* 0x0000000a15917223 */ /* 0x180fe2000001085a */
[----:B--2---:R-:W-:Y:S01]  /*d690*/  FADD.FTZ R6, R158, R89 ;  /* 0x000000599e067221 */ /* 0x004fe20000010000 */
[-CC-:B------:R-:W-:Y:S01]  /*d6a0*/  FFMA.FTZ R123, R209, R10.reuse, -R90.reuse ;  /* 0x0000000ad17b7223 */ /* 0x180fe2000001085a */
[----:B------:R5:W0:Y:S01]  /*d6b0*/  MUFU.EX2 R2, R13 ;  /* 0x0000000d00027308 */ /* 0x000a220000000800 */
[-C--:B------:R-:W-:Y:S01]  /*d6c0*/  FFMA.FTZ R88, R153, R10.reuse, -R90 ;  /* 0x0000000a99587223 */ /* 0x080fe2000001085a */
[----:B---3--:R-:W-:Y:S01]  /*d6d0*/  FADD.FTZ R21, R135, R6 ;  /* 0x0000000687157221 */ /* 0x008fe20000010000 */
[-CC-:B------:R-:W-:Y:S01]  /*d6e0*/  FFMA.FTZ R125, R207, R10.reuse, -R90.reuse ;  /* 0x0000000acf7d7223 */ /* 0x180fe2000001085a */
[-CC-:B------:R-:W-:Y:S01]  /*d6f0*/  FFMA.FTZ R149, R155, R10.reuse, -R90.reuse ;  /* 0x0000000a9b957223 */ /* 0x180fe2000001085a */
[-CC-:B------:R-:W-:Y:S01]  /*d700*/  FFMA.FTZ R92, R159, R10.reuse, -R90.reuse ;  /* 0x0000000a9f5c7223 */ /* 0x180fe2000001085a */
[----:B----4-:R-:W-:Y:S01]  /*d710*/  FADD.FTZ R6, R152, R21 ;  /* 0x0000001598067221 */ /* 0x010fe20000010000 */
[-CC-:B------:R-:W-:Y:S01]  /*d720*/  FFMA.FTZ R147, R15, R10.reuse, -R90.reuse ;  /* 0x0000000a0f937223 */ /* 0x180fe2000001085a */
[----:B------:R-:W1:Y:S01]  /*d730*/  MUFU.EX2 R12, R12 ;  /* 0x0000000c000c7308 */ /* 0x000e620000000800 */
[----:B------:R-:W-:Y:S01]  /*d740*/  FFMA.FTZ R94, R91, R10, -R90 ;  /* 0x0000000a5b5e7223 */ /* 0x000fe2000001085a */
[----:B-----5:R-:W-:Y:S01]  /*d750*/  FADD.FTZ R13, R137, R6 ;  /* 0x00000006890d7221 */ /* 0x020fe20000010000 */
[----:B------:R-:W-:-:S02]  /*d760*/  IMAD.U32 R21, RZ, RZ, UR10 ;  /* 0x0000000aff157e24 */ /* 0x000fc4000f8e00ff */
[-CC-:B------:R-:W-:Y:S01]  /*d770*/  FFMA.FTZ R96, R95, R10.reuse, -R90.reuse ;  /* 0x0000000a5f607223 */ /* 0x180fe2000001085a */
[-CC-:B------:R-:W-:Y:S01]  /*d780*/  FFMA.FTZ R11, R11, R10.reuse, -R90.reuse ;  /* 0x0000000a0b0b7223 */ /* 0x180fe2000001085a */
[----:B------:R-:W-:Y:S01]  /*d790*/  FADD.FTZ R100, R154, R13 ;  /* 0x0000000d9a647221 */ /* 0x000fe20000010000 */
[----:B------:R-:W-:Y:S01]  /*d7a0*/  @!P1 VIADD R21, R21, 0x2a860 ;  /* 0x0002a86015159836 */ /* 0x000fe20000000000 */
[----:B------:R-:W2:Y:S01]  /*d7b0*/  MUFU.EX2 R14, R14 ;  /* 0x0000000e000e7308 */ /* 0x000ea20000000800 */
[----:B0-----:R-:W-:Y:S01]  /*d7c0*/  FFMA.FTZ R3, R2, R3, R119 ;  /* 0x0000000302037223 */ /* 0x001fe20000010077 */
[-CC-:B------:R-:W-:Y:S01]  /*d7d0*/  FFMA.FTZ R98, R99, R10.reuse, -R90.reuse ;  /* 0x0000000a63627223 */ /* 0x180fe2000001085a */
[-CC-:B------:R-:W-:Y:S01]  /*d7e0*/  FFMA.FTZ R103, R103, R10.reuse, -R90.reuse ;  /* 0x0000000a67677223 */ /* 0x180fe2000001085a */
[----:B------:R-:W-:Y:S01]  /*d7f0*/  @!P1 PRMT R21, RZ, 0x654, R21 ;  /* 0x00000654ff159816 */ /* 0x000fe20000000015 */
[-CC-:B------:R-:W-:Y:S01]  /*d800*/  FFMA.FTZ R215, R215, R10.reuse, -R90.reuse ;  /* 0x0000000ad7d77223 */ /* 0x180fe2000001085a */
[-CC-:B------:R-:W-:Y:S01]  /*d810*/  FFMA.FTZ R139, R139, R10.reuse, -R90.reuse ;  /* 0x0000000a8b8b7223 */ /* 0x180fe2000001085a */
[-CC-:B------:R-:W-:Y:S01]  /*d820*/  FFMA.FTZ R131, R131, R10.reuse, -R90.reuse ;  /* 0x0000000a83837223 */ /* 0x180fe2000001085a */
[----:B------:R-:W0:Y:S01]  /*d830*/  MUFU.EX2 R121, R121 ;  /* 0x0000007900797308 */ /* 0x000e220000000800 */
[----:B-1----:R-:W-:Y:S01]  /*d840*/  FADD.FTZ R3, R12, R3 ;  /* 0x000000030c037221 */ /* 0x002fe20000010000 */
[----:B------:R1:W-:Y:S01]  /*d850*/  @!P1 SYNCS.ARRIVE.TRANS64.RED.A1T0 RZ, [R21+URZ], RZ ;  /* 0x000000ff15ff99a7 */ /* 0x0003e2000810043f */
[----:B------:R-:W-:Y:S01]  /*d860*/  FFMA.FTZ R97, R97, R10, -R90 ;  /* 0x0000000a61617223 */ /* 0x000fe2000001085a */
[----:B------:R-:W-:Y:S01]  /*d870*/  ISETP.GT.AND P2, PT, R9, UR4, PT ;  /* 0x0000000409007c0c */ /* 0x000fe2000bf44270 */
[----:B------:R-:W-:Y:S01]  /*d880*/  UMOV UR4, UR37 ;  /* 0x0000002500047c82 */ /* 0x000fe20008000000 */
[----:B------:R-:W-:Y:S01]  /*d890*/  F2FP.F16.F32.PACK_AB R154, R141, R154 ;  /* 0x0000009a8d9a723e */ /* 0x000fe200000000ff */
[----:B------:R-:W-:Y:S01]  /*d8a0*/  VIADD R9, R9, 0xffffffff ;  /* 0xffffffff09097836 */ /* 0x000fe20000000000 */
[----:B------:R-:W3:Y:S01]  /*d8b0*/  MUFU.EX2 R20, R20 ;  /* 0x0000001400147308 */ /* 0x000ee20000000800 */
[----:B--2---:R-:W-:Y:S01]  /*d8c0*/  FADD.FTZ R6, R14, R3 ;  /* 0x000000030e067221 */ /* 0x004fe20000010000 */
[----:B------:R-:W-:Y:S01]  /*d8d0*/  FADD.FTZ R3, R141, R100 ;  /* 0x000000648d037221 */ /* 0x000fe20000010000 */
[----:B------:R-:W-:-:S02]  /*d8e0*/  F2FP.F16.F32.PACK_AB R152, R137, R152 ;  /* 0x000000988998723e */ /* 0x000fc400000000ff */
[----:B------:R-:W-:Y:S01]  /*d8f0*/  F2FP.F16.F32.PACK_AB R157, R12, R119 ;  /* 0x000000770c9d723e */ /* 0x000fe200000000ff */
[----:B------:R-:W-:Y:S01]  /*d900*/  FADD.FTZ R100, R148, R3 ;  /* 0x0000000394647221 */ /* 0x000fe20000010000 */
[-C--:B------:R-:W-:Y:S01]  /*d910*/  FFMA.FTZ R3, R101, R10.reuse, -R90 ;  /* 0x0000000a65037223 */ /* 0x080fe2000001085a */
[----:B------:R-:W2:Y:S01]  /*d920*/  MUFU.EX2 R123, R123 ;  /* 0x0000007b007b7308 */ /* 0x000ea20000000800 */
[----:B0-----:R-:W-:Y:S01]  /*d930*/  FADD.FTZ R13, R121, R6 ;  /* 0x00000006790d7221 */ /* 0x001fe20000010000 */
[----:B------:R-:W-:Y:S01]  /*d940*/  FADD.FTZ R15, R93, R100 ;  /* 0x000000645d0f7221 */ /* 0x000fe20000010000 */
[----:B------:R-:W-:Y:S01]  /*d950*/  FFMA.FTZ R90, R129, R10, -R90 ;  /* 0x0000000a815a7223 */ /* 0x000fe2000001085a */
[----:B------:R-:W-:Y:S01]  /*d960*/  F2FP.F16.F32.PACK_AB R156, R156, R217 ;  /* 0x000000d99c9c723e */ /* 0x000fe200000000ff */
[----:B------:R-:W-:Y:S02]  /*d970*/  IMAD.MOV.U32 R12, RZ, RZ, R7 ;  /* 0x000000ffff0c7224 */ /* 0x000fe400078e0007 */
[----:B------:R-:W-:Y:S01]  /*d980*/  FADD.FTZ R100, R150, R15 ;  /* 0x0000000f96647221 */ /* 0x000fe20000010000 */
[----:B------:R-:W-:Y:S01]  /*d990*/  F2FP.F16.F32.PACK_AB R158, R135, R158 ;  /* 0x0000009e879e723e */ /* 0x000fe200000000ff */
[----:B------:R-:W0:Y:S01]  /*d9a0*/  MUFU.EX2 R88, R88 ;  /* 0x0000005800587308 */ /* 0x000e220000000800 */
[----:B---3--:R-:W-:Y:S01]  /*d9b0*/  FADD.FTZ R6, R20, R13 ;  /* 0x0000000d14067221 */ /* 0x008fe20000010000 */
[----:B------:R-:W-:-:S02]  /*d9c0*/  F2FP.F16.F32.PACK_AB R148, R93, R148 ;  /* 0x000000945d94723e */ /* 0x000fc400000000ff */
[----:B------:R-:W-:Y:S02]  /*d9d0*/  F2FP.F16.F32.PACK_AB R150, R107, R150 ;  /* 0x000000966b96723e */ /* 0x000fe400000000ff */
[----:B------:R-:W-:Y:S02]  /*d9e0*/  F2FP.F16.F32.PACK_AB R159, R121, R14 ;  /* 0x0000000e799f723e */ /* 0x000fe400000000ff */
        /* <DEDUP_REMOVED lines=36> */
[----:B------:R-:W-:-:S03]  /*dc30*/  FADD.FTZ R6, R94, R11 ;  /* 0x0000000b5e067221 */ /* 0x000fc60000010000 */
        /* <DEDUP_REMOVED lines=12> */
[----:B---3--:R-:W-:Y:S01]  /*dd00*/  FADD.FTZ R100, R136, R13 ;  /* 0x0000000d88647221 */ /* 0x008fe20000010000 */
[----:B------:R-:W-:-:S06]  /*dd10*/  IMAD.MOV.U32 R13, RZ, RZ, R8 ;  /* 0x000000ffff0d7224 */ /* 0x000fcc00078e0008 */
[----:B------:R-:W2:Y:S01]  /*dd20*/  MUFU.EX2 R138, R138 ;  /* 0x0000008a008a7308 */ /* 0x000ea20000000800 */
[----:B0-----:R-:W-:Y:S01]  /*dd30*/  FADD.FTZ R6, R3, R6 ;  /* 0x0000000603067221 */ /* 0x001fe20000010000 */
[----:B------:R-:W-:-:S03]  /*dd40*/  F2FP.F16.F32.PACK_AB R141, R21, R3 ;  /* 0x00000003158d723e */ /* 0x000fc600000000ff */
[----:B------:R-:W-:-:S03]  /*dd50*/  FADD.FTZ R6, R21, R6 ;  /* 0x0000000615067221 */ /* 0x000fc60000010000 */
        /* <DEDUP_REMOVED lines=22> */
.L_x_1186:
        /* <DEDUP_REMOVED lines=67> */
.L_x_1204:
[----:B------:R-:W-:Y:S01]  /*e2f0*/  ULEA UR5, UR37, UR38, 0x3 ;  /* 0x0000002625057291 */ /* 0x000fe2000f8e183f */
[----:B------:R-:W-:-:S05]  /*e300*/  IMAD.U32 R0, RZ, RZ, UR36 ;  /* 0x00000024ff007e24 */ /* 0x000fca000f8e00ff */
[----:B------:R-:W-:-:S04]  /*e310*/  SHF.L.U32 R0, R0, 0x1f, RZ ;  /* 0x0000001f00007819 */ /* 0x000fc800000006ff */
[----:B------:R0:W1:Y:S01]  /*e320*/  SYNCS.PHASECHK.TRANS64.TRYWAIT P2, [UR5+0x2a850], R0 ;  /* 0x02a85000ff0075a7 */ /* 0x0000620008040145 */
[----:B------:R-:W-:Y:S05]  /*e330*/  @!P0 BRA `(.L_x_1205) ;  /* 0x0000000000048947 */ /* 0x000fea0003800000 */
[----:B------:R-:W-:Y:S01]  /*e340*/  BPT.TRAP 0x1 ;  /* 0x000000040000795c */ /* 0x000fe20000300000 */
.L_x_1205:
[----:B-1----:R-:W-:Y:S05]  /*e350*/  @P2 BRA `(.L_x_1206) ;  /* 0x0000000000082947 */ /* 0x002fea0003800000 */
[----:B------:R-:W1:Y:S02]  /*e360*/  SYNCS.PHASECHK.TRANS64.TRYWAIT P0, [UR5+0x2a850], R0 ;  /* 0x02a85000ff0075a7 */ /* 0x000e640008000145 */
[----:B-1----:R-:W-:Y:S05]  /*e370*/  @!P0 BRA `(.L_x_1207) ;  /* 0x000000b000b88947 */ /* 0x002fea0003800000 */
.L_x_1206:
[----:B------:R-:W-:Y:S01]  /*e380*/  UIADD3 UR38, UR38, 0x400, URZ ;  /* 0x0000040026267890 */ /* 0x000fe2000fffe03f */
[----:B------:R-:W-:Y:S01]  /*e390*/  WARPGROUP.ARRIVE ;  /* 0x00000000000079c5 */ /* 0x000fe20000000000 */
[----:B------:R-:W-:Y:S01]  /*e3a0*/  UMOV UR7, 0x40000040 ;  /* 0x4000004000077882 */ /* 0x000fe20000000000 */
[----:B-1----:R-:W1:Y:S01]  /*e3b0*/  SHFL.BFLY PT, R5, R6, 0x2, 0x1f ;  /* 0x0c401f0006057f89 */ /* 0x002e6200000e0000 */
[----:B------:R-:W-:Y:S01]  /*e3c0*/  USHF.R.U32.HI UR38, URZ, 0x4, UR38 ;  /* 0x000000043f267899 */ /* 0x000fe20008011626 */
[----:B------:R-:W-:Y:S01]  /*e3d0*/  IMAD.MOV.U32 R4, RZ, RZ, RZ ;  /* 0x000000ffff047224 */ /* 0x000fe200078e00ff */
[----:B------:R-:W-:Y:S01]  /*e3e0*/  R2UR UR8, R182 ;  /* 0x00000000b60872ca */ /* 0x000fe200000e0000 */
[----:B0-----:R-:W0:Y:S01]  /*e3f0*/  SHFL.BFLY PT, R0, R3, 0x2, 0x1f ;  /* 0x0c401f0003007f89 */ /* 0x001e2200000e0000 */
[----:B------:R-:W-:Y:S01]  /*e400*/  ULOP3.LUT UR38, UR38, 0x3fff, URZ, 0xc0, !UPT ;  /* 0x00003fff26267892 */ /* 0x000fe2000f8ec03f */
[----:B------:R-:W-:-:S03]  /*e410*/  IMAD.MOV.U32 R92, RZ, RZ, -0x800000 ;  /* 0xff800000ff5c7424 */ /* 0x000fc600078e00ff */
[----:B------:R-:W-:-:S04]  /*e420*/  ULOP3.LUT UR4, UR38, 0x3000000, URZ, 0xfc, !UPT ;  /* 0x0300000026047892 */ /* 0x000fc8000f8efc3f */
[----:B------:R-:W-:Y:S02]  /*e430*/  UIMAD UR4, UR37, 0x600, UR4 ;  /* 0x00000600250478a4 */ /* 0x000fe4000f8e0204 */
[----:B------:R-:W-:Y:S02]  /*e440*/  UIADD3 UR37, UR37, 0x1, URZ ;  /* 0x0000000125257890 */ /* 0x000fe4000fffe03f */
[----:B------:R-:W-:Y:S02]  /*e450*/  UIADD3 UR8, UR8, 0x1, URZ ;  /* 0x0000000108087890 */ /* 0x000fe4000fffe03f */
[----:B------:R-:W-:Y:S01]  /*e460*/  UISETP.NE.AND UP0, UPT, UR37, 0x2, UPT ;  /* 0x000000022500788c */ /* 0x000fe2000bf05270 */
[----:B------:R-:W-:Y:S02]  /*e470*/  UMOV UR6, UR4 ;  /* 0x0000000400067c82 */ /* 0x000fe40008000000 */
[----:B------:R-:W-:Y:S01]  /*e480*/  HGMMA.64x128x16.F32 R24, R156, gdesc[UR4].tnspB, R24, gsb0 ;  /* 0x41e000049c187df0 */ /* 0x000fe20008000818 */
[----:B------:R-:W-:Y:S01]  /*e490*/  UIADD3 UR6, UR4, 0x80, URZ ;  /* 0x0000008004067890 */ /* 0x000fe2000fffe03f */
[----:B-1----:R-:W-:Y:S01]  /*e4a0*/  FADD.FTZ R5, R5, R6 ;  /* 0x0000000605057221 */ /* 0x002fe20000010000 */
[----:B------:R-:W-:Y:S01]  /*e4b0*/  UMOV UR7, 0x40000040 ;  /* 0x4000004000077882 */ /* 0x000fe20000000000 */
[----:B------:R-:W-:-:S02]  /*e4c0*/  IMAD.U32 R182, RZ, RZ, UR8 ;  /* 0x00000008ffb67e24 */ /* 0x000fc4000f8e00ff */
[----:B0-----:R-:W-:Y:S01]  /*e4d0*/  FADD.FTZ R2, R0, R3 ;  /* 0x0000000300027221 */ /* 0x001fe20000010000 */
[----:B------:R-:W-:Y:S01]  /*e4e0*/  USEL UR37, UR37, URZ, UP0 ;  /* 0x0000003f25257287 */ /* 0x000fe20008000000 */
[----:B------:R-:W0:Y:S04]  /*e4f0*/  SHFL.BFLY PT, R0, R5, 0x1, 0x1f ;  /* 0x0c201f0005007f89 */ /* 0x000e2800000e0000 */
[----:B------:R-:W1:Y:S01]  /*e500*/  SHFL.BFLY PT, R9, R2, 0x1, 0x1f ;  /* 0x0c201f0002097f89 */ /* 0x000e6200000e0000 */
[----:B0-----:R-:W-:Y:S01]  /*e510*/  FADD.FTZ R12, R5, R0 ;  /* 0x00000000050c7221 */ /* 0x001fe20000010000 */
[----:B------:R-:W-:Y:S02]  /*e520*/  IMAD.U32 R5, RZ, RZ, UR5 ;  /* 0x00000005ff057e24 */ /* 0x000fe4000f8e00ff */
[----:B------:R-:W-:-:S02]  /*e530*/  IMAD.MOV.U32 R0, RZ, RZ, -0x800000 ;  /* 0xff800000ff007424 */ /* 0x000fc400078e00ff */
[----:B-1----:R-:W-:Y:S01]  /*e540*/  FADD.FTZ R13, R2, R9 ;  /* 0x00000009020d7221 */ /* 0x002fe20000010000 */
[----:B------:R-:W-:Y:S01]  /*e550*/  FSETP.NE.FTZ.AND P0, PT, R12, RZ, PT ;  /* 0x000000ff0c00720b */ /* 0x000fe20003f15000 */
[----:B------:R-:W-:Y:S02]  /*e560*/  @!P1 VIADD R5, R5, 0x2a860 ;  /* 0x0002a86005059836 */ /* 0x000fe40000000000 */
[----:B------:R-:W-:Y:S01]  /*e570*/  IMAD.MOV.U32 R9, RZ, RZ, RZ ;  /* 0x000000ffff097224 */ /* 0x000fe200078e00ff */
        /* <DEDUP_REMOVED lines=34> */
[----:B------:R-:W-:-:S04]  /*e7a0*/  USEL UR4, URZ, 0x1, UP0 ;  /* 0x000000013f047887 */ /* 0x000fc80008000000 */
[----:B------:R-:W-:Y:S01]  /*e7b0*/  ULOP3.LUT UR36, UR36, UR4, URZ, 0x3c, !UPT ;  /* 0x0000000424247292 */ /* 0x000fe2000f8e3c3f */
        /* <DEDUP_REMOVED lines=69> */
.L_x_1137:
[----:B------:R-:W0:Y:S01]  /*ec10*/  S2R R5, SR_CgaCtaId ;  /* 0x0000000000057919 */ /* 0x000e220000008800 */
[----:B------:R-:W-:Y:S01]  /*ec20*/  MOV R16, 0x400 ;  /* 0x0000040000107802 */ /* 0x000fe20000000f00 */
[----:B------:R-:W-:Y:S01]  /*ec30*/  BSSY B0, `(.L_x_1208) ;  /* 0x0000312000007945 */ /* 0x000fe20003800000 */
[----:B------:R-:W-:Y:S02]  /*ec40*/  BAR.SYNC.DEFER_BLOCKING 0x5, 0x180 ;  /* 0x0146000000007b1d */ /* 0x000fe40000010000 */
[----:B0-----:R-:W-:-:S05]  /*ec50*/  LEA R16, R5, R16, 0x18 ;  /* 0x0000001005107211 */ /* 0x001fca00078ec0ff */
[----:B------:R-:W0:Y:S02]  /*ec60*/  LDS.128 R4, [R16+0x2a8d0] ;  /* 0x02a8d00010047984 */ /* 0x000e240000000c00 */
[----:B0-----:R-:W-:Y:S02]  /*ec70*/  R2UR UR5, R5 ;  /* 0x00000000050572ca */ /* 0x001fe400000e0000 */
[----:B------:R-:W-:Y:S02]  /*ec80*/  R2UR UR6, R6 ;  /* 0x00000000060672ca */ /* 0x000fe400000e0000 */
[----:B------:R-:W-:Y:S01]  /*ec90*/  R2UR UR7, R7 ;  /* 0x00000000070772ca */ /* 0x000fe200000e0000 */
[----:B------:R-:W-:Y:S06]  /*eca0*/  BAR.ARV 0x4, 0x180 ;  /* 0x0106000000007b1d */ /* 0x000fec0000002000 */
[----:B------:R-:W-:Y:S08]  /*ecb0*/  @P0 BRA `(.L_x_1209) ;  /* 0x0000002000ac0947 */ /* 0x000ff00003800000 */
[----:B------:R-:W0:Y:S01]  /*ecc0*/  S2R R5, SR_SWINHI ;  /* 0x0000000000057919 */ /* 0x000e220000002f00 */
[----:B------:R-:W-:Y:S01]  /*ecd0*/  R2UR UR12, R181 ;  /* 0x00000000b50c72ca */ /* 0x000fe200000e0000 */
[----:B------:R-:W-:Y:S01]  /*ece0*/  ULDC.64 UR10, c[0x0][0xc00] ;  /* 0x00030000000a7ab9 */ /* 0x000fe20000000a00 */
[----:B------:R-:W-:Y:S01]  /*ecf0*/  ULDC.64 UR8, c[0x0][0xc00] ;  /* 0x0003000000087ab9 */ /* 0x000fe20000000a00 */
[----:B------:R-:W-:Y:S01]  /*ed00*/  ULDC.64 UR16, c[0x0][0x208] ;  /* 0x0000820000107ab9 */ /* 0x000fe20000000a00 */
[----:B------:R-:W-:Y:S02]  /*ed10*/  R2UR UR14, R162 ;  /* 0x00000000a20e72ca */ /* 0x000fe400000e0000 */
[----:B------:R-:W-:Y:S02]  /*ed20*/  R2UR UR13, R163 ;  /* 0x00000000a30d72ca */ /* 0x000fe400000e0000 */
[----:B------:R-:W-:-:S05]  /*ed30*/  R2UR UR20, R164 ;  /* 0x00000000a41472ca */ /* 0x000fca00000e0000 */
[----:B------:R-:W-:Y:S01]  /*ed40*/  UIMAD.WIDE UR8, UR12, 0x4, UR8 ;  /* 0x000000040c0878a5 */ /* 0x000fe2000f8e0208 */
[----:B------:R-:W-:Y:S02]  /*ed50*/  MOV R82, R16 ;  /* 0x0000001000527202 */ /* 0x000fe40000000f00 */
[----:B0-----:R-:W-:-:S03]  /*ed60*/  MOV R83, R5 ;  /* 0x0000000500537202 */ /* 0x001fc60000000f00 */
[----:B------:R-:W-:-:S03]  /*ed70*/  IMAD.WIDE R4, R201, 0x2, R82 ;  /* 0x00000002c9047825 */ /* 0x000fc600078e0252 */
[C---:B------:R-:W-:Y:S02]  /*ed80*/  LOP3.LUT R7, R4.reuse, 0x380, RZ, 0xc0, !PT ;  /* 0x0000038004077812 */ /* 0x040fe400078ec0ff */
[C---:B------:R-:W-:Y:S02]  /*ed90*/  IADD3 R8, P5, R4.reuse, 0x40, RZ ;  /* 0x0000004004087810 */ /* 0x040fe40007fbe0ff */
[----:B------:R-:W-:Y:S02]  /*eda0*/  SHF.R.U64 R7, R7, 0x3, RZ ;  /* 0x0000000307077819 */ /* 0x000fe400000012ff */
[C---:B------:R-:W-:Y:S01]  /*edb0*/  IADD3 R17, P6, R4.reuse, 0x20, RZ ;  /* 0x0000002004117810 */ /* 0x040fe20007fde0ff */
[--C-:B------:R-:W-:Y:S01]  /*edc0*/  IMAD.X R27, RZ, RZ, R5.reuse, P5 ;  /* 0x000000ffff1b7224 */ /* 0x100fe200028e0605 */
[C---:B------:R-:W-:Y:S02]  /*edd0*/  IADD3 R23, P4, R4.reuse, 0x60, RZ ;  /* 0x0000006004177810 */ /* 0x040fe40007f9e0ff */
[C---:B------:R-:W-:Y:S01]  /*ede0*/  IADD3 R31, P3, R4.reuse, 0x4000, RZ ;  /* 0x00004000041f7810 */ /* 0x040fe20007f7e0ff */
[--C-:B------:R-:W-:Y:S01]  /*edf0*/  IMAD.X R29, RZ, RZ, R5.reuse, P6 ;  /* 0x000000ffff1d7224 */ /* 0x100fe200030e0605 */
[C---:B------:R-:W-:Y:S01]  /*ee00*/  IADD3 R93, P2, R4.reuse, 0x4020, RZ ;  /* 0x00004020045d7810 */ /* 0x040fe20007f5e0ff */
[--C-:B------:R-:W-:Y:S01]  /*ee10*/  IMAD.X R25, RZ, RZ, R5.reuse, P4 ;  /* 0x000000ffff197224 */ /* 0x100fe200020e0605 */
[C---:B------:R-:W-:Y:S01]  /*ee20*/  IADD3 R97, P1, R4.reuse, 0x4040, RZ ;  /* 0x0000404004617810 */ /* 0x040fe20007f3e0ff */
[--C-:B------:R-:W-:Y:S01]  /*ee30*/  IMAD.X R15, RZ, RZ, R5.reuse, P3 ;  /* 0x000000ffff0f7224 */ /* 0x100fe200018e0605 */
[----:B------:R-:W-:Y:S01]  /*ee40*/  BAR.SYNC.DEFER_BLOCKING 0x1, 0x100 ;  /* 0x0044000000007b1d */ /* 0x000fe20000010000 */
[----:B------:R-:W-:Y:S01]  /*ee50*/  IADD3 R30, P0, R4, 0x4060, RZ ;  /* 0x00004060041e7810 */ /* 0x000fe20007f1e0ff */
[--C-:B------:R-:W-:Y:S01]  /*ee60*/  IMAD.X R13, RZ, RZ, R5.reuse, P2 ;  /* 0x000000ffff0d7224 */ /* 0x100fe200010e0605 */
[----:B------:R-:W-:Y:S01]  /*ee70*/  LOP3.LUT R4, R7, R4, RZ, 0x3c, !PT ;  /* 0x0000000407047212 */ /* 0x000fe200078e3cff */
[--C-:B------:R-:W-:Y:S01]  /*ee80*/  IMAD.X R11, RZ, RZ, R5.reuse, P1 ;  /* 0x000000ffff0b7224 */ /* 0x100fe200008e0605 */
[----:B------:R-:W-:Y:S01]  /*ee90*/  LOP3.LUT R7, R8, 0x380, RZ, 0xc0, !PT ;  /* 0x0000038008077812 */ /* 0x000fe200078ec0ff */
[----:B------:R-:W-:Y:S01]  /*eea0*/  IMAD.X R9, RZ, RZ, R5, P0 ;  /* 0x000000ffff097224 */ /* 0x000fe200000e0605 */
[----:B------:R-:W-:-:S02]  /*eeb0*/  LOP3.LUT R10, R23, 0x380, RZ, 0xc0, !PT ;  /* 0x00000380170a7812 */ /* 0x000fc400078ec0ff */
[----:B------:R-:W-:Y:S02]  /*eec0*/  LOP3.LUT R6, R17, 0x380, RZ, 0xc0, !PT ;  /* 0x0000038011067812 */ /* 0x000fe400078ec0ff */
[----:B------:R-:W-:Y:S02]  /*eed0*/  SHF.R.U64 R7, R7, 0x3, RZ ;  /* 0x0000000307077819 */ /* 0x000fe400000012ff */
[----:B------:R-:W-:Y:S02]  /*eee0*/  SHF.R.U64 R10, R10, 0x3, RZ ;  /* 0x000000030a0a7819 */ /* 0x000fe400000012ff */
[----:B------:R-:W-:Y:S02]  /*eef0*/  LOP3.LUT R12, R31, 0x380, RZ, 0xc0, !PT ;  /* 0x000003801f0c7812 */ /* 0x000fe400078ec0ff */
[----:B------:R-:W-:Y:S02]  /*ef00*/  SHF.R.U64 R6, R6, 0x3, RZ ;  /* 0x0000000306067819 */ /* 0x000fe400000012ff */
[----:B------:R-:W-:-:S02]  /*ef10*/  LOP3.LUT R26, R7, R8, RZ, 0x3c, !PT ;  /* 0x00000008071a7212 */ /* 0x000fc400078e3cff */
[----:B------:R-:W-:Y:S02]  /*ef20*/  LOP3.LUT R8, R93, 0x380, RZ, 0xc0, !PT ;  /* 0x000003805d087812 */ /* 0x000fe400078ec0ff */
[----:B------:R-:W-:Y:S02]  /*ef30*/  LOP3.LUT R24, R10, R23, RZ, 0x3c, !PT ;  /* 0x000000170a187212 */ /* 0x000fe400078e3cff */
[----:B------:R-:W-:Y:S02]  /*ef40*/  SHF.R.U64 R12, R12, 0x3, RZ ;  /* 0x000000030c0c7819 */ /* 0x000fe400000012ff */
[----:B------:R-:W-:Y:S02]  /*ef50*/  LOP3.LUT R28, R6, R17, RZ, 0x3c, !PT ;  /* 0x00000011061c7212 */ /* 0x000fe400078e3cff */
[----:B------:R-:W-:Y:S02]  /*ef60*/  LOP3.LUT R10, R97, 0x380, RZ, 0xc0, !PT ;  /* 0x00000380610a7812 */ /* 0x000fe400078ec0ff */
[----:B------:R-:W-:-:S02]  /*ef70*/  LOP3.LUT R17, R30, 0x380, RZ, 0xc0, !PT ;  /* 0x000003801e117812 */ /* 0x000fc400078ec0ff */
[----:B------:R-:W-:Y:S02]  /*ef80*/  SHF.R.U64 R8, R8, 0x3, RZ ;  /* 0x0000000308087819 */ /* 0x000fe400000012ff */
[----:B------:R-:W-:Y:S02]  /*ef90*/  LOP3.LUT R14, R12, R31, RZ, 0x3c, !PT ;  /* 0x0000001f0c0e7212 */ /* 0x000fe400078e3cff */
[----:B------:R-:W-:Y:S02]  /*efa0*/  SHF.R.U64 R10, R10, 0x3, RZ ;  /* 0x000000030a0a7819 */ /* 0x000fe400000012ff */
[----:B------:R-:W-:Y:S02]  /*efb0*/  SHF.R.U64 R17, R17, 0x3, RZ ;  /* 0x0000000311117819 */ /* 0x000fe400000012ff */
[----:B------:R-:W-:Y:S02]  /*efc0*/  LOP3.LUT R12, R8, R93, RZ, 0x3c, !PT ;  /* 0x0000005d080c7212 */ /* 0x000fe400078e3cff */
[----:B------:R-:W-:-:S02]  /*efd0*/  MOV R23, R4 ;  /* 0x0000000400177202 */ /* 0x000fc40000000f00 */
[----:B------:R-:W-:Y:S02]  /*efe0*/  F2FP.F16.F32.PACK_AB R4, R3, R2 ;  /* 0x000000020304723e */ /* 0x000fe400000000ff */
[----:B------:R-:W-:Y:S02]  /*eff0*/  F2FP.F16.F32.PACK_AB R5, R89, R88 ;  /* 0x000000585905723e */ /* 0x000fe400000000ff */
[----:B------:R-:W-:Y:S02]  /*f000*/  F2FP.F16.F32.PACK_AB R6, R21, R20 ;  /* 0x000000141506723e */ /* 0x000fe400000000ff */
[----:B------:R-:W-:Y:S02]  /*f010*/  F2FP.F16.F32.PACK_AB R7, R91, R90 ;  /* 0x0000005a5b07723e */ /* 0x000fe400000000ff */
[----:B------:R-:W-:Y:S02]  /*f020*/  LOP3.LUT R10, R10, R97, RZ, 0x3c, !PT ;  /* 0x000000610a0a7212 */ /* 0x000fe400078e3cff */
[----:B------:R-:W-:Y:S01]  /*f030*/  LOP3.LUT R8, R17, R30, RZ, 0x3c, !PT ;  /* 0x0000001e11087212 */ /* 0x000fe200078e3cff */
[----:B------:R0:W-:Y:S01]  /*f040*/  STSM.16.M88.4 [R23], R4 ;  /* 0x0000000417007844 */ /* 0x0001e20000000200 */
[----:B------:R-:W-:-:S02]  /*f050*/  MOV R97, R14 ;  /* 0x0000000e00617202 */ /* 0x000fc40000000f00 */
[----:B------:R-:W-:Y:S02]  /*f060*/  MOV R96, R12 ;  /* 0x0000000c00607202 */ /* 0x000fe40000000f00 */
[----:B------:R-:W-:Y:S02]  /*f070*/  MOV R99, R28 ;  /* 0x0000001c00637202 */ /* 0x000fe40000000f00 */
[----:B------:R-:W-:Y:S02]  /*f080*/  MOV R98, R26 ;  /* 0x0000001a00627202 */ /* 0x000fe40000000f00 */
[----:B------:R-:W-:Y:S02]  /*f090*/  MOV R17, R24 ;  /* 0x0000001800117202 */ /* 0x000fe40000000f00 */
[----:B------:R-:W-:Y:S02]  /*f0a0*/  F2FP.F16.F32.PACK_AB R12, R33, R32 ;  /* 0x00000020210c723e */ /* 0x000fe400000000ff */
[----:B------:R-:W-:-:S02]  /*f0b0*/  F2FP.F16.F32.PACK_AB R13, R35, R34 ;  /* 0x00000022230d723e */ /* 0x000fc400000000ff */
[----:B------:R-:W-:Y:S02]  /*f0c0*/  F2FP.F16.F32.PACK_AB R14, R37, R36 ;  /* 0x00000024250e723e */ /* 0x000fe400000000ff */
[----:B------:R-:W-:Y:S02]  /*f0d0*/  F2FP.F16.F32.PACK_AB R15, R39, R38 ;  /* 0x00000026270f723e */ /* 0x000fe400000000ff */
[----:B------:R-:W-:Y:S02]  /*f0e0*/  F2FP.F16.F32.PACK_AB R24, R41, R40 ;  /* 0x000000282918723e */ /* 0x000fe400000000ff */
[----:B------:R-:W-:Y:S01]  /*f0f0*/  F2FP.F16.F32.PACK_AB R25, R43, R42 ;  /* 0x0000002a2b19723e */ /* 0x000fe200000000ff */
[----:B------:R-:W-:Y:S01]  /*f100*/  STSM.16.M88.4 [R99], R12 ;  /* 0x0000000c63007844 */ /* 0x000fe20000000200 */
[----:B------:R-:W-:Y:S02]  /*f110*/  F2FP.F16.F32.PACK_AB R26, R45, R44 ;  /* 0x0000002c2d1a723e */ /* 0x000fe400000000ff */
[----:B------:R-:W-:-:S02]  /*f120*/  F2FP.F16.F32.PACK_AB R27, R47, R46 ;  /* 0x0000002e2f1b723e */ /* 0x000fc400000000ff */
[----:B------:R-:W-:Y:S02]  /*f130*/  F2FP.F16.F32.PACK_AB R28, R49, R48 ;  /* 0x00000030311c723e */ /* 0x000fe400000000ff */
[----:B------:R-:W-:Y:S01]  /*f140*/  F2FP.F16.F32.PACK_AB R29, R51, R50 ;  /* 0x00000032331d723e */ /* 0x000fe200000000ff */
[----:B------:R-:W-:Y:S01]  /*f150*/  STSM.16.M88.4 [R98], R24 ;  /* 0x0000001862007844 */ /* 0x000fe20000000200 */
[----:B------:R-:W-:Y:S02]  /*f160*/  F2FP.F16.F32.PACK_AB R30, R53, R52 ;  /* 0x00000034351e723e */ /* 0x000fe400000000ff */
[----:B------:R-:W-:Y:S02]  /*f170*/  F2FP.F16.F32.PACK_AB R31, R55, R54 ;  /* 0x00000036371f723e */ /* 0x000fe400000000ff */
[----:B------:R-:W-:Y:S02]  /*f180*/  MOV R93, R10 ;  /* 0x0000000a005d7202 */ /* 0x000fe40000000f00 */
[----:B0-----:R-:W-:Y:S01]  /*f190*/  MOV R23, R8 ;  /* 0x0000000800177202 */ /* 0x001fe20000000f00 */
[----:B------:R0:W-:Y:S01]  /*f1a0*/  STSM.16.M88.4 [R17], R28 ;  /* 0x0000001c11007844 */ /* 0x0001e20000000200 */
[----:B------:R-:W-:-:S02]  /*f1b0*/  F2FP.F16.F32.PACK_AB R4, R57, R56 ;  /* 0x000000383904723e */ /* 0x000fc400000000ff */
[----:B------:R-:W-:Y:S02]  /*f1c0*/  F2FP.F16.F32.PACK_AB R5, R59, R58 ;  /* 0x0000003a3b05723e */ /* 0x000fe400000000ff */
[----:B------:R-:W-:Y:S02]  /*f1d0*/  F2FP.F16.F32.PACK_AB R6, R61, R60 ;  /* 0x0000003c3d06723e */ /* 0x000fe400000000ff */
[----:B------:R-:W-:Y:S02]  /*f1e0*/  F2FP.F16.F32.PACK_AB R7, R63, R62 ;  /* 0x0000003e3f07723e */ /* 0x000fe400000000ff */
[----:B------:R-:W-:Y:S02]  /*f1f0*/  F2FP.F16.F32.PACK_AB R8, R65, R64 ;  /* 0x000000404108723e */ /* 0x000fe400000000ff */
[----:B------:R-:W-:Y:S01]  /*f200*/  F2FP.F16.F32.PACK_AB R9, R67, R66 ;  /* 0x000000424309723e */ /* 0x000fe200000000ff */
[----:B------:R-:W-:Y:S01]  /*f210*/  STSM.16.M88.4 [R97], R4 ;  /* 0x0000000461007844 */ /* 0x000fe20000000200 */
[----:B------:R-:W-:-:S02]  /*f220*/  F2FP.F16.F32.PACK_AB R10, R69, R68 ;  /* 0x00000044450a723e */ /* 0x000fc400000000ff */
[----:B------:R-:W-:Y:S01]  /*f230*/  F2FP.F16.F32.PACK_AB R11, R71, R70 ;  /* 0x00000046470b723e */ /* 0x000fe200000000ff */
[----:B0-----:R-:W-:Y:S01]  /*f240*/  IMAD.U32 R28, RZ, RZ, UR8 ;  /* 0x00000008ff1c7e24 */ /* 0x001fe2000f8e00ff */
[----:B------:R-:W-:Y:S01]  /*f250*/  F2FP.F16.F32.PACK_AB R12, R73, R72 ;  /* 0x00000048490c723e */ /* 0x000fe200000000ff */
[----:B------:R-:W-:Y:S01]  /*f260*/  IMAD.U32 R29, RZ, RZ, UR9 ;  /* 0x00000009ff1d7e24 */ /* 0x000fe2000f8e00ff */
[----:B------:R-:W-:Y:S01]  /*f270*/  F2FP.F16.F32.PACK_AB R13, R75, R74 ;  /* 0x0000004a4b0d723e */ /* 0x000fe200000000ff */
[----:B------:R-:W-:Y:S01]  /*f280*/  STSM.16.M88.4 [R96], R8 ;  /* 0x0000000860007844 */ /* 0x000fe20000000200 */
[----:B------:R-:W-:Y:S01]  /*f290*/  F2FP.F16.F32.PACK_AB R14, R77, R76 ;  /* 0x0000004c4d0e723e */ /* 0x000fe200000000ff */
[----:B------:R-:W0:Y:S01]  /*f2a0*/  LDC.64 R30, c[0x0][0xc08] ;  /* 0x00030200ff1e7b82 */ /* 0x000e220000000a00 */
[----:B------:R-:W-:Y:S02]  /*f2b0*/  F2FP.F16.F32.PACK_AB R15, R79, R78 ;  /* 0x0000004e4f0f723e */ /* 0x000fe400000000ff */
[----:B------:R-:W-:-:S02]  /*f2c0*/  F2FP.F16.F32.PACK_AB R24, R81, R80 ;  /* 0x000000505118723e */ /* 0x000fc400000000ff */
[----:B------:R-:W-:Y:S01]  /*f2d0*/  F2FP.F16.F32.PACK_AB R25, R95, R94 ;  /* 0x0000005e5f19723e */ /* 0x000fe200000000ff */
[----:B------:R-:W-:Y:S01]  /*f2e0*/  STSM.16.M88.4 [R93], R12 ;  /* 0x0000000c5d007844 */ /* 0x000fe20000000200 */
[----:B------:R-:W-:Y:S02]  /*f2f0*/  F2FP.F16.F32.PACK_AB R26, R85, R84 ;  /* 0x00000054551a723e */ /* 0x000fe400000000ff */
[----:B------:R-:W-:Y:S02]  /*f300*/  F2FP.F16.F32.PACK_AB R27, R87, R86 ;  /* 0x00000056571b723e */ /* 0x000fe400000000ff */
[----:B------:R-:W-:-:S03]  /*f310*/  ISETP.NE.U32.AND P0, PT, RZ, UR10, PT ;  /* 0x0000000aff007c0c */ /* 0x000fc6000bf05070 */
[----:B------:R1:W-:Y:S01]  /*f320*/  STSM.16.M88.4 [R23], R24 ;  /* 0x0000001817007844 */ /* 0x0003e20000000200 */
[----:B------:R-:W-:Y:S01]  /*f330*/  BAR.SYNC.DEFER_BLOCKING 0x1, 0x100 ;  /* 0x0044000000007b1d */ /* 0x000fe20000010000 */
[----:B------:R-:W-:-:S07]  /*f340*/  ISETP.NE.AND.EX P0, PT, RZ, UR11, PT, P0 ;  /* 0x0000000bff007c0c */ /* 0x000fce000bf05300 */
[----:B-1----:R-:W1:Y:S06]  /*f350*/  LDC R23, c[0x0][0xbe8] ;  /* 0x0002fa00ff177b82 */ /* 0x002e6c0000000800 */
[----:B------:R-:W2:Y:S01]  /*f360*/  @P0 LDG.E R17, desc[UR16][R28.64] ;  /* 0x000000101c110981 */ /* 0x000ea2000c1e1900 */
[----:B0-----:R-:W-:Y:S02]  /*f370*/  ISETP.NE.U32.AND P1, PT, R30, RZ, PT ;  /* 0x000000ff1e00720c */ /* 0x001fe40003f25070 */
[----:B------:R-:W-:-:S11]  /*f380*/  R2UR UR4, R31 ;  /* 0x000000001f0472ca */ /* 0x000fd600000e0000 */
[----:B------:R-:W-:Y:S02]  /*f390*/  VOTEU.ANY UP0, P1 ;  /* 0x00000000003f7886 */ /* 0x000fe40000800100 */
[----:B------:R-:W-:Y:S01]  /*f3a0*/  UISETP.NE.AND.EX UP0, UPT, UR4, URZ, UPT, UP0 ;  /* 0x0000003f0400728c */ /* 0x000fe2000bf05300 */
[----:B-1----:R-:W-:Y:S02]  /*f3b0*/  ISETP.NE.AND P1, PT, R23, 0x1, PT ;  /* 0x000000011700780c */ /* 0x002fe40003f25270 */
[----:B------:R-:W-:Y:S02]  /*f3c0*/  ULDC UR4, c[0x0][0xa88] ;  /* 0x0002a20000047ab9 */ /* 0x000fe40000000800 */
[----:B------:R-:W-:Y:S01]  /*f3d0*/  IMAD.U32 R8, RZ, RZ, UR4 ;  /* 0x00000004ff087e24 */ /* 0x000fe2000f8e00ff */
[----:B------:R-:W-:Y:S01]  /*f3e0*/  PLOP3.LUT P4, PT, PT, PT, UP0, 0x80, 0x0 ;  /* 0x000000000000781c */ /* 0x000fe20003f8f008 */
[----:B------:R-:W-:-:S04]  /*f3f0*/  ULDC UR4, c[0x0][0xad4] ;  /* 0x0002b50000047ab9 */ /* 0x000fc80000000800 */
[----:B------:R-:W-:Y:S02]  /*f400*/  @UP0 ULDC.64 UR8, c[0x0][0xc08] ;  /* 0x0003020000080ab9 */ /* 0x000fe40000000a00 */
[----:B------:R-:W-:Y:S01]  /*f410*/  @UP0 UIMAD.WIDE UR8, UR12, 0x4, UR8 ;  /* 0x000000040c0808a5 */ /* 0x000fe2000f8e0208 */
[----:B------:R-:W0:Y:S01]  /*f420*/  @P1 LDC R6, c[0x0][0xbec] ;  /* 0x0002fb00ff061b82 */ /* 0x000e220000000800 */
[----:B------:R-:W-:-:S04]  /*f430*/  UISETP.NE.AND UP0, UPT, UR14, URZ, UPT ;  /* 0x0000003f0e00728c */ /* 0x000fc8000bf05270 */
[----:B------:R-:W-:Y:S01]  /*f440*/  USEL UR4, UR14, UR4, UP0 ;  /* 0x000000040e047287 */ /* 0x000fe20008000000 */
[----:B------:R-:W-:Y:S02]  /*f450*/  IMAD.U32 R4, RZ, RZ, UR8 ;  /* 0x00000008ff047e24 */ /* 0x000fe4000f8e00ff */
[----:B------:R-:W1:Y:S01]  /*f460*/  @P1 LDC R9, c[0x0][0xbf0] ;  /* 0x0002fc00ff091b82 */ /* 0x000e620000000800 */
[----:B------:R-:W-:Y:S01]  /*f470*/  UISETP.GT.AND UP1, UPT, UR4, 0x1, UPT ;  /* 0x000000010400788c */ /* 0x000fe2000bf24270 */
[----:B------:R-:W-:Y:S01]  /*f480*/  IMAD.U32 R5, RZ, RZ, UR9 ;  /* 0x00000009ff057e24 */ /* 0x000fe2000f8e00ff */
[----:B------:R-:W-:Y:S02]  /*f490*/  UMOV UR19, 0x9b8 ;  /* 0x000009b800137882 */ /* 0x000fe40000000000 */
[----:B------:R-:W-:Y:S02]  /*f4a0*/  USEL UR19, UR19, 0x978, UP1 ;  /* 0x0000097813137887 */ /* 0x000fe40008800000 */
[----:B------:R-:W-:Y:S01]  /*f4b0*/  UISETP.NE.U32.AND UP0, UPT, UR10, URZ, UPT ;  /* 0x0000003f0a00728c */ /* 0x000fe2000bf05070 */
[----:B------:R-:W-:Y:S01]  /*f4c0*/  VIADD R11, R19, UR60 ;  /* 0x0000003c130b7c36 */ /* 0x000fe20008000000 */
[----:B------:R-:W-:Y:S01]  /*f4d0*/  USHF.R.S32.HI UR10, URZ, 0x1f, UR12 ;  /* 0x0000001f3f0a7899 */ /* 0x000fe2000801140c */
[----:B------:R0:W5:Y:S01]  /*f4e0*/  @P4 LDG.E R8, desc[UR16][R4.64] ;  /* 0x0000001004084981 */ /* 0x000162000c1e1900 */
[----:B------:R-:W-:Y:S01]  /*f4f0*/  UISETP.NE.AND.EX UP0, UPT, UR11, URZ, UPT, UP0 ;  /* 0x0000003f0b00728c */ /* 0x000fe2000bf05300 */
[----:B------:R-:W-:Y:S01]  /*f500*/  IMAD.MOV.U32 R7, RZ, RZ, R11 ;  /* 0x000000ffff077224 */ /* 0x000fe200078e000b */
[----:B------:R-:W-:Y:S01]  /*f510*/  UMOV UR4, URZ ;  /* 0x0000003f00047c82 */ /* 0x000fe20008000000 */
[----:B------:R-:W-:-:S02]  /*f520*/  USEL UR9, UR13, URZ, UP1 ;  /* 0x0000003f0d097287 */ /* 0x000fc40008800000 */
[----:B------:R-:W-:Y:S02]  /*f530*/  USEL UR8, UR12, URZ, !UP0 ;  /* 0x0000003f0c087287 */ /* 0x000fe4000c000000 */
[----:B------:R-:W-:Y:S01]  /*f540*/  USEL UR18, UR10, URZ, !UP0 ;  /* 0x0000003f0a127287 */ /* 0x000fe2000c000000 */
[----:B------:R-:W-:Y:S02]  /*f550*/  ULDC.64 UR12, c[0x0][UR19+0x220] ;  /* 0x00008800130c7abb */ /* 0x000fe40008000a00 */
[----:B------:R-:W-:Y:S01]  /*f560*/  ULDC.64 UR10, c[0x0][UR19+0x218] ;  /* 0x00008600130a7abb */ /* 0x000fe20008000a00 */
[----:B0-----:R-:W-:Y:S01]  /*f570*/  @P1 IMAD.HI.U32 R4, R11, R6, RZ ;  /* 0x000000060b041227 */ /* 0x001fe200078e00ff */
[----:B------:R-:W-:Y:S01]  /*f580*/  ULDC.64 UR14, c[0x0][UR19+0x228] ;  /* 0x00008a00130e7abb */ /* 0x000fe20008000a00 */
[----:B------:R-:W-:Y:S02]  /*f590*/  UIMAD.WIDE.U32 UR16, UR10, UR20, URZ ;  /* 0x000000140a1072a5 */ /* 0x000fe4000f8e003f */
[----:B------:R-:W-:Y:S01]  /*f5a0*/  UIMAD UR13, UR13, UR8, URZ ;  /* 0x000000080d0d72a4 */ /* 0x000fe2000f8e023f */
[----:B-1----:R-:W-:Y:S01]  /*f5b0*/  @P1 SHF.R.U32.HI R7, RZ, R9, R4 ;  /* 0x00000009ff071219 */ /* 0x002fe20000011604 */
[----:B------:R-:W-:-:S02]  /*f5c0*/  UIMAD UR20, UR11, UR20, URZ ;  /* 0x000000140b1472a4 */ /* 0x000fc4000f8e023f */
[----:B------:R-:W-:Y:S02]  /*f5d0*/  UIMAD.WIDE.U32 UR10, UR12, UR8, URZ ;  /* 0x000000080c0a72a5 */ /* 0x000fe4000f8e003f */
[----:B------:R-:W-:Y:S01]  /*f5e0*/  UIMAD.WIDE.U32 UR22, UR14, UR9, URZ ;  /* 0x000000090e1672a5 */ /* 0x000fe2000f8e003f */
[----:B------:R-:W-:Y:S01]  /*f5f0*/  IMAD.MOV R6, RZ, RZ, -R7 ;  /* 0x000000ffff067224 */ /* 0x000fe200078e0a07 */
[----:B------:R-:W-:Y:S02]  /*f600*/  UIMAD UR9, UR15, UR9, URZ ;  /* 0x000000090f0972a4 */ /* 0x000fe4000f8e023f */
[----:B------:R-:W-:Y:S01]  /*f610*/  UIMAD UR13, UR12, UR18, UR13 ;  /* 0x000000120c0d72a4 */ /* 0x000fe2000f8e020d */
[----:B------:R-:W-:Y:S01]  /*f620*/  IMAD R9, R23, R6, R11 ;  /* 0x0000000617097224 */ /* 0x000fe200078e020b */
[----:B------:R-:W-:Y:S01]  /*f630*/  UIADD3 UR20, UR17, UR20, URZ ;  /* 0x0000001411147290 */ /* 0x000fe2000fffe03f */
[----:B------:R-:W-:Y:S02]  /*f640*/  IMAD.U32 R4, RZ, RZ, UR22 ;  /* 0x00000016ff047e24 */ /* 0x000fe4000f8e00ff */
[----:B------:R-:W-:Y:S01]  /*f650*/  IMAD.U32 R5, RZ, RZ, UR23 ;  /* 0x00000017ff057e24 */ /* 0x000fe2000f8e00ff */
[----:B------:R-:W-:-:S02]  /*f660*/  SHF.R.S32.HI R5, RZ, 0x1f, R7 ;  /* 0x0000001fff057819 */ /* 0x000fc40000011407 */
[----:B------:R-:W-:Y:S02]  /*f670*/  SHF.R.S32.HI R6, RZ, 0x1f, R9 ;  /* 0x0000001fff067819 */ /* 0x000fe40000011409 */
[----:B--2---:R-:W-:-:S13]  /*f680*/  @P0 R2UR UR4, R17 ;  /* 0x00000000110402ca */ /* 0x004fda00000e0000 */
[----:B------:R-:W-:Y:S02]  /*f690*/  UIADD3 UR16, UP0, UP2, UR10, UR16, UR4 ;  /* 0x000000100a107290 */ /* 0x000fe4000fa1e004 */
[----:B------:R-:W-:Y:S02]  /*f6a0*/  UIADD3 UR10, UR23, UR9, URZ ;  /* 0x00000009170a7290 */ /* 0x000fe4000fffe03f */
[----:B------:R-:W-:Y:S02]  /*f6b0*/  UIADD3 UR9, UR11, UR13, URZ ;  /* 0x0000000d0b097290 */ /* 0x000fe4000fffe03f */
[----:B------:R-:W-:Y:S01]  /*f6c0*/  USHF.R.S32.HI UR14, URZ, 0x1f, UR4 ;  /* 0x0000001f3f0e7899 */ /* 0x000fe20008011404 */
[----:B------:R-:W-:Y:S01]  /*f6d0*/  IADD3 R4, P2, P3, R7, UR16, R4 ;  /* 0x0000001007047c10 */ /* 0x000fe2000fb5e004 */
[----:B------:R-:W-:Y:S01]  /*f6e0*/  IMAD.U32 R10, RZ, RZ, UR10 ;  /* 0x0000000aff0a7e24 */ /* 0x000fe2000f8e00ff */
[----:B------:R-:W-:Y:S01]  /*f6f0*/  ULDC.64 UR10, c[0x0][UR19+0x210] ;  /* 0x00008400130a7abb */ /* 0x000fe20008000a00 */
[----:B------:R-:W-:Y:S01]  /*f700*/  UIADD3.X UR9, UR9, UR20, UR14, UP0, UP2 ;  /* 0x0000001409097290 */ /* 0x000fe200087e440e */
[----:B------:R-:W-:Y:S01]  /*f710*/  IMAD R7, R9, UR11, RZ ;  /* 0x0000000b09077c24 */ /* 0x000fe2000f8e02ff */
[----:B------:R-:W-:Y:S01]  /*f720*/  ULDC.64 UR12, c[0x0][0xba8] ;  /* 0x0002ea00000c7ab9 */ /* 0x000fe20000000a00 */
[----:B------:R-:W-:Y:S01]  /*f730*/  @!UP1 ULDC UR12, c[0x0][0xb50] ;  /* 0x0002d400000c9ab9 */ /* 0x000fe20000000800 */
[----:B------:R-:W-:Y:S01]  /*f740*/  @!UP1 ULDC UR13, c[0x0][0xb54] ;  /* 0x0002d500000d9ab9 */ /* 0x000fe20000000800 */
[----:B------:R-:W-:Y:S01]  /*f750*/  IMAD R7, R6, UR10, R7 ;  /* 0x0000000a06077c24 */ /* 0x000fe2000f8e0207 */
[----:B------:R-:W-:-:S03]  /*f760*/  IADD3.X R5, R5, UR9, R10, P2, P3 ;  /* 0x0000000905057c10 */ /* 0x000fc600097e640a */
[----:B------:R-:W-:-:S04]  /*f770*/  IMAD.WIDE.U32 R4, R9, UR10, R4 ;  /* 0x0000000a09047c25 */ /* 0x000fc8000f8e0004 */
[----:B------:R-:W-:Y:S01]  /*f780*/  IMAD.IADD R5, R5, 0x1, R7 ;  /* 0x0000000105057824 */ /* 0x000fe200078e0207 */
[----:B------:R-:W-:-:S04]  /*f790*/  LEA R9, P2, R4, UR12, 0x2 ;  /* 0x0000000c04097c11 */ /* 0x000fc8000f8410ff */
[----:B------:R-:W-:Y:S01]  /*f7a0*/  LEA.HI.X R10, R4, UR13, R5, 0x2, P2 ;  /* 0x0000000d040a7c11 */ /* 0x000fe200090f1405 */
[----:B------:R-:W-:Y:S08]  /*f7b0*/  @P4 BRA `(.L_x_1210) ;  /* 0x0000000000144947 */ /* 0x000ff00003800000 */
[----:B------:R-:W-:Y:S05]  /*f7c0*/  @!P0 BRA `(.L_x_1210) ;  /* 0x0000000000108947 */ /* 0x000fea0003800000 */
[----:B------:R-:W-:Y:S02]  /*f7d0*/  ULDC.64 UR10, c[0x0][0x208] ;  /* 0x00008200000a7ab9 */ /* 0x000fe40000000a00 */
[----:B------:R-:W2:Y:S04]  /*f7e0*/  LDG.E R5, desc[UR10][R28.64] ;  /* 0x0000000a1c057981 */ /* 0x000ea8000c1e1900 */
[----:B-----5:R-:W2:Y:S02]  /*f7f0*/  LDG.E R8, desc[UR10][R28.64+0x4] ;  /* 0x0000040a1c087981 */ /* 0x020ea4000c1e1900 */
[----:B--2---:R-:W-:-:S07]  /*f800*/  IMAD.IADD R8, R8, 0x1, -R5 ;  /* 0x0000000108087824 */ /* 0x004fce00078e0a05 */
.L_x_1210:
[----:B------:R-:W-:Y:S01]  /*f810*/  SHFL.IDX PT, R4, R9, RZ, 0x1c1f ;  /* 0x001c1fff09047589 */ /* 0x000fe200000e0000 */
[----:B------:R-:W-:Y:S01]  /*f820*/  VIADD R12, R200, UR60 ;  /* 0x0000003cc80c7c36 */ /* 0x000fe20008000000 */
[----:B------:R-:W-:Y:S01]  /*f830*/  LOP3.LUT P0, RZ, R183, 0x3, RZ, 0xc0, !PT ;  /* 0x00000003b7ff7812 */ /* 0x000fe2000780c0ff */
[----:B-----5:R-:W-:Y:S01]  /*f840*/  IMAD R17, R8, R23, RZ ;  /* 0x0000001708117224 */ /* 0x020fe200078e02ff */
[----:B------:R-:W0:Y:S01]  /*f850*/  SHFL.IDX PT, R5, R10, RZ, 0x1c1f ;  /* 0x001c1fff0a057589 */ /* 0x000e2200000e0000 */
[C---:B------:R-:W-:Y:S01]  /*f860*/  VIADD R24, R12.reuse, 0x8 ;  /* 0x000000080c187836 */ /* 0x040fe20000000000 */
[----:B------:R-:W-:Y:S02]  /*f870*/  ULDC.64 UR10, c[0x0][0x208] ;  /* 0x00008200000a7ab9 */ /* 0x000fe40000000a00 */
[----:B------:R-:W-:Y:S01]  /*f880*/  SHFL.IDX PT, R6, R9, 0x1, 0x1c1f ;  /* 0x003c1f0009067f89 */ /* 0x000fe200000e0000 */
[-C--:B------:R-:W-:Y:S02]  /*f890*/  ISETP.GE.OR P2, PT, R12, R17.reuse, P0 ;  /* 0x000000110c00720c */ /* 0x080fe40000746670 */
[----:B------:R-:W-:Y:S01]  /*f8a0*/  ISETP.GE.OR P0, PT, R24, R17, P0 ;  /* 0x000000111800720c */ /* 0x000fe20000706670 */
[----:B------:R-:W1:Y:S10]  /*f8b0*/  SHFL.IDX PT, R7, R10, 0x1, 0x1c1f ;  /* 0x003c1f000a077f89 */ /* 0x000e7400000e0000 */
[----:B0-----:R0:W-:Y:S04]  /*f8c0*/  @!P2 ST.E desc[UR10][R4.64], R92 ;  /* 0x0000005c0400a985 */ /* 0x0011e8000c10190a */
[----:B-1----:R0:W-:Y:S01]  /*f8d0*/  @!P0 ST.E desc[UR10][R6.64], R0 ;  /* 0x0000000006008985 */ /* 0x0021e2000c10190a */
[----:B------:R-:W-:-:S13]  /*f8e0*/  PLOP3.LUT P0, PT, PT, PT, UP1, 0x80, 0x0 ;  /* 0x000000000000781c */ /* 0x000fda0003f0f018 */
[----:B0-----:R-:W-:Y:S05]  /*f8f0*/  @P0 BRA `(.L_x_1211) ;  /* 0x0000000800a40947 */ /* 0x001fea0003800000 */
[----:B------:R-:W-:Y:S01]  /*f900*/  IMAD R3, R180, 0x40, R22 ;  /* 0x00000040b4037824 */ /* 0x000fe200078e0216 */
[----:B------:R-:W-:Y:S01]  /*f910*/  ULDC.64 UR12, c[0x0][0xaa0] ;  /* 0x0002a800000c7ab9 */ /* 0x000fe20000000a00 */
[----:B------:R-:W-:Y:S01]  /*f920*/  R2UR UR15, R164 ;  /* 0x00000000a40f72ca */ /* 0x000fe200000e0000 */
[----:B------:R-:W0:Y:S01]  /*f930*/  @P1 LDC R45, c[0x0][0xbf0] ;  /* 0x0002fc00ff2d1b82 */ /* 0x000e220000000800 */
[----:B------:R-:W-:Y:S01]  /*f940*/  IMAD.WIDE R82, R3, 0x2, R82 ;  /* 0x0000000203527825 */ /* 0x000fe200078e0252 */
[----:B------:R-:W-:Y:S02]  /*f950*/  ULDC.64 UR10, c[0x0][0x208] ;  /* 0x00008200000a7ab9 */ /* 0x000fe40000000a00 */
[C---:B------:R-:W-:Y:S02]  /*f960*/  IADD3 R9, P6, R82.reuse, 0x1000, RZ ;  /* 0x0000100052097810 */ /* 0x040fe40007fde0ff */
[----:B------:R-:W-:Y:S02]  /*f970*/  IADD3 R13, P5, R82, 0x2000, RZ ;  /* 0x00002000520d7810 */ /* 0x000fe40007fbe0ff */
[----:B------:R-:W-:-:S02]  /*f980*/  LOP3.LUT R8, R9, 0x380, RZ, 0xc0, !PT ;  /* 0x0000038009087812 */ /* 0x000fc400078ec0ff */
[----:B------:R-:W-:Y:S02]  /*f990*/  IADD3 R25, P4, R82, 0x3000, RZ ;  /* 0x0000300052197810 */ /* 0x000fe40007f9e0ff */
[----:B------:R-:W-:Y:S02]  /*f9a0*/  SHF.R.U64 R8, R8, 0x3, RZ ;  /* 0x0000000308087819 */ /* 0x000fe400000012ff */
[----:B------:R-:W-:Y:S02]  /*f9b0*/  IADD3 R29, P3, R82, 0x4000, RZ ;  /* 0x00004000521d7810 */ /* 0x000fe40007f7e0ff */
[----:B------:R-:W-:Y:S01]  /*f9c0*/  LOP3.LUT R8, R8, R9, RZ, 0x3c, !PT ;  /* 0x0000000908087212 */ /* 0x000fe200078e3cff */
[----:B------:R-:W-:Y:S01]  /*f9d0*/  IMAD.X R9, RZ, RZ, R83, P6 ;  /* 0x000000ffff097224 */ /* 0x000fe200030e0653 */
[C---:B------:R-:W-:Y:S02]  /*f9e0*/  IADD3 R3, P6, R82.reuse, 0x7000, RZ ;  /* 0x0000700052037810 */ /* 0x040fe40007fde0ff */
[----:B------:R-:W-:-:S02]  /*f9f0*/  IADD3 R33, P2, R82, 0x5000, RZ ;  /* 0x0000500052217810 */ /* 0x000fc40007f5e0ff */
[----:B------:R-:W-:Y:S01]  /*fa00*/  IADD3 R37, P0, R82, 0x6000, RZ ;  /* 0x0000600052257810 */ /* 0x000fe20007f1e0ff */
[----:B------:R-:W-:Y:S01]  /*fa10*/  IMAD.X R41, RZ, RZ, R83, P6 ;  /* 0x000000ffff297224 */ /* 0x000fe200030e0653 */
[----:B------:R-:W-:Y:S01]  /*fa20*/  LOP3.LUT R0, R3, 0x380, RZ, 0xc0, !PT ;  /* 0x0000038003007812 */ /* 0x000fe200078ec0ff */
[----:B------:R-:W-:Y:S01]  /*fa30*/  UIMAD UR9, UR14, UR12, URZ ;  /* 0x0000000c0e0972a4 */ /* 0x000fe2000f8e023f */
[----:B------:R-:W-:Y:S01]  /*fa40*/  LOP3.LUT R12, R13, 0x380, RZ, 0xc0, !PT ;  /* 0x000003800d0c7812 */ /* 0x000fe200078ec0ff */
[----:B------:R-:W5:Y:S01]  /*fa50*/  LD.E.128 R8, desc[UR10][R8.64] ;  /* 0x0000000a08087980 */ /* 0x000f62000c101d00 */
[----:B------:R-:W-:Y:S02]  /*fa60*/  LOP3.LUT R24, R25, 0x380, RZ, 0xc0, !PT ;  /* 0x0000038019187812 */ /* 0x000fe400078ec0ff */
[----:B------:R-:W-:Y:S02]  /*fa70*/  LOP3.LUT R28, R29, 0x380, RZ, 0xc0, !PT ;  /* 0x000003801d1c7812 */ /* 0x000fe400078ec0ff */
[----:B------:R-:W-:-:S02]  /*fa80*/  LOP3.LUT R32, R33, 0x380, RZ, 0xc0, !PT ;  /* 0x0000038021207812 */ /* 0x000fc400078ec0ff */
[----:B------:R-:W-:Y:S02]  /*fa90*/  LOP3.LUT R36, R37, 0x380, RZ, 0xc0, !PT ;  /* 0x0000038025247812 */ /* 0x000fe400078ec0ff */
[----:B------:R-:W-:Y:S02]  /*faa0*/  SHF.R.U64 R0, R0, 0x3, RZ ;  /* 0x0000000300007819 */ /* 0x000fe400000012ff */
[----:B------:R-:W-:Y:S02]  /*fab0*/  LOP3.LUT R5, R82, 0x380, RZ, 0xc0, !PT ;  /* 0x0000038052057812 */ /* 0x000fe400078ec0ff */
[----:B------:R-:W-:Y:S02]  /*fac0*/  SHF.R.U64 R12, R12, 0x3, RZ ;  /* 0x000000030c0c7819 */ /* 0x000fe400000012ff */
[----:B------:R-:W-:Y:S02]  /*fad0*/  SHF.R.U64 R24, R24, 0x3, RZ ;  /* 0x0000000318187819 */ /* 0x000fe400000012ff */
[----:B------:R-:W-:-:S02]  /*fae0*/  SHF.R.U64 R28, R28, 0x3, RZ ;  /* 0x000000031c1c7819 */ /* 0x000fc400000012ff */
[----:B------:R-:W-:Y:S02]  /*faf0*/  SHF.R.U64 R32, R32, 0x3, RZ ;  /* 0x0000000320207819 */ /* 0x000fe400000012ff */
[----:B------:R-:W-:Y:S02]  /*fb00*/  SHF.R.U64 R36, R36, 0x3, RZ ;  /* 0x0000000324247819 */ /* 0x000fe400000012ff */
[----:B------:R-:W-:Y:S02]  /*fb10*/  LOP3.LUT R40, R0, R3, RZ, 0x3c, !PT ;  /* 0x0000000300287212 */ /* 0x000fe400078e3cff */
[----:B------:R-:W-:Y:S01]  /*fb20*/  SHF.R.U64 R5, R5, 0x3, RZ ;  /* 0x0000000305057819 */ /* 0x000fe200000012ff */
[----:B------:R-:W1:Y:S01]  /*fb30*/  @P1 LDC R3, c[0x0][0xbec] ;  /* 0x0002fb00ff031b82 */ /* 0x000e620000000800 */
[----:B------:R-:W-:Y:S01]  /*fb40*/  LOP3.LUT R12, R12, R13, RZ, 0x3c, !PT ;  /* 0x0000000d0c0c7212 */ /* 0x000fe200078e3cff */
[--C-:B------:R-:W-:Y:S01]  /*fb50*/  IMAD.X R13, RZ, RZ, R83.reuse, P5 ;  /* 0x000000ffff0d7224 */ /* 0x100fe200028e0653 */
        /* <DEDUP_REMOVED lines=8> */
[----:B------:R-:W-:Y:S01]  /*fbe0*/  LOP3.LUT R82, R5, R82, RZ, 0x3c, !PT ;  /* 0x0000005205527212 */ /* 0x000fe200078e3cff */
[----:B------:R-:W5:Y:S01]  /*fbf0*/  LD.E.128 R12, desc[UR10][R12.64] ;  /* 0x0000000a0c0c7980 */ /* 0x000f62000c101d00 */
[----:B------:R-:W-:-:S03]  /*fc00*/  UIMAD UR9, UR4, UR13, UR9 ;  /* 0x0000000d040972a4 */ /* 0x000fc6000f8e0209 */
[----:B------:R2:W5:Y:S04]  /*fc10*/  LD.E.128 R4, desc[UR10][R82.64] ;  /* 0x0000000a52047980 */ /* 0x000568000c101d00 */
[----:B------:R-:W5:Y:S04]  /*fc20*/  LD.E.128 R24, desc[UR10][R24.64] ;  /* 0x0000000a18187980 */ /* 0x000f68000c101d00 */
[----:B------:R-:W5:Y:S04]  /*fc30*/  LD.E.128 R28, desc[UR10][R28.64] ;  /* 0x0000000a1c1c7980 */ /* 0x000f68000c101d00 */
[----:B------:R-:W5:Y:S04]  /*fc40*/  LD.E.128 R32, desc[UR10][R32.64] ;  /* 0x0000000a20207980 */ /* 0x000f68000c101d00 */
[----:B------:R-:W5:Y:S04]  /*fc50*/  LD.E.128 R36, desc[UR10][R36.64] ;  /* 0x0000000a24247980 */ /* 0x000f68000c101d00 */
[----:B------:R-:W5:Y:S01]  /*fc60*/  LD.E.128 R40, desc[UR10][R40.64] ;  /* 0x0000000a28287980 */ /* 0x000f62000c101d00 */
[----:B------:R-:W-:Y:S01]  /*fc70*/  UIMAD.WIDE.U32 UR10, UR4, UR12, URZ ;  /* 0x0000000c040a72a5 */ /* 0x000fe2000f8e003f */
[----:B------:R-:W-:-:S02]  /*fc80*/  IMAD R0, R161, 0x20, R180 ;  /* 0x00000020a1007824 */ /* 0x000fc400078e02b4 */
[----:B------:R-:W-:Y:S01]  /*fc90*/  ULDC.64 UR12, c[0x0][0xae8] ;  /* 0x0002ba00000c7ab9 */ /* 0x000fe20000000a00 */
[----:B------:R-:W-:Y:S01]  /*fca0*/  UIADD3 UR11, UR11, UR9, URZ ;  /* 0x000000090b0b7290 */ /* 0x000fe2000fffe03f */
[----:B------:R-:W-:Y:S01]  /*fcb0*/  VIADD R44, R0, UR60 ;  /* 0x0000003c002c7c36 */ /* 0x000fe20008000000 */
[----:B------:R-:W-:Y:S01]  /*fcc0*/  @!PT LDS RZ, [RZ] ;  /* 0x00000000fffff984 */ /* 0x000fe20000000800 */
[----:B------:R-:W-:Y:S01]  /*fcd0*/  @!PT LDS RZ, [RZ] ;  /* 0x00000000fffff984 */ /* 0x000fe20000000800 */
[----:B------:R-:W-:Y:S01]  /*fce0*/  @!PT LDS RZ, [RZ] ;  /* 0x00000000fffff984 */ /* 0x000fe20000000800 */
[----:B------:R-:W-:Y:S01]  /*fcf0*/  @!PT LDS RZ, [RZ] ;  /* 0x00000000fffff984 */ /* 0x000fe20000000800 */
[----:B------:R3:W-:Y:S06]  /*fd00*/  MEMBAR.ALL.CTA ;  /* 0x0000000000007992 */ /* 0x0007ec0000008000 */
[----:B---3--:R-:W3:Y:S01]  /*fd10*/  FENCE.VIEW.ASYNC.S ;  /* 0x00000000000073c6 */ /* 0x008ee20000000000 */
[----:B------:R-:W-:-:S02]  /*fd20*/  UIMAD.WIDE.U32 UR10, UR15, UR12, UR10 ;  /* 0x0000000c0f0a72a5 */ /* 0x000fc4000f8e000a */
[----:B------:R-:W-:Y:S02]  /*fd30*/  USHF.R.S32.HI UR4, URZ, 0x1f, UR8 ;  /* 0x0000001f3f047899 */ /* 0x000fe40008011408 */
[----:B------:R-:W-:Y:S01]  /*fd40*/  UIMAD UR11, UR15, UR13, UR11 ;  /* 0x0000000d0f0b72a4 */ /* 0x000fe2000f8e020b */
[----:B-1----:R-:W-:Y:S02]  /*fd50*/  @P1 IMAD.HI.U32 R0, R44, R3, RZ ;  /* 0x000000032c001227 */ /* 0x002fe400078e00ff */
[----:B------:R-:W-:Y:S02]  /*fd60*/  ULDC.64 UR12, c[0x0][0xaf0] ;  /* 0x0002bc00000c7ab9 */ /* 0x000fe40000000a00 */
[----:B------:R-:W-:Y:S01]  /*fd70*/  UIMAD UR4, UR4, UR12, URZ ;  /* 0x0000000c040472a4 */ /* 0x000fe2000f8e023f */
[----:B------:R-:W-:Y:S01]  /*fd80*/  IMAD.MOV.U32 R21, RZ, RZ, R44 ;  /* 0x000000ffff157224 */ /* 0x000fe200078e002c */
[----:B0-----:R-:W-:Y:S02]  /*fd90*/  @P1 SHF.R.U32.HI R21, RZ, R45, R0 ;  /* 0x0000002dff151219 */ /* 0x001fe40000011600 */
[----:B------:R-:W-:-:S02]  /*fda0*/  UIMAD UR4, UR8, UR13, UR4 ;  /* 0x0000000d080472a4 */ /* 0x000fc4000f8e0204 */
[----:B------:R-:W-:Y:S01]  /*fdb0*/  UIMAD.WIDE.U32 UR8, UR8, UR12, UR10 ;  /* 0x0000000c080872a5 */ /* 0x000fe2000f8e000a */
[--C-:B------:R-:W-:Y:S01]  /*fdc0*/  SHF.R.S32.HI R0, RZ, 0x1f, R21.reuse ;  /* 0x0000001fff007819 */ /* 0x100fe20000011415 */
[----:B------:R-:W-:Y:S01]  /*fdd0*/  IMAD.MOV R20, RZ, RZ, -R21 ;  /* 0x000000ffff147224 */ /* 0x000fe200078e0a15 */
[----:B------:R-:W-:Y:S01]  /*fde0*/  ULDC.64 UR10, c[0x0][0xae0] ;  /* 0x0002b800000a7ab9 */ /* 0x000fe20000000a00 */
[----:B------:R-:W-:Y:S02]  /*fdf0*/  UIADD3 UR4, UR9, UR4, URZ ;  /* 0x0000000409047290 */ /* 0x000fe4000fffe03f */
[----:B------:R-:W-:Y:S02]  /*fe00*/  IMAD R0, R0, UR10, RZ ;  /* 0x0000000a00007c24 */ /* 0x000fe4000f8e02ff */
[----:B------:R-:W-:Y:S02]  /*fe10*/  IMAD R23, R23, R20, R44 ;  /* 0x0000001417177224 */ /* 0x000fe400078e022c */
[----:B------:R-:W-:-:S02]  /*fe20*/  IMAD.U32 R3, RZ, RZ, UR9 ;  /* 0x00000009ff037e24 */ /* 0x000fc4000f8e00ff */
[----:B------:R-:W-:Y:S01]  /*fe30*/  IMAD.U32 R2, RZ, RZ, UR8 ;  /* 0x00000008ff027e24 */ /* 0x000fe2000f8e00ff */
[----:B------:R-:W-:Y:S01]  /*fe40*/  ULDC.64 UR8, c[0x0][0xad8] ;  /* 0x0002b60000087ab9 */ /* 0x000fe20000000a00 */
[----:B------:R-:W-:Y:S02]  /*fe50*/  IMAD.U32 R3, RZ, RZ, UR4 ;  /* 0x00000004ff037e24 */ /* 0x000fe4000f8e00ff */
[C---:B------:R-:W-:Y:S01]  /*fe60*/  IMAD R45, R21.reuse, UR11, R0 ;  /* 0x0000000b152d7c24 */ /* 0x040fe2000f8e0200 */
[----:B------:R-:W-:Y:S01]  /*fe70*/  SHF.R.S32.HI R0, RZ, 0x1f, R23 ;  /* 0x0000001fff007819 */ /* 0x000fe20000011417 */
[----:B------:R-:W-:-:S04]  /*fe80*/  IMAD.WIDE.U32 R2, R21, UR10, R2 ;  /* 0x0000000a15027c25 */ /* 0x000fc8000f8e0002 */
[----:B------:R-:W-:Y:S02]  /*fe90*/  IMAD.IADD R3, R3, 0x1, R45 ;  /* 0x0000000103037824 */ /* 0x000fe400078e022d */
[----:B------:R-:W-:Y:S02]  /*fea0*/  IMAD R20, R0, UR8, RZ ;  /* 0x0000000800147c24 */ /* 0x000fe4000f8e02ff */
[----:B------:R-:W-:Y:S02]  /*feb0*/  VIADD R46, R180, UR60 ;  /* 0x0000003cb42e7c36 */ /* 0x000fe40008000000 */
[C---:B------:R-:W-:Y:S02]  /*fec0*/  IMAD R21, R23.reuse, UR9, R20 ;  /* 0x0000000917157c24 */ /* 0x040fe4000f8e0214 */
[----:B------:R-:W-:Y:S01]  /*fed0*/  IMAD.WIDE.U32 R2, R23, UR8, R2 ;  /* 0x0000000817027c25 */ /* 0x000fe2000f8e0002 */
[----:B------:R-:W-:Y:S01]  /*fee0*/  ISETP.GE.AND P2, PT, R46, R17, PT ;  /* 0x000000112e00720c */ /* 0x000fe20003f46270 */
[----:B------:R-:W-:-:S02]  /*fef0*/  ULDC.64 UR8, c[0x0][0xa80] ;  /* 0x0002a00000087ab9 */ /* 0x000fc40000000a00 */
[----:B------:R-:W-:Y:S01]  /*ff00*/  IMAD.IADD R3, R3, 0x1, R21 ;  /* 0x0000000103037824 */ /* 0x000fe200078e0215 */
[----:B------:R-:W-:Y:S01]  /*ff10*/  LEA R23, P3, R2, UR8, 0x1 ;  /* 0x0000000802177c11 */ /* 0x000fe2000f8608ff */
[----:B------:R-:W-:Y:S02]  /*ff20*/  VIADD R16, R16, 0x2a820 ;  /* 0x0002a82010107836 */ /* 0x000fe40000000000 */
[----:B------:R-:W-:Y:S01]  /*ff30*/  VIADD R0, R46, 0x20 ;  /* 0x000000202e007836 */ /* 0x000fe20000000000 */
[----:B------:R-:W-:Y:S02]  /*ff40*/  LEA.HI.X R44, R2, UR9, R3, 0x1, P3 ;  /* 0x00000009022c7c11 */ /* 0x000fe400098f0c03 */
[----:B------:R-:W-:Y:S02]  /*ff50*/  PRMT R16, RZ, 0x654, R16 ;  /* 0x00000654ff107816 */ /* 0x000fe40000000010 */
[-C--:B------:R-:W-:Y:S01]  /*ff60*/  ISETP.GE.AND P0, PT, R0, R17.reuse, PT ;  /* 0x000000110000720c */ /* 0x080fe20003f06270 */
[----:B------:R-:W-:Y:S01]  /*ff70*/  VIADD R0, R46, 0x40 ;  /* 0x000000402e007836 */ /* 0x000fe20000000000 */
[----:B---3--:R2:W-:Y:S01]  /*ff80*/  SYNCS.ARRIVE.TRANS64.RED.A1T0 RZ, [R16+URZ], RZ ;  /* 0x000000ff10ff79a7 */ /* 0x0085e2000810043f */
[----:B------:R2:W0:Y:S01]  /*ff90*/  SHFL.IDX PT, R3, R23, RZ, 0x181f ;  /* 0x00181fff17037589 */ /* 0x00042200000e0000 */
[----:B------:R-:W-:Y:S03]  /*ffa0*/  BSSY B1, `(.L_x_1212) ;  /* 0x000000e000017945 */ /* 0x000fe60003800000 */
[----:B------:R2:W1:Y:S01]  /*ffb0*/  SHFL.IDX PT, R21, R44, RZ, 0x181f ;  /* 0x00181fff2c157589 */ /* 0x00046200000e0000 */
[----:B------:R-:W-:Y:S01]  /*ffc0*/  ISETP.GE.AND P1, PT, R0, R17, PT ;  /* 0x000000110000720c */ /* 0x000fe20003f26270 */
[----:B------:R-:W-:-:S12]  /*ffd0*/  @P2 BRA `(.L_x_1213) ;  /* 0x0000000000282947 */ /* 0x000fd80003800000 */
[----:B------:R-:W-:Y:S01]  /*ffe0*/  ULDC UR4, c[0x0][0xac8] ;  /* 0x0002b20000047ab9 */ /* 0x000fe20000000800 */
[----:B------:R-:W-:Y:S01]  /*fff0*/  ULDC.64 UR8, c[0x0][0x208] ;  /* 0x0000820000087ab9 */ /* 0x000fe20000000a00 */
[----:B------:R-:W-:Y:S02]  /*10000*/  ISETP.GE.AND P2, PT, R22, UR4, PT ;  /* 0x0000000416007c0c */ /* 0x000fe4000bf46270 */
[----:B------:R-:W-:-:S11]  /*10010*/  ISETP.GE.AND P3, PT, R160, UR4, PT ;  /* 0x00000004a0007c0c */ /* 0x000fd6000bf66270 */
[-C--:B0-----:R-:W-:Y:S02]  /*10020*/  @!P2 LEA R2, P4, R22, R3.reuse, 0x1 ;  /* 0x000000031602a211 */ /* 0x081fe400078808ff */
[----:B------:R-:W-:Y:S02]  /*10030*/  @!P3 LEA R20, P5, R160, R3, 0x1 ;  /* 0x00000003a014b211 */ /* 0x000fe400078a08ff */
[-C--:B-1----:R-:W-:Y:S02]  /*10040*/  @!P2 LEA.HI.X R3, R22, R21.reuse, R204, 0x1, P4 ;  /* 0x000000151603a211 */ /* 0x082fe400020f0ccc */
[----:B------:R-:W-:-:S03]  /*10050*/  @!P3 LEA.HI.X R21, R160, R21, R203, 0x1, P5 ;  /* 0x00000015a015b211 */ /* 0x000fc600028f0ccb */
[----:B-----5:R3:W-:Y:S04]  /*10060*/  @!P2 ST.E.128 desc[UR8][R2.64], R4 ;  /* 0x000000040200a985 */ /* 0x0207e8000c101d08 */
[----:B------:R3:W-:Y:S02]  /*10070*/  @!P3 ST.E.128 desc[UR8][R20.64], R28 ;  /* 0x0000001c1400b985 */ /* 0x0007e4000c101d08 */
.L_x_1213:
[----:B------:R-:W-:Y:S05]  /*10080*/  BSYNC B1 ;  /* 0x0000000000017941 */ /* 0x000fea0003800000 */
.L_x_1212:
[----:B---3-5:R3:W4:Y:S01]  /*10090*/  SHFL.IDX PT, R5, R44, 0x1, 0x181f ;  /* 0x00381f002c057f89 */ /* 0x02872200000e0000 */
[----:B------:R-:W-:Y:S03]  /*100a0*/  BSSY B1, `(.L_x_1214) ;  /* 0x000000d000017945 */ /* 0x000fe60003800000 */
[----:B0-----:R3:W0:Y:S01]  /*100b0*/  SHFL.IDX PT, R3, R23, 0x1, 0x181f ;  /* 0x00381f0017037f89 */ /* 0x00162200000e0000 */
[----:B------:R-:W-:Y:S05]  /*100c0*/  @P0 BRA `(.L_x_1215) ;  /* 0x0000000000280947 */ /* 0x000fea0003800000 */
[----:B------:R-:W-:Y:S01]  /*100d0*/  ULDC UR4, c[0x0][0xac8] ;  /* 0x0002b20000047ab9 */ /* 0x000fe20000000800 */
[----:B------:R-:W-:Y:S01]  /*100e0*/  ULDC.64 UR8, c[0x0][0x208] ;  /* 0x0000820000087ab9 */ /* 0x000fe20000000a00 */
[----:B------:R-:W-:Y:S02]  /*100f0*/  ISETP.GE.AND P3, PT, R22, UR4, PT ;  /* 0x0000000416007c0c */ /* 0x000fe4000bf66270 */
[----:B------:R-:W-:-:S11]  /*10100*/  ISETP.GE.AND P4, PT, R160, UR4, PT ;  /* 0x00000004a0007c0c */ /* 0x000fd6000bf86270 */
[-C--:B0-----:R-:W-:Y:S02]  /*10110*/  @!P3 LEA R2, P0, R22, R3.reuse, 0x1 ;  /* 0x000000031602b211 */ /* 0x081fe400078008ff */
[----:B------:R-:W-:Y:S02]  /*10120*/  @!P4 LEA R4, P2, R160, R3, 0x1 ;  /* 0x00000003a004c211 */ /* 0x000fe400078408ff */
[-C--:B----4-:R-:W-:Y:S02]  /*10130*/  @!P3 LEA.HI.X R3, R22, R5.reuse, R204, 0x1, P0 ;  /* 0x000000051603b211 */ /* 0x090fe400000f0ccc */
[----:B------:R-:W-:-:S03]  /*10140*/  @!P4 LEA.HI.X R5, R160, R5, R203, 0x1, P2 ;  /* 0x00000005a005c211 */ /* 0x000fc600010f0ccb */
[----:B------:R0:W-:Y:S04]  /*10150*/  @!P3 ST.E.128 desc[UR8][R2.64], R8 ;  /* 0x000000080200b985 */ /* 0x0001e8000c101d08 */
[----:B------:R0:W-:Y:S02]  /*10160*/  @!P4 ST.E.128 desc[UR8][R4.64], R32 ;  /* 0x000000200400c985 */ /* 0x0001e4000c101d08 */
.L_x_1215:
[----:B------:R-:W-:Y:S05]  /*10170*/  BSYNC B1 ;  /* 0x0000000000017941 */ /* 0x000fea0003800000 */
.L_x_1214:
[----:B0---4-:R0:W4:Y:S01]  /*10180*/  SHFL.IDX PT, R5, R44, 0x2, 0x181f ;  /* 0x00581f002c057f89 */ /* 0x01112200000e0000 */
[----:B------:R-:W-:Y:S03]  /*10190*/  BSSY B1, `(.L_x_1216) ;  /* 0x000000d000017945 */ /* 0x000fe60003800000 */
[----:B------:R0:W0:Y:S01]  /*101a0*/  SHFL.IDX PT, R3, R23, 0x2, 0x181f ;  /* 0x00581f0017037f89 */ /* 0x00002200000e0000 */
        /* <DEDUP_REMOVED lines=11> */
.L_x_1217:
[----:B------:R-:W-:Y:S05]  /*10260*/  BSYNC B1 ;  /* 0x0000000000017941 */ /* 0x000fea0003800000 */
.L_x_1216:
[----:B------:R-:W-:Y:S01]  /*10270*/  VIADD R0, R46, 0x60 ;  /* 0x000000602e007836 */ /* 0x000fe20000000000 */
[----:B0---4-:R0:W4:Y:S04]  /*10280*/  SHFL.IDX PT, R5, R44, 0x3, 0x181f ;  /* 0x00781f002c057f89 */ /* 0x01112800000e0000 */
[----:B------:R-:W-:Y:S01]  /*10290*/  ISETP.GE.AND P0, PT, R0, R17, PT ;  /* 0x000000110000720c */ /* 0x000fe20003f06270 */
[----:B--23--:R-:W2:-:S12]  /*102a0*/  SHFL.IDX PT, R23, R23, 0x3, 0x181f ;  /* 0x00781f0017177f89 */ /* 0x00ce9800000e0000 */
[----:B0-----:R-:W-:Y:S05]  /*102b0*/  @P0 BRA `(.L_x_1218) ;  /* 0x0000001800a40947 */ /* 0x001fea0003800000 */
[----:B------:R-:W-:Y:S01]  /*102c0*/  ULDC UR4, c[0x0][0xac8] ;  /* 0x0002b20000047ab9 */ /* 0x000fe20000000800 */
[----:B------:R-:W-:Y:S01]  /*102d0*/  ULDC.64 UR8, c[0x0][0x208] ;  /* 0x0000820000087ab9 */ /* 0x000fe20000000a00 */
[----:B------:R-:W-:-:S13]  /*102e0*/  ISETP.GE.AND P1, PT, R22, UR4, PT ;  /* 0x0000000416007c0c */ /* 0x000fda000bf26270 */
[----:B--2---:R-:W-:-:S04]  /*102f0*/  @!P1 LEA R2, P0, R22, R23, 0x1 ;  /* 0x0000001716029211 */ /* 0x004fc800078008ff */
[----:B----4-:R-:W-:Y:S02]  /*10300*/  @!P1 LEA.HI.X R3, R22, R5, R204, 0x1, P0 ;  /* 0x0000000516039211 */ /* 0x010fe400000f0ccc */
[----:B------:R-:W-:-:S03]  /*10310*/  ISETP.GE.AND P0, PT, R160, UR4, PT ;  /* 0x00000004a0007c0c */ /* 0x000fc6000bf06270 */
[----:B------:R0:W-:Y:S10]  /*10320*/  @!P1 ST.E.128 desc[UR8][R2.64], R24 ;  /* 0x0000001802009985 */ /* 0x0001f4000c101d08 */
[----:B------:R-:W-:Y:S05]  /*10330*/  @P0 BRA `(.L_x_1218) ;  /* 0x0000001800840947 */ /* 0x000fea0003800000 */
[----:B0-----:R-:W-:Y:S01]  /*10340*/  LEA R2, P0, R160, R23, 0x1 ;  /* 0x00000017a0027211 */ /* 0x001fe200078008ff */
[----:B------:R-:W-:-:S03]  /*10350*/  ULDC.64 UR8, c[0x0][0x208] ;  /* 0x0000820000087ab9 */ /* 0x000fc60000000a00 */
[----:B------:R-:W-:-:S05]  /*10360*/  LEA.HI.X R3, R160, R5, R203, 0x1, P0 ;  /* 0x00000005a0037211 */ /* 0x000fca00000f0ccb */
[----:B------:R0:W-:Y:S01]  /*10370*/  ST.E.128 desc[UR8][R2.64], R40 ;  /* 0x0000002802007985 */ /* 0x0001e2000c101d08 */
[----:B------:R-:W-:Y:S05]  /*10380*/  BRA `(.L_x_1218) ;  /* 0x0000001800707947 */ /* 0x000fea0003800000 */
.L_x_1211:
[----:B------:R-:W-:Y:S01]  /*10390*/  ULDC.64 UR12, c[0x0][0xb08] ;  /* 0x0002c200000c7ab9 */ /* 0x000fe20000000a00 */
[----:B------:R-:W-:Y:S01]  /*103a0*/  R2UR UR16, R164 ;  /* 0x00000000a41072ca */ /* 0x000fe200000e0000 */
[----:B------:R-:W-:Y:S01]  /*103b0*/  UIMAD UR9, UR14, UR12, URZ ;  /* 0x0000000c0e0972a4 */ /* 0x000fe2000f8e023f */
[----:B------:R-:W0:Y:S01]  /*103c0*/  @P1 LDC R0, c[0x0][0xbec] ;  /* 0x0002fb00ff001b82 */ /* 0x000e220000000800 */
[----:B------:R-:W-:Y:S01]  /*103d0*/  UIMAD.WIDE.U32 UR10, UR4, UR12, URZ ;  /* 0x0000000c040a72a5 */ /* 0x000fe2000f8e003f */
[----:B------:R-:W-:Y:S01]  /*103e0*/  R2UR UR15, R163 ;  /* 0x00000000a30f72ca */ /* 0x000fe200000e0000 */
[----:B------:R-:W-:Y:S01]  /*103f0*/  UIMAD UR9, UR4, UR13, UR9 ;  /* 0x0000000d040972a4 */ /* 0x000fe2000f8e0209 */
[----:B------:R-:W-:Y:S01]  /*10400*/  IMAD.MOV.U32 R7, RZ, RZ, R11 ;  /* 0x000000ffff077224 */ /* 0x000fe200078e000b */
[----:B------:R-:W-:Y:S01]  /*10410*/  USHF.R.S32.HI UR4, URZ, 0x1f, UR8 ;  /* 0x0000001f3f047899 */ /* 0x000fe20008011408 */
[----:B------:R-:W-:Y:S01]  /*10420*/  ISETP.GE.AND P0, PT, R12, R17, PT ;  /* 0x000000110c00720c */ /* 0x000fe20003f06270 */
[----:B------:R-:W-:Y:S01]  /*10430*/  UIADD3 UR11, UR11, UR9, URZ ;  /* 0x000000090b0b7290 */ /* 0x000fe2000fffe03f */
[----:B------:R-:W1:Y:S01]  /*10440*/  @P1 LDC R5, c[0x0][0xbf0] ;  /* 0x0002fc00ff051b82 */ /* 0x000e620000000800 */
[----:B------:R-:W-:Y:S01]  /*10450*/  ULDC.64 UR12, c[0x0][0xb38] ;  /* 0x0002ce00000c7ab9 */ /* 0x000fe20000000a00 */
[----:B------:R-:W-:Y:S01]  /*10460*/  VIADD R16, R16, 0x2a820 ;  /* 0x0002a82010107836 */ /* 0x000fe20000000000 */
[----:B------:R-:W-:Y:S01]  /*10470*/  UIMAD.WIDE.U32 UR10, UR16, UR12, UR10 ;  /* 0x0000000c100a72a5 */ /* 0x000fe2000f8e000a */
[----:B------:R-:W-:Y:S03]  /*10480*/  BSSY B1, `(.L_x_1219) ;  /* 0x0000066000017945 */ /* 0x000fe60003800000 */
[----:B------:R-:W-:Y:S01]  /*10490*/  UIMAD UR11, UR16, UR13, UR11 ;  /* 0x0000000d100b72a4 */ /* 0x000fe2000f8e020b */
[----:B------:R-:W-:-:S02]  /*104a0*/  PRMT R6, RZ, 0x654, R16 ;  /* 0x00000654ff067816 */ /* 0x000fc40000000010 */
[----:B------:R-:W-:Y:S02]  /*104b0*/  ULDC.64 UR12, c[0x0][0xb40] ;  /* 0x0002d000000c7ab9 */ /* 0x000fe40000000a00 */
[----:B------:R-:W-:Y:S01]  /*104c0*/  UIMAD UR4, UR4, UR12, URZ ;  /* 0x0000000c040472a4 */ /* 0x000fe2000f8e023f */
[----:B------:R2:W-:Y:S03]  /*104d0*/  SYNCS.ARRIVE.TRANS64.RED.A1T0 RZ, [R6+URZ], RZ ;  /* 0x000000ff06ff79a7 */ /* 0x0005e6000810043f */
[----:B------:R-:W-:Y:S01]  /*104e0*/  UIMAD UR4, UR8, UR13, UR4 ;  /* 0x0000000d080472a4 */ /* 0x000fe2000f8e0204 */
[----:B0-----:R-:W-:Y:S01]  /*104f0*/  @P1 IMAD.HI.U32 R0, R11, R0, RZ ;  /* 0x000000000b001227 */ /* 0x001fe200078e00ff */
[----:B------:R-:W-:-:S03]  /*10500*/  UIMAD.WIDE.U32 UR8, UR8, UR12, UR10 ;  /* 0x0000000c080872a5 */ /* 0x000fc6000f8e000a */
[----:B------:R-:W-:Y:S01]  /*10510*/  ULDC.64 UR10, c[0x0][0xb48] ;  /* 0x0002d200000a7ab9 */ /* 0x000fe20000000a00 */
[----:B------:R-:W-:Y:S01]  /*10520*/  UIADD3 UR9, UR9, UR4, URZ ;  /* 0x0000000409097290 */ /* 0x000fe2000fffe03f */
[----:B-1----:R-:W-:-:S03]  /*10530*/  @P1 SHF.R.U32.HI R7, RZ, R5, R0 ;  /* 0x00000005ff071219 */ /* 0x002fc60000011600 */
[----:B------:R-:W-:Y:S01]  /*10540*/  UIMAD.WIDE.U32 UR8, UR15, UR10, UR8 ;  /* 0x0000000a0f0872a5 */ /* 0x000fe2000f8e0008 */
[--C-:B------:R-:W-:Y:S01]  /*10550*/  SHF.R.S32.HI R0, RZ, 0x1f, R7.reuse ;  /* 0x0000001fff007819 */ /* 0x100fe20000011407 */
[----:B------:R-:W-:Y:S02]  /*10560*/  IMAD.MOV R4, RZ, RZ, -R7 ;  /* 0x000000ffff047224 */ /* 0x000fe400078e0a07 */
[----:B------:R-:W-:Y:S02]  /*10570*/  UIMAD UR4, UR15, UR11, UR9 ;  /* 0x0000000b0f0472a4 */ /* 0x000fe4000f8e0209 */
[----:B------:R-:W-:Y:S01]  /*10580*/  IMAD.U32 R5, RZ, RZ, UR9 ;  /* 0x00000009ff057e24 */ /* 0x000fe2000f8e00ff */
[----:B------:R-:W-:Y:S01]  /*10590*/  ULDC.64 UR10, c[0x0][0xb30] ;  /* 0x0002cc00000a7ab9 */ /* 0x000fe20000000a00 */
[----:B------:R-:W-:Y:S02]  /*105a0*/  IMAD R23, R23, R4, R11 ;  /* 0x0000000417177224 */ /* 0x000fe400078e020b */
[----:B------:R-:W-:-:S02]  /*105b0*/  IMAD R0, R0, UR10, RZ ;  /* 0x0000000a00007c24 */ /* 0x000fc4000f8e02ff */
[----:B------:R-:W-:Y:S01]  /*105c0*/  IMAD.U32 R4, RZ, RZ, UR8 ;  /* 0x00000008ff047e24 */ /* 0x000fe2000f8e00ff */
[----:B------:R-:W-:Y:S01]  /*105d0*/  ULDC.64 UR8, c[0x0][0xb28] ;  /* 0x0002ca0000087ab9 */ /* 0x000fe20000000a00 */
[----:B------:R-:W-:Y:S02]  /*105e0*/  IMAD.U32 R5, RZ, RZ, UR4 ;  /* 0x00000004ff057e24 */ /* 0x000fe4000f8e00ff */
        /* <DEDUP_REMOVED lines=11> */
[----:B--2---:R0:W1:Y:S04]  /*106a0*/  SHFL.IDX PT, R6, R0, RZ, 0x1c1f ;  /* 0x001c1fff00067589 */ /* 0x00406800000e0000 */
[----:B------:R0:W2:Y:S01]  /*106b0*/  SHFL.IDX PT, R7, R16, RZ, 0x1c1f ;  /* 0x001c1fff10077589 */ /* 0x0000a200000e0000 */
[----:B------:R-:W-:Y:S05]  /*106c0*/  @P0 BRA `(.L_x_1220) ;  /* 0x0000000400040947 */ /* 0x000fea0003800000 */
[----:B------:R-:W-:Y:S01]  /*106d0*/  ULDC UR4, c[0x0][0xac8] ;  /* 0x0002b20000047ab9 */ /* 0x000fe20000000800 */
[----:B------:R-:W-:Y:S01]  /*106e0*/  ULDC.64 UR8, c[0x0][0x208] ;  /* 0x0000820000087ab9 */ /* 0x000fe20000000a00 */
[----:B------:R-:W-:Y:S02]  /*106f0*/  ISETP.GE.AND P3, PT, R18, UR4, PT ;  /* 0x0000000412007c0c */ /* 0x000fe4000bf66270 */
[----:B------:R-:W-:Y:S02]  /*10700*/  ISETP.GE.AND P2, PT, R179, UR4, PT ;  /* 0x00000004b3007c0c */ /* 0x000fe4000bf46270 */
[----:B------:R-:W-:Y:S02]  /*10710*/  ISETP.GE.AND P1, PT, R178, UR4, PT ;  /* 0x00000004b2007c0c */ /* 0x000fe4000bf26270 */
[----:B------:R-:W-:Y:S02]  /*10720*/  ISETP.GE.AND P0, PT, R177, UR4, PT ;  /* 0x00000004b1007c0c */ /* 0x000fe4000bf06270 */
[----:B------:R-:W-:-:S05]  /*10730*/  ISETP.GE.AND P4, PT, R175, UR4, PT ;  /* 0x00000004af007c0c */ /* 0x000fca000bf86270 */
[----:B-12---:R-:W-:Y:S02]  /*10740*/  @!P3 IMAD.WIDE R4, R18, 0x4, R6 ;  /* 0x000000041204b825 */ /* 0x006fe400078e0206 */
        /* <DEDUP_REMOVED lines=12> */
[-C--:B-1----:R-:W-:Y:S01]  /*10810*/  @!P3 LEA R2, P6, R176, R6.reuse, 0x2 ;  /* 0x00000006b002b211 */ /* 0x082fe200078c10ff */
        /* <DEDUP_REMOVED lines=11> */
[----:B--2---:R-:W-:-:S03]  /*108d0*/  @!P2 LEA R8, P4, R173, R6, 0x2 ;  /* 0x00000006ad08a211 */ /* 0x004fc600078810ff */
[----:B------:R-:W-:Y:S01]  /*108e0*/  @!P5 ST.E.64 desc[UR8][R14.64], R48 ;  /* 0x000000300e00d985 */ /* 0x000fe2000c101b08 */
[CC--:B---3--:R-:W-:Y:S02]  /*108f0*/  @!P1 LEA R10, P5, R172.reuse, R6.reuse, 0x2 ;  /* 0x00000006ac0a9211 */ /* 0x0c8fe400078a10ff */
[-C--:B------:R-:W-:Y:S02]  /*10900*/  @!P2 LEA.HI.X R9, R173, R7.reuse, R192, 0x2, P4 ;  /* 0x00000007ad09a211 */ /* 0x080fe400020f14c0 */
[----:B-1----:R-:W-:Y:S02]  /*10910*/  @!P0 LEA R12, P6, R171, R6, 0x2 ;  /* 0x00000006ab0c8211 */ /* 0x002fe400078c10ff */
        /* <DEDUP_REMOVED lines=14> */
[CC--:B-1----:R-:W-:Y:S02]  /*10a00*/  @!P2 LEA R8, P3, R168.reuse, R6.reuse, 0x2 ;  /* 0x00000006a808a211 */ /* 0x0c2fe400078610ff */
[-C--:B------:R-:W-:Y:S02]  /*10a10*/  @!P4 LEA.HI.X R5, R169, R7.reuse, R188, 0x2, P6 ;  /* 0x00000007a905c211 */ /* 0x080fe400030f14bc */
[-C--:B--2---:R-:W-:Y:S02]  /*10a20*/  @!P1 LEA R10, P6, R167, R6.reuse, 0x2 ;  /* 0x00000006a70a9211 */ /* 0x084fe400078c10ff */
        /* <DEDUP_REMOVED lines=11> */
.L_x_1220:
[----:B------:R-:W-:Y:S05]  /*10ae0*/  BSYNC B1 ;  /* 0x0000000000017941 */ /* 0x000fea0003800000 */
.L_x_1219:
[----:B------:R-:W-:Y:S01]  /*10af0*/  ISETP.GE.AND P0, PT, R24, R17, PT ;  /* 0x000000111800720c */ /* 0x000fe20003f06270 */
[----:B----4-:R3:W4:Y:S04]  /*10b00*/  SHFL.IDX PT, R5, R16, 0x1, 0x1c1f ;  /* 0x003c1f0010057f89 */ /* 0x01072800000e0000 */
[----:B------:R3:W0:Y:S08]  /*10b10*/  SHFL.IDX PT, R4, R0, 0x1, 0x1c1f ;  /* 0x003c1f0000047f89 */ /* 0x00063000000e0000 */
[----:B---3--:R-:W-:Y:S05]  /*10b20*/  @P0 BRA `(.L_x_1218) ;  /* 0x0000001000880947 */ /* 0x008fea0003800000 */
[----:B------:R-:W-:Y:S01]  /*10b30*/  ULDC UR4, c[0x0][0xac8] ;  /* 0x0002b20000047ab9 */ /* 0x000fe20000000800 */
[----:B------:R-:W-:Y:S01]  /*10b40*/  ULDC.64 UR8, c[0x0][0x208] ;  /* 0x0000820000087ab9 */ /* 0x000fe20000000a00 */
[----:B------:R-:W-:Y:S02]  /*10b50*/  ISETP.GE.AND P1, PT, R179, UR4, PT ;  /* 0x00000004b3007c0c */ /* 0x000fe4000bf26270 */
[----:B------:R-:W-:Y:S02]  /*10b60*/  ISETP.GE.AND P0, PT, R178, UR4, PT ;  /* 0x00000004b2007c0c */ /* 0x000fe4000bf06270 */
[----:B------:R-:W-:Y:S02]  /*10b70*/  ISETP.GE.AND P2, PT, R18, UR4, PT ;  /* 0x0000000412007c0c */ /* 0x000fe4000bf46270 */
[----:B------:R-:W-:Y:S02]  /*10b80*/  ISETP.GE.AND P4, PT, R176, UR4, PT ;  /* 0x00000004b0007c0c */ /* 0x000fe4000bf86270 */
[----:B------:R-:W-:-:S05]  /*10b90*/  ISETP.GE.AND P3, PT, R177, UR4, PT ;  /* 0x00000004b1007c0c */ /* 0x000fca000bf66270 */
[CC--:B01----:R-:W-:Y:S02]  /*10ba0*/  @!P1 LEA R6, P5, R179.reuse, R4.reuse, 0x2 ;  /* 0x00000004b3069211 */ /* 0x0c3fe400078a10ff */
[-C--:B------:R-:W-:Y:S02]  /*10bb0*/  @!P0 LEA R8, P6, R178, R4.reuse, 0x2 ;  /* 0x00000004b2088211 */ /* 0x080fe400078c10ff */
[-C--:B--2-4-:R-:W-:Y:S01]  /*10bc0*/  @!P1 LEA.HI.X R7, R179, R5.reuse, R198, 0x2, P5 ;  /* 0x00000005b3079211 */ /* 0x094fe200028f14c6 */
        /* <DEDUP_REMOVED lines=23> */
[----:B------:R-:W-:Y:S02]  /*10d40*/  ISETP.GE.AND P4, PT, R170, UR4, PT ;  /* 0x00000004aa007c0c */ /* 0x000fe4000bf86270 */
[-C--:B------:R-:W-:Y:S01]  /*10d50*/  @!P1 LEA.HI.X R7, R173, R5.reuse, R192, 0x2, P5 ;  /* 0x00000005ad079211 */ /* 0x080fe200028f14c0 */
[----:B------:R-:W-:Y:S01]  /*10d60*/  @!P0 ST.E.64 desc[UR8][R2.64], R50 ;  /* 0x0000003202008985 */ /* 0x000fe2000c101b08 */
[----:B------:R-:W-:Y:S02]  /*10d70*/  @!P2 LEA.HI.X R9, R172, R5, R191, 0x2, P6 ;  /* 0x00000005ac09a211 */ /* 0x000fe400030f14bf */
[----:B------:R-:W-:Y:S01]  /*10d80*/  ISETP.GE.AND P0, PT, R167, UR4, PT ;  /* 0x00000004a7007c0c */ /* 0x000fe2000bf06270 */
[----:B------:R0:W-:Y:S01]  /*10d90*/  @!P1 ST.E.64 desc[UR8][R6.64], R54 ;  /* 0x0000003606009985 */ /* 0x0001e2000c101b08 */
[----:B------:R-:W-:Y:S02]  /*10da0*/  ISETP.GE.AND P1, PT, R168, UR4, PT ;  /* 0x00000004a8007c0c */ /* 0x000fe4000bf26270 */
[----:B--2---:R-:W-:Y:S01]  /*10db0*/  @!P3 LEA R10, P5, R171, R4, 0x2 ;  /* 0x00000004ab0ab211 */ /* 0x004fe200078a10ff */
[----:B------:R1:W-:Y:S01]  /*10dc0*/  @!P2 ST.E.64 desc[UR8][R8.64], R58 ;  /* 0x0000003a0800a985 */ /* 0x0003e2000c101b08 */
[----:B------:R-:W-:-:S02]  /*10dd0*/  ISETP.GE.AND P2, PT, R169, UR4, PT ;  /* 0x00000004a9007c0c */ /* 0x000fc4000bf46270 */
[CC--:B---3--:R-:W-:Y:S02]  /*10de0*/  @!P4 LEA R12, P6, R170.reuse, R4.reuse, 0x2 ;  /* 0x00000004aa0cc211 */ /* 0x0c8fe400078c10ff */
[-C--:B------:R-:W-:Y:S02]  /*10df0*/  @!P3 LEA.HI.X R11, R171, R5.reuse, R190, 0x2, P5 ;  /* 0x00000005ab0bb211 */ /* 0x080fe400028f14be */
[----:B------:R-:W-:Y:S02]  /*10e00*/  @!P4 LEA.HI.X R13, R170, R5, R189, 0x2, P6 ;  /* 0x00000005aa0dc211 */ /* 0x000fe400030f14bd */
[----:B------:R-:W-:Y:S01]  /*10e10*/  ISETP.GE.AND P5, PT, R166, UR4, PT ;  /* 0x00000004a6007c0c */ /* 0x000fe2000bfa6270 */
[----:B------:R2:W-:Y:S01]  /*10e20*/  @!P3 ST.E.64 desc[UR8][R10.64], R62 ;  /* 0x0000003e0a00b985 */ /* 0x0005e2000c101b08 */
[----:B0-----:R-:W-:-:S03]  /*10e30*/  @!P1 LEA R6, P6, R168, R4, 0x2 ;  /* 0x00000004a8069211 */ /* 0x001fc600078c10ff */
[-C--:B------:R-:W-:Y:S01]  /*10e40*/  @!P2 LEA R2, P3, R169, R4.reuse, 0x2 ;  /* 0x00000004a902a211 */ /* 0x080fe200078610ff */
[----:B------:R2:W-:Y:S01]  /*10e50*/  @!P4 ST.E.64 desc[UR8][R12.64], R66 ;  /* 0x000000420c00c985 */ /* 0x0005e2000c101b08 */
[-C--:B-1----:R-:W-:Y:S02]  /*10e60*/  @!P0 LEA R8, P4, R167, R4.reuse, 0x2 ;  /* 0x00000004a7088211 */ /* 0x082fe400078810ff */
[-C--:B------:R-:W-:Y:S02]  /*10e70*/  @!P2 LEA.HI.X R3, R169, R5.reuse, R188, 0x2, P3 ;  /* 0x00000005a903a211 */ /* 0x080fe400018f14bc */
[-C--:B------:R-:W-:Y:S02]  /*10e80*/  @!P1 LEA.HI.X R7, R168, R5.reuse, R187, 0x2, P6 ;  /* 0x00000005a8079211 */ /* 0x080fe400030f14bb */
[----:B------:R-:W-:Y:S01]  /*10e90*/  @!P0 LEA.HI.X R9, R167, R5, R186, 0x2, P4 ;  /* 0x00000005a7098211 */ /* 0x000fe200020f14ba */
[----:B------:R2:W-:Y:S01]  /*10ea0*/  @!P2 ST.E.64 desc[UR8][R2.64], R70 ;  /* 0x000000460200a985 */ /* 0x0005e2000c101b08 */
[----:B------:R-:W-:-:S03]  /*10eb0*/  @!P5 LEA R14, P3, R166, R4, 0x2 ;  /* 0x00000004a60ed211 */ /* 0x000fc600078610ff */
[----:B------:R2:W-:Y:S01]  /*10ec0*/  @!P1 ST.E.64 desc[UR8][R6.64], R74 ;  /* 0x0000004a06009985 */ /* 0x0005e2000c101b08 */
[----:B------:R-:W-:-:S03]  /*10ed0*/  @!P5 LEA.HI.X R15, R166, R5, R185, 0x2, P3 ;  /* 0x00000005a60fd211 */ /* 0x000fc600018f14b9 */
[----:B------:R2:W-:Y:S01]  /*10ee0*/  @!P0 ST.E.64 desc[UR8][R8.64], R78 ;  /* 0x0000004e08008985 */ /* 0x0005e2000c101b08 */
[----:B------:R-:W-:-:S03]  /*10ef0*/  ISETP.GE.AND P0, PT, R165, UR4, PT ;  /* 0x00000004a5007c0c */ /* 0x000fc6000bf06270 */
[----:B------:R2:W-:Y:S10]  /*10f00*/  @!P5 ST.E.64 desc[UR8][R14.64], R94 ;  /* 0x0000005e0e00d985 */ /* 0x0005f4000c101b08 */
[----:B------:R-:W-:Y:S05]  /*10f10*/  @P0 BRA `(.L_x_1218) ;  /* 0x0000000c008c0947 */ /* 0x000fea0003800000 */
[----:B--2---:R-:W-:Y:S01]  /*10f20*/  LEA R2, P0, R165, R4, 0x2 ;  /* 0x00000004a5027211 */ /* 0x004fe200078010ff */
[----:B------:R-:W-:-:S03]  /*10f30*/  ULDC.64 UR8, c[0x0][0x208] ;  /* 0x0000820000087ab9 */ /* 0x000fc60000000a00 */
[----:B------:R-:W-:-:S05]  /*10f40*/  LEA.HI.X R3, R165, R5, R184, 0x2, P0 ;  /* 0x00000005a5037211 */ /* 0x000fca00000f14b8 */
[----:B------:R0:W-:Y:S01]  /*10f50*/  ST.E.64 desc[UR8][R2.64], R86 ;  /* 0x0000005602007985 */ /* 0x0001e2000c101b08 */
[----:B------:R-:W-:Y:S05]  /*10f60*/  BRA `(.L_x_1218) ;  /* 0x0000000c00787947 */ /* 0x000fea0003800000 */
.L_x_1209:
[----:B------:R-:W0:Y:S01]  /*10f70*/  LDC.64 R2, c[0x0][0xc00] ;  /* 0x00030000ff027b82 */ /* 0x000e220000000a00 */
[----:B------:R-:W-:Y:S01]  /*10f80*/  R2UR UR11, R181 ;  /* 0x00000000b50b72ca */ /* 0x000fe200000e0000 */
[----:B------:R-:W-:Y:S01]  /*10f90*/  ULDC.64 UR8, c[0x0][0xc00] ;  /* 0x0003000000087ab9 */ /* 0x000fe20000000a00 */
[----:B------:R-:W-:Y:S01]  /*10fa0*/  R2UR UR10, R162 ;  /* 0x00000000a20a72ca */ /* 0x000fe200000e0000 */
[----:B------:R-:W-:Y:S01]  /*10fb0*/  IMAD.MOV.U32 R7, RZ, RZ, RZ ;  /* 0x000000ffff077224 */ /* 0x000fe200078e00ff */
[----:B------:R-:W-:-:S03]  /*10fc0*/  ULDC.64 UR12, c[0x0][0x208] ;  /* 0x00008200000c7ab9 */ /* 0x000fc60000000a00 */
[----:B------:R-:W1:Y:S06]  /*10fd0*/  LDC.64 R4, c[0x0][0xc08] ;  /* 0x00030200ff047b82 */ /* 0x000e6c0000000a00 */
[----:B------:R-:W-:Y:S01]  /*10fe0*/  UIMAD.WIDE UR8, UR11, 0x4, UR8 ;  /* 0x000000040b0878a5 */ /* 0x000fe2000f8e0208 */
[----:B0-----:R-:W-:-:S05]  /*10ff0*/  ISETP.NE.U32.AND P0, PT, R2, RZ, PT ;  /* 0x000000ff0200720c */ /* 0x001fca0003f05070 */
[----:B------:R-:W-:Y:S01]  /*11000*/  IMAD.U32 R2, RZ, RZ, UR8 ;  /* 0x00000008ff027e24 */ /* 0x000fe2000f8e00ff */
[----:B------:R-:W-:Y:S01]  /*11010*/  R2UR UR4, R3 ;  /* 0x00000000030472ca */ /* 0x000fe200000e0000 */
[----:B------:R-:W-:Y:S01]  /*11020*/  IMAD.U32 R3, RZ, RZ, UR9 ;  /* 0x00000009ff037e24 */ /* 0x000fe2000f8e00ff */
[----:B-1----:R-:W-:-:S05]  /*11030*/  ISETP.NE.U32.AND P1, PT, R4, RZ, PT ;  /* 0x000000ff0400720c */ /* 0x002fca0003f25070 */
[----:B------:R-:W-:-:S06]  /*11040*/  VOTEU.ANY UP0, P0 ;  /* 0x00000000003f7886 */ /* 0x000fcc0000000100 */
[----:B------:R-:W-:Y:S01]  /*11050*/  UISETP.NE.AND.EX UP0, UPT, UR4, URZ, UPT, UP0 ;  /* 0x0000003f0400728c */ /* 0x000fe2000bf05300 */
[----:B------:R-:W-:Y:S01]  /*11060*/  R2UR UR4, R5 ;  /* 0x00000000050472ca */ /* 0x000fe200000e0000 */
[----:B------:R-:W-:-:S04]  /*11070*/  VOTEU.ANY UP1, P1 ;  /* 0x00000000003f7886 */ /* 0x000fc80000820100 */
[----:B------:R-:W-:-:S08]  /*11080*/  PLOP3.LUT P0, PT, PT, PT, UP0, 0x80, 0x0 ;  /* 0x000000000000781c */ /* 0x000fd00003f0f008 */
[----:B------:R-:W-:-:S06]  /*11090*/  UISETP.NE.AND.EX UP1, UPT, UR4, URZ, UPT, UP1 ;  /* 0x0000003f0400728c */ /* 0x000fcc000bf25310 */
[----:B------:R-:W-:Y:S01]  /*110a0*/  PLOP3.LUT P1, PT, PT, PT, UP1, 0x80, 0x0 ;  /* 0x000000000000781c */ /* 0x000fe20003f2f018 */
[----:B------:R0:W5:Y:S01]  /*110b0*/  @P0 LDG.E R7, desc[UR12][R2.64] ;  /* 0x0000000c02070981 */ /* 0x000162000c1e1900 */
[----:B------:R-:W-:Y:S02]  /*110c0*/  ULDC UR4, c[0x0][0xa88] ;  /* 0x0002a20000047ab9 */ /* 0x000fe40000000800 */
[----:B------:R-:W-:Y:S01]  /*110d0*/  IMAD.U32 R0, RZ, RZ, UR4 ;  /* 0x00000004ff007e24 */ /* 0x000fe2000f8e00ff */
[----:B------:R-:W-:Y:S02]  /*110e0*/  @UP1 ULDC.64 UR8, c[0x0][0xc08] ;  /* 0x0003020000081ab9 */ /* 0x000fe40000000a00 */
[----:B------:R-:W-:Y:S02]  /*110f0*/  @UP1 UIMAD.WIDE UR8, UR11, 0x4, UR8 ;  /* 0x000000040b0818a5 */ /* 0x000fe4000f8e0208 */
[----:B------:R-:W-:-:S04]  /*11100*/  UISETP.NE.AND UP1, UPT, UR10, URZ, UPT ;  /* 0x0000003f0a00728c */ /* 0x000fc8000bf25270 */
[----:B------:R-:W-:Y:S02]  /*11110*/  IMAD.U32 R4, RZ, RZ, UR8 ;  /* 0x00000008ff047e24 */ /* 0x000fe4000f8e00ff */
[----:B------:R-:W-:-:S05]  /*11120*/  IMAD.U32 R5, RZ, RZ, UR9 ;  /* 0x00000009ff057e24 */ /* 0x000fca000f8e00ff */
[----:B------:R-:W-:Y:S01]  /*11130*/  @!UP1 ULDC UR10, c[0x0][0xad4] ;  /* 0x0002b500000a9ab9 */ /* 0x000fe20000000800 */
[----:B------:R0:W5:Y:S01]  /*11140*/  @P1 LDG.E R0, desc[UR12][R4.64] ;  /* 0x0000000c04001981 */ /* 0x000162000c1e1900 */
[----:B------:R-:W-:Y:S01]  /*11150*/  IMAD.U32 R162, RZ, RZ, UR10 ;  /* 0x0000000affa27e24 */ /* 0x000fe2000f8e00ff */
[----:B------:R-:W-:Y:S06]  /*11160*/  @P1 BRA `(.L_x_1221) ;  /* 0x0000000000141947 */ /* 0x000fec0003800000 */
[----:B------:R-:W-:Y:S05]  /*11170*/  @!P0 BRA `(.L_x_1221) ;  /* 0x0000000000108947 */ /* 0x000fea0003800000 */
[----:B------:R-:W-:Y:S02]  /*11180*/  ULDC.64 UR8, c[0x0][0x208] ;  /* 0x0000820000087ab9 */ /* 0x000fe40000000a00 */
[----:B0-----:R-:W2:Y:S04]  /*11190*/  LDG.E R5, desc[UR8][R2.64] ;  /* 0x0000000802057981 */ /* 0x001ea8000c1e1900 */
[----:B-----5:R-:W2:Y:S02]  /*111a0*/  LDG.E R0, desc[UR8][R2.64+0x4] ;  /* 0x0000040802007981 */ /* 0x020ea4000c1e1900 */
[----:B--2---:R-:W-:-:S07]  /*111b0*/  IMAD.IADD R0, R0, 0x1, -R5 ;  /* 0x0000000100007824 */ /* 0x004fce00078e0a05 */
.L_x_1221:
[----:B------:R-:W-:Y:S01]  /*111c0*/  R2UR UR4, R181 ;  /* 0x00000000b50472ca */ /* 0x000fe200000e0000 */
[----:B------:R-:W-:Y:S01]  /*111d0*/  BSSY B1, `(.L_x_1222) ;  /* 0x0000042000017945 */ /* 0x000fe20003800000 */
[----:B-----5:R-:W-:Y:S02]  /*111e0*/  R2UR UR20, R7 ;  /* 0x00000000071472ca */ /* 0x020fe400000e0000 */
[----:B------:R-:W-:-:S09]  /*111f0*/  ISETP.GT.AND P0, PT, R205, 0x7f, PT ;  /* 0x0000007fcd00780c */ /* 0x000fd20003f04270 */
[----:B------:R-:W-:Y:S02]  /*11200*/  USHF.R.S32.HI UR8, URZ, 0x1f, UR4 ;  /* 0x0000001f3f087899 */ /* 0x000fe40008011404 */
[----:B------:R-:W-:Y:S02]  /*11210*/  USEL UR4, UR4, URZ, !UP0 ;  /* 0x0000003f04047287 */ /* 0x000fe4000c000000 */
[----:B------:R-:W-:Y:S02]  /*11220*/  USEL UR8, UR8, URZ, !UP0 ;  /* 0x0000003f08087287 */ /* 0x000fe4000c000000 */
[----:B------:R-:W-:Y:S01]  /*11230*/  USHF.R.S32.HI UR20, URZ, 0x1f, UR20 ;  /* 0x0000001f3f147899 */ /* 0x000fe20008011414 */
[----:B------:R-:W-:Y:S11]  /*11240*/  @P0 BRA `(.L_x_1223) ;  /* 0x0000000000e80947 */ /* 0x000ff60003800000 */
[----:B------:R-:W1:Y:S01]  /*11250*/  S2R R6, SR_TID.X ;  /* 0x0000000000067919 */ /* 0x000e620000002100 */
[----:B------:R-:W2:Y:S01]  /*11260*/  LDC R9, c[0x0][0xbe8] ;  /* 0x0002fa00ff097b82 */ /* 0x000ea20000000800 */
[----:B0-----:R-:W-:Y:S02]  /*11270*/  IMAD.U32 R3, RZ, RZ, UR60 ;  /* 0x0000003cff037e24 */ /* 0x001fe4000f8e00ff */
[----:B--2---:R-:W-:-:S03]  /*11280*/  IMAD R2, R0, R9, RZ ;  /* 0x0000000900027224 */ /* 0x004fc600078e02ff */
[----:B-1----:R-:W-:-:S04]  /*11290*/  IADD3 R6, R3, -0x80, R6 ;  /* 0xffffff8003067810 */ /* 0x002fc80007ffe006 */
[----:B------:R-:W-:-:S13]  /*112a0*/  ISETP.GE.AND P0, PT, R6, R2, PT ;  /* 0x000000020600720c */ /* 0x000fda0003f06270 */
[----:B------:R-:W-:Y:S05]  /*112b0*/  @P0 BRA `(.L_x_1223) ;  /* 0x0000000000cc0947 */ /* 0x000fea0003800000 */
[----:B------:R-:W-:Y:S01]  /*112c0*/  ISETP.NE.AND P0, PT, R9, 0x1, PT ;  /* 0x000000010900780c */ /* 0x000fe20003f05270 */
[----:B------:R-:W-:Y:S01]  /*112d0*/  UMOV UR18, 0x9b8 ;  /* 0x000009b800127882 */ /* 0x000fe20000000000 */
[----:B------:R-:W-:Y:S01]  /*112e0*/  R2UR UR10, R162 ;  /* 0x00000000a20a72ca */ /* 0x000fe200000e0000 */
[----:B------:R-:W-:Y:S01]  /*112f0*/  IMAD.MOV.U32 R4, RZ, RZ, R6 ;  /* 0x000000ffff047224 */ /* 0x000fe200078e0006 */
[----:B------:R-:W-:Y:S01]  /*11300*/  R2UR UR19, R164 ;  /* 0x00000000a41372ca */ /* 0x000fe200000e0000 */
[----:B------:R-:W-:Y:S01]  /*11310*/  ULDC.64 UR22, c[0x0][0x208] ;  /* 0x0000820000167ab9 */ /* 0x000fe20000000a00 */
[----:B------:R-:W-:-:S07]  /*11320*/  R2UR UR9, R163 ;  /* 0x00000000a30972ca */ /* 0x000fce00000e0000 */
[----:B------:R-:W0:Y:S02]  /*11330*/  @P0 LDC R5, c[0x0][0xbec] ;  /* 0x0002fb00ff050b82 */ /* 0x000e240000000800 */
[----:B------:R-:W-:-:S04]  /*11340*/  UISETP.GT.AND UP0, UPT, UR10, 0x1, UPT ;  /* 0x000000010a00788c */ /* 0x000fc8000bf04270 */
[----:B------:R-:W-:Y:S02]  /*11350*/  USEL UR18, UR18, 0x978, UP0 ;  /* 0x0000097812127887 */ /* 0x000fe40008000000 */
[----:B------:R-:W1:Y:S01]  /*11360*/  @P0 LDC R8, c[0x0][0xbf0] ;  /* 0x0002fc00ff080b82 */ /* 0x000e620000000800 */
[----:B------:R-:W-:-:S09]  /*11370*/  USEL UR9, UR9, URZ, UP0 ;  /* 0x0000003f09097287 */ /* 0x000fd20008000000 */
[----:B------:R-:W-:Y:S01]  /*11380*/  ULDC.64 UR10, c[0x0][UR18+0x218] ;  /* 0x00008600120a7abb */ /* 0x000fe20008000a00 */
[----:B------:R-:W-:Y:S01]  /*11390*/  ULDC.64 UR12, c[0x0][UR18+0x220] ;  /* 0x00008800120c7abb */ /* 0x000fe20008000a00 */
[----:B------:R-:W-:Y:S02]  /*113a0*/  UIMAD.WIDE.U32 UR16, UR10, UR19, URZ ;  /* 0x000000130a1072a5 */ /* 0x000fe4000f8e003f */
[----:B------:R-:W-:Y:S01]  /*113b0*/  UIMAD UR19, UR11, UR19, URZ ;  /* 0x000000130b1372a4 */ /* 0x000fe2000f8e023f */
[----:B0-----:R-:W-:Y:S01]  /*113c0*/  @P0 IMAD.HI.U32 R5, R6, R5, RZ ;  /* 0x0000000506050227 */ /* 0x001fe200078e00ff */
[----:B------:R-:W-:Y:S02]  /*113d0*/  UIMAD UR13, UR13, UR4, URZ ;  /* 0x000000040d0d72a4 */ /* 0x000fe4000f8e023f */
[----:B------:R-:W-:Y:S01]  /*113e0*/  UIMAD.WIDE.U32 UR10, UR12, UR4, URZ ;  /* 0x000000040c0a72a5 */ /* 0x000fe2000f8e003f */
[----:B------:R-:W-:Y:S01]  /*113f0*/  IMAD.U32 R2, RZ, RZ, UR16 ;  /* 0x00000010ff027e24 */ /* 0x000fe2000f8e00ff */
[----:B------:R-:W-:-:S02]  /*11400*/  UIADD3 UR19, UR17, UR19, URZ ;  /* 0x0000001311137290 */ /* 0x000fc4000fffe03f */
[----:B------:R-:W-:Y:S01]  /*11410*/  IMAD.U32 R3, RZ, RZ, UR17 ;  /* 0x00000011ff037e24 */ /* 0x000fe2000f8e00ff */
[----:B------:R-:W-:Y:S01]  /*11420*/  UIMAD UR13, UR12, UR8, UR13 ;  /* 0x000000080c0d72a4 */ /* 0x000fe2000f8e020d */
[----:B-1----:R-:W-:Y:S01]  /*11430*/  @P0 SHF.R.U32.HI R4, RZ, R8, R5 ;  /* 0x00000008ff040219 */ /* 0x002fe20000011605 */
[----:B------:R-:W-:Y:S01]  /*11440*/  ULDC.64 UR14, c[0x0][UR18+0x228] ;  /* 0x00008a00120e7abb */ /* 0x000fe20008000a00 */
[----:B------:R-:W-:Y:S01]  /*11450*/  IADD3 R3, P0, P1, R2, UR10, R7 ;  /* 0x0000000a02037c10 */ /* 0x000fe2000f91e007 */
[----:B------:R-:W-:Y:S01]  /*11460*/  UIADD3 UR13, UR11, UR13, URZ ;  /* 0x0000000d0b0d7290 */ /* 0x000fe2000fffe03f */
[----:B------:R-:W-:Y:S01]  /*11470*/  IMAD.U32 R2, RZ, RZ, UR20 ;  /* 0x00000014ff027e24 */ /* 0x000fe2000f8e00ff */
[----:B------:R-:W-:Y:S01]  /*11480*/  UIMAD.WIDE.U32 UR16, UR14, UR9, URZ ;  /* 0x000000090e1072a5 */ /* 0x000fe2000f8e003f */
[----:B------:R-:W-:Y:S01]  /*11490*/  IMAD.MOV R5, RZ, RZ, -R4 ;  /* 0x000000ffff057224 */ /* 0x000fe200078e0a04 */
[----:B------:R-:W-:Y:S01]  /*114a0*/  UIMAD UR9, UR15, UR9, URZ ;  /* 0x000000090f0972a4 */ /* 0x000fe2000f8e023f */
[----:B------:R-:W-:Y:S01]  /*114b0*/  IMAD.U32 R11, RZ, RZ, UR19 ;  /* 0x00000013ff0b7e24 */ /* 0x000fe2000f8e00ff */
[----:B------:R-:W-:Y:S01]  /*114c0*/  ULDC.64 UR10, c[0x0][UR18+0x210] ;  /* 0x00008400120a7abb */ /* 0x000fe20008000a00 */
[----:B------:R-:W-:Y:S01]  /*114d0*/  IMAD R5, R9, R5, R6 ;  /* 0x0000000509057224 */ /* 0x000fe200078e0206 */
[----:B------:R-:W-:-:S02]  /*114e0*/  UIADD3 UR9, UR17, UR9, URZ ;  /* 0x0000000911097290 */ /* 0x000fc4000fffe03f */
[----:B------:R-:W-:Y:S01]  /*114f0*/  IADD3.X R6, R11, UR13, R2, P0, P1 ;  /* 0x0000000d0b067c10 */ /* 0x000fe200087e2402 */
[----:B------:R-:W-:Y:S01]  /*11500*/  IMAD R9, R5, UR11, RZ ;  /* 0x0000000b05097c24 */ /* 0x000fe2000f8e02ff */
[----:B------:R-:W-:Y:S01]  /*11510*/  IADD3 R2, P0, P1, R4, UR16, R3 ;  /* 0x0000001004027c10 */ /* 0x000fe2000f91e003 */
[----:B------:R-:W-:Y:S01]  /*11520*/  ULDC.64 UR12, c[0x0][0xba8] ;  /* 0x0002ea00000c7ab9 */ /* 0x000fe20000000a00 */
[----:B------:R-:W-:Y:S01]  /*11530*/  SHF.R.S32.HI R3, RZ, 0x1f, R4 ;  /* 0x0000001fff037819 */ /* 0x000fe20000011404 */
[----:B------:R-:W-:Y:S01]  /*11540*/  @!UP0 ULDC UR12, c[0x0][0xb50] ;  /* 0x0002d400000c8ab9 */ /* 0x000fe20000000800 */
[----:B------:R-:W-:Y:S01]  /*11550*/  SHF.R.S32.HI R4, RZ, 0x1f, R5 ;  /* 0x0000001fff047819 */ /* 0x000fe20000011405 */
[----:B------:R-:W-:Y:S01]  /*11560*/  @!UP0 ULDC UR13, c[0x0][0xb54] ;  /* 0x0002d500000d8ab9 */ /* 0x000fe20000000800 */
[----:B------:R-:W-:-:S03]  /*11570*/  IADD3.X R3, R3, UR9, R6, P0, P1 ;  /* 0x0000000903037c10 */ /* 0x000fc600087e2406 */
[----:B------:R-:W-:Y:S02]  /*11580*/  IMAD R9, R4, UR10, R9 ;  /* 0x0000000a04097c24 */ /* 0x000fe4000f8e0209 */
[----:B------:R-:W-:-:S04]  /*11590*/  IMAD.WIDE.U32 R2, R5, UR10, R2 ;  /* 0x0000000a05027c25 */ /* 0x000fc8000f8e0002 */
[----:B------:R-:W-:Y:S01]  /*115a0*/  IMAD.IADD R3, R3, 0x1, R9 ;  /* 0x0000000103037824 */ /* 0x000fe200078e0209 */
[----:B------:R-:W-:-:S04]  /*115b0*/  LEA R4, P0, R2, UR12, 0x2 ;  /* 0x0000000c02047c11 */ /* 0x000fc8000f8010ff */
[----:B------:R-:W-:Y:S01]  /*115c0*/  LEA.HI.X R5, R2, UR13, R3, 0x2, P0 ;  /* 0x0000000d02057c11 */ /* 0x000fe200080f1403 */
[----:B------:R-:W-:-:S05]  /*115d0*/  IMAD.MOV.U32 R3, RZ, RZ, -0x800000 ;  /* 0xff800000ff037424 */ /* 0x000fca00078e00ff */
[----:B------:R1:W-:Y:S03]  /*115e0*/  STG.E desc[UR22][R4.64], R3 ;  /* 0x0000000304007986 */ /* 0x0003e6000c101916 */
.L_x_1223:
[----:B------:R-:W-:Y:S05]  /*115f0*/  BSYNC B1 ;  /* 0x0000000000017941 */ /* 0x000fea0003800000 */
.L_x_1222:
[----:B------:R-:W-:-:S13]  /*11600*/  R2UR UR9, R162 ;  /* 0x00000000a20972ca */ /* 0x000fda00000e0000 */
[----:B------:R-:W-:-:S06]  /*11610*/  UISETP.GT.AND UP0, UPT, UR9, 0x1, UPT ;  /* 0x000000010900788c */ /* 0x000fcc000bf04270 */
[----:B------:R-:W-:-:S13]  /*11620*/  PLOP3.LUT P0, PT, PT, PT, UP0, 0x80, 0x0 ;  /* 0x000000000000781c */ /* 0x000fda0003f0f008 */
[----:B------:R-:W-:Y:S05]  /*11630*/  @P0 BRA `(.L_x_1218) ;  /* 0x0000000400c40947 */ /* 0x000fea0003800000 */
[----:B------:R-:W2:Y:S01]  /*11640*/  LDC R11, c[0x0][0xbe8] ;  /* 0x0002fa00ff0b7b82 */ /* 0x000ea20000000800 */
[C---:B------:R-:W-:Y:S01]  /*11650*/  R2UR UR10, R7.reuse ;  /* 0x00000000070a72ca */ /* 0x040fe200000e0000 */
[----:B------:R-:W-:Y:S01]  /*11660*/  ULDC.64 UR12, c[0x0][0xaa0] ;  /* 0x0002a800000c7ab9 */ /* 0x000fe20000000a00 */
[----:B------:R-:W-:Y:S01]  /*11670*/  R2UR UR14, R7 ;  /* 0x00000000070e72ca */ /* 0x000fe200000e0000 */
[----:B------:R-:W-:Y:S01]  /*11680*/  UIMAD UR9, UR20, UR12, URZ ;  /* 0x0000000c140972a4 */ /* 0x000fe2000f8e023f */
[----:B------:R-:W-:Y:S01]  /*11690*/  R2UR UR15, R164 ;  /* 0x00000000a40f72ca */ /* 0x000fe200000e0000 */
[----:B0-----:R-:W-:Y:S01]  /*116a0*/  IMAD R2, R161, 0x20, R180 ;  /* 0x00000020a1027824 */ /* 0x001fe200078e02b4 */
[----:B------:R-:W-:Y:S03]  /*116b0*/  BSSY B1, `(.L_x_1224) ;  /* 0x000003c000017945 */ /* 0x000fe60003800000 */
[----:B------:R-:W-:-:S04]  /*116c0*/  VIADD R6, R2, UR60 ;  /* 0x0000003c02067c36 */ /* 0x000fc80008000000 */
[----:B------:R-:W-:Y:S01]  /*116d0*/  UIMAD.WIDE.U32 UR10, UR10, UR12, URZ ;  /* 0x0000000c0a0a72a5 */ /* 0x000fe2000f8e003f */
[----:B-1----:R-:W-:Y:S01]  /*116e0*/  IMAD.MOV.U32 R5, RZ, RZ, R6 ;  /* 0x000000ffff057224 */ /* 0x002fe200078e0006 */
[----:B------:R-:W-:-:S03]  /*116f0*/  UIMAD UR9, UR14, UR13, UR9 ;  /* 0x0000000d0e0972a4 */ /* 0x000fc6000f8e0209 */
[----:B------:R-:W-:Y:S01]  /*11700*/  ULDC.64 UR12, c[0x0][0xae8] ;  /* 0x0002ba00000c7ab9 */ /* 0x000fe20000000a00 */
[----:B------:R-:W-:Y:S01]  /*11710*/  UIADD3 UR11, UR11, UR9, URZ ;  /* 0x000000090b0b7290 */ /* 0x000fe2000fffe03f */
[----:B--2---:R-:W-:-:S03]  /*11720*/  ISETP.NE.AND P0, PT, R11, 0x1, PT ;  /* 0x000000010b00780c */ /* 0x004fc60003f05270 */
[----:B------:R-:W-:-:S04]  /*11730*/  UIMAD.WIDE.U32 UR10, UR15, UR12, UR10 ;  /* 0x0000000c0f0a72a5 */ /* 0x000fc8000f8e000a */
[----:B------:R-:W-:-:S03]  /*11740*/  UIMAD UR9, UR15, UR13, UR11 ;  /* 0x0000000d0f0972a4 */ /* 0x000fc6000f8e020b */
[----:B------:R-:W-:Y:S02]  /*11750*/  ULDC.64 UR12, c[0x0][0xaf0] ;  /* 0x0002bc00000c7ab9 */ /* 0x000fe40000000a00 */
[----:B------:R-:W-:Y:S01]  /*11760*/  UIMAD UR8, UR8, UR12, URZ ;  /* 0x0000000c080872a4 */ /* 0x000fe2000f8e023f */
[----:B------:R-:W0:Y:S03]  /*11770*/  @P0 LDC R3, c[0x0][0xbec] ;  /* 0x0002fb00ff030b82 */ /* 0x000e260000000800 */
[----:B------:R-:W-:-:S03]  /*11780*/  UIMAD UR11, UR4, UR13, UR8 ;  /* 0x0000000d040b72a4 */ /* 0x000fc6000f8e0208 */
[----:B------:R-:W-:Y:S02]  /*11790*/  UMOV UR8, UR10 ;  /* 0x0000000a00087c82 */ /* 0x000fe40008000000 */
[----:B------:R-:W-:Y:S01]  /*117a0*/  UIMAD.WIDE.U32 UR8, UR4, UR12, UR8 ;  /* 0x0000000c040872a5 */ /* 0x000fe2000f8e0008 */
[----:B------:R-:W1:Y:S03]  /*117b0*/  @P0 LDC R7, c[0x0][0xbf0] ;  /* 0x0002fc00ff070b82 */ /* 0x000e660000000800 */
[----:B------:R-:W-:-:S03]  /*117c0*/  UIADD3 UR4, UR9, UR11, URZ ;  /* 0x0000000b09047290 */ /* 0x000fc6000fffe03f */
[----:B------:R-:W-:Y:S01]  /*117d0*/  ULDC.64 UR10, c[0x0][0xae0] ;  /* 0x0002b800000a7ab9 */ /* 0x000fe20000000a00 */
[----:B0-----:R-:W-:-:S04]  /*117e0*/  @P0 IMAD.HI.U32 R2, R6, R3, RZ ;  /* 0x0000000306020227 */ /* 0x001fc800078e00ff */
[----:B------:R-:W-:Y:S02]  /*117f0*/  IMAD.U32 R3, RZ, RZ, UR9 ;  /* 0x00000009ff037e24 */ /* 0x000fe4000f8e00ff */
[----:B------:R-:W-:Y:S01]  /*11800*/  IMAD.U32 R3, RZ, RZ, UR4 ;  /* 0x00000004ff037e24 */ /* 0x000fe2000f8e00ff */
[----:B-1----:R-:W-:-:S04]  /*11810*/  @P0 SHF.R.U32.HI R5, RZ, R7, R2 ;  /* 0x00000007ff050219 */ /* 0x002fc80000011602 */
[--C-:B------:R-:W-:Y:S01]  /*11820*/  SHF.R.S32.HI R2, RZ, 0x1f, R5.reuse ;  /* 0x0000001fff027819 */ /* 0x100fe20000011405 */
[----:B------:R-:W-:-:S04]  /*11830*/  IMAD.MOV R7, RZ, RZ, -R5 ;  /* 0x000000ffff077224 */ /* 0x000fc800078e0a05 */
[----:B------:R-:W-:Y:S02]  /*11840*/  IMAD R4, R2, UR10, RZ ;  /* 0x0000000a02047c24 */ /* 0x000fe4000f8e02ff */
[----:B------:R-:W-:Y:S02]  /*11850*/  IMAD R7, R11, R7, R6 ;  /* 0x000000070b077224 */ /* 0x000fe400078e0206 */
[----:B------:R-:W-:Y:S01]  /*11860*/  IMAD.U32 R2, RZ, RZ, UR8 ;  /* 0x00000008ff027e24 */ /* 0x000fe2000f8e00ff */
[----:B------:R-:W-:Y:S01]  /*11870*/  ULDC.64 UR8, c[0x0][0xad8] ;  /* 0x0002b60000087ab9 */ /* 0x000fe20000000a00 */
[C---:B------:R-:W-:Y:S01]  /*11880*/  IMAD R9, R5.reuse, UR11, R4 ;  /* 0x0000000b05097c24 */ /* 0x040fe2000f8e0204 */
[----:B------:R-:W-:Y:S01]  /*11890*/  SHF.R.S32.HI R4, RZ, 0x1f, R7 ;  /* 0x0000001fff047819 */ /* 0x000fe20000011407 */
[----:B------:R-:W-:-:S04]  /*118a0*/  IMAD.WIDE.U32 R2, R5, UR10, R2 ;  /* 0x0000000a05027c25 */ /* 0x000fc8000f8e0002 */
[----:B------:R-:W-:Y:S02]  /*118b0*/  IMAD.IADD R3, R3, 0x1, R9 ;  /* 0x0000000103037824 */ /* 0x000fe400078e0209 */
[----:B------:R-:W-:Y:S02]  /*118c0*/  IMAD R4, R4, UR8, RZ ;  /* 0x0000000804047c24 */ /* 0x000fe4000f8e02ff */
[----:B------:R-:W-:Y:S02]  /*118d0*/  VIADD R6, R180, UR60 ;  /* 0x0000003cb4067c36 */ /* 0x000fe40008000000 */
[----:B------:R-:W-:Y:S02]  /*118e0*/  IMAD R11, R0, R11, RZ ;  /* 0x0000000b000b7224 */ /* 0x000fe400078e02ff */
[C---:B------:R-:W-:Y:S02]  /*118f0*/  IMAD R5, R7.reuse, UR9, R4 ;  /* 0x0000000907057c24 */ /* 0x040fe4000f8e0204 */
[----:B------:R-:W-:Y:S01]  /*11900*/  IMAD.WIDE.U32 R2, R7, UR8, R2 ;  /* 0x0000000807027c25 */ /* 0x000fe2000f8e0002 */
[----:B------:R-:W-:Y:S01]  /*11910*/  ISETP.GE.AND P2, PT, R6, R11, PT ;  /* 0x0000000b0600720c */ /* 0x000fe20003f46270 */
[----:B------:R-:W-:-:S02]  /*11920*/  ULDC.64 UR8, c[0x0][0xa80] ;  /* 0x0002a00000087ab9 */ /* 0x000fc40000000a00 */
        /* <DEDUP_REMOVED lines=10> */
[----:B------:R-:W-:Y:S01]  /*119d0*/  ULDC UR4, c[0x0][0xac8] ;  /* 0x0002b20000047ab9 */ /* 0x000fe20000000800 */
[----:B------:R-:W-:Y:S01]  /*119e0*/  ULDC.64 UR8, c[0x0][0x208] ;  /* 0x0000820000087ab9 */ /* 0x000fe20000000a00 */
        /* <DEDUP_REMOVED lines=8> */
.L_x_1225:
[----:B------:R-:W-:Y:S05]  /*11a70*/  BSYNC B1 ;  /* 0x0000000000017941 */ /* 0x000fea0003800000 */
.L_x_1224:
[----:B--23--:R2:W3:Y:S01]  /*11a80*/  SHFL.IDX PT, R3, R5, 0x1, 0x181f ;  /* 0x00381f0005037f89 */ /* 0x00c4e200000e0000 */
[----:B------:R-:W-:Y:S03]  /*11a90*/  BSSY B1, `(.L_x_1226) ;  /* 0x000000d000017945 */ /* 0x000fe60003800000 */
[----:B-1----:R2:W1:Y:S01]  /*11aa0*/  SHFL.IDX PT, R7, R4, 0x1, 0x181f ;  /* 0x00381f0004077f89 */ /* 0x00246200000e0000 */
[----:B------:R-:W-:Y:S05]  /*11ab0*/  @P1 BRA `(.L_x_1227) ;  /* 0x0000000000281947 */ /* 0x000fea0003800000 */
[----:B------:R-:W-:Y:S01]  /*11ac0*/  ULDC UR4, c[0x0][0xac8] ;  /* 0x0002b20000047ab9 */ /* 0x000fe20000000800 */
[----:B------:R-:W-:Y:S01]  /*11ad0*/  ULDC.64 UR8, c[0x0][0x208] ;  /* 0x0000820000087ab9 */ /* 0x000fe20000000a00 */
        /* <DEDUP_REMOVED lines=8> */
.L_x_1227:
[----:B------:R-:W-:Y:S05]  /*11b60*/  BSYNC B1 ;  /* 0x0000000000017941 */ /* 0x000fea0003800000 */
.L_x_1226:
[----:B---34-:R3:W4:Y:S01]  /*11b70*/  SHFL.IDX PT, R3, R5, 0x2, 0x181f ;  /* 0x00581f0005037f89 */ /* 0x01872200000e0000 */
        /* <DEDUP_REMOVED lines=13> */
.L_x_1229:
[----:B------:R-:W-:Y:S05]  /*11c50*/  BSYNC B1 ;  /* 0x0000000000017941 */ /* 0x000fea0003800000 */
.L_x_1228:
[----:B------:R-:W-:Y:S01]  /*11c60*/  VIADD R0, R6, 0x60 ;  /* 0x0000006006007836 */ /* 0x000fe20000000000 */
[----:B0-23--:R-:W2:Y:S04]  /*11c70*/  SHFL.IDX PT, R5, R5, 0x3, 0x181f ;  /* 0x00781f0005057f89 */ /* 0x00dea800000e0000 */
[----:B------:R-:W-:Y:S01]  /*11c80*/  ISETP.GE.AND P0, PT, R0, R11, PT ;  /* 0x0000000b0000720c */ /* 0x000fe20003f06270 */
[----:B-1--4-:R3:W4:-:S12]  /*11c90*/  SHFL.IDX PT, R3, R4, 0x3, 0x181f ;  /* 0x00781f0004037f89 */ /* 0x01271800000e0000 */
[----:B---3--:R-:W-:Y:S05]  /*11ca0*/  @P0 BRA `(.L_x_1218) ;  /* 0x0000000000280947 */ /* 0x008fea0003800000 */
[----:B------:R-:W-:Y:S01]  /*11cb0*/  ULDC UR4, c[0x0][0xac8] ;  /* 0x0002b20000047ab9 */ /* 0x000fe20000000800 */
[----:B------:R-:W-:Y:S01]  /*11cc0*/  ULDC.64 UR8, c[0x0][0x208] ;  /* 0x0000820000087ab9 */ /* 0x000fe20000000a00 */
[----:B------:R-:W-:Y:S02]  /*11cd0*/  ISETP.GE.AND P2, PT, R22, UR4, PT ;  /* 0x0000000416007c0c */ /* 0x000fe4000bf46270 */
[----:B------:R-:W-:-:S11]  /*11ce0*/  ISETP.GE.AND P3, PT, R160, UR4, PT ;  /* 0x00000004a0007c0c */ /* 0x000fd6000bf66270 */
[-C--:B----4-:R-:W-:Y:S02]  /*11cf0*/  @!P2 LEA R6, P0, R22, R3.reuse, 0x1 ;  /* 0x000000031606a211 */ /* 0x090fe400078008ff */
[----:B------:R-:W-:Y:S02]  /*11d00*/  @!P3 LEA R2, P1, R160, R3, 0x1 ;  /* 0x00000003a002b211 */ /* 0x000fe400078208ff */
[-C--:B--2---:R-:W-:Y:S02]  /*11d10*/  @!P2 LEA.HI.X R7, R22, R5.reuse, R204, 0x1, P0 ;  /* 0x000000051607a211 */ /* 0x084fe400000f0ccc */
[----:B------:R-:W-:-:S03]  /*11d20*/  @!P3 LEA.HI.X R3, R160, R5, R203, 0x1, P1 ;  /* 0x00000005a003b211 */ /* 0x000fc600008f0ccb */
[----:B------:R3:W-:Y:S04]  /*11d30*/  @!P2 ST.E.128 desc[UR8][R6.64], RZ ;  /* 0x000000ff0600a985 */ /* 0x0007e8000c101d08 */
[----:B------:R3:W-:Y:S02]  /*11d40*/  @!P3 ST.E.128 desc[UR8][R2.64], RZ ;  /* 0x000000ff0200b985 */ /* 0x0007e4000c101d08 */
.L_x_1218:
[----:B------:R-:W-:Y:S05]  /*11d50*/  BSYNC B0 ;  /* 0x0000000000007941 */ /* 0x000fea0003800000 */
.L_x_1208:
[----:B------:R-:W-:Y:S02]  /*11d60*/  ULDC UR4, c[0x0][0xc3c] ;  /* 0x00030f0000047ab9 */ /* 0x000fe40000000800 */
[----:B------:R-:W-:-:S06]  /*11d70*/  UISETP.GE.AND UP0, UPT, UR7, UR4, UPT ;  /* 0x000000040700728c */ /* 0x000fcc000bf06270 */
[----:B------:R-:W-:-:S13]  /*11d80*/  PLOP3.LUT P0, PT, PT, PT, UP0, 0x80, 0x0 ;  /* 0x000000000000781c */ /* 0x000fda0003f0f008 */
[----:B------:R-:W-:Y:S05]  /*11d90*/  @!P0 BRA `(.L_x_1230) ;  /* 0xfffffef0009c8947 */ /* 0x000fea000383ffff */
[----:B------:R-:W-:Y:S05]  /*11da0*/  EXIT ;  /* 0x000000000000794d */ /* 0x000fea0003800000 */
.L_x_1125:
[----:B------:R-:W-:-:S08]  /*11db0*/  NOP ;  /* 0x0000000000007918 */ /* 0x000fd00000000000 */
[----:B0-----:R-:W0:-:S00]  /*11dc0*/  USETMAXREG.DEALLOC.CTAPOOL 0x18 ;  /* 0x00000018000079c8 */ /* 0x001e0000080e0500 */
[----:B0-----:R-:W2:Y:S01]  /*11dd0*/  LDL.LU R2, [R1+0x18] ;  /* 0x0000180001027983 */ /* 0x001ea20000300800 */
[----:B------:R-:W-:Y:S01]  /*11de0*/  LOP3.LUT R0, R0, 0x3, RZ, 0xc0, !PT ;  /* 0x0000000300007812 */ /* 0x000fe200078ec0ff */
[----:B------:R-:W-:-:S05]  /*11df0*/  IMAD.MOV.U32 R7, RZ, RZ, RZ ;  /* 0x000000ffff077224 */ /* 0x000fca00078e00ff */
        /* <DEDUP_REMOVED lines=15> */
.L_x_1231:
[----:B------:R-:W-:Y:S01]  /*11ef0*/  LOP3.LUT R0, R6, 0x1f, RZ, 0xc0, !PT ;  /* 0x0000001f06007812 */ /* 0x000fe200078ec0ff */
[----:B------:R-:W-:Y:S01]  /*11f00*/  ULDC UR4, c[0x0][0xc3c] ;  /* 0x00030f0000047ab9 */ /* 0x000fe20000000800 */
[----:B------:R-:W-:Y:S01]  /*11f10*/  ULDC.64 UR6, c[0x0][0x208] ;  /* 0x0000820000067ab9 */ /* 0x000fe20000000a00 */
[----:B------:R-:W-:Y:S01]  /*11f20*/  IMAD.MOV.U32 R8, RZ, RZ, RZ ;  /* 0x000000ffff087224 */ /* 0x000fe200078e00ff */
[----:B------:R-:W-:Y:S01]  /*11f30*/  ISETP.NE.AND P0, PT, R0, 0x1f, PT ;  /* 0x0000001f0000780c */ /* 0x000fe20003f05270 */
[----:B------:R-:W-:-:S03]  /*11f40*/  ULDC UR5, c[0x0][0xc38] ;  /* 0x00030e0000057ab9 */ /* 0x000fc60000000800 */
[----:B------:R-:W-:-:S13]  /*11f50*/  ISETP.GE.OR P1, PT, R0, UR4, !P0 ;  /* 0x0000000400007c0c */ /* 0x000fda000c726670 */
[----:B0-----:R-:W0:Y:S08]  /*11f60*/  @!P1 LDC.64 R2, c[0x0][0xc80] ;  /* 0x00032000ff029b82 */ /* 0x001e300000000a00 */
[----:B------:R-:W1:Y:S01]  /*11f70*/  @!P1 LDC.64 R4, c[0x0][0xc78] ;  /* 0x00031e00ff049b82 */ /* 0x000e620000000a00 */
[----:B0-----:R-:W-:-:S05]  /*11f80*/  @!P1 IMAD.WIDE.U32 R2, R0, 0x4, R2 ;  /* 0x0000000400029825 */ /* 0x001fca00078e0002 */
[----:B------:R1:W2:Y:S02]  /*11f90*/  @!P1 LDG.E R7, desc[UR6][R2.64] ;  /* 0x0000000602079981 */ /* 0x0002a4000c1e1900 */
[----:B-1----:R-:W-:-:S05]  /*11fa0*/  @!P1 IMAD.WIDE.U32 R2, R0, 0x4, R4 ;  /* 0x0000000400029825 */ /* 0x002fca00078e0004 */
[----:B------:R-:W2:Y:S01]  /*11fb0*/  @!P1 LDG.E R8, desc[UR6][R2.64] ;  /* 0x0000000602089981 */ /* 0x000ea2000c1e1900 */
[C---:B------:R-:W-:Y:S01]  /*11fc0*/  ISETP.NE.AND P1, PT, R0.reuse, RZ, PT ;  /* 0x000000ff0000720c */ /* 0x040fe20003f25270 */
[----:B------:R-:W0:Y:S01]  /*11fd0*/  S2UR UR6, SR_CTAID.X ;  /* 0x00000000000679c3 */ /* 0x000e220000002500 */
[C---:B------:R-:W-:Y:S01]  /*11fe0*/  ISETP.GE.U32.AND P2, PT, R0.reuse, 0x2, PT ;  /* 0x000000020000780c */ /* 0x040fe20003f46070 */
[----:B------:R-:W-:Y:S01]  /*11ff0*/  UMOV UR4, URZ ;  /* 0x0000003f00047c82 */ /* 0x000fe20008000000 */
[C---:B------:R-:W-:Y:S02]  /*12000*/  ISETP.GE.U32.AND P3, PT, R0.reuse, 0x4, PT ;  /* 0x000000040000780c */ /* 0x040fe40003f66070 */
[C---:B------:R-:W-:Y:S02]  /*12010*/  ISETP.GE.U32.AND P4, PT, R0.reuse, 0x8, PT ;  /* 0x000000080000780c */ /* 0x040fe40003f86070 */
[----:B------:R-:W-:Y:S01]  /*12020*/  ISETP.GE.U32.AND P5, PT, R0, 0x10, PT ;  /* 0x000000100000780c */ /* 0x000fe20003fa6070 */
[----:B--2---:R-:W-:-:S05]  /*12030*/  IMAD R4, R7, R8, RZ ;  /* 0x0000000807047224 */ /* 0x004fca00078e02ff */
        /* <DEDUP_REMOVED lines=15> */
[----:B------:R-:W1:Y:S02]  /*12130*/  SHFL.IDX PT, R3, R5, 0x1f, 0x1f ;  /* 0x03e01f0005037f89 */ /* 0x000e6400000e0000 */
[----:B-1----:R-:W-:-:S04]  /*12140*/  IMAD R9, R3, UR5, RZ ;  /* 0x0000000503097c24 */ /* 0x002fc8000f8e02ff */
[----:B------:R-:W-:Y:S01]  /*12150*/  IMAD.MOV.U32 R4, RZ, RZ, R9 ;  /* 0x000000ffff047224 */ /* 0x000fe200078e0009 */
[----:B0-----:R-:W-:-:S13]  /*12160*/  ISETP.GT.AND P6, PT, R9, UR6, PT ;  /* 0x0000000609007c0c */ /* 0x001fda000bfc4270 */
[----:B------:R-:W-:Y:S05]  /*12170*/  @P6 BRA `(.L_x_1233) ;  /* 0x0000000000ac6947 */ /* 0x000fea0003800000 */
[----:B------:R-:W-:Y:S01]  /*12180*/  IMAD.MOV.U32 R9, RZ, RZ, R4 ;  /* 0x000000ffff097224 */ /* 0x000fe200078e0004 */
[----:B------:R-:W-:Y:S01]  /*12190*/  UMOV UR4, URZ ;  /* 0x0000003f00047c82 */ /* 0x000fe20008000000 */
[----:B------:R-:W-:-:S05]  /*121a0*/  ULDC UR5, c[0x0][0xc38] ;  /* 0x00030e0000057ab9 */ /* 0x000fca0000000800 */
.L_x_1235:
[----:B------:R-:W0:Y:S01]  /*121b0*/  LDC R2, c[0x0][0xc3c] ;  /* 0x00030f00ff027b82 */ /* 0x000e220000000800 */
[----:B------:R-:W-:Y:S01]  /*121c0*/  ULDC UR7, c[0x0][0xc3c] ;  /* 0x00030f0000077ab9 */ /* 0x000fe20000000800 */
[----:B------:R-:W-:Y:S01]  /*121d0*/  UIADD3 UR4, UR4, 0x1f, URZ ;  /* 0x0000001f04047890 */ /* 0x000fe2000fffe03f */
[----:B------:R-:W-:-:S05]  /*121e0*/  IMAD.U32 R3, RZ, RZ, UR7 ;  /* 0x00000007ff037e24 */ /* 0x000fca000f8e00ff */
[----:B------:R1:W-:Y:S01]  /*121f0*/  STL [R1+0xc], R3 ;  /* 0x00000c0301007387 */ /* 0x0003e20000100800 */
[----:B0-----:R-:W-:-:S13]  /*12200*/  ISETP.LE.AND P6, PT, R2, UR4, PT ;  /* 0x0000000402007c0c */ /* 0x001fda000bfc3270 */
[----:B-1----:R-:W-:Y:S05]  /*12210*/  @P6 BRA `(.L_x_1234) ;  /* 0x0000000800b86947 */ /* 0x002fea0003800000 */
[----:B------:R-:W-:Y:S01]  /*12220*/  VIADD R11, R0, UR4 ;  /* 0x00000004000b7c36 */ /* 0x000fe20008000000 */
[----:B------:R-:W-:Y:S01]  /*12230*/  ULDC.64 UR8, c[0x0][0x208] ;  /* 0x0000820000087ab9 */ /* 0x000fe20000000a00 */
[----:B------:R-:W-:-:S03]  /*12240*/  IMAD.MOV.U32 R7, RZ, RZ, RZ ;  /* 0x000000ffff077224 */ /* 0x000fc600078e00ff */
[----:B------:R-:W-:-:S13]  /*12250*/  ISETP.GE.OR P6, PT, R11, R2, !P0 ;  /* 0x000000020b00720c */ /* 0x000fda00047c6670 */
[----:B------:R-:W0:Y:S08]  /*12260*/  @!P6 LDC.64 R2, c[0x0][0xc80] ;  /* 0x00032000ff02eb82 */ /* 0x000e300000000a00 */
[----:B------:R-:W1:Y:S01]  /*12270*/  @!P6 LDC.64 R4, c[0x0][0xc78] ;  /* 0x00031e00ff04eb82 */ /* 0x000e620000000a00 */
[----:B------:R-:W-:Y:S02]  /*12280*/  IMAD.MOV.U32 R8, RZ, RZ, RZ ;  /* 0x000000ffff087224 */ /* 0x000fe400078e00ff */
        /* <DEDUP_REMOVED lines=25> */
[----:B------:R-:W-:-:S07]  /*12420*/  IMAD.MOV.U32 R5, RZ, RZ, R2 ;  /* 0x000000ffff057224 */ /* 0x000fce00078e0002 */
.L_x_1233:
[----:B------:R-:W-:Y:S02]  /*12430*/  IMAD.IADD R10, R9, 0x1, -R4 ;  /* 0x00000001090a7824 */ /* 0x000fe400078e0a04 */
[----:B------:R-:W-:Y:S02]  /*12440*/  IMAD.MOV.U32 R3, RZ, RZ, RZ ;  /* 0x000000ffff037224 */ /* 0x000fe400078e00ff */
[----:B------:R-:W-:-:S05]  /*12450*/  IMAD R2, R5, UR5, R10 ;  /* 0x0000000505027c24 */ /* 0x000fca000f8e020a */
[----:B------:R-:W-:-:S13]  /*12460*/  ISETP.GT.AND P0, PT, R2, UR6, PT ;  /* 0x0000000602007c0c */ /* 0x000fda000bf04270 */
[----:B------:R-:W-:-:S04]  /*12470*/  VOTE.ANY R2, PT, !P0 ;  /* 0x0000000000027806 */ /* 0x000fc800040e0100 */
[----:B------:R-:W0:Y:S01]  /*12480*/  POPC R9, R2 ;  /* 0x0000000200097309 */ /* 0x000e220000000000 */
[----:B------:R-:W-:Y:S01]  /*12490*/  ISETP.NE.AND P0, PT, R2, RZ, PT ;  /* 0x000000ff0200720c */ /* 0x000fe20003f05270 */
[----:B0-----:R0:W1:Y:S04]  /*124a0*/  SHFL.IDX PT, R8, R8, R9, 0x1f ;  /* 0x00001f0908087589 */ /* 0x00106800000e0000 */
[----:B------:R0:W2:Y:S08]  /*124b0*/  SHFL.IDX PT, R4, R7, R9, 0x1f ;  /* 0x00001f0907047589 */ /* 0x0000b000000e0000 */
[----:B------:R-:W-:Y:S05]  /*124c0*/  @!P0 BRA `(.L_x_1236) ;  /* 0x0000000000088947 */ /* 0x000fea0003800000 */
[----:B------:R-:W-:-:S05]  /*124d0*/  VIADD R2, R9, 0xffffffff ;  /* 0xffffffff09027836 */ /* 0x000fca0000000000 */
[----:B------:R3:W4:Y:S02]  /*124e0*/  SHFL.IDX PT, R3, R5, R2, 0x1f ;  /* 0x00001f0205037589 */ /* 0x00072400000e0000 */
.L_x_1236:
[----:B----4-:R-:W-:Y:S01]  /*124f0*/  IMAD R3, R3, UR5, R10 ;  /* 0x0000000503037c24 */ /* 0x010fe2000f8e020a */
[----:B-1----:R-:W-:Y:S01]  /*12500*/  ISETP.NE.AND P0, PT, R8, 0x1, PT ;  /* 0x000000010800780c */ /* 0x002fe20003f05270 */
[----:B------:R-:W-:-:S03]  /*12510*/  VIADD R14, R9, UR4 ;  /* 0x00000004090e7c36 */ /* 0x000fc60008000000 */
[----:B------:R1:W-:Y:S01]  /*12520*/  STL [R1], R3 ;  /* 0x0000000301007387 */ /* 0x0003e20000100800 */
[----:B---3--:R-:W-:-:S03]  /*12530*/  IADD3 R5, -R3, UR6, RZ ;  /* 0x0000000603057c10 */ /* 0x008fc6000fffe1ff */
[----:B------:R1:W-:Y:S05]  /*12540*/  STL [R1+0xc], R14 ;  /* 0x00000c0e01007387 */ /* 0x0003ea0000100800 */
[----:B------:R-:W-:Y:S05]  /*12550*/  @!P0 BRA `(.L_x_1237) ;  /* 0x0000000000e08947 */ /* 0x000fea0003800000 */
[----:B0-2---:R-:W-:Y:S02]  /*12560*/  IABS R7, R4 ;  /* 0x0000000400077213 */ /* 0x005fe40000000000 */
[----:B------:R-:W-:Y:S02]  /*12570*/  IABS R9, R8 ;  /* 0x0000000800097213 */ /* 0x000fe40000000000 */
[----:B------:R-:W0:Y:S01]  /*12580*/  I2F.RP R10, R7 ;  /* 0x00000007000a7306 */ /* 0x000e220000209400 */
[----:B------:R-:W-:-:S07]  /*12590*/  IABS R12, R5 ;  /* 0x00000005000c7213 */ /* 0x000fce0000000000 */
[----:B------:R-:W-:Y:S08]  /*125a0*/  I2F.RP R13, R9 ;  /* 0x00000009000d7306 */ /* 0x000ff00000209400 */
[----:B0-----:R-:W1:Y:S02]  /*125b0*/  MUFU.RCP R10, R10 ;  /* 0x0000000a000a7308 */ /* 0x001e640000001000 */
[----:B-1----:R-:W-:-:S06]  /*125c0*/  VIADD R3, R10, 0xffffffe ;  /* 0x0ffffffe0a037836 */ /* 0x002fcc0000000000 */
[----:B------:R-:W0:Y:S02]  /*125d0*/  F2I.FTZ.U32.TRUNC.NTZ R3, R3 ;  /* 0x0000000300037305 */ /* 0x000e24000021f000 */
[----:B0-----:R-:W-:-:S04]  /*125e0*/  IMAD.MOV R2, RZ, RZ, -R3 ;  /* 0x000000ffff027224 */ /* 0x001fc800078e0a03 */
[----:B------:R-:W-:Y:S02]  /*125f0*/  IMAD R11, R2, R7, RZ ;  /* 0x00000007020b7224 */ /* 0x000fe400078e02ff */
[----:B------:R-:W-:-:S04]  /*12600*/  IMAD.MOV.U32 R2, RZ, RZ, RZ ;  /* 0x000000ffff027224 */ /* 0x000fc800078e00ff */
[----:B------:R-:W-:Y:S01]  /*12610*/  IMAD.HI.U32 R11, R3, R11, R2 ;  /* 0x0000000b030b7227 */ /* 0x000fe200078e0002 */
[----:B------:R-:W-:Y:S01]  /*12620*/  IABS R3, R4 ;  /* 0x0000000400037213 */ /* 0x000fe20000000000 */
[----:B------:R-:W0:Y:S04]  /*12630*/  MUFU.RCP R2, R13 ;  /* 0x0000000d00027308 */ /* 0x000e280000001000 */
[----:B------:R-:W-:Y:S02]  /*12640*/  IMAD.MOV R3, RZ, RZ, -R3 ;  /* 0x000000ffff037224 */ /* 0x000fe400078e0a03 */
[----:B------:R-:W-:-:S04]  /*12650*/  IMAD.HI.U32 R10, R11, R12, RZ ;  /* 0x0000000c0b0a7227 */ /* 0x000fc800078e00ff */
[----:B------:R-:W-:-:S05]  /*12660*/  IMAD R12, R10, R3, R12 ;  /* 0x000000030a0c7224 */ /* 0x000fca00078e020c */
[----:B------:R-:W-:Y:S01]  /*12670*/  ISETP.GT.U32.AND P1, PT, R7, R12, PT ;  /* 0x0000000c0700720c */ /* 0x000fe20003f24070 */
[----:B0-----:R-:W-:-:S06]  /*12680*/  VIADD R3, R2, 0xffffffe ;  /* 0x0ffffffe02037836 */ /* 0x001fcc0000000000 */
[----:B------:R-:W0:Y:S06]  /*12690*/  F2I.FTZ.U32.TRUNC.NTZ R3, R3 ;  /* 0x0000000300037305 */ /* 0x000e2c000021f000 */
[----:B------:R-:W-:Y:S02]  /*126a0*/  @!P1 IMAD.IADD R12, R12, 0x1, -R7 ;  /* 0x000000010c0c9824 */ /* 0x000fe400078e0a07 */
[----:B------:R-:W-:Y:S01]  /*126b0*/  @!P1 VIADD R10, R10, 0x1 ;  /* 0x000000010a0a9836 */ /* 0x000fe20000000000 */
[----:B------:R-:W-:Y:S02]  /*126c0*/  ISETP.NE.AND P1, PT, R4, RZ, PT ;  /* 0x000000ff0400720c */ /* 0x000fe40003f25270 */
[----:B------:R-:W-:Y:S01]  /*126d0*/  ISETP.GE.U32.AND P0, PT, R12, R7, PT ;  /* 0x000000070c00720c */ /* 0x000fe20003f06070 */
[----:B0-----:R-:W-:-:S04]  /*126e0*/  IMAD.MOV R2, RZ, RZ, -R3 ;  /* 0x000000ffff027224 */ /* 0x001fc800078e0a03 */
[----:B------:R-:W-:Y:S02]  /*126f0*/  IMAD R7, R2, R9, RZ ;  /* 0x0000000902077224 */ /* 0x000fe400078e02ff */
[----:B------:R-:W-:-:S06]  /*12700*/  IMAD.MOV.U32 R2, RZ, RZ, RZ ;  /* 0x000000ffff027224 */ /* 0x000fcc00078e00ff */
[----:B------:R-:W-:Y:S02]  /*12710*/  @P0 VIADD R10, R10, 0x1 ;  /* 0x000000010a0a0836 */ /* 0x000fe40000000000 */
[----:B------:R-:W-:Y:S01]  /*12720*/  IMAD.HI.U32 R7, R3, R7, R2 ;  /* 0x0000000703077227 */ /* 0x000fe200078e0002 */
[----:B------:R-:W-:Y:S02]  /*12730*/  LOP3.LUT R2, R5, R4, RZ, 0x3c, !PT ;  /* 0x0000000405027212 */ /* 0x000fe400078e3cff */
[----:B------:R-:W-:Y:S02]  /*12740*/  IABS R3, R8 ;  /* 0x0000000800037213 */ /* 0x000fe40000000000 */
[----:B------:R-:W-:-:S03]  /*12750*/  ISETP.GE.AND P2, PT, R2, RZ, PT ;  /* 0x000000ff0200720c */ /* 0x000fc60003f46270 */
[----:B------:R-:W-:-:S10]  /*12760*/  IMAD.MOV R3, RZ, RZ, -R3 ;  /* 0x000000ffff037224 */ /* 0x000fd400078e0a03 */
[----:B------:R-:W-:Y:S01]  /*12770*/  @!P2 IMAD.MOV R10, RZ, RZ, -R10 ;  /* 0x000000ffff0aa224 */ /* 0x000fe200078e0a0a */
[----:B------:R-:W-:-:S04]  /*12780*/  @!P1 LOP3.LUT R10, RZ, R4, RZ, 0x33, !PT ;  /* 0x00000004ff0a9212 */ /* 0x000fc800078e33ff */
        /* <DEDUP_REMOVED lines=8> */
[----:B------:R-:W-:-:S04]  /*12810*/  LOP3.LUT R2, R10, R8, RZ, 0x3c, !PT ;  /* 0x000000080a027212 */ /* 0x000fc800078e3cff */
[----:B------:R-:W-:Y:S01]  /*12820*/  ISETP.GE.AND P2, PT, R2, RZ, PT ;  /* 0x000000ff0200720c */ /* 0x000fe20003f46270 */
[----:B------:R-:W-:-:S04]  /*12830*/  IMAD.MOV R2, RZ, RZ, -R10 ;  /* 0x000000ffff027224 */ /* 0x000fc800078e0a0a */
[----:B------:R-:W-:Y:S02]  /*12840*/  IMAD R2, R4, R2, R5 ;  /* 0x0000000204027224 */ /* 0x000fe400078e0205 */
        /* <DEDUP_REMOVED lines=8> */
[----:B------:R-:W-:Y:S05]  /*128d0*/  BRA `(.L_x_1238) ;  /* 0x0000000000f87947 */ /* 0x000fea0003800000 */
.L_x_1237:
[----:B-1----:R-:W1:Y:S01]  /*128e0*/  LDC.64 R2, c[0x0][0xc90] ;  /* 0x00032400ff027b82 */ /* 0x002e620000000a00 */
[----:B------:R-:W-:Y:S01]  /*128f0*/  ULDC.64 UR6, c[0x0][0x208] ;  /* 0x0000820000067ab9 */ /* 0x000fe20000000a00 */
[----:B-1----:R-:W-:-:S05]  /*12900*/  IMAD.WIDE R2, R14, 0x4, R2 ;  /* 0x000000040e027825 */ /* 0x002fca00078e0202 */
[----:B0-----:R0:W2:Y:S02]  /*12910*/  LDG.E R7, desc[UR6][R2.64] ;  /* 0x0000000602077981 */ /* 0x0010a4000c1e1900 */
[----:B0-----:R-:W-:Y:S02]  /*12920*/  IMAD.MOV.U32 R2, RZ, RZ, RZ ;  /* 0x000000ffff027224 */ /* 0x001fe400078e00ff */
[----:B--2---:R-:W-:-:S05]  /*12930*/  IMAD R8, R4, R7, RZ ;  /* 0x0000000704087224 */ /* 0x004fca00078e02ff */
[----:B------:R-:W-:-:S04]  /*12940*/  IABS R9, R8 ;  /* 0x0000000800097213 */ /* 0x000fc80000000000 */
[----:B------:R-:W0:Y:S08]  /*12950*/  I2F.RP R10, R9 ;  /* 0x00000009000a7306 */ /* 0x000e300000209400 */
[----:B0-----:R-:W0:Y:S02]  /*12960*/  MUFU.RCP R10, R10 ;  /* 0x0000000a000a7308 */ /* 0x001e240000001000 */
[----:B0-----:R-:W-:-:S06]  /*12970*/  VIADD R11, R10, 0xffffffe ;  /* 0x0ffffffe0a0b7836 */ /* 0x001fcc0000000000 */
[----:B------:R-:W0:Y:S02]  /*12980*/  F2I.FTZ.U32.TRUNC.NTZ R3, R11 ;  /* 0x0000000b00037305 */ /* 0x000e24000021f000 */
[----:B0-----:R-:W-:-:S04]  /*12990*/  IMAD.MOV R12, RZ, RZ, -R3 ;  /* 0x000000ffff0c7224 */ /* 0x001fc800078e0a03 */
[----:B------:R-:W-:-:S04]  /*129a0*/  IMAD R13, R12, R9, RZ ;  /* 0x000000090c0d7224 */ /* 0x000fc800078e02ff */
[----:B------:R-:W-:Y:S01]  /*129b0*/  IMAD.HI.U32 R2, R3, R13, R2 ;  /* 0x0000000d03027227 */ /* 0x000fe200078e0002 */
[----:B------:R-:W-:Y:S02]  /*129c0*/  IABS R13, R5 ;  /* 0x00000005000d7213 */ /* 0x000fe40000000000 */
[----:B------:R-:W-:-:S03]  /*129d0*/  IABS R3, R8 ;  /* 0x0000000800037213 */ /* 0x000fc60000000000 */
[----:B------:R-:W-:-:S04]  /*129e0*/  IMAD.HI.U32 R2, R2, R13, RZ ;  /* 0x0000000d02027227 */ /* 0x000fc800078e00ff */
[----:B------:R-:W-:-:S04]  /*129f0*/  IMAD.MOV R3, RZ, RZ, -R3 ;  /* 0x000000ffff037224 */ /* 0x000fc800078e0a03 */
        /* <DEDUP_REMOVED lines=8> */
[----:B------:R-:W-:-:S04]  /*12a80*/  @P0 VIADD R2, R2, 0x1 ;  /* 0x0000000102020836 */ /* 0x000fc80000000000 */
[----:B------:R-:W-:Y:S01]  /*12a90*/  @!P2 IMAD.MOV R2, RZ, RZ, -R2 ;  /* 0x000000ffff02a224 */ /* 0x000fe200078e0a02 */
[----:B------:R-:W-:-:S05]  /*12aa0*/  @!P1 LOP3.LUT R2, RZ, R8, RZ, 0x33, !PT ;  /* 0x00000008ff029212 */ /* 0x000fca00078e33ff */
[----:B------:R-:W-:Y:S02]  /*12ab0*/  IMAD R9, R7, R2, RZ ;  /* 0x0000000207097224 */ /* 0x000fe400078e02ff */
[----:B------:R-:W-:Y:S02]  /*12ac0*/  IMAD.MOV R2, RZ, RZ, -R2 ;  /* 0x000000ffff027224 */ /* 0x000fe400078e0a02 */
[----:B------:R-:W-:Y:S02]  /*12ad0*/  IMAD.MOV R10, RZ, RZ, -R9 ;  /* 0x000000ffff0a7224 */ /* 0x000fe400078e0a09 */
[----:B------:R-:W-:Y:S02]  /*12ae0*/  IMAD R8, R8, R2, R5 ;  /* 0x0000000208087224 */ /* 0x000fe400078e0205 */
[----:B------:R-:W-:Y:S01]  /*12af0*/  IMAD.MOV.U32 R2, RZ, RZ, RZ ;  /* 0x000000ffff027224 */ /* 0x000fe200078e00ff */
[----:B------:R-:W-:Y:S02]  /*12b00*/  VIADDMNMX R7, R10, UR5, R7, PT ;  /* 0x000000050a077c46 */ /* 0x000fe4000b800107 */
[----:B------:R-:W-:-:S02]  /*12b10*/  IADD3 R9, R9, 0x1000000, R8 ;  /* 0x0100000009097810 */ /* 0x000fc40007ffe008 */
[----:B------:R-:W-:-:S04]  /*12b20*/  IABS R10, R7 ;  /* 0x00000007000a7213 */ /* 0x000fc80000000000 */
[----:B------:R-:W0:Y:S08]  /*12b30*/  I2F.RP R11, R10 ;  /* 0x0000000a000b7306 */ /* 0x000e300000209400 */
[----:B0-----:R-:W0:Y:S02]  /*12b40*/  MUFU.RCP R11, R11 ;  /* 0x0000000b000b7308 */ /* 0x001e240000001000 */
[----:B0-----:R-:W-:Y:S01]  /*12b50*/  VIADD R3, R11, 0xffffffe ;  /* 0x0ffffffe0b037836 */ /* 0x001fe20000000000 */
[----:B------:R-:W-:-:S05]  /*12b60*/  IABS R11, R7 ;  /* 0x00000007000b7213 */ /* 0x000fca0000000000 */
[----:B------:R-:W0:Y:S02]  /*12b70*/  F2I.FTZ.U32.TRUNC.NTZ R3, R3 ;  /* 0x0000000300037305 */ /* 0x000e24000021f000 */
[----:B0-----:R-:W-:-:S04]  /*12b80*/  IMAD.MOV R5, RZ, RZ, -R3 ;  /* 0x000000ffff057224 */ /* 0x001fc800078e0a03 */
[----:B------:R-:W-:-:S04]  /*12b90*/  IMAD R5, R5, R10, RZ ;  /* 0x0000000a05057224 */ /* 0x000fc800078e02ff */
[----:B------:R-:W-:Y:S01]  /*12ba0*/  IMAD.HI.U32 R2, R3, R5, R2 ;  /* 0x0000000503027227 */ /* 0x000fe200078e0002 */
[----:B------:R-:W-:-:S03]  /*12bb0*/  IABS R5, R8 ;  /* 0x0000000800057213 */ /* 0x000fc60000000000 */
[----:B------:R-:W-:Y:S02]  /*12bc0*/  IMAD.MOV R3, RZ, RZ, -R11 ;  /* 0x000000ffff037224 */ /* 0x000fe400078e0a0b */
        /* <DEDUP_REMOVED lines=8> */
[----:B------:R-:W-:-:S07]  /*12c50*/  ISETP.GE.AND P2, PT, R3, RZ, PT ;  /* 0x000000ff0300720c */ /* 0x000fce0003f46270 */
[----:B------:R-:W-:-:S06]  /*12c60*/  @P0 VIADD R2, R2, 0x1 ;  /* 0x0000000102020836 */ /* 0x000fcc0000000000 */
[----:B------:R-:W-:Y:S01]  /*12c70*/  @!P2 IMAD.MOV R2, RZ, RZ, -R2 ;  /* 0x000000ffff02a224 */ /* 0x000fe200078e0a02 */
[----:B------:R-:W-:Y:S01]  /*12c80*/  @!P1 LOP3.LUT R2, RZ, R7, RZ, 0x33, !PT ;  /* 0x00000007ff029212 */ /* 0x000fe200078e33ff */
[----:B------:R-:W-:-:S04]  /*12c90*/  IMAD.MOV R7, RZ, RZ, -R7 ;  /* 0x000000ffff077224 */ /* 0x000fc800078e0a07 */
[----:B------:R-:W-:-:S05]  /*12ca0*/  IMAD R3, R2, R7, R9 ;  /* 0x0000000702037224 */ /* 0x000fca00078e0209 */
[----:B------:R1:W-:Y:S02]  /*12cb0*/  STL [R1+0x8], R3 ;  /* 0x0000080301007387 */ /* 0x0003e40000100800 */
.L_x_1238:
[----:B01----:R-:W-:-:S05]  /*12cc0*/  LOP3.LUT R3, RZ, R2, RZ, 0x33, !PT ;  /* 0x00000002ff037212 */ /* 0x003fca00078e33ff */
[----:B------:R-:W-:-:S05]  /*12cd0*/  IMAD.IADD R2, R4, 0x1, R3 ;  /* 0x0000000104027824 */ /* 0x000fca00078e0203 */
[----:B------:R1:W-:Y:S01]  /*12ce0*/  STL [R1+0x4], R2 ;  /* 0x0000040201007387 */ /* 0x0003e20000100800 */
[----:B------:R-:W-:Y:S05]  /*12cf0*/  BRA `(.L_x_1239) ;  /* 0x0000000000107947 */ /* 0x000fea0003800000 */
.L_x_1234:
[----:B------:R-:W-:Y:S01]  /*12d00*/  IMAD.U32 R2, RZ, RZ, UR6 ;  /* 0x00000006ff027e24 */ /* 0x000fe2000f8e00ff */
[----:B------:R0:W-:Y:S04]  /*12d10*/  STL [R1+0x4], RZ ;  /* 0x000004ff01007387 */ /* 0x0001e80000100800 */
[----:B------:R0:W-:Y:S04]  /*12d20*/  STL [R1+0x8], RZ ;  /* 0x000008ff01007387 */ /* 0x0001e80000100800 */
[----:B------:R0:W-:Y:S02]  /*12d30*/  STL [R1], R2 ;  /* 0x0000000201007387 */ /* 0x0001e40000100800 */
.L_x_1239:
[----:B------:R-:W2:Y:S04]  /*12d40*/  LDL R8, [R1] ;  /* 0x0000000001087983 */ /* 0x000ea80000100800 */
[----:B------:R-:W2:Y:S04]  /*12d50*/  LDL R9, [R1+0x4] ;  /* 0x0000040001097983 */ /* 0x000ea80000100800 */
[----:B------:R-:W2:Y:S04]  /*12d60*/  LDL R10, [R1+0x8] ;  /* 0x00000800010a7983 */ /* 0x000ea80000100800 */
[----:B------:R-:W2:Y:S01]  /*12d70*/  LDL R11, [R1+0xc] ;  /* 0x00000c00010b7983 */ /* 0x000ea20000100800 */
[----:B------:R-:W-:-:S13]  /*12d80*/  ISETP.NE.AND P0, PT, R0, RZ, PT ;  /* 0x000000ff0000720c */ /* 0x000fda0003f05270 */
[----:B------:R-:W3:Y:S01]  /*12d90*/  @!P0 S2R R3, SR_CgaCtaId ;  /* 0x0000000000038919 */ /* 0x000ee20000008800 */
[----:B------:R-:W-:-:S04]  /*12da0*/  @!P0 MOV R0, 0x400 ;  /* 0x0000040000008802 */ /* 0x000fc80000000f00 */
[----:B---3--:R-:W-:-:S05]  /*12db0*/  @!P0 LEA R0, R3, R0, 0x18 ;  /* 0x0000000003008211 */ /* 0x008fca00078ec0ff */
[----:B--2---:R2:W-:Y:S01]  /*12dc0*/  @!P0 STS.128 [R0+0x2a8d0], R8 ;  /* 0x02a8d00800008388 */ /* 0x0045e20000000c00 */
[----:B------:R-:W-:Y:S06]  /*12dd0*/  BAR.ARV 0x5, 0x180 ;  /* 0x0146000000007b1d */ /* 0x000fec0000002000 */
.L_x_1232:
[----:B--2---:R-:W2:Y:S01]  /*12de0*/  LDL R0, [R1+0xc] ;  /* 0x00000c0001007983 */ /* 0x004ea20000100800 */
[----:B------:R-:W-:Y:S01]  /*12df0*/  ULDC UR4, c[0x0][0xc3c] ;  /* 0x00030f0000047ab9 */ /* 0x000fe20000000800 */
[----:B------:R-:W-:Y:S01]  /*12e00*/  IMAD.MOV.U32 R19, RZ, RZ, RZ ;  /* 0x000000ffff137224 */ /* 0x000fe200078e00ff */
[----:B--2---:R-:W-:Y:S01]  /*12e10*/  ISETP.GE.AND P0, PT, R0, UR4, PT ;  /* 0x0000000400007c0c */ /* 0x004fe2000bf06270 */
[----:B------:R-:W-:-:S05]  /*12e20*/  IMAD.MOV.U32 R0, RZ, RZ, 0x1 ;  /* 0x00000001ff007424 */ /* 0x000fca00078e00ff */
[----:B------:R2:W-:Y:S04]  /*12e30*/  STL [R1+0x10], R0 ;  /* 0x0000100001007387 */ /* 0x0005e80000100800 */
[----:B------:R2:W-:Y:S03]  /*12e40*/  STL [R1+0x50], RZ ;  /* 0x000050ff01007387 */ /* 0x0005e60000100800 */
[----:B------:R-:W-:Y:S05]  /*12e50*/  @P0 BRA `(.L_x_1240) ;  /* 0x0000006000500947 */ /* 0x000fea0003800000 */
[----:B------:R-:W4:Y:S01]  /*12e60*/  S2UR UR5, SR_CgaCtaId ;  /* 0x00000000000579c3 */ /* 0x000f220000008800 */
[C---:B--2---:R-:W-:Y:S01]  /*12e70*/  IMAD.SHL.U32 R0, R6.reuse, 0x8, RZ ;  /* 0x0000000806007824 */ /* 0x044fe200078e00ff */
[----:B------:R-:W-:Y:S01]  /*12e80*/  LOP3.LUT R4, R6, 0x7f, RZ, 0xc0, !PT ;  /* 0x0000007f06047812 */ /* 0x000fe200078ec0ff */
[----:B------:R-:W-:Y:S01]  /*12e90*/  UMOV UR4, 0x400 ;  /* 0x0000040000047882 */ /* 0x000fe20000000000 */
[----:B------:R-:W-:Y:S01]  /*12ea0*/  BSSY B8, `(.L_x_1240) ;  /* 0x000060f000087945 */ /* 0x000fe20003800000 */
[----:B------:R-:W-:Y:S01]  /*12eb0*/  IMAD.MOV.U32 R19, RZ, RZ, RZ ;  /* 0x000000ffff137224 */ /* 0x000fe200078e00ff */
[----:B------:R-:W-:Y:S01]  /*12ec0*/  LOP3.LUT R3, R0, 0x1f8, RZ, 0xc0, !PT ;  /* 0x000001f800037812 */ /* 0x000fe200078ec0ff */
[----:B01----:R-:W-:Y:S01]  /*12ed0*/  IMAD.SHL.U32 R2, R4, 0x8, RZ ;  /* 0x0000000804027824 */ /* 0x003fe200078e00ff */
[----:B------:R-:W-:Y:S01]  /*12ee0*/  LOP3.LUT R0, R0, 0x38, RZ, 0xc0, !PT ;  /* 0x0000003800007812 */ /* 0x000fe200078ec0ff */
[----:B------:R-:W-:Y:S01]  /*12ef0*/  ULDC UR38, c[0x0][0xc] ;  /* 0x0000030000267ab9 */ /* 0x000fe20000000800 */
[----:B------:R-:W-:Y:S01]  /*12f00*/  LOP3.LUT R3, R3, 0x38, R6, 0x78, !PT ;  /* 0x0000003803037812 */ /* 0x000fe200078e7806 */
[----:B------:R-:W-:Y:S01]  /*12f10*/  IMAD.SHL.U32 R6, R6, 0x10, RZ ;  /* 0x0000001006067824 */ /* 0x000fe200078e00ff */
[----:B------:R-:W-:-:S02]  /*12f20*/  ULDC.64 UR36, c[0x0][0x198] ;  /* 0x0000660000247ab9 */ /* 0x000fc40000000a00 */
[----:B------:R-:W-:Y:S02]  /*12f30*/  LOP3.LUT R3, R3, 0x200, R2, 0xf8, !PT ;  /* 0x0000020003037812 */ /* 0x000fe400078ef802 */
[----:B------:R-:W-:-:S04]  /*12f40*/  SHF.R.U32.HI R2, RZ, 0x3, R4 ;  /* 0x00000003ff027819 */ /* 0x000fc80000011604 */
[----:B------:R-:W-:Y:S01]  /*12f50*/  LOP3.LUT R4, R2, 0x70, R6, 0xf8, !PT ;  /* 0x0000007002047812 */ /* 0x000fe200078ef806 */
[----:B------:R-:W-:Y:S01]  /*12f60*/  IMAD.MOV.U32 R2, RZ, RZ, 0x1 ;  /* 0x00000001ff027424 */ /* 0x000fe200078e00ff */
[----:B----4-:R-:W-:-:S06]  /*12f70*/  ULEA UR4, UR5, UR4, 0x18 ;  /* 0x0000000405047291 */ /* 0x010fcc000f8ec03f */
[----:B------:R-:W-:-:S04]  /*12f80*/  IMAD.U32 R18, RZ, RZ, UR4 ;  /* 0x00000004ff127e24 */ /* 0x000fc8000f8e00ff */
[----:B------:R-:W-:-:S05]  /*12f90*/  IMAD R3, R3, 0x2, R18 ;  /* 0x0000000203037824 */ /* 0x000fca00078e0212 */
[----:B------:R-:W-:Y:S04]  /*12fa0*/  STL [R1+0x20], R3 ;  /* 0x0000200301007387 */ /* 0x000fe80000100800 */
[----:B------:R-:W-:Y:S04]  /*12fb0*/  STL [R1+0x50], RZ ;  /* 0x000050ff01007387 */ /* 0x000fe80000100800 */
[----:B------:R0:W-:Y:S02]  /*12fc0*/  STL [R1+0x10], R2 ;  /* 0x0000100201007387 */ /* 0x0001e40000100800 */
[----:B0-----:R-:W-:-:S02]  /*12fd0*/  LOP3.LUT R2, R0, 0x40, RZ, 0xfc, !PT ;  /* 0x0000004000027812 */ /* 0x001fc400078efcff */
[----:B------:R-:W-:-:S07]  /*12fe0*/  LOP3.LUT R0, R0, 0x80, RZ, 0xfc, !PT ;  /* 0x0000008000007812 */ /* 0x000fce00078efcff */
.L_x_1352:
[----:B---3--:R-:W2:Y:S01]  /*12ff0*/  LDL R9, [R1+0xc] ;  /* 0x00000c0001097983 */ /* 0x008ea20000100800 */
[----:B------:R-:W-:Y:S05]  /*13000*/  YIELD ;  /* 0x0000000000007946 */ /* 0x000fea0003800000 */
[----:B------:R-:W-:Y:S01]  /*13010*/  ULDC.64 UR4, c[0x0][0xa28] ;  /* 0x00028a0000047ab9 */ /* 0x000fe20000000a00 */
[----:B------:R-:W-:Y:S01]  /*13020*/  IMAD.MOV.U32 R0, RZ, RZ, RZ ;  /* 0x000000ffff007224 */ /* 0x000fe200078e00ff */
[----:B------:R-:W-:Y:S01]  /*13030*/  ISETP.NE.U32.AND P0, PT, RZ, UR4, PT ;  /* 0x00000004ff007c0c */ /* 0x000fe2000bf05070 */
[----:B01----:R-:W0:Y:S01]  /*13040*/  LDC.64 R4, c[0x0][0xa00] ;  /* 0x00028000ff047b82 */ /* 0x003e220000000a00 */
[----:B------:R-:W-:Y:S01]  /*13050*/  ULDC.64 UR8, c[0x0][0x208] ;  /* 0x0000820000087ab9 */ /* 0x000fe20000000a00 */
[----:B------:R-:W-:Y:S01]  /*13060*/  IMAD.MOV.U32 R10, RZ, RZ, RZ ;  /* 0x000000ffff0a7224 */ /* 0x000fe200078e00ff */
[----:B------:R-:W-:Y:S01]  /*13070*/  ISETP.NE.AND.EX P0, PT, RZ, UR5, PT, P0 ;  /* 0x00000005ff007c0c */ /* 0x000fe2000bf05300 */
[----:B------:R-:W-:Y:S01]  /*13080*/  ULDC.64 UR4, c[0x0][0xa18] ;  /* 0x0002860000047ab9 */ /* 0x000fe20000000a00 */
[----:B------:R-:W-:-:S11]  /*13090*/  ULDC.64 UR6, c[0x0][0xa08] ;  /* 0x0002820000067ab9 */ /* 0x000fd60000000a00 */
[----:B------:R-:W2:Y:S02]  /*130a0*/  @P0 LDC.64 R2, c[0x0][0xa28] ;  /* 0x00028a00ff020b82 */ /* 0x000ea40000000a00 */
[----:B--2---:R-:W-:-:S05]  /*130b0*/  @P0 IMAD.WIDE R2, R9, 0x4, R2 ;  /* 0x0000000409020825 */ /* 0x004fca00078e0202 */
[----:B------:R1:W5:Y:S01]  /*130c0*/  @P0 LDG.E R0, desc[UR8][R2.64] ;  /* 0x0000000802000981 */ /* 0x000362000c1e1900 */
[----:B------:R-:W-:Y:S01]  /*130d0*/  ISETP.NE.U32.AND P0, PT, RZ, UR4, PT ;  /* 0x00000004ff007c0c */ /* 0x000fe2000bf05070 */
[----:B0-----:R-:W-:Y:S01]  /*130e0*/  IMAD.WIDE R4, R9, 0x4, R4 ;  /* 0x0000000409047825 */ /* 0x001fe200078e0204 */
[----:B------:R-:W-:Y:S02]  /*130f0*/  ISETP.NE.U32.AND P1, PT, RZ, UR6, PT ;  /* 0x00000006ff007c0c */ /* 0x000fe4000bf25070 */
[----:B------:R-:W-:Y:S01]  /*13100*/  ISETP.NE.AND.EX P2, PT, RZ, UR5, PT, P0 ;  /* 0x00000005ff007c0c */ /* 0x000fe2000bf45300 */
[----:B------:R-:W-:Y:S01]  /*13110*/  ULDC.64 UR4, c[0x0][0xa00] ;  /* 0x0002800000047ab9 */ /* 0x000fe20000000a00 */
[----:B------:R-:W-:Y:S01]  /*13120*/  ISETP.NE.AND.EX P1, PT, RZ, UR7, PT, P1 ;  /* 0x00000007ff007c0c */ /* 0x000fe2000bf25310 */
[----:B------:R-:W-:Y:S01]  /*13130*/  IMAD.MOV.U32 R8, RZ, RZ, RZ ;  /* 0x000000ffff087224 */ /* 0x000fe200078e00ff */
[----:B------:R-:W-:Y:S01]  /*13140*/  ISETP.NE.U32.AND P0, PT, RZ, UR4, PT ;  /* 0x00000004ff007c0c */ /* 0x000fe2000bf05070 */
[----:B-1----:R-:W0:Y:S03]  /*13150*/  LDC.64 R2, c[0x0][0xa08] ;  /* 0x00028200ff027b82 */ /* 0x002e260000000a00 */
[----:B------:R-:W-:-:S05]  /*13160*/  ISETP.NE.AND.EX P0, PT, RZ, UR5, PT, P0 ;  /* 0x00000005ff007c0c */ /* 0x000fca000bf05300 */
[----:B------:R-:W1:Y:S08]  /*13170*/  @P2 LDC.64 R6, c[0x0][0xa18] ;  /* 0x00028600ff062b82 */ /* 0x000e700000000a00 */
[----:B------:R-:W2:Y:S01]  /*13180*/  @P0 LDG.E R10, desc[UR8][R4.64] ;  /* 0x00000008040a0981 */ /* 0x000ea2000c1e1900 */
[----:B------:R-:W-:Y:S01]  /*13190*/  ULDC UR4, c[0x0][0x288] ;  /* 0x0000a20000047ab9 */ /* 0x000fe20000000800 */
[----:B0-----:R-:W-:-:S05]  /*131a0*/  IMAD.WIDE R2, R9, 0x4, R2 ;  /* 0x0000000409027825 */ /* 0x001fca00078e0202 */
[----:B------:R-:W5:Y:S01]  /*131b0*/  @P1 LDG.E R8, desc[UR8][R2.64] ;  /* 0x0000000802081981 */ /* 0x000f62000c1e1900 */
[----:B-1----:R-:W-:-:S03]  /*131c0*/  @P2 IMAD.WIDE R6, R9, 0x4, R6 ;  /* 0x0000000409062825 */ /* 0x002fc600078e0206 */
[----:B--2---:R0:W-:Y:S02]  /*131d0*/  STL [R1+0x30], R10 ;  /* 0x0000300a01007387 */ /* 0x0041e40000100800 */
[----:B0-----:R-:W-:Y:S01]  /*131e0*/  IMAD.U32 R10, RZ, RZ, UR4 ;  /* 0x00000004ff0a7e24 */ /* 0x001fe2000f8e00ff */
[----:B------:R-:W-:-:S05]  /*131f0*/  ULDC.64 UR4, c[0x0][0x418] ;  /* 0x0001060000047ab9 */ /* 0x000fca0000000a00 */
        /* <DEDUP_REMOVED lines=11> */
[----:B------:R-:W-:Y:S02]  /*132b0*/  ULDC.64 UR4, c[0x0][0x208] ;  /* 0x0000820000047ab9 */ /* 0x000fe40000000a00 */
[----:B------:R-:W0:Y:S04]  /*132c0*/  LDG.E R7, desc[UR4][R4.64] ;  /* 0x0000000404077981 */ /* 0x000e28000c1e1900 */
[----:B------:R-:W0:Y:S02]  /*132d0*/  LDG.E R4, desc[UR4][R4.64+0x4] ;  /* 0x0000040404047981 */ /* 0x000e24000c1e1900 */
[----:B0-----:R-:W-:-:S05]  /*132e0*/  IMAD.IADD R10, R4, 0x1, -R7 ;  /* 0x00000001040a7824 */ /* 0x001fca00078e0a07 */
[----:B------:R1:W-:Y:S02]  /*132f0*/  STL [R1+0x2c], R10 ;  /* 0x00002c0a01007387 */ /* 0x0003e40000100800 */
.L_x_1241:
[----:B------:R-:W2:Y:S01]  /*13300*/  LDL.LU R5, [R1+0x8] ;  /* 0x0000080001057983 */ /* 0x000ea20000300800 */
[----:B------:R-:W-:Y:S02]  /*13310*/  ULDC.64 UR4, c[0x0][0xa20] ;  /* 0x0002880000047ab9 */ /* 0x000fe40000000a00 */
[----:B------:R-:W-:-:S04]  /*13320*/  ISETP.NE.U32.AND P0, PT, RZ, UR4, PT ;  /* 0x00000004ff007c0c */ /* 0x000fc8000bf05070 */
[----:B------:R-:W-:Y:S02]  /*13330*/  ISETP.NE.AND.EX P0, PT, RZ, UR5, PT, P0 ;  /* 0x00000005ff007c0c */ /* 0x000fe4000bf05300 */
[C---:B--2---:R-:W-:Y:S02]  /*13340*/  LOP3.LUT R7, R5.reuse, 0xff000000, RZ, 0xc0, !PT ;  /* 0xff00000005077812 */ /* 0x044fe400078ec0ff */
[C---:B------:R-:W-:Y:S02]  /*13350*/  LOP3.LUT R4, R5.reuse, 0xff0000, RZ, 0xc0, !PT ;  /* 0x00ff000005047812 */ /* 0x040fe400078ec0ff */
[----:B------:R-:W-:Y:S02]  /*13360*/  SHF.R.U32.HI R7, RZ, 0x8, R7 ;  /* 0x00000008ff077819 */ /* 0x000fe40000011607 */
[----:B------:R-:W-:Y:S02]  /*13370*/  LOP3.LUT R16, R5, 0xffff, RZ, 0xc0, !PT ;  /* 0x0000ffff05107812 */ /* 0x000fe400078ec0ff */
[----:B------:R-:W-:Y:S01]  /*13380*/  LEA.HI R7, R4, R7, RZ, 0x10 ;  /* 0x0000000704077211 */ /* 0x000fe200078f80ff */
[----:B-----5:R-:W-:-:S05]  /*13390*/  IMAD.IADD R4, R8, 0x1, R0 ;  /* 0x0000000108047824 */ /* 0x020fca00078e0200 */
[----:B------:R2:W-:Y:S01]  /*133a0*/  STL [R1+0x14], R4 ;  /* 0x0000140401007387 */ /* 0x0005e20000100800 */
[----:B------:R-:W-:Y:S05]  /*133b0*/  @!P0 BRA `(.L_x_1242) ;  /* 0x0000000000148947 */ /* 0x000fea0003800000 */
[----:B------:R-:W3:Y:S01]  /*133c0*/  LDC.64 R2, c[0x0][0xa20] ;  /* 0x00028800ff027b82 */ /* 0x000ee20000000a00 */
[----:B------:R-:W-:Y:S01]  /*133d0*/  ULDC.64 UR4, c[0x0][0x208] ;  /* 0x0000820000047ab9 */ /* 0x000fe20000000a00 */
[----:B---3--:R-:W-:-:S05]  /*133e0*/  IMAD.WIDE R2, R9, 0x4, R2 ;  /* 0x0000000409027825 */ /* 0x008fca00078e0202 */
[----:B------:R3:W5:Y:S01]  /*133f0*/  LDG.E R6, desc[UR4][R2.64] ;  /* 0x0000000402067981 */ /* 0x000762000c1e1900 */
[----:B------:R-:W-:Y:S05]  /*13400*/  BRA `(.L_x_1243) ;  /* 0x0000000000147947 */ /* 0x000fea0003800000 */
.L_x_1242:
[----:B------:R-:W-:Y:S05]  /*13410*/  @!P1 BRA `(.L_x_1243) ;  /* 0x0000000000109947 */ /* 0x000fea0003800000 */
[----:B------:R-:W-:Y:S02]  /*13420*/  ULDC.64 UR4, c[0x0][0x208] ;  /* 0x0000820000047ab9 */ /* 0x000fe40000000a00 */
[----:B------:R-:W3:Y:S04]  /*13430*/  LDG.E R6, desc[UR4][R2.64] ;  /* 0x0000000402067981 */ /* 0x000ee8000c1e1900 */
[----:B------:R-:W3:Y:S02]  /*13440*/  LDG.E R2, desc[UR4][R2.64+0x4] ;  /* 0x0000040402027981 */ /* 0x000ee4000c1e1900 */
[----:B---3--:R-:W-:-:S07]  /*13450*/  IMAD.IADD R6, R2, 0x1, -R6 ;  /* 0x0000000102067824 */ /* 0x008fce00078e0a06 */
.L_x_1243:
[----:B--2---:R-:W2:Y:S01]  /*13460*/  LDL.LU R4, [R1+0x4] ;  /* 0x0000040001047983 */ /* 0x004ea20000300800 */
[----:B---3--:R-:W3:Y:S01]  /*13470*/  LDC R2, c[0x0][0x448] ;  /* 0x00011200ff027b82 */ /* 0x008ee20000000800 */
[----:B-----5:R-:W-:Y:S01]  /*13480*/  IMAD.IADD R0, R6, 0x1, -R0 ;  /* 0x0000000106007824 */ /* 0x020fe200078e0a00 */
[----:B---3--:R-:W-:-:S13]  /*13490*/  ISETP.NE.AND P1, PT, R2, 0x1, PT ;  /* 0x000000010200780c */ /* 0x008fda0003f25270 */
[----:B------:R-:W3:Y:S08]  /*134a0*/  @P1 LDC R3, c[0x0][0x44c] ;  /* 0x00011300ff031b82 */ /* 0x000ef00000000800 */
[----:B------:R-:W4:Y:S01]  /*134b0*/  @P1 LDC R2, c[0x0][0x450] ;  /* 0x00011400ff021b82 */ /* 0x000f220000000800 */
[----:B--2---:R-:W-:-:S04]  /*134c0*/  IMAD.SHL.U32 R11, R4, 0x80, RZ ;  /* 0x00000080040b7824 */ /* 0x004fc800078e00ff */
[----:B------:R-:W-:Y:S01]  /*134d0*/  VIADD R4, R11, 0x7f ;  /* 0x0000007f0b047836 */ /* 0x000fe20000000000 */
[----:B------:R2:W-:Y:S03]  /*134e0*/  STL [R1+0x28], R11 ;  /* 0x0000280b01007387 */ /* 0x0005e60000100800 */
[----:B---3--:R-:W-:-:S04]  /*134f0*/  @P1 IMAD.HI.U32 R3, R4, R3, RZ ;  /* 0x0000000304031227 */ /* 0x008fc800078e00ff */
[----:B------:R-:W-:Y:S01]  /*13500*/  IMAD.MOV.U32 R6, RZ, RZ, R4 ;  /* 0x000000ffff067224 */ /* 0x000fe200078e0004 */
[----:B----4-:R-:W-:Y:S01]  /*13510*/  @P1 SHF.R.U32.HI R6, RZ, R2, R3 ;  /* 0x00000002ff061219 */ /* 0x010fe20000011603 */
[----:B------:R-:W-:-:S04]  /*13520*/  VIADD R2, R0, 0x5f ;  /* 0x0000005f00027836 */ /* 0x000fc80000000000 */
[----:B------:R-:W-:-:S05]  /*13530*/  IMAD.HI R2, R2, 0x2aaaaaab, RZ ;  /* 0x2aaaaaab02027827 */ /* 0x000fca00078e02ff */
[----:B------:R-:W-:-:S04]  /*13540*/  SHF.R.U32.HI R3, RZ, 0x1f, R2 ;  /* 0x0000001fff037819 */ /* 0x000fc80000011602 */
[----:B------:R-:W-:Y:S02]  /*13550*/  LEA.HI.SX32 R9, R2, R3, 0x1c ;  /* 0x0000000302097211 */ /* 0x000fe400078fe2ff */
[----:B------:R-:W-:-:S03]  /*13560*/  IADD3 R2, R0, 0x1, -R10 ;  /* 0x0000000100027810 */ /* 0x000fc60007ffe80a */
[----:B------:R2:W-:Y:S02]  /*13570*/  STL [R1+0x58], R9 ;  /* 0x0000580901007387 */ /* 0x0005e40000100800 */
[----:B------:R-:W-:Y:S02]  /*13580*/  IMAD.IADD R6, R2, 0x1, R6 ;  /* 0x0000000102067824 */ /* 0x000fe400078e0206 */
[----:B------:R-:W3:Y:S02]  /*13590*/  LDC.64 R2, c[0x0][0x9e0] ;  /* 0x00027800ff027b82 */ /* 0x000ee40000000a00 */
[----:B---3--:R-:W-:Y:S01]  /*135a0*/  ISETP.GE.AND P2, PT, R3, 0x1, PT ;  /* 0x000000010300780c */ /* 0x008fe20003f46270 */
[----:B------:R-:W-:-:S12]  /*135b0*/  IMAD.IADD R2, R6, 0x1, R2 ;  /* 0x0000000106027824 */ /* 0x000fd800078e0202 */
[----:B--2---:R-:W-:Y:S05]  /*135c0*/  @!P2 BRA `(.L_x_1244) ;  /* 0x000000000048a947 */ /* 0x004fea0003800000 */
[C---:B------:R-:W-:Y:S01]  /*135d0*/  ISETP.GT.AND P0, PT, R6.reuse, RZ, PT ;  /* 0x000000ff0600720c */ /* 0x040fe20003f04270 */
[----:B------:R-:W-:Y:S01]  /*135e0*/  BSSY B0, `(.L_x_1245) ;  /* 0x000000e000007945 */ /* 0x000fe20003800000 */
[----:B------:R-:W-:-:S11]  /*135f0*/  VIADD R8, R6, 0xffffffff ;  /* 0xffffffff06087836 */ /* 0x000fd60000000000 */
[----:B------:R-:W-:Y:S05]  /*13600*/  @P0 BRA `(.L_x_1246) ;  /* 0x00000000001c0947 */ /* 0x000fea0003800000 */
[----:B------:R-:W-:Y:S01]  /*13610*/  ISETP.NE.AND P0, PT, R3, 0x1, PT ;  /* 0x000000010300780c */ /* 0x000fe20003f05270 */
[----:B------:R-:W-:-:S12]  /*13620*/  IMAD.MOV R6, RZ, RZ, -R6 ;  /* 0x000000ffff067224 */ /* 0x000fd800078e0a06 */
[----:B------:R-:W2:Y:S02]  /*13630*/  @P0 LDC.64 R4, c[0x0][0x9e8] ;  /* 0x00027a00ff040b82 */ /* 0x000ea40000000a00 */
[----:B--2---:R-:W-:-:S05]  /*13640*/  @P0 IMAD.HI.U32 R4, R6, R4, RZ ;  /* 0x0000000406040227 */ /* 0x004fca00078e00ff */
[----:B------:R-:W-:-:S04]  /*13650*/  @P0 SHF.R.U32.HI R6, RZ, R5, R4 ;  /* 0x00000005ff060219 */ /* 0x000fc80000011604 */
[----:B------:R-:W-:Y:S01]  /*13660*/  LOP3.LUT R8, RZ, R6, RZ, 0x33, !PT ;  /* 0x00000006ff087212 */ /* 0x000fe200078e33ff */
[----:B------:R-:W-:Y:S06]  /*13670*/  BRA `(.L_x_1247) ;  /* 0x0000000000107947 */ /* 0x000fec0003800000 */
.L_x_1246:
[----:B------:R-:W-:-:S13]  /*13680*/  ISETP.NE.AND P0, PT, R3, 0x1, PT ;  /* 0x000000010300780c */ /* 0x000fda0003f05270 */
[----:B------:R-:W2:Y:S02]  /*13690*/  @P0 LDC.64 R4, c[0x0][0x9e8] ;  /* 0x00027a00ff040b82 */ /* 0x000ea40000000a00 */
[----:B--2---:R-:W-:-:S05]  /*136a0*/  @P0 IMAD.HI.U32 R4, R8, R4, RZ ;  /* 0x0000000408040227 */ /* 0x004fca00078e00ff */
[----:B------:R-:W-:-:S07]  /*136b0*/  @P0 SHF.R.U32.HI R8, RZ, R5, R4 ;  /* 0x00000005ff080219 */ /* 0x000fce0000011604 */
.L_x_1247:
[----:B------:R-:W-:Y:S05]  /*136c0*/  BSYNC B0 ;  /* 0x0000000000007941 */ /* 0x000fea0003800000 */
.L_x_1245:
[----:B------:R-:W-:-:S05]  /*136d0*/  IMAD R8, R8, R3, R3 ;  /* 0x0000000308087224 */ /* 0x000fca00078e0203 */
[----:B------:R-:W-:-:S07]  /*136e0*/  VIMNMX R2, R2, R8, PT ;  /* 0x0000000802027248 */ /* 0x000fce0003fe0100 */
.L_x_1244:
[----:B------:R-:W2:Y:S01]  /*136f0*/  @P1 LDC R4, c[0x0][0x44c] ;  /* 0x00011300ff041b82 */ /* 0x000ea20000000800 */
[----:B------:R-:W-:Y:S01]  /*13700*/  VIADD R2, R2, 0x5f ;  /* 0x0000005f02027836 */ /* 0x000fe20000000000 */
[----:B------:R-:W-:Y:S01]  /*13710*/  ULDC UR4, c[0x0][0x9dc] ;  /* 0x0002770000047ab9 */ /* 0x000fe20000000800 */
[----:B------:R-:W-:Y:S02]  /*13720*/  IMAD.MOV.U32 R5, RZ, RZ, R11 ;  /* 0x000000ffff057224 */ /* 0x000fe400078e000b */
[----:B------:R-:W-:-:S03]  /*13730*/  IMAD.HI R2, R2, 0x2aaaaaab, RZ ;  /* 0x2aaaaaab02027827 */ /* 0x000fc600078e02ff */
[----:B------:R-:W3:Y:S01]  /*13740*/  @P1 LDC R6, c[0x0][0x450] ;  /* 0x00011400ff061b82 */ /* 0x000ee20000000800 */
[----:B--2---:R-:W-:-:S05]  /*13750*/  @P1 IMAD.HI.U32 R4, R11, R4, RZ ;  /* 0x000000040b041227 */ /* 0x004fca00078e00ff */
[----:B---3--:R-:W-:-:S04]  /*13760*/  @P1 SHF.R.U32.HI R5, RZ, R6, R4 ;  /* 0x00000006ff051219 */ /* 0x008fc80000011604 */
[----:B------:R-:W-:Y:S02]  /*13770*/  IADD3 R6, R5, R0, -R10 ;  /* 0x0000000005067210 */ /* 0x000fe40007ffe80a */
[----:B------:R-:W-:-:S04]  /*13780*/  SHF.R.U32.HI R0, RZ, 0x1f, R2 ;  /* 0x0000001fff007819 */ /* 0x000fc80000011602 */
[----:B------:R-:W-:Y:S01]  /*13790*/  LEA.HI.SX32 R4, R2, R0, 0x1c ;  /* 0x0000000002047211 */ /* 0x000fe200078fe2ff */
[----:B------:R-:W-:-:S03]  /*137a0*/  VIADD R2, R6, -UR4 ;  /* 0x8000000406027c36 */ /* 0x000fc60008000000 */
[----:B------:R-:W-:Y:S01]  /*137b0*/  VIMNMX R0, R9, R4, PT ;  /* 0x0000000409007248 */ /* 0x000fe20003fe0100 */
[----:B------:R2:W-:Y:S01]  /*137c0*/  STL [R1+0x54], R4 ;  /* 0x0000540401007387 */ /* 0x0005e20000100800 */
[----:B------:R-:W-:Y:S05]  /*137d0*/  @!P2 BRA `(.L_x_1248) ;  /* 0x000000000044a947 */ /* 0x000fea0003800000 */
[----:B------:R-:W-:Y:S01]  /*137e0*/  ISETP.GT.AND P0, PT, R6, -0x1, PT ;  /* 0xffffffff0600780c */ /* 0x000fe20003f04270 */
[----:B------:R-:W-:-:S12]  /*137f0*/  BSSY B0, `(.L_x_1249) ;  /* 0x000000d000007945 */ /* 0x000fd80003800000 */
[----:B------:R-:W-:Y:S05]  /*13800*/  @P0 BRA `(.L_x_1250) ;  /* 0x00000000001c0947 */ /* 0x000fea0003800000 */
[----:B------:R-:W-:Y:S02]  /*13810*/  ISETP.NE.AND P0, PT, R3, 0x1, PT ;  /* 0x000000010300780c */ /* 0x000fe40003f05270 */
[----:B------:R-:W-:-:S11]  /*13820*/  LOP3.LUT R6, RZ, R6, RZ, 0x33, !PT ;  /* 0x00000006ff067212 */ /* 0x000fd600078e33ff */
[----:B--2---:R-:W2:Y:S02]  /*13830*/  @P0 LDC.64 R4, c[0x0][0x9e8] ;  /* 0x00027a00ff040b82 */ /* 0x004ea40000000a00 */
[----:B--2---:R-:W-:-:S05]  /*13840*/  @P0 IMAD.HI.U32 R4, R6, R4, RZ ;  /* 0x0000000406040227 */ /* 0x004fca00078e00ff */
[----:B------:R-:W-:-:S04]  /*13850*/  @P0 SHF.R.U32.HI R6, RZ, R5, R4 ;  /* 0x00000005ff060219 */ /* 0x000fc80000011604 */
[----:B------:R-:W-:Y:S01]  /*13860*/  LOP3.LUT R6, RZ, R6, RZ, 0x33, !PT ;  /* 0x00000006ff067212 */ /* 0x000fe200078e33ff */
[----:B------:R-:W-:Y:S06]  /*13870*/  BRA `(.L_x_1251) ;  /* 0x0000000000107947 */ /* 0x000fec0003800000 */
.L_x_1250:
[----:B------:R-:W-:-:S13]  /*13880*/  ISETP.NE.AND P0, PT, R3, 0x1, PT ;  /* 0x000000010300780c */ /* 0x000fda0003f05270 */
[----:B--2---:R-:W2:Y:S02]  /*13890*/  @P0 LDC.64 R4, c[0x0][0x9e8] ;  /* 0x00027a00ff040b82 */ /* 0x004ea40000000a00 */
[----:B--2---:R-:W-:-:S05]  /*138a0*/  @P0 IMAD.HI.U32 R4, R6, R4, RZ ;  /* 0x0000000406040227 */ /* 0x004fca00078e00ff */
[----:B------:R-:W-:-:S07]  /*138b0*/  @P0 SHF.R.U32.HI R6, RZ, R5, R4 ;  /* 0x00000005ff060219 */ /* 0x000fce0000011604 */
.L_x_1251:
[----:B------:R-:W-:Y:S05]  /*138c0*/  BSYNC B0 ;  /* 0x0000000000007941 */ /* 0x000fea0003800000 */
.L_x_1249:
[----:B------:R-:W-:-:S05]  /*138d0*/  IMAD R3, R6, R3, RZ ;  /* 0x0000000306037224 */ /* 0x000fca00078e02ff */
[----:B------:R-:W-:-:S07]  /*138e0*/  VIMNMX R2, R2, R3, !PT ;  /* 0x0000000302027248 */ /* 0x000fce0007fe0100 */
.L_x_1248:
[----:B------:R-:W-:Y:S01]  /*138f0*/  IMAD.HI R2, R2, 0x2aaaaaab, RZ ;  /* 0x2aaaaaab02027827 */ /* 0x000fe200078e02ff */
[----:B--2---:R-:W-:Y:S01]  /*13900*/  SHF.R.U32.HI R4, RZ, 0x10, R7 ;  /* 0x00000010ff047819 */ /* 0x004fe20000011607 */
[----:B------:R-:W-:Y:S01]  /*13910*/  BSSY B0, `(.L_x_1252) ;  /* 0x000002a000007945 */ /* 0x000fe20003800000 */
[----:B------:R-:W-:Y:S01]  /*13920*/  LOP3.LUT R8, R7, 0xff, RZ, 0xc0, !PT ;  /* 0x000000ff07087812 */ /* 0x000fe200078ec0ff */
[----:B------:R-:W-:Y:S01]  /*13930*/  IMAD.MOV.U32 R5, RZ, RZ, RZ ;  /* 0x000000ffff057224 */ /* 0x000fe200078e00ff */
[----:B------:R-:W-:Y:S02]  /*13940*/  SHF.R.U32.HI R3, RZ, 0x1f, R2 ;  /* 0x0000001fff037819 */ /* 0x000fe40000011602 */
[----:B------:R-:W-:Y:S01]  /*13950*/  ISETP.NE.AND P0, PT, R4, RZ, PT ;  /* 0x000000ff0400720c */ /* 0x000fe20003f05270 */
[----:B01----:R-:W-:Y:S01]  /*13960*/  IMAD.MOV.U32 R10, RZ, RZ, R5 ;  /* 0x000000ffff0a7224 */ /* 0x003fe200078e0005 */
[----:B------:R-:W-:-:S04]  /*13970*/  LEA.HI.SX32 R3, R2, R3, 0x1c ;  /* 0x0000000302037211 */ /* 0x000fc800078fe2ff */
[----:B------:R-:W-:-:S04]  /*13980*/  VIMNMX R9, RZ, R3, !PT ;  /* 0x00000003ff097248 */ /* 0x000fc80007fe0100 */
[----:B------:R-:W-:Y:S01]  /*13990*/  ISETP.GT.AND P1, PT, R0, R9, PT ;  /* 0x000000090000720c */ /* 0x000fe20003f24270 */
[----:B------:R0:W-:Y:S02]  /*139a0*/  STL [R1+0x34], R9 ;  /* 0x0000340901007387 */ /* 0x0001e40000100800 */
[----:B------:R-:W1:Y:S02]  /*139b0*/  @!P0 LDC R4, c[0x0][0x9f0] ;  /* 0x00027c00ff048b82 */ /* 0x000e640000000800 */
[----:B------:R0:W-:Y:S04]  /*139c0*/  STL [R1+0x38], R5 ;  /* 0x0000380501007387 */ /* 0x0001e80000100800 */
[----:B------:R0:W-:Y:S04]  /*139d0*/  STL [R1+0x40], R8 ;  /* 0x0000400801007387 */ /* 0x0001e80000100800 */
[----:B------:R-:W-:Y:S05]  /*139e0*/  @!P1 BRA `(.L_x_1253) ;  /* 0x0000000000709947 */ /* 0x000fea0003800000 */
[-C--:B01----:R-:W-:Y:S02]  /*139f0*/  IABS R5, R4.reuse ;  /* 0x0000000400057213 */ /* 0x083fe40000000000 */
[----:B------:R-:W-:Y:S02]  /*13a00*/  IABS R7, R4 ;  /* 0x0000000400077213 */ /* 0x000fe40000000000 */
[----:B------:R-:W0:Y:S03]  /*13a10*/  I2F.RP R2, R5 ;  /* 0x0000000500027306 */ /* 0x000e260000209400 */
[----:B------:R-:W-:-:S05]  /*13a20*/  IMAD.MOV R7, RZ, RZ, -R7 ;  /* 0x000000ffff077224 */ /* 0x000fca00078e0a07 */
[----:B0-----:R-:W0:Y:S02]  /*13a30*/  MUFU.RCP R2, R2 ;  /* 0x0000000200027308 */ /* 0x001e240000001000 */
[----:B0-----:R-:W-:-:S06]  /*13a40*/  VIADD R2, R2, 0xffffffe ;  /* 0x0ffffffe02027836 */ /* 0x001fcc0000000000 */
[----:B------:R-:W0:Y:S02]  /*13a50*/  F2I.FTZ.U32.TRUNC.NTZ R3, R2 ;  /* 0x0000000200037305 */ /* 0x000e24000021f000 */
[----:B0-----:R-:W-:-:S04]  /*13a60*/  IMAD.MOV R2, RZ, RZ, -R3 ;  /* 0x000000ffff027224 */ /* 0x001fc800078e0a03 */
[----:B------:R-:W-:Y:S02]  /*13a70*/  IMAD R6, R2, R5, RZ ;  /* 0x0000000502067224 */ /* 0x000fe400078e02ff */
[----:B------:R-:W-:-:S04]  /*13a80*/  IMAD.MOV.U32 R2, RZ, RZ, RZ ;  /* 0x000000ffff027224 */ /* 0x000fc800078e00ff */
[----:B------:R-:W-:Y:S01]  /*13a90*/  IMAD.HI.U32 R6, R3, R6, R2 ;  /* 0x0000000603067227 */ /* 0x000fe200078e0002 */
[----:B------:R-:W-:-:S05]  /*13aa0*/  IADD3 R3, R4, -0x1, R0 ;  /* 0xffffffff04037810 */ /* 0x000fca0007ffe000 */
[----:B------:R-:W-:-:S05]  /*13ab0*/  IMAD.IADD R3, R3, 0x1, -R9 ;  /* 0x0000000103037824 */ /* 0x000fca00078e0a09 */
[----:B------:R-:W-:Y:S02]  /*13ac0*/  IABS R2, R3 ;  /* 0x0000000300027213 */ /* 0x000fe40000000000 */
[----:B------:R-:W-:-:S03]  /*13ad0*/  LOP3.LUT R3, R3, R4, RZ, 0x3c, !PT ;  /* 0x0000000403037212 */ /* 0x000fc600078e3cff */
        /* <DEDUP_REMOVED lines=13> */
.L_x_1253:
[----:B------:R-:W-:Y:S05]  /*13bb0*/  BSYNC B0 ;  /* 0x0000000000007941 */ /* 0x000fea0003800000 */
.L_x_1252:
[----:B------:R-:W-:Y:S01]  /*13bc0*/  IMAD.MOV.U32 R3, RZ, RZ, R10 ;  /* 0x000000ffff037224 */ /* 0x000fe200078e000a */
[----:B------:R-:W-:Y:S03]  /*13bd0*/  BSSY B7, `(.L_x_1254) ;  /* 0x000041a000077945 */ /* 0x000fe60003800000 */
[----:B------:R-:W-:-:S05]  /*13be0*/  IMAD R2, R8, R3, R9 ;  /* 0x0000000308027224 */ /* 0x000fca00078e0209 */
[----:B------:R-:W-:Y:S01]  /*13bf0*/  VIADDMNMX R0, R2, R3, R0, PT ;  /* 0x0000000302007246 */ /* 0x000fe20003800100 */
        /* <DEDUP_REMOVED lines=8> */
[----:B0-----:R-:W0:Y:S01]  /*13c80*/  S2R R5, SR_LANEID ;  /* 0x0000000000057919 */ /* 0x001e220000000000 */
[----:B------:R-:W-:Y:S01]  /*13c90*/  VOTEU.ANY UR4, UPT, PT ;  /* 0x0000000000047886 */ /* 0x000fe200038e0100 */
[----:B------:R-:W3:Y:S01]  /*13ca0*/  LDC.64 R2, c[0x0][0xc60] ;  /* 0x00031800ff027b82 */ /* 0x000ee20000000a00 */
[----:B------:R-:W0:Y:S01]  /*13cb0*/  FLO.U32 R0, UR4 ;  /* 0x0000000400007d00 */ /* 0x000e2200080e0000 */
[----:B------:R-:W-:Y:S01]  /*13cc0*/  ULDC.64 UR6, c[0x0][0x208] ;  /* 0x0000820000067ab9 */ /* 0x000fe20000000a00 */
[----:B0-----:R-:W-:-:S06]  /*13cd0*/  ISETP.EQ.U32.AND P0, PT, R0, R5, PT ;  /* 0x000000050000720c */ /* 0x001fcc0003f02070 */
[----:B------:R-:W3:Y:S07]  /*13ce0*/  POPC R5, UR4 ;  /* 0x0000000400057d09 */ /* 0x000eee0008000000 */
[----:B---3--:R-:W3:Y:S01]  /*13cf0*/  @P0 ATOMG.E.ADD.STRONG.GPU PT, R3, desc[UR6][R2.64], R5 ;  /* 0x00000005020309a8 */ /* 0x008ee200081ee1c6 */
[----:B-1----:R-:W0:Y:S02]  /*13d00*/  S2R R4, SR_LTMASK ;  /* 0x0000000000047919 */ /* 0x002e240000003900 */
[----:B0-----:R-:W-:-:S04]  /*13d10*/  LOP3.LUT R4, R4, UR4, RZ, 0xc0, !PT ;  /* 0x0000000404047c12 */ /* 0x001fc8000f8ec0ff */
[----:B------:R-:W0:Y:S01]  /*13d20*/  POPC R7, R4 ;  /* 0x0000000400077309 */ /* 0x000e220000000000 */
[----:B---3--:R-:W0:Y:S02]  /*13d30*/  SHFL.IDX PT, R0, R3, R0, 0x1f ;  /* 0x00001f0003007589 */ /* 0x008e2400000e0000 */
[----:B0-----:R-:W-:-:S05]  /*13d40*/  IADD3 R0, R0, UR38, R7 ;  /* 0x0000002600007c10 */ /* 0x001fca000fffe007 */
[----:B------:R3:W-:Y:S01]  /*13d50*/  STL [R1], R0 ;  /* 0x0000000001007387 */ /* 0x0007e20000100800 */
[----:B------:R-:W-:Y:S05]  /*13d60*/  BRA `(.L_x_1256) ;  /* 0x0000004000007947 */ /* 0x000fea0003800000 */
.L_x_1255:
        /* <DEDUP_REMOVED lines=8> */
[----:B-1----:R-:W-:Y:S02]  /*13df0*/  IMAD.U32 R4, RZ, RZ, UR6 ;  /* 0x00000006ff047e24 */ /* 0x002fe4000f8e00ff */
[----:B------:R-:W1:Y:S01]  /*13e00*/  LDC.64 R2, c[0x4][R2] ;  /* 0x0100000002027b82 */ /* 0x000e620000000a00 */
[----:B0-----:R-:W-:Y:S02]  /*13e10*/  IMAD.U32 R5, RZ, RZ, UR7 ;  /* 0x00000007ff057e24 */ /* 0x001fe4000f8e00ff */
[----:B------:R-:W-:Y:S02]  /*13e20*/  IMAD.U32 R6, RZ, RZ, UR8 ;  /* 0x00000008ff067e24 */ /* 0x000fe4000f8e00ff */
[----:B------:R-:W-:-:S02]  /*13e30*/  IMAD.U32 R7, RZ, RZ, UR9 ;  /* 0x00000009ff077e24 */ /* 0x000fc4000f8e00ff */
[----:B--2---:R-:W-:Y:S02]  /*13e40*/  IMAD.U32 R10, RZ, RZ, UR4 ;  /* 0x00000004ff0a7e24 */ /* 0x004fe4000f8e00ff */
[----:B------:R-:W-:Y:S02]  /*13e50*/  IMAD.U32 R11, RZ, RZ, UR5 ;  /* 0x00000005ff0b7e24 */ /* 0x000fe4000f8e00ff */
[----:B------:R-:W-:Y:S02]  /*13e60*/  IMAD.MOV.U32 R8, RZ, RZ, 0x70 ;  /* 0x00000070ff087424 */ /* 0x000fe400078e00ff */
[----:B------:R-:W-:Y:S02]  /*13e70*/  IMAD.MOV.U32 R12, RZ, RZ, 0x1 ;  /* 0x00000001ff0c7424 */ /* 0x000fe400078e00ff */
[----:B------:R-:W-:-:S07]  /*13e80*/  IMAD.MOV.U32 R13, RZ, RZ, RZ ;  /* 0x000000ffff0d7224 */ /* 0x000fce00078e00ff */
[----:B------:R-:W-:-:S07]  /*13e90*/  LEPC R20, `(.L_x_1258) ;  /* 0x000000001014794e */ /* 0x000fce0000000000 */
[----:B-1----:R-:W-:Y:S05]  /*13ea0*/  CALL.ABS.NOINC R2 ;  /* 0x0000000002007343 */ /* 0x002fea0003c00000 */
.L_x_1258:
[----:B------:R-:W-:Y:S05]  /*13eb0*/  BSYNC B6 ;  /* 0x0000000000067941 */ /* 0x000fea0003800000 */
.L_x_1257:
        /* <DEDUP_REMOVED lines=9> */
[----:B-1----:R-:W-:Y:S02]  /*13f50*/  IMAD.U32 R4, RZ, RZ, UR6 ;  /* 0x00000006ff047e24 */ /* 0x002fe4000f8e00ff */
[----:B0-----:R-:W-:Y:S02]  /*13f60*/  IMAD.U32 R5, RZ, RZ, UR7 ;  /* 0x00000007ff057e24 */ /* 0x001fe4000f8e00ff */
[----:B------:R-:W-:Y:S02]  /*13f70*/  IMAD.U32 R6, RZ, RZ, UR8 ;  /* 0x00000008ff067e24 */ /* 0x000fe4000f8e00ff */
[----:B------:R-:W-:-:S02]  /*13f80*/  IMAD.U32 R7, RZ, RZ, UR9 ;  /* 0x00000009ff077e24 */ /* 0x000fc4000f8e00ff */
[----:B--2---:R-:W-:Y:S02]  /*13f90*/  IMAD.U32 R10, RZ, RZ, UR4 ;  /* 0x00000004ff0a7e24 */ /* 0x004fe4000f8e00ff */
[----:B------:R-:W-:Y:S02]  /*13fa0*/  IMAD.U32 R11, RZ, RZ, UR5 ;  /* 0x00000005ff0b7e24 */ /* 0x000fe4000f8e00ff */
[----:B------:R-:W-:Y:S02]  /*13fb0*/  IMAD.MOV.U32 R8, RZ, RZ, 0x70 ;  /* 0x00000070ff087424 */ /* 0x000fe400078e00ff */
[----:B------:R-:W-:Y:S02]  /*13fc0*/  IMAD.MOV.U32 R12, RZ, RZ, 0x1 ;  /* 0x00000001ff0c7424 */ /* 0x000fe400078e00ff */
[----:B---3--:R-:W-:-:S07]  /*13fd0*/  IMAD.MOV.U32 R13, RZ, RZ, RZ ;  /* 0x000000ffff0d7224 */ /* 0x008fce00078e00ff */
[----:B------:R-:W-:-:S07]  /*13fe0*/  LEPC R20, `(.L_x_1261) ;  /* 0x000000001014794e */ /* 0x000fce0000000000 */
[----:B----4-:R-:W-:Y:S05]  /*13ff0*/  CALL.ABS.NOINC R2 ;  /* 0x0000000002007343 */ /* 0x010fea0003c00000 */
.L_x_1261:
        /* <DEDUP_REMOVED lines=15> */
.L_x_1260:
[----:B------:R-:W-:Y:S05]  /*140f0*/  BSYNC B6 ;  /* 0x0000000000067941 */ /* 0x000fea0003800000 */
.L_x_1259:
[----:B------:R-:W3:Y:S01]  /*14100*/  LDL R0, [R1+0xc] ;  /* 0x00000c0001007983 */ /* 0x000ee20000100800 */
[----:B------:R-:W-:Y:S02]  /*14110*/  ULDC.64 UR4, c[0x0][0x9f8] ;  /* 0x00027e0000047ab9 */ /* 0x000fe40000000a00 */
[----:B------:R-:W-:Y:S01]  /*14120*/  ISETP.NE.U32.AND P0, PT, RZ, UR4, PT ;  /* 0x00000004ff007c0c */ /* 0x000fe2000bf05070 */
[----:B------:R-:W4:Y:S01]  /*14130*/  LDL R17, [R1+0x3c] ;  /* 0x00003c0001117983 */ /* 0x000f220000100800 */
[----:B------:R-:W-:Y:S02]  /*14140*/  ULDC.64 UR6, c[0x0][0x208] ;  /* 0x0000820000067ab9 */ /* 0x000fe40000000a00 */
[----:B------:R-:W-:Y:S01]  /*14150*/  ISETP.NE.AND.EX P0, PT, RZ, UR5, PT, P0 ;  /* 0x00000005ff007c0c */ /* 0x000fe2000bf05300 */
[----:B------:R-:W-:-:S12]  /*14160*/  ULDC.64 UR4, c[0x0][0xa08] ;  /* 0x0002820000047ab9 */ /* 0x000fd80000000a00 */
[----:B------:R-:W5:Y:S01]  /*14170*/  @P0 LDC.64 R2, c[0x0][0x9f8] ;  /* 0x00027e00ff020b82 */ /* 0x000f620000000a00 */
[----:B---3--:R-:W-:Y:S02]  /*14180*/  IMAD.MOV.U32 R7, RZ, RZ, R0 ;  /* 0x000000ffff077224 */ /* 0x008fe400078e0000 */
[----:B-----5:R-:W-:-:S05]  /*14190*/  @P0 IMAD.WIDE R2, R0, 0x4, R2 ;  /* 0x0000000400020825 */ /* 0x020fca00078e0202 */
[----:B------:R3:W0:Y:S01]  /*141a0*/  @P0 LDG.E R7, desc[UR6][R2.64] ;  /* 0x0000000602070981 */ /* 0x000622000c1e1900 */
[----:B----4-:R-:W-:Y:S01]  /*141b0*/  VIADD R0, R17, 0xffffffff ;  /* 0xffffffff11007836 */ /* 0x010fe20000000000 */
[----:B---3--:R-:W3:Y:S02]  /*141c0*/  LDC.64 R2, c[0x0][0x418] ;  /* 0x00010600ff027b82 */ /* 0x008ee40000000a00 */
[----:B---3--:R-:W-:Y:S01]  /*141d0*/  LOP3.LUT P0, RZ, R2, UR4, RZ, 0xfc, !PT ;  /* 0x0000000402ff7c12 */ /* 0x008fe2000f80fcff */
[----:B------:R-:W-:-:S03]  /*141e0*/  UMOV UR4, 0xffffffff ;  /* 0xffffffff00047882 */ /* 0x000fc60000000000 */
[----:B------:R-:W-:Y:S02]  /*141f0*/  LOP3.LUT P0, RZ, R3, UR5, RZ, 0xfc, P0 ;  /* 0x0000000503ff7c12 */ /* 0x000fe4000800fcff */
[----:B0-----:R-:W-:Y:S01]  /*14200*/  SHF.R.S32.HI R8, RZ, 0x1f, R7 ;  /* 0x0000001fff087819 */ /* 0x001fe20000011407 */
[----:B------:R0:W-:Y:S01]  /*14210*/  STL [R1+0x8], R7 ;  /* 0x0000080701007387 */ /* 0x0001e20000100800 */
[----:B------:R-:W-:-:S03]  /*14220*/  SEL R17, R7, RZ, !P0 ;  /* 0x000000ff07117207 */ /* 0x000fc60004000000 */
[----:B------:R0:W-:Y:S01]  /*14230*/  STL [R1+0x1c], R8 ;  /* 0x00001c0801007387 */ /* 0x0001e20000100800 */
[----:B------:R-:W-:Y:S05]  /*14240*/  BRA.DIV UR4, `(.L_x_1262) ;  /* 0x00000056041c7947 */ /* 0x000fea000b800000 */
[----:B-1----:R-:W1:Y:S02]  /*14250*/  S2R R4, SR_TID.X ;  /* 0x0000000000047919 */ /* 0x002e640000002100 */
[----:B-1----:R-:W-:-:S04]  /*14260*/  SHF.R.U32.HI R4, RZ, 0x5, R4 ;  /* 0x00000005ff047819 */ /* 0x002fc80000011604 */
[----:B------:R-:W-:-:S05]  /*14270*/  LOP3.LUT R4, R4, 0x3, RZ, 0xc0, !PT ;  /* 0x0000000304047812 */ /* 0x000fca00078ec0ff */
[----:B------:R1:W3:Y:S02]  /*14280*/  SHFL.IDX PT, R14, R4, RZ, 0x1f ;  /* 0x00001fff040e7589 */ /* 0x0002e400000e0000 */
.L_x_1368:
[----:B-1----:R-:W4:Y:S01]  /*14290*/  LDL.LU R4, [R1+0x18] ;  /* 0x0000180001047983 */ /* 0x002f220000300800 */
[----:B------:R-:W-:Y:S02]  /*142a0*/  PLOP3.LUT P1, PT, PT, PT, PT, 0x8, 0x0 ;  /* 0x000000000000781c */ /* 0x000fe40003f2e170 */
[----:B---3--:R-:W-:Y:S01]  /*142b0*/  ISETP.NE.AND P0, PT, R14, RZ, PT ;  /* 0x000000ff0e00720c */ /* 0x008fe20003f05270 */
[----:B------:R1:W-:Y:S01]  /*142c0*/  STL [R1+0x4], R0 ;  /* 0x0000040001007387 */ /* 0x0003e20000100800 */
[----:B----4-:R-:W-:-:S09]  /*142d0*/  LOP3.LUT R4, R4, 0xfffffffe, RZ, 0xc0, !PT ;  /* 0xfffffffe04047812 */ /* 0x010fd200078ec0ff */
[----:B------:R-:W-:-:S05]  /*142e0*/  @P1 LOP3.LUT R4, R4, 0x1, RZ, 0xfc, !PT ;  /* 0x0000000104041812 */ /* 0x000fca00078efcff */
[----:B------:R1:W-:Y:S01]  /*142f0*/  STL [R1+0x18], R4 ;  /* 0x0000180401007387 */ /* 0x0003e20000100800 */
[----:B------:R-:W-:Y:S05]  /*14300*/  @P0 BRA `(.L_x_1263) ;  /* 0x00000004003c0947 */ /* 0x000fea0003800000 */
[----:B------:R-:W-:-:S03]  /*14310*/  UMOV UR4, 0xffffffff ;  /* 0xffffffff00047882 */ /* 0x000fc60000000000 */
[----:B------:R-:W-:Y:S05]  /*14320*/  BRA.DIV UR4, `(.L_x_1264) ;  /* 0x0000005604187947 */ /* 0x000fea000b800000 */
[----:B------:R-:W-:-:S13]  /*14330*/  ELECT P6, URZ, PT ;  /* 0x00000000003f782f */ /* 0x000fda00038c0000 */
.L_x_1371:
[----:B------:R-:W-:Y:S05]  /*14340*/  @!P6 BRA `(.L_x_1263) ;  /* 0x00000004002ce947 */ /* 0x000fea0003800000 */
[----:B------:R-:W-:-:S04]  /*14350*/  ISETP.NE.U32.AND P0, PT, R2, RZ, PT ;  /* 0x000000ff0200720c */ /* 0x000fc80003f05070 */
[----:B------:R-:W-:-:S13]  /*14360*/  ISETP.NE.AND.EX P0, PT, R3, RZ, PT, P0 ;  /* 0x000000ff0300720c */ /* 0x000fda0003f05300 */
[----:B------:R-:W-:Y:S05]  /*14370*/  @!P0 BRA `(.L_x_1265) ;  /* 0x0000000000548947 */ /* 0x000fea0003800000 */
[----:B------:R-:W3:Y:S01]  /*14380*/  LDC R6, c[0x0][0x43c] ;  /* 0x00010f00ff067b82 */ /* 0x000ee20000000800 */
[----:B------:R-:W-:Y:S01]  /*14390*/  IMAD.MOV.U32 R9, RZ, RZ, R0 ;  /* 0x000000ffff097224 */ /* 0x000fe200078e0000 */
[----:B------:R-:W-:Y:S01]  /*143a0*/  ULDC.64 UR4, c[0x0][0x428] ;  /* 0x00010a0000047ab9 */ /* 0x000fe20000000a00 */
[----:B------:R-:W-:Y:S02]  /*143b0*/  ULDC.64 UR6, c[0x0][0x208] ;  /* 0x0000820000067ab9 */ /* 0x000fe40000000a00 */
[----:B-1----:R-:W-:Y:S01]  /*143c0*/  IMAD.MOV.U32 R0, RZ, RZ, R9 ;  /* 0x000000ffff007224 */ /* 0x002fe200078e0009 */
[----:B---3--:R-:W-:-:S13]  /*143d0*/  ISETP.NE.AND P0, PT, R6, 0x1, PT ;  /* 0x000000010600780c */ /* 0x008fda0003f05270 */
        /* <DEDUP_REMOVED lines=10> */
[----:B------:R-:W-:-:S04]  /*14480*/  IMAD.WIDE.U32 R4, R7, UR4, R4 ;  /* 0x0000000407047c25 */ /* 0x000fc8000f8e0004 */
[----:B------:R-:W-:Y:S01]  /*14490*/  IMAD.IADD R0, R5, 0x1, R0 ;  /* 0x0000000105007824 */ /* 0x000fe200078e0200 */
[----:B------:R-:W-:-:S04]  /*144a0*/  LEA R2, P0, R4, R2, 0x2 ;  /* 0x0000000204027211 */ /* 0x000fc800078010ff */
[----:B------:R-:W-:-:S05]  /*144b0*/  LEA.HI.X R3, R4, R3, R0, 0x2, P0 ;  /* 0x0000000304037211 */ /* 0x000fca00000f1400 */
[----:B------:R3:W5:Y:S04]  /*144c0*/  LDG.E R17, desc[UR6][R2.64] ;  /* 0x0000000602117981 */ /* 0x000768000c1e1900 */
.L_x_1265:
[----:B---3--:R-:W3:Y:S01]  /*144d0*/  LDL R2, [R1+0x10] ;  /* 0x0000100001027983 */ /* 0x008ee20000100800 */
[----:B-1----:R-:W-:Y:S01]  /*144e0*/  IMAD R0, R19, 0x8, R18 ;  /* 0x0000000813007824 */ /* 0x002fe200078e0212 */
[----:B---3--:R-:W-:-:S04]  /*144f0*/  SHF.L.U32 R2, R2, 0x1f, RZ ;  /* 0x0000001f02027819 */ /* 0x008fc800000006ff */
[----:B------:R-:W1:Y:S02]  /*14500*/  SYNCS.PHASECHK.TRANS64.TRYWAIT P0, [R0+URZ+0x2a840], R2 ;  /* 0x02a84002000075a7 */ /* 0x000e64000800017f */
[----:B-1----:R-:W-:Y:S05]  /*14510*/  @!P0 BRA `(.L_x_1266) ;  /* 0x0000005000bc8947 */ /* 0x002fea0003800000 */
.L_x_1372:
[----:B------:R-:W3:Y:S02]  /*14520*/  S2R R3, SR_TID.X ;  /* 0x0000000000037919 */ /* 0x000ee40000002100 */
[----:B---3--:R-:W-:-:S04]  /*14530*/  LOP3.LUT R3, R3, 0x7f, RZ, 0xc0, !PT ;  /* 0x0000007f03037812 */ /* 0x008fc800078ec0ff */
[----:B------:R-:W-:-:S13]  /*14540*/  ISETP.NE.AND P0, PT, R3, RZ, PT ;  /* 0x000000ff0300720c */ /* 0x000fda0003f05270 */
        /* <DEDUP_REMOVED lines=8> */
.L_x_1267:
[----:B------:R-:W3:Y:S04]  /*145d0*/  LDL R4, [R1+0x4] ;  /* 0x0000040001047983 */ /* 0x000ee80000100800 */
[----:B------:R-:W4:Y:S04]  /*145e0*/  LDL R3, [R1+0x14] ;  /* 0x0000140001037983 */ /* 0x000f280000100800 */
[----:B-1----:R-:W2:Y:S01]  /*145f0*/  LDL.LU R2, [R1+0x18] ;  /* 0x0000180001027983 */ /* 0x002ea20000300800 */
        /* <DEDUP_REMOVED lines=17> */
[----:B---3--:R-:W-:Y:S02]  /*14710*/  R2UR UR11, R4 ;  /* 0x00000000040b72ca */ /* 0x008fe400000e0000 */
[----:B----4-:R-:W-:Y:S02]  /*14720*/  R2UR UR5, R3 ;  /* 0x00000000030572ca */ /* 0x010fe400000e0000 */
[----:B--2---:R-:W-:-:S04]  /*14730*/  LOP3.LUT R2, R2, 0xfffffffe, RZ, 0xc0, !PT ;  /* 0xfffffffe02027812 */ /* 0x004fc800078ec0ff */
[----:B------:R-:W-:-:S07]  /*14740*/  @P0 LOP3.LUT R2, R2, 0x1, RZ, 0xfc, !PT ;  /* 0x0000000102020812 */ /* 0x000fce00078efcff */
[----:B------:R-:W-:Y:S01]  /*14750*/  UIMAD UR11, UR11, 0x60, UR5 ;  /* 0x000000600b0b78a4 */ /* 0x000fe2000f8e0205 */
        /* <DEDUP_REMOVED lines=9> */
[----:B---3--:R-:W-:Y:S01]  /*147f0*/  NOP ;  /* 0x0000000000007918 */ /* 0x008fe20000000000 */
.L_x_1263:
[----:B------:R-:W1:Y:S01]  /*14800*/  LDL.LU R3, [R1+0x30] ;  /* 0x0000300001037983 */ /* 0x000e620000300800 */
[----:B------:R-:W-:Y:S05]  /*14810*/  WARPSYNC.ALL ;  /* 0x0000000000007948 */ /* 0x000fea0003800000 */
[----:B------:R-:W-:Y:S01]  /*14820*/  ULDC.64 UR4, c[0x0][0x298] ;  /* 0x0000a60000047ab9 */ /* 0x000fe20000000a00 */
[----:B------:R-:W-:Y:S01]  /*14830*/  BSSY B6, `(.L_x_1268) ;  /* 0x000001c000067945 */ /* 0x000fe20003800000 */
[----:B------:R-:W-:Y:S01]  /*14840*/  BAR.SYNC.DEFER_BLOCKING 0x8, 0x180 ;  /* 0x0206000000007b1d */ /* 0x000fe20000010000 */
[----:B-1----:R-:W-:Y:S01]  /*14850*/  SHF.R.S32.HI R0, RZ, 0x1f, R3 ;  /* 0x0000001fff007819 */ /* 0x002fe20000011403 */
[----:B------:R-:W-:-:S04]  /*14860*/  IMAD.WIDE.U32 R4, R3, UR4, RZ ;  /* 0x0000000403047c25 */ /* 0x000fc8000f8e00ff */
[----:B------:R-:W-:Y:S01]  /*14870*/  IMAD R2, R0, UR4, RZ ;  /* 0x0000000400027c24 */ /* 0x000fe2000f8e02ff */
[----:B------:R1:W-:Y:S01]  /*14880*/  STL.64 [R1+0x48], R4 ;  /* 0x0000480401007387 */ /* 0x0003e20000100a00 */
[----:B------:R-:W-:Y:S02]  /*14890*/  VIADD R0, R18, 0xc400 ;  /* 0x0000c40012007836 */ /* 0x000fe40000000000 */
[----:B------:R-:W-:-:S03]  /*148a0*/  IMAD R2, R3, UR5, R2 ;  /* 0x0000000503027c24 */ /* 0x000fc6000f8e0202 */
[----:B------:R-:W-:Y:S01]  /*148b0*/  LOP3.LUT P0, RZ, R0, 0x3ff, RZ, 0xc0, !PT ;  /* 0x000003ff00ff7812 */ /* 0x000fe2000780c0ff */
[----:B------:R-:W-:-:S05]  /*148c0*/  IMAD.IADD R0, R5, 0x1, R2 ;  /* 0x0000000105007824 */ /* 0x000fca00078e0202 */
[----:B------:R1:W-:Y:S07]  /*148d0*/  STL [R1+0x30], R0 ;  /* 0x0000300001007387 */ /* 0x0003ee0000100800 */
[----:B------:R-:W-:Y:S05]  /*148e0*/  @!P0 BRA `(.L_x_1269) ;  /* 0x0000000000408947 */ /* 0x000fea0003800000 */
[----:B------:R-:W-:Y:S01]  /*148f0*/  MOV R2, 0x0 ;  /* 0x0000000000027802 */ /* 0x000fe20000000f00 */
[----:B------:R-:W-:Y:S01]  /*14900*/  ULDC.64 UR6, c[0x4][0xb8] ;  /* 0x01002e0000067ab9 */ /* 0x000fe20000000a00 */
[----:B------:R-:W-:Y:S01]  /*14910*/  ULDC.64 UR8, c[0x4][0xc0] ;  /* 0x0100300000087ab9 */ /* 0x000fe20000000a00 */
[----:B------:R-:W-:Y:S01]  /*14920*/  ULDC.64 UR4, c[0x4][0x20] ;  /* 0x0100080000047ab9 */ /* 0x000fe20000000a00 */
[----:B-1----:R-:W-:Y:S02]  /*14930*/  IMAD.U32 R4, RZ, RZ, UR6 ;  /* 0x00000006ff047e24 */ /* 0x002fe4000f8e00ff */
[----:B------:R-:W1:Y:S01]  /*14940*/  LDC.64 R2, c[0x4][R2] ;  /* 0x0100000002027b82 */ /* 0x000e620000000a00 */
[----:B------:R-:W-:Y:S02]  /*14950*/  IMAD.U32 R5, RZ, RZ, UR7 ;  /* 0x00000007ff057e24 */ /* 0x000fe4000f8e00ff */
[----:B------:R-:W-:Y:S02]  /*14960*/  IMAD.U32 R6, RZ, RZ, UR8 ;  /* 0x00000008ff067e24 */ /* 0x000fe4000f8e00ff */
[----:B0-----:R-:W-:-:S02]  /*14970*/  IMAD.U32 R7, RZ, RZ, UR9 ;  /* 0x00000009ff077e24 */ /* 0x001fc4000f8e00ff */
[----:B--2---:R-:W-:Y:S02]  /*14980*/  IMAD.U32 R10, RZ, RZ, UR4 ;  /* 0x00000004ff0a7e24 */ /* 0x004fe4000f8e00ff */
[----:B------:R-:W-:Y:S02]  /*14990*/  IMAD.U32 R11, RZ, RZ, UR5 ;  /* 0x00000005ff0b7e24 */ /* 0x000fe4000f8e00ff */
[----:B------:R-:W-:Y:S02]  /*149a0*/  IMAD.MOV.U32 R8, RZ, RZ, 0x70 ;  /* 0x00000070ff087424 */ /* 0x000fe400078e00ff */
[----:B------:R-:W-:Y:S02]  /*149b0*/  IMAD.MOV.U32 R12, RZ, RZ, 0x1 ;  /* 0x00000001ff0c7424 */ /* 0x000fe400078e00ff */
[----:B------:R-:W-:-:S07]  /*149c0*/  IMAD.MOV.U32 R13, RZ, RZ, RZ ;  /* 0x000000ffff0d7224 */ /* 0x000fce00078e00ff */
[----:B------:R-:W-:-:S07]  /*149d0*/  LEPC R20, `(.L_x_1269) ;  /* 0x000000001014794e */ /* 0x000fce0000000000 */
[----:B-1----:R-:W-:Y:S05]  /*149e0*/  CALL.ABS.NOINC R2 ;  /* 0x0000000002007343 */ /* 0x002fea0003c00000 */
.L_x_1269:
[----:B------:R-:W-:Y:S05]  /*149f0*/  BSYNC B6 ;  /* 0x0000000000067941 */ /* 0x000fea0003800000 */
.L_x_1268:
[----:B-1----:R-:W3:Y:S01]  /*14a00*/  LDL.LU R0, [R1+0x30] ;  /* 0x0000300001007983 */ /* 0x002ee20000300800 */
[----:B------:R-:W-:Y:S01]  /*14a10*/  ULDC.64 UR6, c[0x0][0xa00] ;  /* 0x0002800000067ab9 */ /* 0x000fe20000000a00 */
[----:B0-----:R-:W0:Y:S01]  /*14a20*/  LDC R7, c[0x0][0x448] ;  /* 0x00011200ff077b82 */ /* 0x001e220000000800 */
[----:B------:R-:W-:Y:S01]  /*14a30*/  ULDC.64 UR4, c[0x0][0x2d8] ;  /* 0x0000b60000047ab9 */ /* 0x000fe20000000a00 */
[----:B------:R-:W3:Y:S04]  /*14a40*/  LDL.LU.64 R2, [R1+0x48] ;  /* 0x0000480001027983 */ /* 0x000ee80000300a00 */
[----:B------:R-:W4:Y:S04]  /*14a50*/  LDL R5, [R1+0xc] ;  /* 0x00000c0001057983 */ /* 0x000f280000100800 */
[----:B------:R-:W4:Y:S01]  /*14a60*/  LDL R9, [R1+0x28] ;  /* 0x0000280001097983 */ /* 0x000f220000100800 */
[----:B------:R-:W-:-:S04]  /*14a70*/  ISETP.NE.U32.AND P0, PT, RZ, UR6, PT ;  /* 0x00000006ff007c0c */ /* 0x000fc8000bf05070 */
[----:B------:R-:W-:Y:S01]  /*14a80*/  ISETP.NE.AND.EX P0, PT, RZ, UR7, PT, P0 ;  /* 0x00000007ff007c0c */ /* 0x000fe2000bf05300 */
[----:B------:R-:W1:Y:S01]  /*14a90*/  S2R R8, SR_TID.X ;  /* 0x0000000000087919 */ /* 0x000e620000002100 */
[----:B------:R-:W-:Y:S01]  /*14aa0*/  ULDC.64 UR6, c[0x0][0x280] ;  /* 0x0000a00000067ab9 */ /* 0x000fe20000000a00 */
[----:B--2---:R-:W2:Y:S01]  /*14ab0*/  S2R R10, SR_TID.X ;  /* 0x00000000000a7919 */ /* 0x004ea20000002100 */
[----:B-1----:R-:W-:Y:S02]  /*14ac0*/  IMAD.SHL.U32 R8, R8, 0x10, RZ ;  /* 0x0000001008087824 */ /* 0x002fe400078e00ff */
[----:B--2---:R-:W-:-:S05]  /*14ad0*/  IMAD.SHL.U32 R10, R10, 0x8, RZ ;  /* 0x000000080a0a7824 */ /* 0x004fca00078e00ff */
[----:B------:R-:W-:-:S04]  /*14ae0*/  LOP3.LUT R10, R10, 0x38, RZ, 0xc0, !PT ;  /* 0x000000380a0a7812 */ /* 0x000fc800078ec0ff */
[C---:B------:R-:W-:Y:S02]  /*14af0*/  LOP3.LUT R11, R10.reuse, 0x40, RZ, 0xfc, !PT ;  /* 0x000000400a0b7812 */ /* 0x040fe400078efcff */
[----:B------:R-:W-:Y:S01]  /*14b00*/  LOP3.LUT R10, R10, 0x80, RZ, 0xfc, !PT ;  /* 0x000000800a0a7812 */ /* 0x000fe200078efcff */
[----:B---3--:R-:W-:Y:S01]  /*14b10*/  IMAD.MOV.U32 R3, RZ, RZ, R0 ;  /* 0x000000ffff037224 */ /* 0x008fe200078e0000 */
[----:B----4-:R-:W-:-:S04]  /*14b20*/  SHF.R.S32.HI R0, RZ, 0x1f, R5 ;  /* 0x0000001fff007819 */ /* 0x010fc80000011405 */
[----:B------:R-:W-:Y:S02]  /*14b30*/  SEL R4, R0, RZ, !P0 ;  /* 0x000000ff00047207 */ /* 0x000fe40004000000 */
[----:B------:R-:W-:Y:S02]  /*14b40*/  SEL R0, R5, RZ, !P0 ;  /* 0x000000ff05007207 */ /* 0x000fe40004000000 */
[----:B------:R-:W1:Y:S01]  /*14b50*/  S2R R5, SR_TID.X ;  /* 0x0000000000057919 */ /* 0x000e620000002100 */
[----:B0-----:R-:W-:Y:S01]  /*14b60*/  ISETP.NE.AND P0, PT, R7, 0x1, PT ;  /* 0x000000010700780c */ /* 0x001fe20003f05270 */
[----:B------:R-:W-:-:S04]  /*14b70*/  IMAD.WIDE.U32 R2, R16, UR4, R2 ;  /* 0x0000000410027c25 */ /* 0x000fc8000f8e0002 */
[----:B------:R-:W-:Y:S01]  /*14b80*/  IMAD R3, R16, UR5, R3 ;  /* 0x0000000510037c24 */ /* 0x000fe2000f8e0203 */
[----:B------:R-:W-:-:S07]  /*14b90*/  ULDC.64 UR4, c[0x0][0x2e0] ;  /* 0x0000b80000047ab9 */ /* 0x000fce0000000a00 */
[----:B------:R-:W0:Y:S01]  /*14ba0*/  @P0 LDC R6, c[0x0][0x450] ;  /* 0x00011400ff060b82 */ /* 0x000e220000000800 */
[----:B-1----:R-:W-:-:S04]  /*14bb0*/  LOP3.LUT R5, R5, 0x7f, RZ, 0xc0, !PT ;  /* 0x0000007f05057812 */ /* 0x002fc800078ec0ff */
[----:B------:R-:W-:-:S04]  /*14bc0*/  SHF.R.U32.HI R5, RZ, 0x3, R5 ;  /* 0x00000003ff057819 */ /* 0x000fc80000011605 */
[----:B------:R-:W-:Y:S02]  /*14bd0*/  LOP3.LUT R8, R5, 0x70, R8, 0xf8, !PT ;  /* 0x0000007005087812 */ /* 0x000fe400078ef808 */
[----:B------:R-:W1:Y:S01]  /*14be0*/  @P0 LDC R5, c[0x0][0x44c] ;  /* 0x00011300ff050b82 */ /* 0x000e620000000800 */
[----:B------:R-:W-:Y:S02]  /*14bf0*/  IMAD R4, R4, UR4, RZ ;  /* 0x0000000404047c24 */ /* 0x000fe4000f8e02ff */
[----:B------:R-:W-:-:S04]  /*14c00*/  IMAD.WIDE.U32 R2, R0, UR4, R2 ;  /* 0x0000000400027c25 */ /* 0x000fc8000f8e0002 */
[----:B------:R-:W-:Y:S01]  /*14c10*/  IMAD R0, R0, UR5, R4 ;  /* 0x0000000500007c24 */ /* 0x000fe2000f8e0204 */
[----:B------:R-:W-:Y:S01]  /*14c20*/  ULDC.64 UR4, c[0x0][0x2d0] ;  /* 0x0000b40000047ab9 */ /* 0x000fe20000000a00 */
[----:B------:R-:W-:Y:S02]  /*14c30*/  IMAD.IADD R4, R8, 0x1, R9 ;  /* 0x0000000108047824 */ /* 0x000fe400078e0209 */
[----:B------:R-:W-:Y:S02]  /*14c40*/  IMAD.IADD R3, R3, 0x1, R0 ;  /* 0x0000000103037824 */ /* 0x000fe400078e0200 */
[----:B------:R-:W-:Y:S02]  /*14c50*/  IMAD.MOV.U32 R0, RZ, RZ, R4 ;  /* 0x000000ffff007224 */ /* 0x000fe400078e0004 */
[----:B-1----:R-:W-:-:S05]  /*14c60*/  @P0 IMAD.HI.U32 R5, R4, R5, RZ ;  /* 0x0000000504050227 */ /* 0x002fca00078e00ff */
[----:B0-----:R-:W-:-:S05]  /*14c70*/  @P0 SHF.R.U32.HI R0, RZ, R6, R5 ;  /* 0x00000006ff000219 */ /* 0x001fca0000011605 */
        /* <DEDUP_REMOVED lines=14> */
[----:B------:R-:W1:Y:S01]  /*14d60*/  S2R R8, SR_TID.X ;  /* 0x0000000000087919 */ /* 0x000e620000002100 */
[----:B------:R-:W-:Y:S01]  /*14d70*/  IMAD R0, R4, UR5, R0 ;  /* 0x0000000504007c24 */ /* 0x000fe2000f8e0200 */
[----:B------:R-:W-:-:S03]  /*14d80*/  LEA R4, P3, R2, UR6, 0x1 ;  /* 0x0000000602047c11 */ /* 0x000fc6000f8608ff */
[----:B------:R-:W-:Y:S01]  /*14d90*/  IMAD.IADD R0, R3, 0x1, R0 ;  /* 0x0000000103007824 */ /* 0x000fe200078e0200 */
[----:B------:R-:W-:-:S04]  /*14da0*/  ISETP.GE.AND P1, PT, R11, UR4, PT ;  /* 0x000000040b007c0c */ /* 0x000fc8000bf26270 */
[----:B------:R-:W-:Y:S01]  /*14db0*/  LEA.HI.X R3, R2, UR7, R0, 0x1, P3 ;  /* 0x0000000702037c11 */ /* 0x000fe200098f0c00 */
[----:B-1----:R-:W-:-:S05]  /*14dc0*/  IMAD.SHL.U32 R8, R8, 0x8, RZ ;  /* 0x0000000808087824 */ /* 0x002fca00078e00ff */
[----:B------:R-:W-:-:S04]  /*14dd0*/  LOP3.LUT R8, R8, 0x38, RZ, 0xc0, !PT ;  /* 0x0000003808087812 */ /* 0x000fc800078ec0ff */
[----:B------:R-:W-:Y:S01]  /*14de0*/  ISETP.GE.AND P2, PT, R8, UR4, PT ;  /* 0x0000000408007c0c */ /* 0x000fe2000bf46270 */
[----:B------:R-:W-:-:S03]  /*14df0*/  UMOV UR4, 0xffffffff ;  /* 0xffffffff00047882 */ /* 0x000fc60000000000 */
[----:B0-----:R-:W-:Y:S09]  /*14e00*/  BRA.DIV UR4, `(.L_x_1270) ;  /* 0x0000004a04947947 */ /* 0x001ff2000b800000 */
[----:B------:R-:W0:Y:S01]  /*14e10*/  S2R R6, SR_TID.X ;  /* 0x0000000000067919 */ /* 0x000e220000002100 */
[----:B------:R-:W2:Y:S01]  /*14e20*/  LDL.LU R9, [R1+0x28] ;  /* 0x0000280001097983 */ /* 0x000ea20000300800 */
[----:B0-----:R-:W-:-:S04]  /*14e30*/  LOP3.LUT R6, R6, 0x7f, RZ, 0xc0, !PT ;  /* 0x0000007f06067812 */ /* 0x001fc800078ec0ff */
[----:B------:R-:W-:Y:S02]  /*14e40*/  SHF.R.U32.HI R8, RZ, 0x3, R6 ;  /* 0x00000003ff087819 */ /* 0x000fe40000011606 */
[----:B------:R-:W3:Y:S01]  /*14e50*/  LDL.LU R6, [R1+0x2c] ;  /* 0x00002c0001067983 */ /* 0x000ee20000300800 */
[----:B------:R-:W0:Y:S01]  /*14e60*/  S2R R11, SR_TID.X ;  /* 0x00000000000b7919 */ /* 0x000e220000002100 */
[----:B------:R-:W-:Y:S01]  /*14e70*/  ULDC.64 UR4, c[0x0][0x208] ;  /* 0x0000820000047ab9 */ /* 0x000fe20000000a00 */
[----:B0-----:R-:W-:-:S05]  /*14e80*/  IMAD.SHL.U32 R11, R11, 0x8, RZ ;  /* 0x000000080b0b7824 */ /* 0x001fca00078e00ff */
[----:B------:R-:W-:Y:S01]  /*14e90*/  LOP3.LUT R11, R11, 0x38, RZ, 0xc0, !PT ;  /* 0x000000380b0b7812 */ /* 0x000fe200078ec0ff */
[----:B--2---:R-:W-:-:S04]  /*14ea0*/  IMAD.IADD R0, R8, 0x1, R9 ;  /* 0x0000000108007824 */ /* 0x004fc800078e0209 */
[----:B------:R-:W-:Y:S01]  /*14eb0*/  VIADD R5, R0, 0x10 ;  /* 0x0000001000057836 */ /* 0x000fe20000000000 */
[----:B------:R-:W-:Y:S01]  /*14ec0*/  SHFL.IDX PT, R9, R3, 0x1, 0x181f ;  /* 0x00381f0003097f89 */ /* 0x000fe200000e0000 */
[----:B---3--:R-:W-:-:S03]  /*14ed0*/  IMAD R2, R6, R7, RZ ;  /* 0x0000000706027224 */ /* 0x008fc600078e02ff */
[----:B------:R-:W0:Y:S04]  /*14ee0*/  SHFL.IDX PT, R7, R4, RZ, 0x181f ;  /* 0x00181fff04077589 */ /* 0x000e2800000e0000 */
[----:B------:R-:W1:Y:S01]  /*14ef0*/  SHFL.IDX PT, R6, R3, RZ, 0x181f ;  /* 0x00181fff03067589 */ /* 0x000e6200000e0000 */
[-C--:B------:R-:W-:Y:S02]  /*14f00*/  ISETP.GE.AND P4, PT, R0, R2.reuse, PT ;  /* 0x000000020000720c */ /* 0x080fe40003f86270 */
[----:B------:R-:W-:Y:S02]  /*14f10*/  ISETP.GE.AND P3, PT, R5, R2, PT ;  /* 0x000000020500720c */ /* 0x000fe40003f66270 */
[----:B------:R-:W2:Y:S09]  /*14f20*/  SHFL.IDX PT, R5, R4, 0x1, 0x181f ;  /* 0x00381f0004057f89 */ /* 0x000eb200000e0000 */
[----:B0-----:R-:W-:-:S05]  /*14f30*/  @!P4 LEA R7, P5, R11, R7, 0x1 ;  /* 0x000000070b07c211 */ /* 0x001fca00078a08ff */
[----:B-1----:R-:W-:-:S05]  /*14f40*/  @!P4 IMAD.X R6, RZ, RZ, R6, P5 ;  /* 0x000000ffff06c224 */ /* 0x002fca00028e0606 */
[----:B------:R-:W-:-:S04]  /*14f50*/  @!P4 LOP3.LUT R7, R7, R6, RZ, 0x3c, !PT ;  /* 0x000000060707c212 */ /* 0x000fc800078e3cff */
[----:B------:R-:W-:Y:S02]  /*14f60*/  @!P4 LOP3.LUT R6, R7, R6, RZ, 0x3c, !PT ;  /* 0x000000060706c212 */ /* 0x000fe400078e3cff */
[----:B--2---:R-:W-:Y:S02]  /*14f70*/  @!P3 LEA R8, P5, R11, R5, 0x1 ;  /* 0x000000050b08b211 */ /* 0x004fe400078a08ff */
        /* <DEDUP_REMOVED lines=58> */
[----:B0-----:R-:W-:-:S05]  /*15320*/  @!P4 LEA R5, P3, R11, R5, 0x1 ;  /* 0x000000050b05c211 */ /* 0x001fca00078608ff */
[----:B-1----:R-:W-:-:S04]  /*15330*/  @!P4 IMAD.X R6, RZ, RZ, R6, P3 ;  /* 0x000000ffff06c224 */ /* 0x002fc800018e0606 */
[----:B------:R-:W-:Y:S02]  /*15340*/  @!P4 IMAD.MOV.U32 R7, RZ, RZ, R6 ;  /* 0x000000ffff07c224 */ /* 0x000fe400078e0006 */
[----:B------:R-:W-:Y:S02]  /*15350*/  @!P4 IMAD.MOV.U32 R6, RZ, RZ, R5 ;  /* 0x000000ffff06c224 */ /* 0x000fe400078e0005 */
[----:B------:R0:W1:Y:S04]  /*15360*/  SHFL.IDX PT, R5, R3, 0x7, 0x181f ;  /* 0x00f81f0003057f89 */ /* 0x00006800000e0000 */
[----:B------:R0:W-:Y:S04]  /*15370*/  @!P4 LDGSTS.E.BYPASS.LTC128B.128 [R10+0xf400], desc[UR4][R6.64], !P2 ;  /* 0x0f400000060acfae */ /* 0x0001e8000d101d44 */
[----:B------:R0:W-:Y:S04]  /*15380*/  @!P4 LDGSTS.E.BYPASS.LTC128B.128 [R10+0x13400], desc[UR4][R6.64+0x80], !P1 ;  /* 0x13400080060acfae */ /* 0x0001e8000c901d44 */
[----:B------:R0:W-:Y:S04]  /*15390*/  @!P4 LDGSTS.E.BYPASS.LTC128B.128 [R10+0x17400], desc[UR4][R6.64+0x100], !P0 ;  /* 0x17400100060acfae */ /* 0x0001e8000c101d44 */
[----:B------:R0:W2:Y:S02]  /*153a0*/  SHFL.IDX PT, R3, R4, 0x7, 0x181f ;  /* 0x00f81f0004037f89 */ /* 0x0000a400000e0000 */
.L_x_1389:
[----:B------:R-:W-:Y:S01]  /*153b0*/  VIADD R0, R0, 0x70 ;  /* 0x0000007000007836 */ /* 0x000fe20000000000 */
[----:B------:R-:W-:Y:S04]  /*153c0*/  BSSY B0, `(.L_x_1271) ;  /* 0x000000f000007945 */ /* 0x000fe80003800000 */
[----:B------:R-:W-:-:S13]  /*153d0*/  ISETP.GE.AND P3, PT, R0, R2, PT ;  /* 0x000000020000720c */ /* 0x000fda0003f66270 */
[----:B------:R-:W-:Y:S05]  /*153e0*/  @P3 BRA `(.L_x_1272) ;  /* 0x0000000000303947 */ /* 0x000fea0003800000 */
[----:B0-----:R-:W0:Y:S01]  /*153f0*/  S2R R4, SR_TID.X ;  /* 0x0000000000047919 */ /* 0x001e220000002100 */
[----:B------:R-:W-:Y:S01]  /*15400*/  ULDC.64 UR4, c[0x0][0x208] ;  /* 0x0000820000047ab9 */ /* 0x000fe20000000a00 */
[----:B0-----:R-:W-:-:S05]  /*15410*/  IMAD.SHL.U32 R4, R4, 0x8, RZ ;  /* 0x0000000804047824 */ /* 0x001fca00078e00ff */
[----:B------:R-:W-:-:S04]  /*15420*/  LOP3.LUT R4, R4, 0x38, RZ, 0xc0, !PT ;  /* 0x0000003804047812 */ /* 0x000fc800078ec0ff */
[----:B--2---:R-:W-:-:S05]  /*15430*/  LEA R2, P3, R4, R3, 0x1 ;  /* 0x0000000304027211 */ /* 0x004fca00078608ff */
[----:B-1----:R-:W-:-:S05]  /*15440*/  IMAD.X R3, RZ, RZ, R5, P3 ;  /* 0x000000ffff037224 */ /* 0x002fca00018e0605 */
[----:B------:R-:W-:Y:S01]  /*15450*/  @!PT LDS RZ, [RZ] ;  /* 0x00000000fffff984 */ /* 0x000fe20000000800 */
[----:B------:R-:W-:Y:S01]  /*15460*/  @!PT LDS RZ, [RZ] ;  /* 0x00000000fffff984 */ /* 0x000fe20000000800 */
[----:B------:R-:W-:Y:S01]  /*15470*/  @!PT LDS RZ, [RZ] ;  /* 0x00000000fffff984 */ /* 0x000fe20000000800 */
[----:B------:R3:W-:Y:S04]  /*15480*/  LDGSTS.E.BYPASS.LTC128B.128 [R10+0xfc00], desc[UR4][R2.64], !P2 ;  /* 0x0fc00000020a7fae */ /* 0x0007e8000d101d44 */
[----:B------:R3:W-:Y:S04]  /*15490*/  LDGSTS.E.BYPASS.LTC128B.128 [R10+0x13c00], desc[UR4][R2.64+0x80], !P1 ;  /* 0x13c00080020a7fae */ /* 0x0007e8000c901d44 */
[----:B------:R3:W-:Y:S02]  /*154a0*/  LDGSTS.E.BYPASS.LTC128B.128 [R10+0x17c00], desc[UR4][R2.64+0x100], !P0 ;  /* 0x17c00100020a7fae */ /* 0x0007e4000c101d44 */
.L_x_1272:
[----:B------:R-:W-:Y:S05]  /*154b0*/  BSYNC B0 ;  /* 0x0000000000007941 */ /* 0x000fea0003800000 */
.L_x_1271:
[----:B------:R-:W-:Y:S01]  /*154c0*/  NOP ;  /* 0x0000000000007918 */ /* 0x000fe20000000000 */
[----:B------:R-:W-:Y:S01]  /*154d0*/  PLOP3.LUT P0, PT, PT, PT, PT, 0x80, 0x0 ;  /* 0x000000000000781c */ /* 0x000fe20003f0f070 */
[----:B0-----:R-:W-:-:S12]  /*154e0*/  VIADD R6, R18, 0x2a800 ;  /* 0x0002a80012067836 */ /* 0x001fd80000000000 */
.L_x_1273:
[----:B------:R-:W-:Y:S02]  /*154f0*/  PLOP3.LUT P1, PT, P1, P0, PT, 0xa2, 0x0 ;  /* 0x000000000000781c */ /* 0x000fe40000f21472 */
[----:B------:R-:W-:-:S08]  /*15500*/  @P0 R2UR P1, UR4, R18 ;  /* 0x00000000120402ca */ /* 0x000fd00000020000 */
[----:B------:R-:W-:-:S05]  /*15510*/  @P0 PLOP3.LUT P0, PT, P1, PT, PT, 0x80, 0x0 ;  /* 0x000000000000081c */ /* 0x000fca0000f0f070 */
[----:B------:R-:W-:Y:S01]  /*15520*/  @!P1 SYNCS.ARRIVE.TRANS64.RED.A0T1 RZ, [UR4+0x2a800], RZ ;  /* 0x02a800ffffff99a7 */ /* 0x000fe20008200404 */
[----:B------:R-:W-:Y:S07]  /*15530*/  @!P1 ARRIVES.LDGSTSBAR.64.TRANSCNT [UR4+0x2a800] ;  /* 0x02a80000ff0099b0 */ /* 0x000fee0008000a84 */
[----:B------:R-:W-:Y:S05]  /*15540*/  @P0 BRA.U.ANY `(.L_x_1273) ;  /* 0xfffffffd00e80947 */ /* 0x000fea000393ffff */
[----:B---3--:R-:W3:Y:S02]  /*15550*/  LDL.LU R2, [R1+0x50] ;  /* 0x0000500001027983 */ /* 0x008ee40000300800 */
[----:B---3--:R-:W-:-:S05]  /*15560*/  VIADD R2, R2, 0x1 ;  /* 0x0000000102027836 */ /* 0x008fca0000000000 */
        /* <DEDUP_REMOVED lines=8> */
[----:B------:R-:W3:Y:S03]  /*155f0*/  SYNCS.PHASECHK.TRANS64.TRYWAIT P0, [R18+URZ+0x2a820], R0 ;  /* 0x02a82000120075a7 */ /* 0x000ee6000800017f */
[----:B0--3--:R-:W-:Y:S05]  /*15600*/  @!P0 BRA `(.L_x_1275) ;  /* 0x0000004c00908947 */ /* 0x009fea0003800000 */
.L_x_1390:
[----:B------:R-:W-:Y:S05]  /*15610*/  BSYNC B0 ;  /* 0x0000000000007941 */ /* 0x000fea0003800000 */
.L_x_1274:
[----:B------:R-:W0:Y:S04]  /*15620*/  LDL R2, [R1+0x3c] ;  /* 0x00003c0001027983 */ /* 0x000e280000100800 */
[----:B------:R-:W3:Y:S01]  /*15630*/  LDL R4, [R1+0x24] ;  /* 0x0000240001047983 */ /* 0x000ee20000100800 */
[----:B------:R-:W-:Y:S01]  /*15640*/  BSSY B0, `(.L_x_1276) ;  /* 0x000021b000007945 */ /* 0x000fe20003800000 */
[----:B0-----:R-:W-:-:S05]  /*15650*/  VIADD R0, R2, 0xfffffffe ;  /* 0xfffffffe02007836 */ /* 0x001fca0000000000 */
[----:B---3--:R-:W-:-:S13]  /*15660*/  ISETP.GE.AND P0, PT, R0, R4, PT ;  /* 0x000000040000720c */ /* 0x008fda0003f06270 */
[----:B------:R-:W-:Y:S05]  /*15670*/  @!P0 BRA `(.L_x_1277) ;  /* 0x00000020005c8947 */ /* 0x000fea0003800000 */
[----:B------:R-:W3:Y:S04]  /*15680*/  LDL.LU R2, [R1+0x40] ;  /* 0x0000400001027983 */ /* 0x000ee80000300800 */
[----:B------:R-:W4:Y:S04]  /*15690*/  LDL.LU R8, [R1+0x38] ;  /* 0x0000380001087983 */ /* 0x000f280000300800 */
[----:B--2---:R-:W2:Y:S04]  /*156a0*/  LDL.LU R3, [R1+0x54] ;  /* 0x0000540001037983 */ /* 0x004ea80000300800 */
[----:B------:R-:W5:Y:S04]  /*156b0*/  LDL.LU R7, [R1+0x34] ;  /* 0x0000340001077983 */ /* 0x000f680000300800 */
[----:B-1----:R-:W5:Y:S01]  /*156c0*/  LDL.LU R5, [R1+0x58] ;  /* 0x0000580001057983 */ /* 0x002f620000300800 */
[----:B------:R-:W-:Y:S01]  /*156d0*/  LOP3.LUT R11, RZ, R4, RZ, 0x33, !PT ;  /* 0x00000004ff0b7212 */ /* 0x000fe200078e33ff */
[----:B------:R-:W-:Y:S01]  /*156e0*/  BSSY B2, `(.L_x_1278) ;  /* 0x00000ba000027945 */ /* 0x000fe20003800000 */
[----:B---3--:R-:W-:-:S04]  /*156f0*/  VIADD R2, R2, 0x1 ;  /* 0x0000000102027836 */ /* 0x008fc80000000000 */
[----:B----4-:R-:W-:Y:S01]  /*15700*/  IMAD R2, R2, R8, RZ ;  /* 0x0000000802027224 */ /* 0x010fe200078e02ff */
[----:B--2---:R-:W-:-:S04]  /*15710*/  LOP3.LUT R3, RZ, R3, RZ, 0x33, !PT ;  /* 0x00000003ff037212 */ /* 0x004fc800078e33ff */
[----:B------:R-:W-:-:S04]  /*15720*/  LOP3.LUT R2, RZ, R2, RZ, 0x33, !PT ;  /* 0x00000002ff027212 */ /* 0x000fc800078e33ff */
[----:B-----5:R-:W-:Y:S02]  /*15730*/  VIADDMNMX R2, R2, -R7, R3, !PT ;  /* 0x8000000702027246 */ /* 0x020fe40007800103 */
[----:B------:R-:W-:-:S04]  /*15740*/  LOP3.LUT R8, RZ, R5, RZ, 0x33, !PT ;  /* 0x00000005ff087212 */ /* 0x000fc800078e33ff */
[----:B------:R-:W-:-:S04]  /*15750*/  VIMNMX R8, R2, R8, !PT ;  /* 0x0000000802087248 */ /* 0x000fc80007fe0100 */
[----:B------:R-:W-:Y:S02]  /*15760*/  VIADDMNMX R11, R8, 0x2, R11, !PT ;  /* 0x00000002080b7846 */ /* 0x000fe4000780010b */
[----:B------:R-:W-:-:S05]  /*15770*/  LOP3.LUT R2, RZ, R8, RZ, 0x33, !PT ;  /* 0x00000008ff027212 */ /* 0x000fca00078e33ff */
        /* <DEDUP_REMOVED lines=31> */
[----:B------:R-:W-:Y:S01]  /*15970*/  SHF.R.S32.HI R3, RZ, 0x1f, R2 ;  /* 0x0000001fff037819 */ /* 0x000fe20000011402 */
[----:B--2---:R-:W-:-:S04]  /*15980*/  IMAD R4, R12, UR6, RZ ;  /* 0x000000060c047c24 */ /* 0x004fc8000f8e02ff */
[C---:B---3--:R-:W-:Y:S02]  /*15990*/  IMAD R4, R7.reuse, UR7, R4 ;  /* 0x0000000707047c24 */ /* 0x048fe4000f8e0204 */
[----:B------:R-:W-:-:S04]  /*159a0*/  IMAD.WIDE.U32 R2, R7, UR6, R2 ;  /* 0x0000000607027c25 */ /* 0x000fc8000f8e0002 */
[----:B------:R-:W-:Y:S01]  /*159b0*/  IMAD.IADD R3, R4, 0x1, R3 ;  /* 0x0000000104037824 */ /* 0x000fe200078e0203 */
[----:B------:R-:W-:-:S04]  /*159c0*/  LEA R4, P0, R2, UR4, 0x2 ;  /* 0x0000000402047c11 */ /* 0x000fc8000f8010ff */
[----:B------:R-:W-:-:S06]  /*159d0*/  LEA.HI.X R5, R2, UR5, R3, 0x2, P0 ;  /* 0x0000000502057c11 */ /* 0x000fcc00080f1403 */
[----:B------:R0:W5:Y:S03]  /*159e0*/  LDG.E R5, desc[UR8][R4.64] ;  /* 0x0000000804057981 */ /* 0x000166000c1e1900 */
.L_x_1282:
[----:B------:R-:W-:Y:S01]  /*159f0*/  IMAD R3, R9, 0x8, R18 ;  /* 0x0000000809037824 */ /* 0x000fe200078e0212 */
[----:B------:R-:W-:Y:S01]  /*15a00*/  SHF.L.U32 R2, R10, 0x1f, RZ ;  /* 0x0000001f0a027819 */ /* 0x000fe200000006ff */
[----:B------:R-:W-:Y:S03]  /*15a10*/  BSSY B3, `(.L_x_1283) ;  /* 0x0000003000037945 */ /* 0x000fe60003800000 */
[----:B------:R-:W1:Y:S02]  /*15a20*/  SYNCS.PHASECHK.TRANS64.TRYWAIT P0, [R3+URZ+0x2a840], R2 ;  /* 0x02a84002030075a7 */ /* 0x000e64000800017f */
[----:B-1----:R-:W-:Y:S05]  /*15a30*/  @!P0 BRA `(.L_x_1284) ;  /* 0x0000004800988947 */ /* 0x002fea0003800000 */
.L_x_1391:
[----:B------:R-:W-:Y:S05]  /*15a40*/  BSYNC B3 ;  /* 0x0000000000037941 */ /* 0x000fea0003800000 */
.L_x_1283:
        /* <DEDUP_REMOVED lines=12> */
.L_x_1286:
[----:B------:R-:W-:Y:S05]  /*15b10*/  BSYNC B3 ;  /* 0x0000000000037941 */ /* 0x000fea0003800000 */
.L_x_1285:
        /* <DEDUP_REMOVED lines=12> */
.L_x_1287:
        /* <DEDUP_REMOVED lines=16> */
.L_x_1288:
        /* <DEDUP_REMOVED lines=15> */
.L_x_1289:
        /* <DEDUP_REMOVED lines=16> */
.L_x_1392:
[----:B------:R-:W-:Y:S05]  /*15ed0*/  BSYNC B3 ;  /* 0x0000000000037941 */ /* 0x000fea0003800000 */
.L_x_1290:
[----:B------:R-:W-:Y:S01]  /*15ee0*/  BSSY B3, `(.L_x_1292) ;  /* 0x000000c000037945 */ /* 0x000fe20003800000 */
[----:B------:R-:W-:Y:S02]  /*15ef0*/  IMAD.MOV.U32 R12, RZ, RZ, 0x0 ;  /* 0x00000000ff0c7424 */ /* 0x000fe400078e00ff */
[----:B------:R-:W-:Y:S01]  /*15f00*/  IMAD.MOV.U32 R13, RZ, RZ, 0x14f00000 ;  /* 0x14f00000ff0d7424 */ /* 0x000fe200078e00ff */
[----:B------:R-:W-:Y:S06]  /*15f10*/  @P1 BRA `(.L_x_1293) ;  /* 0x0000000000201947 */ /* 0x000fec0003800000 */
[----:B------:R-:W1:Y:S01]  /*15f20*/  S2R R4, SR_TID.X ;  /* 0x0000000000047919 */ /* 0x000e620000002100 */
[----:B0-----:R-:W-:Y:S02]  /*15f30*/  IMAD R2, R19, 0x8, R18 ;  /* 0x0000000813027824 */ /* 0x001fe400078e0212 */
[----:B------:R-:W-:-:S04]  /*15f40*/  IMAD.MOV.U32 R3, RZ, RZ, 0x6000 ;  /* 0x00006000ff037424 */ /* 0x000fc800078e00ff */
[----:B------:R2:W-:Y:S01]  /*15f50*/  SYNCS.ARRIVE.TRANS64 RZ, [R2+URZ+0x2a850], R3 ;  /* 0x02a8500302ff79a7 */ /* 0x0005e2000800003f */
[----:B-1----:R-:W-:-:S04]  /*15f60*/  LOP3.LUT R4, R4, 0x1f, RZ, 0xc0, !PT ;  /* 0x0000001f04047812 */ /* 0x002fc800078ec0ff */
[----:B------:R-:W-:-:S13]  /*15f70*/  ISETP.NE.AND P0, PT, R4, RZ, PT ;  /* 0x000000ff0400720c */ /* 0x000fda0003f05270 */
[----:B--2---:R-:W-:Y:S05]  /*15f80*/  @!P0 BRA `(.L_x_1293) ;  /* 0x0000000000048947 */ /* 0x004fea0003800000 */
[----:B------:R-:W-:Y:S01]  /*15f90*/  BPT.TRAP 0x1 ;  /* 0x000000040000795c */ /* 0x000fe20000300000 */
.L_x_1293:
[----:B------:R-:W-:Y:S05]  /*15fa0*/  BSYNC B3 ;  /* 0x0000000000037941 */ /* 0x000fea0003800000 */
.L_x_1292:
        /* <DEDUP_REMOVED lines=11> */
[----:B--2---:R-:W-:Y:S02]  /*16060*/  IMAD R2, R2, 0x60, R4 ;  /* 0x0000006002027824 */ /* 0x004fe400078e0204 */
[----:B------:R-:W-:-:S09]  /*16070*/  VIADD R4, R7, 0x400 ;  /* 0x0000040007047836 */ /* 0x000fd20000000000 */
.L_x_1294:
        /* <DEDUP_REMOVED lines=15> */
.L_x_1295:
        /* <DEDUP_REMOVED lines=12> */
.L_x_1281:
[----:B------:R-:W-:Y:S05]  /*16230*/  BSYNC B1 ;  /* 0x0000000000017941 */ /* 0x000fea0003800000 */
.L_x_1280:
[----:B0-----:R-:W2:Y:S01]  /*16240*/  LDL.LU R0, [R1+0x3c] ;  /* 0x00003c0001007983 */ /* 0x001ea20000300800 */
[----:B------:R-:W-:-:S03]  /*16250*/  IMAD.MOV.U32 R19, RZ, RZ, R9 ;  /* 0x000000ffff137224 */ /* 0x000fc600078e0009 */
[----:B------:R0:W-:Y:S02]  /*16260*/  STL [R1+0x10], R10 ;  /* 0x0000100a01007387 */ /* 0x0001e40000100800 */
[----:B0-2---:R-:W-:-:S07]  /*16270*/  VIADD R0, R0, 0xfffffffd ;  /* 0xfffffffd00007836 */ /* 0x005fce0000000000 */
.L_x_1279:
[----:B------:R-:W-:Y:S05]  /*16280*/  BSYNC B2 ;  /* 0x0000000000027941 */ /* 0x000fea0003800000 */
.L_x_1278:
[----:B------:R-:W-:-:S05]  /*16290*/  VIADD R11, R11, 0xfffffffe ;  /* 0xfffffffe0b0b7836 */ /* 0x000fca0000000000 */
[----:B------:R-:W-:-:S13]  /*162a0*/  ISETP.NE.AND P0, PT, R11, R8, PT ;  /* 0x000000080b00720c */ /* 0x000fda0003f05270 */
[----:B------:R-:W-:Y:S05]  /*162b0*/  @!P0 BRA `(.L_x_1277) ;  /* 0x00000014004c8947 */ /* 0x000fea0003800000 */
[----:B------:R-:W-:-:S07]  /*162c0*/  IMAD.MOV.U32 R9, RZ, RZ, R17 ;  /* 0x000000ffff097224 */ /* 0x000fce00078e0011 */
.L_x_1328:
        /* <DEDUP_REMOVED lines=36> */
.L_x_1298:
[----:B------:R-:W-:Y:S01]  /*16510*/  IMAD R3, R4, 0x8, R18 ;  /* 0x0000000804037824 */ /* 0x000fe200078e0212 */
[----:B------:R-:W-:Y:S01]  /*16520*/  SHF.L.U32 R2, R5, 0x1f, RZ ;  /* 0x0000001f05027819 */ /* 0x000fe200000006ff */
[----:B------:R-:W-:Y:S03]  /*16530*/  BSSY B2, `(.L_x_1299) ;  /* 0x0000003000027945 */ /* 0x000fe60003800000 */
[----:B------:R-:W1:Y:S02]  /*16540*/  SYNCS.PHASECHK.TRANS64.TRYWAIT P0, [R3+URZ+0x2a840], R2 ;  /* 0x02a84002030075a7 */ /* 0x000e64000800017f */
[----:B-1----:R-:W-:Y:S05]  /*16550*/  @!P0 BRA `(.L_x_1300) ;  /* 0x0000003c00f88947 */ /* 0x002fea0003800000 */
.L_x_1393:
[----:B------:R-:W-:Y:S05]  /*16560*/  BSYNC B2 ;  /* 0x0000000000027941 */ /* 0x000fea0003800000 */
.L_x_1299:
        /* <DEDUP_REMOVED lines=12> */
.L_x_1302:
[----:B------:R-:W-:Y:S05]  /*16630*/  BSYNC B2 ;  /* 0x0000000000027941 */ /* 0x000fea0003800000 */
.L_x_1301:
        /* <DEDUP_REMOVED lines=12> */
.L_x_1303:
        /* <DEDUP_REMOVED lines=16> */
.L_x_1304:
        /* <DEDUP_REMOVED lines=15> */
.L_x_1305:
        /* <DEDUP_REMOVED lines=16> */
.L_x_1394:
[----:B------:R-:W-:Y:S05]  /*169f0*/  BSYNC B2 ;  /* 0x0000000000027941 */ /* 0x000fea0003800000 */
.L_x_1306:
        /* <DEDUP_REMOVED lines=11> */
.L_x_1309:
[----:B------:R-:W-:Y:S05]  /*16ab0*/  BSYNC B2 ;  /* 0x0000000000027941 */ /* 0x000fea0003800000 */
.L_x_1308:
        /* <DEDUP_REMOVED lines=12> */
.L_x_1310:
        /* <DEDUP_REMOVED lines=15> */
.L_x_1311:
        /* <DEDUP_REMOVED lines=12> */
.L_x_1297:
[----:B------:R-:W-:Y:S05]  /*16d30*/  BSYNC B1 ;  /* 0x0000000000017941 */ /* 0x000fea0003800000 */
.L_x_1296:
[----:B------:R-:W2:Y:S01]  /*16d40*/  LDL R2, [R1+0x18] ;  /* 0x0000180001027983 */ /* 0x000ea20000100800 */
[----:B------:R-:W-:Y:S01]  /*16d50*/  VIADD R19, R4, 0x1 ;  /* 0x0000000104137836 */ /* 0x000fe20000000000 */
[----:B------:R-:W-:Y:S01]  /*16d60*/  BSSY B1, `(.L_x_1312) ;  /* 0x00000a4000017945 */ /* 0x000fe20003800000 */
[----:B0-----:R-:W-:-:S03]  /*16d70*/  VIADD R7, R0, 0xffffffff ;  /* 0xffffffff00077836 */ /* 0x001fc60000000000 */
        /* <DEDUP_REMOVED lines=16> */
[----:B------:R-:W-:Y:S01]  /*16e80*/  ULDC.64 UR8, c[0x0][0x208] ;  /* 0x0000820000087ab9 */ /* 0x000fe20000000a00 */
        /* <DEDUP_REMOVED lines=15> */
.L_x_1314:
[----:B------:R-:W-:Y:S01]  /*16f80*/  IMAD R2, R19, 0x8, R18 ;  /* 0x0000000813027824 */ /* 0x000fe200078e0212 */
[----:B------:R-:W-:Y:S01]  /*16f90*/  SHF.L.U32 R3, R12, 0x1f, RZ ;  /* 0x0000001f0c037819 */ /* 0x000fe200000006ff */
[----:B------:R-:W-:Y:S03]  /*16fa0*/  BSSY B2, `(.L_x_1315) ;  /* 0x0000003000027945 */ /* 0x000fe60003800000 */
[----:B------:R-:W2:Y:S02]  /*16fb0*/  SYNCS.PHASECHK.TRANS64.TRYWAIT P0, [R2+URZ+0x2a840], R3 ;  /* 0x02a84003020075a7 */ /* 0x000ea4000800017f */
[----:B--2---:R-:W-:Y:S05]  /*16fc0*/  @!P0 BRA `(.L_x_1316) ;  /* 0x0000003400848947 */ /* 0x004fea0003800000 */
.L_x_1395:
[----:B------:R-:W-:Y:S05]  /*16fd0*/  BSYNC B2 ;  /* 0x0000000000027941 */ /* 0x000fea0003800000 */
.L_x_1315:
        /* <DEDUP_REMOVED lines=12> */
.L_x_1318:
[----:B------:R-:W-:Y:S05]  /*170a0*/  BSYNC B2 ;  /* 0x0000000000027941 */ /* 0x000fea0003800000 */
.L_x_1317:
        /* <DEDUP_REMOVED lines=13> */
.L_x_1319:
        /* <DEDUP_REMOVED lines=16> */
.L_x_1320:
        /* <DEDUP_REMOVED lines=15> */
.L_x_1321:
        /* <DEDUP_REMOVED lines=15> */
.L_x_1396:
[----:B------:R-:W-:Y:S05]  /*17460*/  BSYNC B2 ;  /* 0x0000000000027941 */ /* 0x000fea0003800000 */
.L_x_1322:
[----:B------:R-:W-:Y:S01]  /*17470*/  BSSY B2, `(.L_x_1324) ;  /* 0x000000b000027945 */ /* 0x000fe20003800000 */
[----:B------:R-:W-:Y:S02]  /*17480*/  IMAD.MOV.U32 R10, RZ, RZ, 0x0 ;  /* 0x00000000ff0a7424 */ /* 0x000fe400078e00ff */
[----:B------:R-:W-:Y:S01]  /*17490*/  IMAD.MOV.U32 R11, RZ, RZ, 0x14f00000 ;  /* 0x14f00000ff0b7424 */ /* 0x000fe200078e00ff */
[----:B------:R-:W-:Y:S06]  /*174a0*/  @P1 BRA `(.L_x_1325) ;  /* 0x00000000001c1947 */ /* 0x000fec0003800000 */
[----:B------:R-:W1:Y:S01]  /*174b0*/  S2R R14, SR_TID.X ;  /* 0x00000000000e7919 */ /* 0x000e620000002100 */
[----:B------:R-:W-:-:S04]  /*174c0*/  IMAD.MOV.U32 R3, RZ, RZ, 0x6000 ;  /* 0x00006000ff037424 */ /* 0x000fc800078e00ff */
[----:B------:R2:W-:Y:S01]  /*174d0*/  SYNCS.ARRIVE.TRANS64 RZ, [R2+URZ+0x50], R3 ;  /* 0x0000500302ff79a7 */ /* 0x0005e2000800003f */
[----:B-1----:R-:W-:-:S04]  /*174e0*/  LOP3.LUT R14, R14, 0x1f, RZ, 0xc0, !PT ;  /* 0x0000001f0e0e7812 */ /* 0x002fc800078ec0ff */
[----:B------:R-:W-:-:S13]  /*174f0*/  ISETP.NE.AND P0, PT, R14, RZ, PT ;  /* 0x000000ff0e00720c */ /* 0x000fda0003f05270 */
[----:B--2---:R-:W-:Y:S05]  /*17500*/  @!P0 BRA `(.L_x_1325) ;  /* 0x0000000000048947 */ /* 0x004fea0003800000 */
[----:B------:R-:W-:Y:S01]  /*17510*/  BPT.TRAP 0x1 ;  /* 0x000000040000795c */ /* 0x000fe20000300000 */
.L_x_1325:
[----:B------:R-:W-:Y:S05]  /*17520*/  BSYNC B2 ;  /* 0x0000000000027941 */ /* 0x000fea0003800000 */
.L_x_1324:
        /* <DEDUP_REMOVED lines=12> */
.L_x_1326:
        /* <DEDUP_REMOVED lines=15> */
.L_x_1327:
        /* <DEDUP_REMOVED lines=12> */
.L_x_1313:
[----:B------:R-:W-:Y:S05]  /*177a0*/  BSYNC B1 ;  /* 0x0000000000017941 */ /* 0x000fea0003800000 */
.L_x_1312:
[----:B------:R-:W2:Y:S01]  /*177b0*/  LDL R2, [R1+0x24] ;  /* 0x0000240001027983 */ /* 0x000ea20000100800 */
[----:B------:R-:W-:Y:S01]  /*177c0*/  VIADD R0, R0, 0xfffffffe ;  /* 0xfffffffe00007836 */ /* 0x000fe20000000000 */
[----:B--2---:R-:W-:-:S13]  /*177d0*/  ISETP.GT.AND P0, PT, R7, R2, PT ;  /* 0x000000020700720c */ /* 0x004fda0003f04270 */
[----:B------:R-:W-:Y:S05]  /*177e0*/  @P0 BRA `(.L_x_1328) ;  /* 0xffffffe800b80947 */ /* 0x000fea000383ffff */
.L_x_1277:
[----:B------:R-:W-:Y:S05]  /*177f0*/  BSYNC B0 ;  /* 0x0000000000007941 */ /* 0x000fea0003800000 */
.L_x_1276:
[----:B--2---:R-:W2:Y:S01]  /*17800*/  S2R R3, SR_TID.X ;  /* 0x0000000000037919 */ /* 0x004ea20000002100 */
[----:B------:R-:W-:Y:S01]  /*17810*/  BSSY B0, `(.L_x_1329) ;  /* 0x0000012000007945 */ /* 0x000fe20003800000 */
[----:B--2---:R-:W-:-:S04]  /*17820*/  LOP3.LUT R3, R3, 0x7f, RZ, 0xc0, !PT ;  /* 0x0000007f03037812 */ /* 0x004fc800078ec0ff */
[----:B------:R-:W-:-:S13]  /*17830*/  ISETP.NE.AND P0, PT, R3, RZ, PT ;  /* 0x000000ff0300720c */ /* 0x000fda0003f05270 */
[----:B------:R-:W-:Y:S05]  /*17840*/  @P0 BRA `(.L_x_1330) ;  /* 0x0000000000380947 */ /* 0x000fea0003800000 */
[----:B------:R-:W2:Y:S01]  /*17850*/  S2R R2, SR_LANEID ;  /* 0x0000000000027919 */ /* 0x000ea20000000000 */
[----:B------:R-:W-:Y:S01]  /*17860*/  VOTEU.ANY UR4, UPT, PT ;  /* 0x0000000000047886 */ /* 0x000fe200038e0100 */
[----:B-1----:R-:W1:Y:S01]  /*17870*/  LDC.64 R4, c[0x0][0xc60] ;  /* 0x00031800ff047b82 */ /* 0x002e620000000a00 */
[----:B------:R-:W2:Y:S01]  /*17880*/  FLO.U32 R0, UR4 ;  /* 0x0000000400007d00 */ /* 0x000ea200080e0000 */
[----:B------:R-:W-:Y:S01]  /*17890*/  ULDC.64 UR6, c[0x0][0x208] ;  /* 0x0000820000067ab9 */ /* 0x000fe20000000a00 */
[----:B--2---:R-:W-:-:S06]  /*178a0*/  ISETP.EQ.U32.AND P0, PT, R0, R2, PT ;  /* 0x000000020000720c */ /* 0x004fcc0003f02070 */
[----:B------:R-:W1:Y:S07]  /*178b0*/  POPC R2, UR4 ;  /* 0x0000000400027d09 */ /* 0x000e6e0008000000 */
[----:B-1----:R-:W2:Y:S04]  /*178c0*/  @P0 ATOMG.E.ADD.STRONG.GPU PT, R2, desc[UR6][R4.64], R2 ;  /* 0x00000002040209a8 */ /* 0x002ea800081ee1c6 */
[----:B--2---:R1:W2:Y:S02]  /*178d0*/  SHFL.IDX PT, R2, R2, R0, 0x1f ;  /* 0x00001f0002027589 */ /* 0x0042a400000e0000 */
[----:B-1----:R-:W1:Y:S02]  /*178e0*/  S2R R0, SR_LTMASK ;  /* 0x0000000000007919 */ /* 0x002e640000003900 */
[----:B-1----:R-:W-:-:S06]  /*178f0*/  LOP3.LUT R0, R0, UR4, RZ, 0xc0, !PT ;  /* 0x0000000400007c12 */ /* 0x002fcc000f8ec0ff */
[----:B------:R-:W2:Y:S02]  /*17900*/  POPC R0, R0 ;  /* 0x0000000000007309 */ /* 0x000ea40000000000 */
[----:B--2---:R-:W-:-:S05]  /*17910*/  IADD3 R0, R2, UR38, R0 ;  /* 0x0000002602007c10 */ /* 0x004fca000fffe000 */
[----:B------:R2:W-:Y:S02]  /*17920*/  STL [R1], R0 ;  /* 0x0000000001007387 */ /* 0x0005e40000100800 */
.L_x_1330:
[----:B------:R-:W-:Y:S05]  /*17930*/  BSYNC B0 ;  /* 0x0000000000007941 */ /* 0x000fea0003800000 */
.L_x_1329:
[----:B--2---:R-:W2:Y:S01]  /*17940*/  LDL R0, [R1+0x18] ;  /* 0x0000180001007983 */ /* 0x004ea20000100800 */
[----:B------:R-:W-:Y:S01]  /*17950*/  BSSY B0, `(.L_x_1331) ;  /* 0x000003a000007945 */ /* 0x000fe20003800000 */
[----:B--2---:R-:W-:-:S13]  /*17960*/  LOP3.LUT P0, RZ, R0, 0x1, RZ, 0xc0, !PT ;  /* 0x0000000100ff7812 */ /* 0x004fda000780c0ff */
[----:B------:R-:W-:Y:S05]  /*17970*/  @!P0 BRA `(.L_x_1332) ;  /* 0x0000000000dc8947 */ /* 0x000fea0003800000 */
[----:B------:R-:W2:Y:S01]  /*17980*/  LDL R2, [R1+0x10] ;  /* 0x0000100001027983 */ /* 0x000ea20000100800 */
[----:B------:R-:W-:Y:S01]  /*17990*/  IMAD R0, R19, 0x8, R18 ;  /* 0x0000000813007824 */ /* 0x000fe200078e0212 */
[----:B------:R-:W-:Y:S01]  /*179a0*/  BSSY B1, `(.L_x_1333) ;  /* 0x0000005000017945 */ /* 0x000fe20003800000 */
[----:B------:R-:W-:Y:S02]  /*179b0*/  ISETP.NE.AND P1, PT, R3, RZ, PT ;  /* 0x000000ff0300720c */ /* 0x000fe40003f25270 */
[----:B--2---:R-:W-:-:S04]  /*179c0*/  SHF.L.U32 R2, R2, 0x1f, RZ ;  /* 0x0000001f02027819 */ /* 0x004fc800000006ff */
[----:B------:R-:W2:Y:S02]  /*179d0*/  SYNCS.PHASECHK.TRANS64.TRYWAIT P0, [R0+URZ+0x2a860], R2 ;  /* 0x02a86002000075a7 */ /* 0x000ea4000800017f */
[----:B--2---:R-:W-:Y:S05]  /*179e0*/  @!P0 BRA `(.L_x_1334) ;  /* 0x0000002c00248947 */ /* 0x004fea0003800000 */
.L_x_1397:
[----:B------:R-:W-:Y:S05]  /*179f0*/  BSYNC B1 ;  /* 0x0000000000017941 */ /* 0x000fea0003800000 */
.L_x_1333:
[----:B------:R-:W-:Y:S04]  /*17a00*/  BSSY B1, `(.L_x_1335) ;  /* 0x0000009000017945 */ /* 0x000fe80003800000 */
        /* <DEDUP_REMOVED lines=8> */
.L_x_1336:
[----:B------:R-:W-:Y:S05]  /*17a90*/  BSYNC B1 ;  /* 0x0000000000017941 */ /* 0x000fea0003800000 */
.L_x_1335:
[----:B------:R-:W3:Y:S04]  /*17aa0*/  LDL.LU R3, [R1+0x14] ;  /* 0x0000140001037983 */ /* 0x000ee80000300800 */
[----:B--2---:R-:W3:Y:S01]  /*17ab0*/  LDL.LU R2, [R1+0x4] ;  /* 0x0000040001027983 */ /* 0x004ee20000300800 */
[----:B------:R-:W-:Y:S01]  /*17ac0*/  UIADD3 UR4, UP0, UR36, 0x470, URZ ;  /* 0x0000047024047890 */ /* 0x000fe2000ff1e03f */
[----:B------:R-:W-:Y:S01]  /*17ad0*/  PLOP3.LUT P0, PT, PT, PT, PT, 0x80, 0x0 ;  /* 0x000000000000781c */ /* 0x000fe20003f0f070 */
[----:B------:R-:W-:Y:S01]  /*17ae0*/  VIADD R0, R0, 0x2a850 ;  /* 0x0002a85000007836 */ /* 0x000fe20000000000 */
[----:B------:R-:W-:Y:S01]  /*17af0*/  UMOV UR6, 0x0 ;  /* 0x0000000000067882 */ /* 0x000fe20000000000 */
[----:B------:R-:W-:Y:S01]  /*17b00*/  UIADD3.X UR5, URZ, UR37, URZ, UP0, !UPT ;  /* 0x000000253f057290 */ /* 0x000fe200087fe43f */
[----:B------:R-:W-:Y:S01]  /*17b10*/  UMOV UR7, 0x14f00000 ;  /* 0x14f0000000077882 */ /* 0x000fe20000000000 */
[----:B------:R-:W-:Y:S01]  /*17b20*/  UMOV UR10, URZ ;  /* 0x0000003f000a7c82 */ /* 0x000fe20008000000 */
[----:B---3--:R-:W-:-:S02]  /*17b30*/  IMAD R3, R2, 0x60, R3 ;  /* 0x0000006002037824 */ /* 0x008fc400078e0203 */
[----:B------:R-:W-:-:S04]  /*17b40*/  IMAD R2, R19, 0x6000, R18 ;  /* 0x0000600013027824 */ /* 0x000fc800078e0212 */
[----:B------:R-:W-:-:S07]  /*17b50*/  VIADD R4, R2, 0x400 ;  /* 0x0000040002047836 */ /* 0x000fce0000000000 */
.L_x_1337:
        /* <DEDUP_REMOVED lines=10> */
[----:B------:R-:W-:Y:S01]  /*17c00*/  PLOP3.LUT P0, PT, PT, PT, PT, 0x80, 0x0 ;  /* 0x000000000000781c */ /* 0x000fe20003f0f070 */
[----:B------:R-:W-:Y:S01]  /*17c10*/  VIADD R2, R2, 0x3400 ;  /* 0x0000340002027836 */ /* 0x000fe20000000000 */
[----:B------:R-:W-:Y:S01]  /*17c20*/  UMOV UR6, 0x0 ;  /* 0x0000000000067882 */ /* 0x000fe20000000000 */
[----:B------:R-:W-:Y:S01]  /*17c30*/  UMOV UR7, 0x14f00000 ;  /* 0x14f0000000077882 */ /* 0x000fe20000000000 */
[----:B------:R-:W-:-:S09]  /*17c40*/  UMOV UR10, 0x40 ;  /* 0x00000040000a7882 */ /* 0x000fd20000000000 */
.L_x_1338:
        /* <DEDUP_REMOVED lines=10> */
.L_x_1332:
[----:B------:R-:W-:Y:S05]  /*17cf0*/  BSYNC B0 ;  /* 0x0000000000007941 */ /* 0x000fea0003800000 */
.L_x_1331:
[----:B------:R-:W2:Y:S01]  /*17d00*/  LDL.LU R4, [R1+0x10] ;  /* 0x0000100001047983 */ /* 0x000ea20000300800 */
[----:B------:R-:W-:-:S05]  /*17d10*/  VIADD R19, R19, 0x1 ;  /* 0x0000000113137836 */ /* 0x000fca0000000000 */
[----:B------:R-:W-:-:S04]  /*17d20*/  ISETP.NE.AND P0, PT, R19, 0x2, PT ;  /* 0x000000021300780c */ /* 0x000fc80003f05270 */
[----:B------:R-:W-:Y:S02]  /*17d30*/  SEL R0, RZ, 0x1, P0 ;  /* 0x00000001ff007807 */ /* 0x000fe40000000000 */
[----:B------:R-:W-:Y:S02]  /*17d40*/  SEL R19, R19, RZ, P0 ;  /* 0x000000ff13137207 */ /* 0x000fe40000000000 */
[----:B--2---:R-:W-:-:S05]  /*17d50*/  LOP3.LUT R4, R4, R0, RZ, 0x3c, !PT ;  /* 0x0000000004047212 */ /* 0x004fca00078e3cff */
[----:B------:R2:W-:Y:S02]  /*17d60*/  STL [R1+0x10], R4 ;  /* 0x0000100401007387 */ /* 0x0005e40000100800 */
.L_x_1256:
[----:B------:R-:W-:Y:S05]  /*17d70*/  BSYNC B7 ;  /* 0x0000000000077941 */ /* 0x000fea0003800000 */
.L_x_1254:
        /* <DEDUP_REMOVED lines=9> */
[----:B012---:R-:W0:Y:S04]  /*17e10*/  LDS.128 R4, [R18+0x2a8d0] ;  /* 0x02a8d00012047984 */ /* 0x007e280000000c00 */
[----:B0-----:R0:W-:Y:S04]  /*17e20*/  STL.64 [R1], R4 ;  /* 0x0000000401007387 */ /* 0x0011e80000100a00 */
[----:B------:R0:W-:Y:S01]  /*17e30*/  STL.64 [R1+0x8], R6 ;  /* 0x0000080601007387 */ /* 0x0001e20000100a00 */
[----:B------:R-:W-:Y:S06]  /*17e40*/  BAR.ARV 0x4, 0x180 ;  /* 0x0106000000007b1d */ /* 0x000fec0000002000 */
[----:B------:R-:W-:Y:S05]  /*17e50*/  BRA `(.L_x_1340) ;  /* 0x00000010003c7947 */ /* 0x000fea0003800000 */
.L_x_1339:
        /* <DEDUP_REMOVED lines=8> */
[----:B------:R-:W-:Y:S01]  /*17ee0*/  ULDC.64 UR6, c[0x0][0x208] ;  /* 0x0000820000067ab9 */ /* 0x000fe20000000a00 */
[----:B0-----:R-:W-:Y:S02]  /*17ef0*/  IMAD.MOV.U32 R8, RZ, RZ, R3 ;  /* 0x000000ffff087224 */ /* 0x001fe400078e0003 */
[----:B--2---:R-:W-:-:S05]  /*17f00*/  IMAD.IADD R0, R4, 0x1, R16 ;  /* 0x0000000104007824 */ /* 0x004fca00078e0210 */
        /* <DEDUP_REMOVED lines=8> */
[C---:B------:R-:W-:Y:S02]  /*17f90*/  ISETP.GE.U32.AND P2, PT, R16.reuse, 0x2, PT ;  /* 0x000000021000780c */ /* 0x040fe40003f46070 */
[C---:B------:R-:W-:Y:S01]  /*17fa0*/  ISETP.GE.U32.AND P3, PT, R16.reuse, 0x4, PT ;  /* 0x000000041000780c */ /* 0x040fe20003f66070 */
[----:B------:R-:W-:Y:S01]  /*17fb0*/  SHFL.IDX PT, R0, R8, RZ, 0x1f ;  /* 0x00001fff08007589 */ /* 0x000fe200000e0000 */
[C---:B------:R-:W-:Y:S02]  /*17fc0*/  ISETP.GE.U32.AND P4, PT, R16.reuse, 0x8, PT ;  /* 0x000000081000780c */ /* 0x040fe40003f86070 */
[----:B------:R-:W-:Y:S01]  /*17fd0*/  ISETP.GE.U32.AND P5, PT, R16, 0x10, PT ;  /* 0x000000101000780c */ /* 0x000fe20003fa6070 */
[----:B--2---:R-:W-:Y:S01]  /*17fe0*/  @!P1 IMAD.MOV.U32 R5, RZ, RZ, R6 ;  /* 0x000000ffff059224 */ /* 0x004fe200078e0006 */
[----:B------:R-:W-:-:S02]  /*17ff0*/  CS2R R6, SRZ ;  /* 0x0000000000067805 */ /* 0x000fc4000001ff00 */
[----:B---3--:R-:W-:Y:S01]  /*18000*/  @!P1 IMAD.MOV.U32 R7, RZ, RZ, R2 ;  /* 0x000000ffff079224 */ /* 0x008fe200078e0002 */
[----:B------:R-:W-:-:S03]  /*18010*/  ISETP.NE.AND P1, PT, R16, RZ, PT ;  /* 0x000000ff1000720c */ /* 0x000fc60003f25270 */
[----:B------:R-:W-:-:S05]  /*18020*/  IMAD R2, R7, R5, RZ ;  /* 0x0000000507027224 */ /* 0x000fca00078e02ff */
[----:B------:R-:W0:Y:S02]  /*18030*/  SHFL.UP PT, R3, R2, 0x1, RZ ;  /* 0x0420000002037989 */ /* 0x000e2400000e00ff */
[----:B0-----:R-:W-:-:S05]  /*18040*/  SEL R9, R3, RZ, P1 ;  /* 0x000000ff03097207 */ /* 0x001fca0000800000 */
[----:B------:R-:W-:Y:S02]  /*18050*/  IMAD.IADD R2, R2, 0x1, R9 ;  /* 0x0000000102027824 */ /* 0x000fe400078e0209 */
[----:B------:R-:W-:Y:S04]  /*18060*/  SHFL.IDX PT, R9, R8, 0x1, 0x1f ;  /* 0x00201f0008097f89 */ /* 0x000fe800000e0000 */
        /* <DEDUP_REMOVED lines=12> */
[----:B------:R0:W1:Y:S02]  /*18130*/  SHFL.IDX PT, R10, R2, 0x1f, 0x1f ;  /* 0x03e01f00020a7f89 */ /* 0x00006400000e0000 */
.L_x_1407:
[----:B------:R-:W-:Y:S02]  /*18140*/  ULDC UR4, c[0x0][0xc38] ;  /* 0x00030e0000047ab9 */ /* 0x000fe40000000800 */
[----:B------:R-:W-:-:S04]  /*18150*/  IMAD.U32 R8, RZ, RZ, UR4 ;  /* 0x00000004ff087e24 */ /* 0x000fc8000f8e00ff */
[----:B-1----:R-:W-:-:S04]  /*18160*/  IMAD R10, R10, R8, RZ ;  /* 0x000000080a0a7224 */ /* 0x002fc800078e02ff */
[----:B------:R-:W-:-:S05]  /*18170*/  IMAD.IADD R4, R9, 0x1, R10 ;  /* 0x0000000109047824 */ /* 0x000fca00078e020a */
[----:B------:R-:W-:-:S13]  /*18180*/  ISETP.GT.AND P6, PT, R4, R0, PT ;  /* 0x000000000400720c */ /* 0x000fda0003fc4270 */
[----:B------:R-:W-:Y:S05]  /*18190*/  @P6 BRA `(.L_x_1342) ;  /* 0x0000000000b06947 */ /* 0x000fea0003800000 */
.L_x_1345:
[----:B------:R-:W2:Y:S01]  /*181a0*/  LDL.LU R3, [R1+0xc] ;  /* 0x00000c0001037983 */ /* 0x000ea20000300800 */
[----:B0-----:R-:W0:Y:S01]  /*181b0*/  LDC R2, c[0x0][0xc3c] ;  /* 0x00030f00ff027b82 */ /* 0x001e220000000800 */
[----:B--2---:R-:W-:-:S05]  /*181c0*/  VIADD R3, R3, 0x1f ;  /* 0x0000001f03037836 */ /* 0x004fca0000000000 */
[----:B0-----:R-:W-:-:S13]  /*181d0*/  ISETP.GE.AND P6, PT, R3, R2, PT ;  /* 0x000000020300720c */ /* 0x001fda0003fc6270 */
[----:B------:R-:W-:Y:S05]  /*181e0*/  @P6 BRA `(.L_x_1343) ;  /* 0x0000000800f06947 */ /* 0x000fea0003800000 */
[----:B------:R-:W0:Y:S01]  /*181f0*/  S2R R5, SR_TID.X ;  /* 0x0000000000057919 */ /* 0x000e220000002100 */
[----:B------:R-:W-:Y:S01]  /*18200*/  ULDC.64 UR4, c[0x0][0x208] ;  /* 0x0000820000047ab9 */ /* 0x000fe20000000a00 */
[----:B------:R1:W-:Y:S01]  /*18210*/  STL [R1+0xc], R3 ;  /* 0x00000c0301007387 */ /* 0x0003e20000100800 */
[----:B0-----:R-:W-:-:S05]  /*18220*/  LOP3.LUT R5, R5, 0x1f, RZ, 0xc0, !PT ;  /* 0x0000001f05057812 */ /* 0x001fca00078ec0ff */
[----:B------:R-:W-:Y:S02]  /*18230*/  IMAD.IADD R7, R3, 0x1, R5 ;  /* 0x0000000103077824 */ /* 0x000fe400078e0205 */
[----:B------:R-:W-:-:S03]  /*18240*/  IMAD.MOV.U32 R5, RZ, RZ, RZ ;  /* 0x000000ffff057224 */ /* 0x000fc600078e00ff */
[----:B------:R-:W-:-:S13]  /*18250*/  ISETP.GE.OR P6, PT, R7, R2, !P0 ;  /* 0x000000020700720c */ /* 0x000fda00047c6670 */
[----:B-1----:R-:W0:Y:S02]  /*18260*/  @!P6 LDC.64 R2, c[0x0][0xc80] ;  /* 0x00032000ff02eb82 */ /* 0x002e240000000a00 */
[----:B0-----:R-:W-:-:S05]  /*18270*/  @!P6 IMAD.WIDE R2, R7, 0x4, R2 ;  /* 0x000000040702e825 */ /* 0x001fca00078e0202 */
[----:B------:R0:W2:Y:S02]  /*18280*/  @!P6 LDG.E R5, desc[UR4][R2.64] ;  /* 0x000000040205e981 */ /* 0x0000a4000c1e1900 */
[----:B0-----:R-:W0:Y:S02]  /*18290*/  @!P6 LDC.64 R2, c[0x0][0xc78] ;  /* 0x00031e00ff02eb82 */ /* 0x001e240000000a00 */
[----:B0-----:R-:W-:-:S04]  /*182a0*/  @!P6 IMAD.WIDE R2, R7, 0x4, R2 ;  /* 0x000000040702e825 */ /* 0x001fc800078e0202 */
[----:B------:R-:W-:-:S06]  /*182b0*/  IMAD.MOV.U32 R7, RZ, RZ, RZ ;  /* 0x000000ffff077224 */ /* 0x000fcc00078e00ff */
[----:B------:R-:W2:Y:S01]  /*182c0*/  @!P6 LDG.E R7, desc[UR4][R2.64] ;  /* 0x000000040207e981 */ /* 0x000ea2000c1e1900 */
[----:B------:R-:W-:Y:S01]  /*182d0*/  UMOV UR4, 0xffffffff ;  /* 0xffffffff00047882 */ /* 0x000fe20000000000 */
[----:B--2---:R-:W-:Y:S02]  /*182e0*/  IMAD R2, R7, R5, RZ ;  /* 0x0000000507027224 */ /* 0x004fe400078e02ff */
[----:B------:R-:W-:Y:S05]  /*182f0*/  BRA.DIV UR4, `(.L_x_1344) ;  /* 0x0000002a04547947 */ /* 0x000fea000b800000 */
        /* <DEDUP_REMOVED lines=16> */
.L_x_1415:
[----:B------:R-:W-:Y:S02]  /*18400*/  ULDC UR4, c[0x0][0xc38] ;  /* 0x00030e0000047ab9 */ /* 0x000fe40000000800 */
[----:B------:R-:W-:-:S04]  /*18410*/  IMAD.U32 R8, RZ, RZ, UR4 ;  /* 0x00000004ff087e24 */ /* 0x000fc8000f8e00ff */
[----:B-1----:R-:W-:-:S04]  /*18420*/  IMAD R10, R10, R8, RZ ;  /* 0x000000080a0a7224 */ /* 0x002fc800078e02ff */
[----:B------:R-:W-:-:S05]  /*18430*/  IMAD.IADD R4, R10, 0x1, R4 ;  /* 0x000000010a047824 */ /* 0x000fca00078e0204 */
[----:B------:R-:W-:-:S13]  /*18440*/  ISETP.GT.AND P6, PT, R4, R0, PT ;  /* 0x000000000400720c */ /* 0x000fda0003fc4270 */
[----:B------:R-:W-:Y:S05]  /*18450*/  @!P6 BRA `(.L_x_1345) ;  /* 0xfffffffc0050e947 */ /* 0x000fea000383ffff */
.L_x_1342:
[----:B------:R-:W-:Y:S01]  /*18460*/  IMAD.IADD R10, R4, 0x1, -R10 ;  /* 0x00000001040a7824 */ /* 0x000fe200078e0a0a */
[----:B------:R-:W-:-:S03]  /*18470*/  UMOV UR4, 0xffffffff ;  /* 0xffffffff00047882 */ /* 0x000fc60000000000 */
[----:B------:R-:W-:-:S05]  /*18480*/  IMAD R3, R2, R8, R10 ;  /* 0x0000000802037224 */ /* 0x000fca00078e020a */
[----:B------:R-:W-:Y:S01]  /*18490*/  ISETP.GT.AND P6, PT, R3, R0, PT ;  /* 0x000000000300720c */ /* 0x000fe20003fc4270 */
[----:B------:R-:W-:-:S12]  /*184a0*/  BRA.DIV UR4, `(.L_x_1346) ;  /* 0x0000002a04c07947 */ /* 0x000fd8000b800000 */
[----:B------:R-:W2:Y:S01]  /*184b0*/  LDL.LU R11, [R1+0xc] ;  /* 0x00000c00010b7983 */ /* 0x000ea20000300800 */
[----:B------:R-:W-:-:S04]  /*184c0*/  VOTE.ANY R3, PT, !P6 ;  /* 0x0000000000037806 */ /* 0x000fc800070e0100 */
[----:B------:R-:W1:Y:S02]  /*184d0*/  POPC R9, R3 ;  /* 0x0000000300097309 */ /* 0x000e640000000000 */
[----:B-1----:R2:W1:Y:S04]  /*184e0*/  SHFL.IDX PT, R4, R5, R9, 0x1f ;  /* 0x00001f0905047589 */ /* 0x00246800000e0000 */
[----:B------:R3:W4:Y:S01]  /*184f0*/  SHFL.IDX PT, R7, R7, R9, 0x1f ;  /* 0x00001f0907077589 */ /* 0x00072200000e0000 */
[----:B--2---:R-:W-:-:S05]  /*18500*/  IMAD.IADD R5, R9, 0x1, R11 ;  /* 0x0000000109057824 */ /* 0x004fca00078e020b */
[----:B-1--4-:R3:W-:Y:S02]  /*18510*/  STL [R1+0xc], R5 ;  /* 0x00000c0501007387 */ /* 0x0127e40000100800 */
.L_x_1420:
[----:B------:R-:W-:-:S13]  /*18520*/  ISETP.NE.AND P0, PT, R3, RZ, PT ;  /* 0x000000ff0300720c */ /* 0x000fda0003f05270 */
[----:B------:R-:W-:Y:S05]  /*18530*/  @!P0 BRA `(.L_x_1347) ;  /* 0x0000000000148947 */ /* 0x000fea0003800000 */
[----:B------:R-:W-:Y:S01]  /*18540*/  UMOV UR4, 0xffffffff ;  /* 0xffffffff00047882 */ /* 0x000fe20000000000 */
[----:B---3--:R-:W-:Y:S02]  /*18550*/  VIADD R9, R9, 0xffffffff ;  /* 0xffffffff09097836 */ /* 0x008fe40000000000 */
[----:B------:R-:W-:Y:S05]  /*18560*/  BRA.DIV UR4, `(.L_x_1348) ;  /* 0x0000002a04f87947 */ /* 0x000fea000b800000 */
[----:B0-----:R0:W1:Y:S02]  /*18570*/  SHFL.IDX PT, R2, R2, R9, 0x1f ;  /* 0x00001f0902027589 */ /* 0x00106400000e0000 */
.L_x_1423:
[----:B-1----:R-:W-:-:S07]  /*18580*/  IMAD.MOV.U32 R6, RZ, RZ, R2 ;  /* 0x000000ffff067224 */ /* 0x002fce00078e0002 */
.L_x_1347:
[----:B0-----:R-:W-:Y:S01]  /*18590*/  IMAD R2, R6, R8, R10 ;  /* 0x0000000806027224 */ /* 0x001fe200078e020a */
[----:B------:R-:W-:-:S03]  /*185a0*/  ISETP.NE.AND P0, PT, R7, 0x1, PT ;  /* 0x000000010700780c */ /* 0x000fc60003f05270 */
[----:B------:R-:W-:Y:S01]  /*185b0*/  IMAD.IADD R0, R0, 0x1, -R2 ;  /* 0x0000000100007824 */ /* 0x000fe200078e0a02 */
[----:B------:R0:W-:Y:S09]  /*185c0*/  STL [R1], R2 ;  /* 0x0000000201007387 */ /* 0x0001f20000100800 */
[----:B------:R-:W-:Y:S05]  /*185d0*/  @!P0 BRA `(.L_x_1349) ;  /* 0x0000000000e48947 */ /* 0x000fea0003800000 */
[----:B---3--:R-:W-:-:S04]  /*185e0*/  IABS R5, R4 ;  /* 0x0000000400057213 */ /* 0x008fc80000000000 */
[----:B0-----:R-:W0:Y:S08]  /*185f0*/  I2F.RP R2, R5 ;  /* 0x0000000500027306 */ /* 0x001e300000209400 */
[----:B0-----:R-:W0:Y:S02]  /*18600*/  MUFU.RCP R2, R2 ;  /* 0x0000000200027308 */ /* 0x001e240000001000 */
[----:B0-----:R-:W-:-:S06]  /*18610*/  VIADD R2, R2, 0xffffffe ;  /* 0x0ffffffe02027836 */ /* 0x001fcc0000000000 */
[----:B------:R-:W0:Y:S02]  /*18620*/  F2I.FTZ.U32.TRUNC.NTZ R3, R2 ;  /* 0x0000000200037305 */ /* 0x000e24000021f000 */
[----:B0-----:R-:W-:-:S04]  /*18630*/  IMAD.MOV R2, RZ, RZ, -R3 ;  /* 0x000000ffff027224 */ /* 0x001fc800078e0a03 */
[----:B------:R-:W-:Y:S02]  /*18640*/  IMAD R8, R2, R5, RZ ;  /* 0x0000000502087224 */ /* 0x000fe400078e02ff */
[----:B------:R-:W-:-:S04]  /*18650*/  IMAD.MOV.U32 R2, RZ, RZ, RZ ;  /* 0x000000ffff027224 */ /* 0x000fc800078e00ff */
[----:B------:R-:W-:Y:S01]  /*18660*/  IMAD.HI.U32 R8, R3, R8, R2 ;  /* 0x0000000803087227 */ /* 0x000fe200078e0002 */
[----:B------:R-:W-:Y:S02]  /*18670*/  IABS R2, R0 ;  /* 0x0000000000027213 */ /* 0x000fe40000000000 */
[----:B------:R-:W-:-:S03]  /*18680*/  IABS R3, R4 ;  /* 0x0000000400037213 */ /* 0x000fc60000000000 */
[----:B------:R-:W-:-:S04]  /*18690*/  IMAD.HI.U32 R8, R8, R2, RZ ;  /* 0x0000000208087227 */ /* 0x000fc800078e00ff */
[----:B------:R-:W-:-:S04]  /*186a0*/  IMAD.MOV R3, RZ, RZ, -R3 ;  /* 0x000000ffff037224 */ /* 0x000fc800078e0a03 */
[----:B------:R-:W-:-:S05]  /*186b0*/  IMAD R2, R8, R3, R2 ;  /* 0x0000000308027224 */ /* 0x000fca00078e0202 */
[----:B------:R-:W-:-:S13]  /*186c0*/  ISETP.GT.U32.AND P1, PT, R5, R2, PT ;  /* 0x000000020500720c */ /* 0x000fda0003f24070 */
[----:B------:R-:W-:Y:S02]  /*186d0*/  @!P1 IMAD.IADD R2, R2, 0x1, -R5 ;  /* 0x0000000102029824 */ /* 0x000fe400078e0a05 */
[----:B------:R-:W-:Y:S01]  /*186e0*/  @!P1 VIADD R8, R8, 0x1 ;  /* 0x0000000108089836 */ /* 0x000fe20000000000 */
[----:B------:R-:W-:Y:S02]  /*186f0*/  ISETP.NE.AND P1, PT, R4, RZ, PT ;  /* 0x000000ff0400720c */ /* 0x000fe40003f25270 */
[----:B------:R-:W-:Y:S02]  /*18700*/  ISETP.GE.U32.AND P0, PT, R2, R5, PT ;  /* 0x000000050200720c */ /* 0x000fe40003f06070 */
[----:B------:R-:W-:-:S04]  /*18710*/  IABS R5, R7 ;  /* 0x0000000700057213 */ /* 0x000fc80000000000 */
[----:B------:R-:W0:Y:S07]  /*18720*/  I2F.RP R2, R5 ;  /* 0x0000000500027306 */ /* 0x000e2e0000209400 */
[----:B------:R-:W-:Y:S01]  /*18730*/  @P0 VIADD R8, R8, 0x1 ;  /* 0x0000000108080836 */ /* 0x000fe20000000000 */
[----:B0-----:R-:W0:Y:S02]  /*18740*/  MUFU.RCP R2, R2 ;  /* 0x0000000200027308 */ /* 0x001e240000001000 */
[----:B0-----:R-:W-:-:S06]  /*18750*/  VIADD R2, R2, 0xffffffe ;  /* 0x0ffffffe02027836 */ /* 0x001fcc0000000000 */
[----:B------:R-:W0:Y:S02]  /*18760*/  F2I.FTZ.U32.TRUNC.NTZ R3, R2 ;  /* 0x0000000200037305 */ /* 0x000e24000021f000 */
[----:B0-----:R-:W-:-:S04]  /*18770*/  IMAD.MOV R2, RZ, RZ, -R3 ;  /* 0x000000ffff027224 */ /* 0x001fc800078e0a03 */
[----:B------:R-:W-:Y:S02]  /*18780*/  IMAD R6, R2, R5, RZ ;  /* 0x0000000502067224 */ /* 0x000fe400078e02ff */
[----:B------:R-:W-:-:S04]  /*18790*/  IMAD.MOV.U32 R2, RZ, RZ, RZ ;  /* 0x000000ffff027224 */ /* 0x000fc800078e00ff */
[----:B------:R-:W-:Y:S01]  /*187a0*/  IMAD.HI.U32 R6, R3, R6, R2 ;  /* 0x0000000603067227 */ /* 0x000fe200078e0002 */
[----:B------:R-:W-:-:S03]  /*187b0*/  LOP3.LUT R2, R0, R4, RZ, 0x3c, !PT ;  /* 0x0000000400027212 */ /* 0x000fc600078e3cff */
[----:B------:R-:W-:Y:S01]  /*187c0*/  IMAD.MOV.U32 R3, RZ, RZ, R8 ;  /* 0x000000ffff037224 */ /* 0x000fe200078e0008 */
[----:B------:R-:W-:Y:S02]  /*187d0*/  ISETP.GE.AND P2, PT, R2, RZ, PT ;  /* 0x000000ff0200720c */ /* 0x000fe40003f46270 */
[----:B------:R-:W-:-:S05]  /*187e0*/  IABS R8, R7 ;  /* 0x0000000700087213 */ /* 0x000fca0000000000 */
[----:B------:R-:W-:-:S06]  /*187f0*/  IMAD.MOV R8, RZ, RZ, -R8 ;  /* 0x000000ffff087224 */ /* 0x000fcc00078e0a08 */
        /* <DEDUP_REMOVED lines=9> */
[----:B------:R-:W-:Y:S01]  /*18890*/  ISETP.GE.U32.AND P0, PT, R2, R5, PT ;  /* 0x000000050200720c */ /* 0x000fe20003f06070 */
[----:B------:R-:W-:-:S04]  /*188a0*/  IMAD.MOV R2, RZ, RZ, -R3 ;  /* 0x000000ffff027224 */ /* 0x000fc800078e0a03 */
[----:B------:R-:W-:Y:S01]  /*188b0*/  IMAD R0, R4, R2, R0 ;  /* 0x0000000204007224 */ /* 0x000fe200078e0200 */
[----:B------:R-:W-:-:S04]  /*188c0*/  LOP3.LUT R2, R3, R7, RZ, 0x3c, !PT ;  /* 0x0000000703027212 */ /* 0x000fc800078e3cff */
[----:B------:R-:W-:-:S03]  /*188d0*/  ISETP.GE.AND P2, PT, R2, RZ, PT ;  /* 0x000000ff0200720c */ /* 0x000fc60003f46270 */
[----:B------:R-:W-:-:S10]  /*188e0*/  @P0 VIADD R6, R6, 0x1 ;  /* 0x0000000106060836 */ /* 0x000fd40000000000 */
[----:B------:R-:W-:Y:S01]  /*188f0*/  @!P2 IMAD.MOV R6, RZ, RZ, -R6 ;  /* 0x000000ffff06a224 */ /* 0x000fe200078e0a06 */
[----:B------:R-:W-:-:S05]  /*18900*/  @!P1 LOP3.LUT R6, RZ, R7, RZ, 0x33, !PT ;  /* 0x00000007ff069212 */ /* 0x000fca00078e33ff */
[----:B------:R-:W-:-:S04]  /*18910*/  IMAD.MOV R2, RZ, RZ, -R6 ;  /* 0x000000ffff027224 */ /* 0x000fc800078e0a06 */
[C---:B------:R-:W-:Y:S02]  /*18920*/  IMAD R2, R7.reuse, R2, R3 ;  /* 0x0000000207027224 */ /* 0x040fe400078e0203 */
[----:B------:R-:W-:-:S04]  /*18930*/  IMAD R7, R7, 0x1000000, R6 ;  /* 0x0100000007077824 */ /* 0x000fc800078e0206 */
[----:B------:R-:W-:-:S05]  /*18940*/  IMAD R2, R2, 0x10000, R7 ;  /* 0x0001000002027824 */ /* 0x000fca00078e0207 */
[----:B------:R0:W-:Y:S01]  /*18950*/  STL [R1+0x8], R2 ;  /* 0x0000080201007387 */ /* 0x0001e20000100800 */
[----:B------:R-:W-:Y:S05]  /*18960*/  BRA `(.L_x_1350) ;  /* 0x0000000400007947 */ /* 0x000fea0003800000 */
.L_x_1349:
[----:B---3--:R-:W2:Y:S01]  /*18970*/  LDL R5, [R1+0xc] ;  /* 0x00000c0001057983 */ /* 0x008ea20000100800 */
[----:B0-----:R-:W2:Y:S01]  /*18980*/  LDC.64 R2, c[0x0][0xc90] ;  /* 0x00032400ff027b82 */ /* 0x001ea20000000a00 */
[----:B------:R-:W-:Y:S01]  /*18990*/  ULDC.64 UR4, c[0x0][0x208] ;  /* 0x0000820000047ab9 */ /* 0x000fe20000000a00 */
[----:B--2---:R-:W-:-:S05]  /*189a0*/  IMAD.WIDE R2, R5, 0x4, R2 ;  /* 0x0000000405027825 */ /* 0x004fca00078e0202 */
[----:B------:R-:W2:Y:S02]  /*189b0*/  LDG.E R6, desc[UR4][R2.64] ;  /* 0x0000000402067981 */ /* 0x000ea4000c1e1900 */
[----:B--2---:R-:W-:-:S05]  /*189c0*/  IMAD R5, R4, R6, RZ ;  /* 0x0000000604057224 */ /* 0x004fca00078e02ff */
[----:B------:R-:W-:-:S04]  /*189d0*/  IABS R7, R5 ;  /* 0x0000000500077213 */ /* 0x000fc80000000000 */
[----:B------:R-:W0:Y:S08]  /*189e0*/  I2F.RP R2, R7 ;  /* 0x0000000700027306 */ /* 0x000e300000209400 */
        /* <DEDUP_REMOVED lines=22> */
[----:B------:R-:W-:Y:S02]  /*18b50*/  IMAD R7, R6, R2, RZ ;  /* 0x0000000206077224 */ /* 0x000fe400078e02ff */
[----:B------:R-:W-:Y:S02]  /*18b60*/  IMAD.MOV R2, RZ, RZ, -R2 ;  /* 0x000000ffff027224 */ /* 0x000fe400078e0a02 */
[----:B------:R-:W-:Y:S02]  /*18b70*/  IMAD.MOV R3, RZ, RZ, -R7 ;  /* 0x000000ffff037224 */ /* 0x000fe400078e0a07 */
[----:B------:R-:W-:-:S03]  /*18b80*/  IMAD R0, R5, R2, R0 ;  /* 0x0000000205007224 */ /* 0x000fc600078e0200 */
[----:B------:R-:W-:Y:S02]  /*18b90*/  VIADDMNMX R6, R3, R8, R6, PT ;  /* 0x0000000803067246 */ /* 0x000fe40003800106 */
[----:B------:R-:W-:Y:S02]  /*18ba0*/  IADD3 R7, R7, 0x1000000, R0 ;  /* 0x0100000007077810 */ /* 0x000fe40007ffe000 */
        /* <DEDUP_REMOVED lines=25> */
[----:B------:R-:W-:Y:S02]  /*18d40*/  IMAD R3, R2, R6, R7 ;  /* 0x0000000602037224 */ /* 0x000fe400078e0207 */
[----:B------:R-:W-:-:S03]  /*18d50*/  IMAD.MOV.U32 R0, RZ, RZ, R2 ;  /* 0x000000ffff007224 */ /* 0x000fc600078e0002 */
[----:B------:R1:W-:Y:S04]  /*18d60*/  STL [R1+0x8], R3 ;  /* 0x0000080301007387 */ /* 0x0003e80000100800 */
.L_x_1350:
[----:B-1----:R-:W-:-:S05]  /*18d70*/  LOP3.LUT R3, RZ, R0, RZ, 0x33, !PT ;  /* 0x00000000ff037212 */ /* 0x002fca00078e33ff */
[----:B------:R-:W-:-:S05]  /*18d80*/  IMAD.IADD R0, R4, 0x1, R3 ;  /* 0x0000000104007824 */ /* 0x000fca00078e0203 */
[----:B------:R2:W-:Y:S01]  /*18d90*/  STL [R1+0x4], R0 ;  /* 0x0000040001007387 */ /* 0x0005e20000100800 */
[----:B------:R-:W-:Y:S05]  /*18da0*/  BRA `(.L_x_1351) ;  /* 0x0000000000287947 */ /* 0x000fea0003800000 */
.L_x_1343:
[----:B------:R-:W-:Y:S01]  /*18db0*/  UMOV UR4, URZ ;  /* 0x0000003f00047c82 */ /* 0x000fe20008000000 */
[----:B------:R-:W-:Y:S01]  /*18dc0*/  ULDC UR6, c[0x0][0xc3c] ;  /* 0x00030f0000067ab9 */ /* 0x000fe20000000800 */
[----:B------:R-:W-:Y:S01]  /*18dd0*/  UMOV UR5, URZ ;  /* 0x0000003f00057c82 */ /* 0x000fe20008000000 */
[----:B------:R0:W-:Y:S01]  /*18de0*/  STL [R1], R0 ;  /* 0x0000000001007387 */ /* 0x0001e20000100800 */
[----:B------:R-:W-:Y:S02]  /*18df0*/  IMAD.U32 R3, RZ, RZ, UR4 ;  /* 0x00000004ff037e24 */ /* 0x000fe4000f8e00ff */
[----:B------:R-:W-:-:S03]  /*18e00*/  IMAD.U32 R2, RZ, RZ, UR5 ;  /* 0x00000005ff027e24 */ /* 0x000fc6000f8e00ff */
[----:B------:R1:W-:Y:S01]  /*18e10*/  STL [R1+0x4], R3 ;  /* 0x0000040301007387 */ /* 0x0003e20000100800 */
[----:B0-----:R-:W-:-:S05]  /*18e20*/  IMAD.U32 R0, RZ, RZ, UR6 ;  /* 0x00000006ff007e24 */ /* 0x001fca000f8e00ff */
[----:B------:R1:W-:Y:S04]  /*18e30*/  STL [R1+0xc], R0 ;  /* 0x00000c0001007387 */ /* 0x0003e80000100800 */
[----:B------:R1:W-:Y:S02]  /*18e40*/  STL [R1+0x8], R2 ;  /* 0x0000080201007387 */ /* 0x0003e40000100800 */
.L_x_1351:
[----:B-1----:R-:W3:Y:S04]  /*18e50*/  LDL R3, [R1+0x8] ;  /* 0x0000080001037983 */ /* 0x002ee80000100800 */
[----:B0-----:R-:W4:Y:S04]  /*18e60*/  LDL R2, [R1+0xc] ;  /* 0x00000c0001027983 */ /* 0x001f280000100800 */
[----:B------:R-:W5:Y:S04]  /*18e70*/  LDL R5, [R1+0x4] ;  /* 0x0000040001057983 */ /* 0x000f680000100800 */
[----:B------:R-:W5:Y:S01]  /*18e80*/  LDL R4, [R1] ;  /* 0x0000000001047983 */ /* 0x000f620000100800 */
[----:B--2---:R-:W0:Y:S01]  /*18e90*/  S2R R0, SR_TID.X ;  /* 0x0000000000007919 */ /* 0x004e220000002100 */
[----:B------:R-:W-:Y:S05]  /*18ea0*/  WARPSYNC.ALL ;  /* 0x0000000000007948 */ /* 0x000fea0003800000 */
[----:B0-----:R-:W-:Y:S01]  /*18eb0*/  LOP3.LUT R0, R0, 0x1f, RZ, 0xc0, !PT ;  /* 0x0000001f00007812 */ /* 0x001fe200078ec0ff */
[----:B------:R-:W-:Y:S03]  /*18ec0*/  BAR.SYNC.DEFER_BLOCKING 0x4, 0x180 ;  /* 0x0106000000007b1d */ /* 0x000fe60000010000 */
[----:B------:R-:W-:-:S13]  /*18ed0*/  ISETP.NE.AND P0, PT, R0, RZ, PT ;  /* 0x000000ff0000720c */ /* 0x000fda0003f05270 */
[----:B------:R-:W-:Y:S01]  /*18ee0*/  @!P0 MOV R0, 0x400 ;  /* 0x0000040000008802 */ /* 0x000fe20000000f00 */
[----:B---3--:R-:W-:Y:S02]  /*18ef0*/  IMAD.MOV.U32 R6, RZ, RZ, R3 ;  /* 0x000000ffff067224 */ /* 0x008fe400078e0003 */
[----:B------:R-:W0:Y:S01]  /*18f00*/  @!P0 S2R R3, SR_CgaCtaId ;  /* 0x0000000000038919 */ /* 0x000e220000008800 */
[----:B----4-:R-:W-:Y:S01]  /*18f10*/  IMAD.MOV.U32 R7, RZ, RZ, R2 ;  /* 0x000000ffff077224 */ /* 0x010fe200078e0002 */
[----:B0-----:R-:W-:-:S05]  /*18f20*/  @!P0 LEA R18, R3, R0, 0x18 ;  /* 0x0000000003128211 */ /* 0x001fca00078ec0ff */
[----:B-----5:R1:W-:Y:S01]  /*18f30*/  @!P0 STS.128 [R18+0x2a8d0], R4 ;  /* 0x02a8d00412008388 */ /* 0x0203e20000000c00 */
[----:B------:R-:W-:Y:S06]  /*18f40*/  BAR.ARV 0x5, 0x180 ;  /* 0x0146000000007b1d */ /* 0x000fec0000002000 */
.L_x_1340:
[----:B------:R-:W2:Y:S01]  /*18f50*/  LDL R0, [R1+0xc] ;  /* 0x00000c0001007983 */ /* 0x000ea20000100800 */
[----:B------:R-:W-:Y:S02]  /*18f60*/  ULDC UR4, c[0x0][0xc3c] ;  /* 0x00030f0000047ab9 */ /* 0x000fe40000000800 */
[----:B--2---:R-:W-:-:S13]  /*18f70*/  ISETP.GE.AND P0, PT, R0, UR4, PT ;  /* 0x0000000400007c0c */ /* 0x004fda000bf06270 */
[----:B------:R-:W-:Y:S05]  /*18f80*/  @!P0 BRA `(.L_x_1352) ;  /* 0xffffffa000188947 */ /* 0x000fea000383ffff */
[----:B------:R-:W-:Y:S05]  /*18f90*/  BSYNC B8 ;  /* 0x0000000000087941 */ /* 0x000fea0003800000 */
.L_x_1240:
        /* <DEDUP_REMOVED lines=12> */
.L_x_1424:
[----:B------:R-:W-:Y:S05]  /*19060*/  BSYNC B0 ;  /* 0x0000000000007941 */ /* 0x000fea0003800000 */
.L_x_1353:
[----:B------:R-:W-:-:S03]  /*19070*/  UMOV UR4, 0xffffffff ;  /* 0xffffffff00047882 */ /* 0x000fc60000000000 */
[----:B------:R-:W-:Y:S05]  /*19080*/  BRA.DIV UR4, `(.L_x_1355) ;  /* 0x0000002204707947 */ /* 0x000fea000b800000 */
[----:B------:R-:W1:Y:S02]  /*19090*/  S2R R2, SR_TID.X ;  /* 0x0000000000027919 */ /* 0x000e640000002100 */
[----:B-1----:R-:W-:-:S04]  /*190a0*/  SHF.R.U32.HI R2, RZ, 0x5, R2 ;  /* 0x00000005ff027819 */ /* 0x002fc80000011602 */
[----:B------:R-:W-:-:S05]  /*190b0*/  LOP3.LUT R2, R2, 0x3, RZ, 0xc0, !PT ;  /* 0x0000000302027812 */ /* 0x000fca00078ec0ff */
[----:B------:R1:W2:Y:S02]  /*190c0*/  SHFL.IDX PT, R14, R2, RZ, 0x1f ;  /* 0x00001fff020e7589 */ /* 0x0002a400000e0000 */
.L_x_1427:
[----:B--2---:R-:W-:Y:S01]  /*190d0*/  ISETP.NE.AND P0, PT, R14, RZ, PT ;  /* 0x000000ff0e00720c */ /* 0x004fe20003f05270 */
[----:B------:R-:W-:-:S12]  /*190e0*/  BSSY B0, `(.L_x_1356) ;  /* 0x0000027000007945 */ /* 0x000fd80003800000 */
[----:B------:R-:W-:Y:S05]  /*190f0*/  @P0 BRA `(.L_x_1357) ;  /* 0x0000000000940947 */ /* 0x000fea0003800000 */
[----:B------:R-:W-:-:S03]  /*19100*/  UMOV UR4, 0xffffffff ;  /* 0xffffffff00047882 */ /* 0x000fc60000000000 */
[----:B------:R-:W-:Y:S05]  /*19110*/  BRA.DIV UR4, `(.L_x_1358) ;  /* 0x0000002204807947 */ /* 0x000fea000b800000 */
[----:B------:R-:W-:-:S13]  /*19120*/  ELECT P6, URZ, PT ;  /* 0x00000000003f782f */ /* 0x000fda00038c0000 */
.L_x_1430:
[----:B------:R-:W-:Y:S05]  /*19130*/  @!P6 BRA `(.L_x_1357) ;  /* 0x000000000084e947 */ /* 0x000fea0003800000 */
[----:B-1----:R-:W2:Y:S02]  /*19140*/  LDL R2, [R1+0x5c] ;  /* 0x00005c0001027983 */ /* 0x002ea40000100800 */
[----:B--2---:R-:W-:-:S13]  /*19150*/  R2UR UR4, R2 ;  /* 0x00000000020472ca */ /* 0x004fda00000e0000 */
[----:B------:R-:W-:-:S06]  /*19160*/  ULOP3.LUT UR4, UR4, 0x2, URZ, 0xfc, !UPT ;  /* 0x0000000204047892 */ /* 0x000fcc000f8efc3f */
[----:B------:R-:W-:-:S05]  /*19170*/  IMAD.U32 R2, RZ, RZ, UR4 ;  /* 0x00000004ff027e24 */ /* 0x000fca000f8e00ff */
[----:B------:R-:W-:-:S13]  /*19180*/  ISETP.NE.AND P2, PT, R2, 0x3, PT ;  /* 0x000000030200780c */ /* 0x000fda0003f45270 */
[----:B------:R-:W-:Y:S05]  /*19190*/  @!P2 BRA `(.L_x_1359) ;  /* 0x000000000004a947 */ /* 0x000fea0003800000 */
[----:B------:R-:W-:Y:S01]  /*191a0*/  BPT.TRAP 0x1 ;  /* 0x000000040000795c */ /* 0x000fe20000300000 */
.L_x_1359:
[----:B------:R-:W2:Y:S01]  /*191b0*/  LDL.LU R7, [R1+0x10] ;  /* 0x0000100001077983 */ /* 0x000ea20000300800 */
[----:B------:R-:W-:Y:S02]  /*191c0*/  VIADD R2, R0, 0x2a840 ;  /* 0x0002a84000027836 */ /* 0x000fe40000000000 */
[C---:B0-----:R-:W-:Y:S02]  /*191d0*/  VIADD R3, R19.reuse, 0x1 ;  /* 0x0000000113037836 */ /* 0x041fe40000000000 */
[----:B------:R-:W-:-:S03]  /*191e0*/  IMAD R6, R19, 0x8, R2 ;  /* 0x0000000813067824 */ /* 0x000fc600078e0202 */
        /* <DEDUP_REMOVED lines=9> */
.L_x_1431:
[----:B------:R-:W1:Y:S02]  /*19280*/  SYNCS.PHASECHK.TRANS64.TRYWAIT P0, [R7+URZ], R2 ;  /* 0x00000002070075a7 */ /* 0x000e64000800017f */
[----:B-1----:R-:W-:Y:S05]  /*19290*/  @!P0 BRA `(.L_x_1361) ;  /* 0x0000002000548947 */ /* 0x002fea0003800000 */
.L_x_1432:
[----:B------:R-:W-:Y:S05]  /*192a0*/  @!P2 BRA `(.L_x_1362) ;  /* 0x000000000004a947 */ /* 0x000fea0003800000 */
[----:B------:R-:W-:Y:S01]  /*192b0*/  BPT.TRAP 0x1 ;  /* 0x000000040000795c */ /* 0x000fe20000300000 */
.L_x_1362:
[----:B------:R-:W-:-:S04]  /*192c0*/  VIADD R0, R0, 0x2a860 ;  /* 0x0002a86000007836 */ /* 0x000fc80000000000 */
[----:B------:R-:W-:-:S04]  /*192d0*/  IMAD R4, R19, 0x8, R0 ;  /* 0x0000000813047824 */ /* 0x000fc800078e0200 */
[----:B------:R-:W2:Y:S02]  /*192e0*/  SYNCS.PHASECHK.TRANS64.TRYWAIT P0, [R4+URZ], R5 ;  /* 0x00000005040075a7 */ /* 0x000ea4000800017f */
[----:B--2---:R-:W-:Y:S05]  /*192f0*/  @!P0 BRA `(.L_x_1363) ;  /* 0x0000002000508947 */ /* 0x004fea0003800000 */
.L_x_1433:
[----:B------:R-:W-:-:S07]  /*19300*/  IMAD R3, R3, 0x8, R0 ;  /* 0x0000000803037824 */ /* 0x000fce00078e0200 */
.L_x_1364:
[----:B----4-:R4:W0:Y:S02]  /*19310*/  SYNCS.PHASECHK.TRANS64.TRYWAIT P0, [R3+URZ], R2 ;  /* 0x00000002030075a7 */ /* 0x010824000800017f */
[----:B0-----:R-:W-:Y:S05]  /*19320*/  @!P0 NANOSLEEP.SYNCS 0x989680 ;  /* 0x009896800000895d */ /* 0x001fea0003900000 */
[----:B------:R-:W0:Y:S02]  /*19330*/  @!P0 SYNCS.PHASECHK.TRANS64 P0, [R3+URZ], R2 ;  /* 0x00000002030085a7 */ /* 0x000e24000800007f */
[----:B0-----:R-:W-:Y:S05]  /*19340*/  @!P0 BRA `(.L_x_1364) ;  /* 0xfffffffc00f08947 */ /* 0x001fea000383ffff */
.L_x_1357:
[----:B------:R-:W-:Y:S05]  /*19350*/  BSYNC B0 ;  /* 0x0000000000007941 */ /* 0x000fea0003800000 */
.L_x_1356:
[----:B------:R-:W-:Y:S05]  /*19360*/  EXIT ;  /* 0x000000000000794d */ /* 0x000fea0003800000 */
.L_x_1139:
[----:B0-----:R-:W-:-:S04]  /*19370*/  IMAD.U32 R3, RZ, RZ, UR38 ;  /* 0x00000026ff037e24 */ /* 0x001fc8000f8e00ff */
[----:B------:R0:W1:Y:S03]  /*19380*/  SYNCS.PHASECHK.TRANS64.TRYWAIT P1, [R3+URZ+0x2a800], R0 ;  /* 0x02a80000030075a7 */ /* 0x000066000802017f */
[----:B-1----:R-:W-:Y:S05]  /*19390*/  @!P1 NANOSLEEP.SYNCS 0x989680 ;  /* 0x009896800000995d */ /* 0x002fea0003900000 */
[----:B------:R-:W1:Y:S02]  /*193a0*/  @!P1 SYNCS.PHASECHK.TRANS64 P1, [R3+URZ+0x2a800], R0 ;  /* 0x02a80000030095a7 */ /* 0x000e64000802007f */
[----:B-1----:R-:W-:Y:S05]  /*193b0*/  @!P1 BRA `(.L_x_1139) ;  /* 0xfffffffc00ec9947 */ /* 0x002fea000383ffff */
[----:B------:R-:W-:Y:S05]  /*193c0*/  BRA `(.L_x_1365) ;  /* 0xfffffe8c00487947 */ /* 0x000fea000383ffff */
.L_x_1143:
[----:B-1----:R1:W2:Y:S02]  /*193d0*/  SYNCS.PHASECHK.TRANS64.TRYWAIT P2, [R21+URZ+0x2a830], R0 ;  /* 0x02a83000150075a7 */ /* 0x0022a4000804017f */
[----:B--2---:R-:W-:Y:S05]  /*193e0*/  @!P2 NANOSLEEP.SYNCS 0x989680 ;  /* 0x009896800000a95d */ /* 0x004fea0003900000 */
[----:B------:R-:W2:Y:S02]  /*193f0*/  @!P2 SYNCS.PHASECHK.TRANS64 P2, [R21+URZ+0x2a830], R0 ;  /* 0x02a830001500a5a7 */ /* 0x000ea4000804007f */
[----:B--2---:R-:W-:Y:S05]  /*19400*/  @!P2 BRA `(.L_x_1143) ;  /* 0xfffffffc00f0a947 */ /* 0x004fea000383ffff */
[----:B------:R-:W-:Y:S05]  /*19410*/  BRA `(.L_x_1142) ;  /* 0xfffffe8c00707947 */ /* 0x000fea000383ffff */
.L_x_1159:
[----:B-1----:R-:W-:-:S04]  /*19420*/  IMAD.U32 R11, RZ, RZ, UR7 ;  /* 0x00000007ff0b7e24 */ /* 0x002fc8000f8e00ff */
[----:B------:R1:W2:Y:S03]  /*19430*/  SYNCS.PHASECHK.TRANS64.TRYWAIT P2, [R11+URZ+0x2a830], R10 ;  /* 0x02a8300a0b0075a7 */ /* 0x0002a6000804017f */
[----:B--2---:R-:W-:Y:S05]  /*19440*/  @!P2 NANOSLEEP.SYNCS 0x989680 ;  /* 0x009896800000a95d */ /* 0x004fea0003900000 */
[----:B------:R-:W2:Y:S02]  /*19450*/  @!P2 SYNCS.PHASECHK.TRANS64 P2, [R11+URZ+0x2a830], R10 ;  /* 0x02a8300a0b00a5a7 */ /* 0x000ea4000804007f */
[----:B--2---:R-:W-:Y:S05]  /*19460*/  @!P2 BRA `(.L_x_1159) ;  /* 0xfffffffc00eca947 */ /* 0x004fea000383ffff */
[----:B------:R-:W-:Y:S05]  /*19470*/  BRA `(.L_x_1158) ;  /* 0xfffffebc00d07947 */ /* 0x000fea000383ffff */
.L_x_1163:
[----:B-1----:R-:W-:-:S04]  /*19480*/  IMAD.U32 R11, RZ, RZ, UR6 ;  /* 0x00000006ff0b7e24 */ /* 0x002fc8000f8e00ff */
[----:B------:R1:W3:Y:S03]  /*19490*/  SYNCS.PHASECHK.TRANS64.TRYWAIT P2, [R11+URZ+0x2a850], R0 ;  /* 0x02a850000b0075a7 */ /* 0x0002e6000804017f */
[----:B---3--:R-:W-:Y:S05]  /*194a0*/  @!P2 NANOSLEEP.SYNCS 0x989680 ;  /* 0x009896800000a95d */ /* 0x008fea0003900000 */
[----:B------:R-:W3:Y:S02]  /*194b0*/  @!P2 SYNCS.PHASECHK.TRANS64 P2, [R11+URZ+0x2a850], R0 ;  /* 0x02a850000b00a5a7 */ /* 0x000ee4000804007f */
[----:B---3--:R-:W-:Y:S05]  /*194c0*/  @!P2 BRA `(.L_x_1163) ;  /* 0xfffffffc00eca947 */ /* 0x008fea000383ffff */
[----:B------:R-:W-:Y:S05]  /*194d0*/  BRA `(.L_x_1162) ;  /* 0xfffffec400f87947 */ /* 0x000fea000383ffff */
.L_x_1180:
[----:B-1----:R-:W-:-:S04]  /*194e0*/  IMAD.U32 R8, RZ, RZ, UR6 ;  /* 0x00000006ff087e24 */ /* 0x002fc8000f8e00ff */
[----:B------:R1:W2:Y:S03]  /*194f0*/  SYNCS.PHASECHK.TRANS64.TRYWAIT P2, [R8+URZ+0x2a830], R7 ;  /* 0x02a83007080075a7 */ /* 0x0002a6000804017f */
[----:B--2---:R-:W-:Y:S05]  /*19500*/  @!P2 NANOSLEEP.SYNCS 0x989680 ;  /* 0x009896800000a95d */ /* 0x004fea0003900000 */
[----:B------:R-:W2:Y:S02]  /*19510*/  @!P2 SYNCS.PHASECHK.TRANS64 P2, [R8+URZ+0x2a830], R7 ;  /* 0x02a830070800a5a7 */ /* 0x000ea4000804007f */
[----:B--2---:R-:W-:Y:S05]  /*19520*/  @!P2 BRA `(.L_x_1180) ;  /* 0xfffffffc00eca947 */ /* 0x004fea000383ffff */
[----:B------:R-:W-:Y:S05]  /*19530*/  BRA `(.L_x_1179) ;  /* 0xfffffef400387947 */ /* 0x000fea000383ffff */
.L_x_1184:
[----:B01----:R-:W-:-:S04]  /*19540*/  IMAD.U32 R7, RZ, RZ, UR10 ;  /* 0x0000000aff077e24 */ /* 0x003fc8000f8e00ff */
[----:B------:R0:W1:Y:S03]  /*19550*/  SYNCS.PHASECHK.TRANS64.TRYWAIT P2, [R7+URZ+0x2a850], R0 ;  /* 0x02a85000070075a7 */ /* 0x000066000804017f */
[----:B-1----:R-:W-:Y:S05]  /*19560*/  @!P2 NANOSLEEP.SYNCS 0x989680 ;  /* 0x009896800000a95d */ /* 0x002fea0003900000 */
[----:B------:R-:W1:Y:S02]  /*19570*/  @!P2 SYNCS.PHASECHK.TRANS64 P2, [R7+URZ+0x2a850], R0 ;  /* 0x02a850000700a5a7 */ /* 0x000e64000804007f */
[----:B-1----:R-:W-:Y:S05]  /*19580*/  @!P2 BRA `(.L_x_1184) ;  /* 0xfffffffc00eca947 */ /* 0x002fea000383ffff */
[----:B------:R-:W-:Y:S05]  /*19590*/  BRA `(.L_x_1183) ;  /* 0xfffffefc00607947 */ /* 0x000fea000383ffff */
.L_x_1190:
[----:B-1----:R-:W-:-:S04]  /*195a0*/  IMAD.U32 R8, RZ, RZ, UR6 ;  /* 0x00000006ff087e24 */ /* 0x002fc8000f8e00ff */
[----:B------:R1:W2:Y:S03]  /*195b0*/  SYNCS.PHASECHK.TRANS64.TRYWAIT P2, [R8+URZ+0x2a830], R7 ;  /* 0x02a83007080075a7 */ /* 0x0002a6000804017f */
[----:B--2---:R-:W-:Y:S05]  /*195c0*/  @!P2 NANOSLEEP.SYNCS 0x989680 ;  /* 0x009896800000a95d */ /* 0x004fea0003900000 */
[----:B------:R-:W2:Y:S02]  /*195d0*/  @!P2 SYNCS.PHASECHK.TRANS64 P2, [R8+URZ+0x2a830], R7 ;  /* 0x02a830070800a5a7 */ /* 0x000ea4000804007f */
[----:B--2---:R-:W-:Y:S05]  /*195e0*/  @!P2 BRA `(.L_x_1190) ;  /* 0xfffffffc00eca947 */ /* 0x004fea000383ffff */
[----:B------:R-:W-:Y:S05]  /*195f0*/  BRA `(.L_x_1189) ;  /* 0xffffff1400a07947 */ /* 0x000fea000383ffff */
.L_x_1194:
[----:B01----:R-:W-:-:S04]  /*19600*/  IMAD.U32 R7, RZ, RZ, UR10 ;  /* 0x0000000aff077e24 */ /* 0x003fc8000f8e00ff */
[----:B------:R0:W1:Y:S03]  /*19610*/  SYNCS.PHASECHK.TRANS64.TRYWAIT P2, [R7+URZ+0x2a850], R0 ;  /* 0x02a85000070075a7 */ /* 0x000066000804017f */
[----:B-1----:R-:W-:Y:S05]  /*19620*/  @!P2 NANOSLEEP.SYNCS 0x989680 ;  /* 0x009896800000a95d */ /* 0x002fea0003900000 */
[----:B------:R-:W1:Y:S02]  /*19630*/  @!P2 SYNCS.PHASECHK.TRANS64 P2, [R7+URZ+0x2a850], R0 ;  /* 0x02a850000700a5a7 */ /* 0x000e64000804007f */
[----:B-1----:R-:W-:Y:S05]  /*19640*/  @!P2 BRA `(.L_x_1194) ;  /* 0xfffffffc00eca947 */ /* 0x002fea000383ffff */
[----:B------:R-:W-:Y:S05]  /*19650*/  BRA `(.L_x_1193) ;  /* 0xffffff1c00c87947 */ /* 0x000fea000383ffff */
.L_x_1207:
[----:B-1----:R-:W-:-:S04]  /*19660*/  IMAD.U32 R5, RZ, RZ, UR5 ;  /* 0x00000005ff057e24 */ /* 0x002fc8000f8e00ff */
[----:B------:R1:W2:Y:S03]  /*19670*/  SYNCS.PHASECHK.TRANS64.TRYWAIT P0, [R5+URZ+0x2a850], R0 ;  /* 0x02a85000050075a7 */ /* 0x0002a6000800017f */
[----:B--2---:R-:W-:Y:S05]  /*19680*/  @!P0 NANOSLEEP.SYNCS 0x989680 ;  /* 0x009896800000895d */ /* 0x004fea0003900000 */
[----:B------:R-:W2:Y:S02]  /*19690*/  @!P0 SYNCS.PHASECHK.TRANS64 P0, [R5+URZ+0x2a850], R0 ;  /* 0x02a85000050085a7 */ /* 0x000ea4000800007f */
[----:B--2---:R-:W-:Y:S05]  /*196a0*/  @!P0 BRA `(.L_x_1207) ;  /* 0xfffffffc00ec8947 */ /* 0x004fea000383ffff */
[----:B------:R-:W-:Y:S05]  /*196b0*/  BRA `(.L_x_1206) ;  /* 0xffffff4c00307947 */ /* 0x000fea000383ffff */
.L_x_1262:
[----:B-1----:R-:W1:Y:S01]  /*196c0*/  S2R R4, SR_TID.X ;  /* 0x0000000000047919 */ /* 0x002e620000002100 */
[----:B------:R-:W-:Y:S01]  /*196d0*/  BSSY B0, `(.L_x_1366) ;  /* 0x000000a000007945 */ /* 0x000fe20003800000 */
[----:B------:R-:W-:Y:S02]  /*196e0*/  IMAD.MOV.U32 R12, RZ, RZ, RZ ;  /* 0x000000ffff0c7224 */ /* 0x000fe400078e00ff */
[----:B------:R-:W-:Y:S02]  /*196f0*/  IMAD.MOV.U32 R11, RZ, RZ, 0x1f ;  /* 0x0000001fff0b7424 */ /* 0x000fe400078e00ff */
[----:B------:R-:W-:Y:S01]  /*19700*/  IMAD.MOV.U32 R15, RZ, RZ, -0x1 ;  /* 0xffffffffff0f7424 */ /* 0x000fe200078e00ff */
[----:B-1----:R-:W-:-:S04]  /*19710*/  SHF.R.U32.HI R4, RZ, 0x5, R4 ;  /* 0x00000005ff047819 */ /* 0x002fc80000011604 */
[----:B------:R-:W-:-:S05]  /*19720*/  LOP3.LUT R4, R4, 0x3, RZ, 0xc0, !PT ;  /* 0x0000000304047812 */ /* 0x000fca00078ec0ff */
[----:B------:R-:W-:-:S07]  /*19730*/  IMAD.MOV.U32 R13, RZ, RZ, R4 ;  /* 0x000000ffff0d7224 */ /* 0x000fce00078e0004 */
[----:B0-2---:R-:W-:Y:S05]  /*19740*/  WARPSYNC.COLLECTIVE R15, `(.L_x_1367) ;  /* 0x000000000f087348 */ /* 0x005fea0003c00000 */
[----:B------:R1:W3:Y:S02]  /*19750*/  SHFL.IDX P6, R14, R13, R12, R11 ;  /* 0x0000000c0d0e7389 */ /* 0x0002e400000c000b */
[----:B0123--:R-:W-:Y:S01]  /*19760*/  ENDCOLLECTIVE ;  /* 0x000000000000791b */ /* 0x00ffe20003800000 */
.L_x_1367:
[----:B------:R-:W-:Y:S05]  /*19770*/  BSYNC B0 ;  /* 0x0000000000007941 */ /* 0x000fea0003800000 */
.L_x_1366:
[----:B------:R-:W-:Y:S05]  /*19780*/  BRA `(.L_x_1368) ;  /* 0xffffffa800c07947 */ /* 0x000fea000383ffff */
.L_x_1264:
[----:B------:R-:W-:Y:S01]  /*19790*/  BSSY B0, `(.L_x_1369) ;  /* 0x0000006000007945 */ /* 0x000fe20003800000 */
[----:B------:R-:W-:-:S07]  /*197a0*/  IMAD.MOV.U32 R15, RZ, RZ, -0x1 ;  /* 0xffffffffff0f7424 */ /* 0x000fce00078e00ff */
[----:B012---:R-:W-:Y:S05]  /*197b0*/  WARPSYNC.COLLECTIVE R15, `(.L_x_1370) ;  /* 0x000000000f0c7348 */ /* 0x007fea0003c00000 */
[----:B------:R-:W-:Y:S02]  /*197c0*/  ELECT P6, UR62, PT ;  /* 0x00000000003e782f */ /* 0x000fe400038c0000 */
[----:B------:R-:W-:Y:S01]  /*197d0*/  MOV R14, UR62 ;  /* 0x0000003e000e7c02 */ /* 0x000fe20008000f00 */
[----:B012---:R-:W-:Y:S10]  /*197e0*/  ENDCOLLECTIVE ;  /* 0x000000000000791b */ /* 0x007ff40003800000 */
.L_x_1370:
[----:B------:R-:W-:Y:S05]  /*197f0*/  BSYNC B0 ;  /* 0x0000000000007941 */ /* 0x000fea0003800000 */
.L_x_1369:
[----:B------:R-:W-:Y:S05]  /*19800*/  BRA `(.L_x_1371) ;  /* 0xffffffa800cc7947 */ /* 0x000fea000383ffff */
.L_x_1266:
[----:B-1----:R1:W3:Y:S02]  /*19810*/  SYNCS.PHASECHK.TRANS64.TRYWAIT P0, [R0+URZ+0x2a840], R2 ;  /* 0x02a84002000075a7 */ /* 0x0022e4000800017f */
[----:B---3--:R-:W-:Y:S05]  /*19820*/  @!P0 NANOSLEEP.SYNCS 0x989680 ;  /* 0x009896800000895d */ /* 0x008fea0003900000 */
[----:B------:R-:W3:Y:S02]  /*19830*/  @!P0 SYNCS.PHASECHK.TRANS64 P0, [R0+URZ+0x2a840], R2 ;  /* 0x02a84002000085a7 */ /* 0x000ee4000800007f */
[----:B---3--:R-:W-:Y:S05]  /*19840*/  @!P0 BRA `(.L_x_1266) ;  /* 0xfffffffc00f08947 */ /* 0x008fea000383ffff */
[----:B------:R-:W-:Y:S05]  /*19850*/  BRA `(.L_x_1372) ;  /* 0xffffffac00307947 */ /* 0x000fea000383ffff */
.L_x_1270:
[----:B------:R-:W2:Y:S01]  /*19860*/  LDL.LU R11, [R1+0x2c] ;  /* 0x00002c00010b7983 */ /* 0x000ea20000300800 */
[----:B------:R-:W-:Y:S02]  /*19870*/  IMAD.MOV.U32 R13, RZ, RZ, R3 ;  /* 0x000000ffff0d7224 */ /* 0x000fe400078e0003 */
[----:B------:R-:W-:Y:S01]  /*19880*/  IMAD.MOV.U32 R12, RZ, RZ, RZ ;  /* 0x000000ffff0c7224 */ /* 0x000fe200078e00ff */
[----:B------:R-:W0:Y:S01]  /*19890*/  S2R R5, SR_TID.X ;  /* 0x0000000000057919 */ /* 0x000e220000002100 */
[----:B------:R-:W-:Y:S01]  /*198a0*/  IMAD.MOV.U32 R15, RZ, RZ, -0x1 ;  /* 0xffffffffff0f7424 */ /* 0x000fe200078e00ff */
[----:B0-----:R-:W-:-:S04]  /*198b0*/  LOP3.LUT R5, R5, 0x7f, RZ, 0xc0, !PT ;  /* 0x0000007f05057812 */ /* 0x001fc800078ec0ff */
[----:B------:R-:W-:-:S05]  /*198c0*/  SHF.R.U32.HI R5, RZ, 0x3, R5 ;  /* 0x00000003ff057819 */ /* 0x000fca0000011605 */
[----:B------:R-:W-:-:S04]  /*198d0*/  IMAD.IADD R0, R5, 0x1, R9 ;  /* 0x0000000105007824 */ /* 0x000fc800078e0209 */
[----:B------:R-:W-:Y:S02]  /*198e0*/  VIADD R5, R0, 0x10 ;  /* 0x0000001000057836 */ /* 0x000fe40000000000 */
[----:B--2---:R-:W-:Y:S02]  /*198f0*/  IMAD R2, R11, R7, RZ ;  /* 0x000000070b027224 */ /* 0x004fe400078e02ff */
[----:B------:R-:W-:-:S03]  /*19900*/  IMAD.MOV.U32 R11, RZ, RZ, 0x181f ;  /* 0x0000181fff0b7424 */ /* 0x000fc600078e00ff */
[----:B------:R-:W-:-:S13]  /*19910*/  ISETP.GE.AND P3, PT, R0, R2, PT ;  /* 0x000000020000720c */ /* 0x000fda0003f66270 */
[----:B-----5:R-:W-:Y:S05]  /*19920*/  WARPSYNC.COLLECTIVE R15, `(.L_x_1373) ;  /* 0x000000000f087348 */ /* 0x020fea0003c00000 */
[----:B------:R0:W1:Y:S02]  /*19930*/  SHFL.IDX P6, R14, R13, R12, R11 ;  /* 0x0000000c0d0e7389 */ /* 0x00006400000c000b */
[----:B01---5:R-:W-:Y:S01]  /*19940*/  ENDCOLLECTIVE ;  /* 0x000000000000791b */ /* 0x023fe20003800000 */
.L_x_1373:
[----:B------:R-:W-:Y:S02]  /*19950*/  IMAD.MOV.U32 R13, RZ, RZ, R4 ;  /* 0x000000ffff0d7224 */ /* 0x000fe400078e0004 */
[----:B------:R-:W-:-:S07]  /*19960*/  IMAD.MOV.U32 R6, RZ, RZ, R14 ;  /* 0x000000ffff067224 */ /* 0x000fce00078e000e */
[----:B------:R-:W-:Y:S05]  /*19970*/  WARPSYNC.COLLECTIVE R15, `(.L_x_1374) ;  /* 0x000000000f087348 */ /* 0x000fea0003c00000 */
[----:B------:R0:W1:Y:S02]  /*19980*/  SHFL.IDX P6, R14, R13, R12, R11 ;  /* 0x0000000c0d0e7389 */ /* 0x00006400000c000b */
[----:B01----:R-:W-:Y:S01]  /*19990*/  ENDCOLLECTIVE ;  /* 0x000000000000791b */ /* 0x003fe20003800000 */
.L_x_1374:
[----:B------:R-:W-:Y:S01]  /*199a0*/  ULDC.64 UR4, c[0x0][0x208] ;  /* 0x0000820000047ab9 */ /* 0x000fe20000000a00 */
[----:B------:R-:W-:Y:S02]  /*199b0*/  IMAD.MOV.U32 R13, RZ, RZ, R3 ;  /* 0x000000ffff0d7224 */ /* 0x000fe400078e0003 */
[----:B------:R-:W-:Y:S02]  /*199c0*/  IMAD.MOV.U32 R12, RZ, RZ, 0x1 ;  /* 0x00000001ff0c7424 */ /* 0x000fe400078e00ff */
[----:B------:R-:W-:-:S05]  /*199d0*/  IMAD.MOV.U32 R7, RZ, RZ, R14 ;  /* 0x000000ffff077224 */ /* 0x000fca00078e000e */
[----:B------:R-:W-:-:S05]  /*199e0*/  @!P3 LEA R7, P5, R8, R7, 0x1 ;  /* 0x000000070807b211 */ /* 0x000fca00078a08ff */
        /* <DEDUP_REMOVED lines=14> */
.L_x_1375:
[----:B------:R-:W-:Y:S02]  /*19ad0*/  IMAD.MOV.U32 R13, RZ, RZ, R4 ;  /* 0x000000ffff0d7224 */ /* 0x000fe400078e0004 */
[----:B------:R-:W-:-:S07]  /*19ae0*/  IMAD.MOV.U32 R9, RZ, RZ, R14 ;  /* 0x000000ffff097224 */ /* 0x000fce00078e000e */
[----:B------:R-:W-:Y:S05]  /*19af0*/  WARPSYNC.COLLECTIVE R15, `(.L_x_1376) ;  /* 0x000000000f087348 */ /* 0x000fea0003c00000 */
[----:B------:R0:W1:Y:S02]  /*19b00*/  SHFL.IDX P6, R14, R13, R12, R11 ;  /* 0x0000000c0d0e7389 */ /* 0x00006400000c000b */
[----:B01----:R-:W-:Y:S01]  /*19b10*/  ENDCOLLECTIVE ;  /* 0x000000000000791b */ /* 0x003fe20003800000 */
.L_x_1376:
[----:B------:R-:W-:Y:S01]  /*19b20*/  ULDC.64 UR4, c[0x0][0x208] ;  /* 0x0000820000047ab9 */ /* 0x000fe20000000a00 */
[----:B------:R-:W-:Y:S02]  /*19b30*/  IMAD.MOV.U32 R13, RZ, RZ, R3 ;  /* 0x000000ffff0d7224 */ /* 0x000fe400078e0003 */
[----:B------:R-:W-:Y:S02]  /*19b40*/  IMAD.MOV.U32 R12, RZ, RZ, 0x2 ;  /* 0x00000002ff0c7424 */ /* 0x000fe400078e00ff */
[----:B------:R-:W-:-:S05]  /*19b50*/  IMAD.MOV.U32 R5, RZ, RZ, R14 ;  /* 0x000000ffff057224 */ /* 0x000fca00078e000e */
[----:B------:R-:W-:-:S05]  /*19b60*/  @!P3 LEA R8, P5, R8, R5, 0x1 ;  /* 0x000000050808b211 */ /* 0x000fca00078a08ff */
[----:B------:R-:W-:Y:S02]  /*19b70*/  @!P3 IMAD.X R5, RZ, RZ, R9, P5 ;  /* 0x000000ffff05b224 */ /* 0x000fe400028e0609 */
[----:B------:R-:W-:Y:S01]  /*19b80*/  @!P3 IMAD.MOV.U32 R6, RZ, RZ, R8 ;  /* 0x000000ffff06b224 */ /* 0x000fe200078e0008 */
[----:B------:R-:W0:Y:S01]  /*19b90*/  S2R R9, SR_TID.X ;  /* 0x0000000000097919 */ /* 0x000e220000002100 */
[----:B------:R-:W-:Y:S02]  /*19ba0*/  @!P3 IMAD.MOV.U32 R7, RZ, RZ, R5 ;  /* 0x000000ffff07b224 */ /* 0x000fe400078e0005 */
[----:B------:R-:W-:-:S03]  /*19bb0*/  VIADD R5, R0, 0x20 ;  /* 0x0000002000057836 */ /* 0x000fc60000000000 */
[----:B------:R-:W-:Y:S01]  /*19bc0*/  @!PT LDS RZ, [RZ] ;  /* 0x00000000fffff984 */ /* 0x000fe20000000800 */
[----:B------:R-:W-:Y:S01]  /*19bd0*/  @!PT LDS RZ, [RZ] ;  /* 0x00000000fffff984 */ /* 0x000fe20000000800 */
[----:B------:R-:W-:Y:S01]  /*19be0*/  @!PT LDS RZ, [RZ] ;  /* 0x00000000fffff984 */ /* 0x000fe20000000800 */
[----:B------:R1:W-:Y:S04]  /*19bf0*/  @!P3 LDGSTS.E.BYPASS.LTC128B.128 [R10+0xcc00], desc[UR4][R6.64], !P2 ;  /* 0x0cc00000060abfae */ /* 0x0003e8000d101d44 */
[----:B------:R1:W-:Y:S04]  /*19c00*/  @!P3 LDGSTS.E.BYPASS.LTC128B.128 [R10+0x10c00], desc[UR4][R6.64+0x80], !P1 ;  /* 0x10c00080060abfae */ /* 0x0003e8000c901d44 */
[----:B------:R1:W-:Y:S01]  /*19c10*/  @!P3 LDGSTS.E.BYPASS.LTC128B.128 [R10+0x14c00], desc[UR4][R6.64+0x100], !P0 ;  /* 0x14c00100060abfae */ /* 0x0003e2000c101d44 */
[----:B------:R-:W-:-:S13]  /*19c20*/  ISETP.GE.AND P3, PT, R5, R2, PT ;  /* 0x000000020500720c */ /* 0x000fda0003f66270 */
[----:B01----:R-:W-:Y:S05]  /*19c30*/  WARPSYNC.COLLECTIVE R15, `(.L_x_1377) ;  /* 0x000000000f087348 */ /* 0x003fea0003c00000 */
[----:B------:R2:W3:Y:S02]  /*19c40*/  SHFL.IDX P6, R14, R13, R12, R11 ;  /* 0x0000000c0d0e7389 */ /* 0x0004e400000c000b */
[----:B0123--:R-:W-:Y:S01]  /*19c50*/  ENDCOLLECTIVE ;  /* 0x000000000000791b */ /* 0x00ffe20003800000 */
.L_x_1377:
[----:B------:R-:W-:Y:S02]  /*19c60*/  IMAD.MOV.U32 R13, RZ, RZ, R4 ;  /* 0x000000ffff0d7224 */ /* 0x000fe400078e0004 */
[----:B------:R-:W-:-:S05]  /*19c70*/  IMAD.SHL.U32 R9, R9, 0x8, RZ ;  /* 0x0000000809097824 */ /* 0x000fca00078e00ff */
[----:B------:R-:W-:Y:S01]  /*19c80*/  LOP3.LUT R9, R9, 0x38, RZ, 0xc0, !PT ;  /* 0x0000003809097812 */ /* 0x000fe200078ec0ff */
[----:B------:R-:W-:-:S07]  /*19c90*/  IMAD.MOV.U32 R8, RZ, RZ, R14 ;  /* 0x000000ffff087224 */ /* 0x000fce00078e000e */
[----:B------:R-:W-:Y:S05]  /*19ca0*/  WARPSYNC.COLLECTIVE R15, `(.L_x_1378) ;  /* 0x000000000f087348 */ /* 0x000fea0003c00000 */
[----:B------:R0:W1:Y:S02]  /*19cb0*/  SHFL.IDX P6, R14, R13, R12, R11 ;  /* 0x0000000c0d0e7389 */ /* 0x00006400000c000b */
[----:B01----:R-:W-:Y:S01]  /*19cc0*/  ENDCOLLECTIVE ;  /* 0x000000000000791b */ /* 0x003fe20003800000 */
.L_x_1378:
[----:B------:R-:W-:Y:S01]  /*19cd0*/  ULDC.64 UR4, c[0x0][0x208] ;  /* 0x0000820000047ab9 */ /* 0x000fe20000000a00 */
[----:B------:R-:W-:Y:S02]  /*19ce0*/  IMAD.MOV.U32 R13, RZ, RZ, R3 ;  /* 0x000000ffff0d7224 */ /* 0x000fe400078e0003 */
[----:B------:R-:W-:Y:S02]  /*19cf0*/  IMAD.MOV.U32 R12, RZ, RZ, 0x3 ;  /* 0x00000003ff0c7424 */ /* 0x000fe400078e00ff */
[----:B------:R-:W-:-:S05]  /*19d00*/  IMAD.MOV.U32 R5, RZ, RZ, R14 ;  /* 0x000000ffff057224 */ /* 0x000fca00078e000e */
[----:B------:R-:W-:-:S05]  /*19d10*/  @!P3 LEA R5, P4, R9, R5, 0x1 ;  /* 0x000000050905b211 */ /* 0x000fca00078808ff */
[----:B------:R-:W-:-:S04]  /*19d20*/  @!P3 IMAD.X R6, RZ, RZ, R8, P4 ;  /* 0x000000ffff06b224 */ /* 0x000fc800020e0608 */
[----:B------:R-:W-:Y:S02]  /*19d30*/  @!P3 IMAD.MOV.U32 R7, RZ, RZ, R6 ;  /* 0x000000ffff07b224 */ /* 0x000fe400078e0006 */
        /* <DEDUP_REMOVED lines=12> */
.L_x_1379:
[----:B------:R-:W-:Y:S02]  /*19e00*/  IMAD.MOV.U32 R13, RZ, RZ, R4 ;  /* 0x000000ffff0d7224 */ /* 0x000fe400078e0004 */
[----:B------:R-:W-:-:S07]  /*19e10*/  IMAD.MOV.U32 R6, RZ, RZ, R14 ;  /* 0x000000ffff067224 */ /* 0x000fce00078e000e */
[----:B------:R-:W-:Y:S05]  /*19e20*/  WARPSYNC.COLLECTIVE R15, `(.L_x_1380) ;  /* 0x000000000f087348 */ /* 0x000fea0003c00000 */
[----:B------:R0:W1:Y:S02]  /*19e30*/  SHFL.IDX P6, R14, R13, R12, R11 ;  /* 0x0000000c0d0e7389 */ /* 0x00006400000c000b */
[----:B01----:R-:W-:Y:S01]  /*19e40*/  ENDCOLLECTIVE ;  /* 0x000000000000791b */ /* 0x003fe20003800000 */
.L_x_1380:
        /* <DEDUP_REMOVED lines=19> */
.L_x_1381:
[----:B------:R-:W-:Y:S02]  /*19f80*/  IMAD.MOV.U32 R13, RZ, RZ, R4 ;  /* 0x000000ffff0d7224 */ /* 0x000fe400078e0004 */
[----:B------:R-:W-:-:S07]  /*19f90*/  IMAD.MOV.U32 R6, RZ, RZ, R14 ;  /* 0x000000ffff067224 */ /* 0x000fce00078e000e */
[----:B------:R-:W-:Y:S05]  /*19fa0*/  WARPSYNC.COLLECTIVE R15, `(.L_x_1382) ;  /* 0x000000000f087348 */ /* 0x000fea0003c00000 */
[----:B------:R0:W1:Y:S02]  /*19fb0*/  SHFL.IDX P6, R14, R13, R12, R11 ;  /* 0x0000000c0d0e7389 */ /* 0x00006400000c000b */
[----:B01----:R-:W-:Y:S01]  /*19fc0*/  ENDCOLLECTIVE ;  /* 0x000000000000791b */ /* 0x003fe20003800000 */
.L_x_1382:
        /* <DEDUP_REMOVED lines=19> */
.L_x_1383:
[----:B------:R-:W-:Y:S02]  /*1a100*/  IMAD.MOV.U32 R13, RZ, RZ, R4 ;  /* 0x000000ffff0d7224 */ /* 0x000fe400078e0004 */
[----:B------:R-:W-:-:S07]  /*1a110*/  IMAD.MOV.U32 R6, RZ, RZ, R14 ;  /* 0x000000ffff067224 */ /* 0x000fce00078e000e */
[----:B------:R-:W-:Y:S05]  /*1a120*/  WARPSYNC.COLLECTIVE R15, `(.L_x_1384) ;  /* 0x000000000f087348 */ /* 0x000fea0003c00000 */
[----:B------:R0:W1:Y:S02]  /*1a130*/  SHFL.IDX P6, R14, R13, R12, R11 ;  /* 0x0000000c0d0e7389 */ /* 0x00006400000c000b */
[----:B01----:R-:W-:Y:S01]  /*1a140*/  ENDCOLLECTIVE ;  /* 0x000000000000791b */ /* 0x003fe20003800000 */
.L_x_1384:
[----:B------:R-:W-:Y:S01]  /*1a150*/  ULDC.64 UR4, c[0x0][0x208] ;  /* 0x0000820000047ab9 */ /* 0x000fe20000000a00 */
[----:B------:R-:W-:Y:S02]  /*1a160*/  IMAD.MOV.U32 R13, RZ, RZ, R3 ;  /* 0x000000ffff0d7224 */ /* 0x000fe400078e0003 */
[----:B------:R-:W-:Y:S02]  /*1a170*/  IMAD.MOV.U32 R12, RZ, RZ, 0x6 ;  /* 0x00000006ff0c7424 */ /* 0x000fe400078e00ff */
[----:B------:R-:W-:-:S05]  /*1a180*/  IMAD.MOV.U32 R5, RZ, RZ, R14 ;  /* 0x000000ffff057224 */ /* 0x000fca00078e000e */
[----:B------:R-:W-:-:S05]  /*1a190*/  @!P3 LEA R5, P4, R9, R5, 0x1 ;  /* 0x000000050905b211 */ /* 0x000fca00078808ff */
[----:B------:R-:W-:-:S04]  /*1a1a0*/  @!P3 IMAD.X R6, RZ, RZ, R6, P4 ;  /* 0x000000ffff06b224 */ /* 0x000fc800020e0606 */
[----:B------:R-:W-:Y:S02]  /*1a1b0*/  @!P3 IMAD.MOV.U32 R7, RZ, RZ, R6 ;  /* 0x000000ffff07b224 */ /* 0x000fe400078e0006 */
[----:B------:R-:W-:-:S05]  /*1a1c0*/  @!P3 IMAD.MOV.U32 R6, RZ, RZ, R5 ;  /* 0x000000ffff06b224 */ /* 0x000fca00078e0005 */
        /* <DEDUP_REMOVED lines=9> */
.L_x_1385:
[----:B------:R-:W-:-:S05]  /*1a260*/  VIADD R7, R0, 0x60 ;  /* 0x0000006000077836 */ /* 0x000fca0000000000 */
[----:B------:R-:W-:Y:S01]  /*1a270*/  ISETP.GE.AND P4, PT, R7, R2, PT ;  /* 0x000000020700720c */ /* 0x000fe20003f86270 */
[----:B------:R-:W-:Y:S02]  /*1a280*/  IMAD.MOV.U32 R13, RZ, RZ, R4 ;  /* 0x000000ffff0d7224 */ /* 0x000fe400078e0004 */
[----:B------:R-:W-:-:S10]  /*1a290*/  IMAD.MOV.U32 R6, RZ, RZ, R14 ;  /* 0x000000ffff067224 */ /* 0x000fd400078e000e */
[----:B------:R-:W-:Y:S05]  /*1a2a0*/  WARPSYNC.COLLECTIVE R15, `(.L_x_1386) ;  /* 0x000000000f087348 */ /* 0x000fea0003c00000 */
[----:B------:R0:W1:Y:S02]  /*1a2b0*/  SHFL.IDX P6, R14, R13, R12, R11 ;  /* 0x0000000c0d0e7389 */ /* 0x00006400000c000b */
[----:B01----:R-:W-:Y:S01]  /*1a2c0*/  ENDCOLLECTIVE ;  /* 0x000000000000791b */ /* 0x003fe20003800000 */
.L_x_1386:
        /* <DEDUP_REMOVED lines=17> */
.L_x_1387:
[----:B------:R-:W-:Y:S02]  /*1a3e0*/  IMAD.MOV.U32 R13, RZ, RZ, R4 ;  /* 0x000000ffff0d7224 */ /* 0x000fe400078e0004 */
[----:B------:R-:W-:-:S07]  /*1a3f0*/  IMAD.MOV.U32 R5, RZ, RZ, R14 ;  /* 0x000000ffff057224 */ /* 0x000fce00078e000e */
[----:B------:R-:W-:Y:S05]  /*1a400*/  WARPSYNC.COLLECTIVE R15, `(.L_x_1388) ;  /* 0x000000000f087348 */ /* 0x000fea0003c00000 */
[----:B------:R0:W1:Y:S02]  /*1a410*/  SHFL.IDX P6, R14, R13, R12, R11 ;  /* 0x0000000c0d0e7389 */ /* 0x00006400000c000b */
[----:B01----:R-:W-:Y:S01]  /*1a420*/  ENDCOLLECTIVE ;  /* 0x000000000000791b */ /* 0x003fe20003800000 */
.L_x_1388:
[----:B------:R-:W-:Y:S01]  /*1a430*/  IMAD.MOV.U32 R3, RZ, RZ, R14 ;  /* 0x000000ffff037224 */ /* 0x000fe200078e000e */
[----:B------:R-:W-:Y:S06]  /*1a440*/  BRA `(.L_x_1389) ;  /* 0xffffffac00d87947 */ /* 0x000fec000383ffff */
.L_x_1275:
[----:B0-----:R0:W3:Y:S02]  /*1a450*/  SYNCS.PHASECHK.TRANS64.TRYWAIT P0, [R18+URZ+0x2a820], R0 ;  /* 0x02a82000120075a7 */ /* 0x0010e4000800017f */
[----:B---3--:R-:W-:Y:S05]  /*1a460*/  @!P0 NANOSLEEP.SYNCS 0x989680 ;  /* 0x009896800000895d */ /* 0x008fea0003900000 */
[----:B------:R-:W3:Y:S02]  /*1a470*/  @!P0 SYNCS.PHASECHK.TRANS64 P0, [R18+URZ+0x2a820], R0 ;  /* 0x02a82000120085a7 */ /* 0x000ee4000800007f */
[----:B---3--:R-:W-:Y:S05]  /*1a480*/  @!P0 BRA `(.L_x_1275) ;  /* 0xfffffffc00f08947 */ /* 0x008fea000383ffff */
[----:B------:R-:W-:Y:S05]  /*1a490*/  BRA `(.L_x_1390) ;  /* 0xffffffb0005c7947 */ /* 0x000fea000383ffff */
.L_x_1284:
[----:B-1----:R1:W2:Y:S02]  /*1a4a0*/  SYNCS.PHASECHK.TRANS64.TRYWAIT P0, [R3+URZ+0x2a840], R2 ;  /* 0x02a84002030075a7 */ /* 0x0022a4000800017f */
[----:B--2---:R-:W-:Y:S05]  /*1a4b0*/  @!P0 NANOSLEEP.SYNCS 0x989680 ;  /* 0x009896800000895d */ /* 0x004fea0003900000 */
[----:B------:R-:W2:Y:S02]  /*1a4c0*/  @!P0 SYNCS.PHASECHK.TRANS64 P0, [R3+URZ+0x2a840], R2 ;  /* 0x02a84002030085a7 */ /* 0x000ea4000800007f */
[----:B--2---:R-:W-:Y:S05]  /*1a4d0*/  @!P0 BRA `(.L_x_1284) ;  /* 0xfffffffc00f08947 */ /* 0x004fea000383ffff */
[----:B------:R-:W-:Y:S05]  /*1a4e0*/  BRA `(.L_x_1391) ;  /* 0xffffffb400547947 */ /* 0x000fea000383ffff */
.L_x_1291:
[----:B0-----:R0:W1:Y:S02]  /*1a4f0*/  SYNCS.PHASECHK.TRANS64.TRYWAIT P0, [R3+URZ+0x60], R2 ;  /* 0x00006002030075a7 */ /* 0x001064000800017f */
[----:B-1----:R-:W-:Y:S05]  /*1a500*/  @!P0 NANOSLEEP.SYNCS 0x989680 ;  /* 0x009896800000895d */ /* 0x002fea0003900000 */
[----:B------:R-:W1:Y:S02]  /*1a510*/  @!P0 SYNCS.PHASECHK.TRANS64 P0, [R3+URZ+0x60], R2 ;  /* 0x00006002030085a7 */ /* 0x000e64000800007f */
[----:B-1----:R-:W-:Y:S05]  /*1a520*/  @!P0 BRA `(.L_x_1291) ;  /* 0xfffffffc00f08947 */ /* 0x002fea000383ffff */
[----:B------:R-:W-:Y:S05]  /*1a530*/  BRA `(.L_x_1392) ;  /* 0xffffffb800647947 */ /* 0x000fea000383ffff */
.L_x_1300:
[----:B-1----:R1:W2:Y:S02]  /*1a540*/  SYNCS.PHASECHK.TRANS64.TRYWAIT P0, [R3+URZ+0x2a840], R2 ;  /* 0x02a84002030075a7 */ /* 0x0022a4000800017f */
[----:B--2---:R-:W-:Y:S05]  /*1a550*/  @!P0 NANOSLEEP.SYNCS 0x989680 ;  /* 0x009896800000895d */ /* 0x004fea0003900000 */
[----:B------:R-:W2:Y:S02]  /*1a560*/  @!P0 SYNCS.PHASECHK.TRANS64 P0, [R3+URZ+0x2a840], R2 ;  /* 0x02a84002030085a7 */ /* 0x000ea4000800007f */
[----:B--2---:R-:W-:Y:S05]  /*1a570*/  @!P0 BRA `(.L_x_1300) ;  /* 0xfffffffc00f08947 */ /* 0x004fea000383ffff */
[----:B------:R-:W-:Y:S05]  /*1a580*/  BRA `(.L_x_1393) ;  /* 0xffffffbc00f47947 */ /* 0x000fea000383ffff */
.L_x_1307:
[----:B0-----:R0:W1:Y:S02]  /*1a590*/  SYNCS.PHASECHK.TRANS64.TRYWAIT P0, [R2+URZ+0x60], R3 ;  /* 0x00006003020075a7 */ /* 0x001064000800017f */
[----:B-1----:R-:W-:Y:S05]  /*1a5a0*/  @!P0 NANOSLEEP.SYNCS 0x989680 ;  /* 0x009896800000895d */ /* 0x002fea0003900000 */
[----:B------:R-:W1:Y:S02]  /*1a5b0*/  @!P0 SYNCS.PHASECHK.TRANS64 P0, [R2+URZ+0x60], R3 ;  /* 0x00006003020085a7 */ /* 0x000e64000800007f */
[----:B-1----:R-:W-:Y:S05]  /*1a5c0*/  @!P0 BRA `(.L_x_1307) ;  /* 0xfffffffc00f08947 */ /* 0x002fea000383ffff */
[----:B------:R-:W-:Y:S05]  /*1a5d0*/  BRA `(.L_x_1394) ;  /* 0xffffffc400047947 */ /* 0x000fea000383ffff */
.L_x_1316:
[----:B--2---:R2:W3:Y:S02]  /*1a5e0*/  SYNCS.PHASECHK.TRANS64.TRYWAIT P0, [R2+URZ+0x2a840], R3 ;  /* 0x02a84003020075a7 */ /* 0x0044e4000800017f */
[----:B---3--:R-:W-:Y:S05]  /*1a5f0*/  @!P0 NANOSLEEP.SYNCS 0x989680 ;  /* 0x009896800000895d */ /* 0x008fea0003900000 */
[----:B------:R-:W3:Y:S02]  /*1a600*/  @!P0 SYNCS.PHASECHK.TRANS64 P0, [R2+URZ+0x2a840], R3 ;  /* 0x02a84003020085a7 */ /* 0x000ee4000800007f */
[----:B---3--:R-:W-:Y:S05]  /*1a610*/  @!P0 BRA `(.L_x_1316) ;  /* 0xfffffffc00f08947 */ /* 0x008fea000383ffff */
[----:B------:R-:W-:Y:S05]  /*1a620*/  BRA `(.L_x_1395) ;  /* 0xffffffc800687947 */ /* 0x000fea000383ffff */
.L_x_1323:
[----:B0-----:R0:W1:Y:S02]  /*1a630*/  SYNCS.PHASECHK.TRANS64.TRYWAIT P0, [R2+URZ+0x60], R5 ;  /* 0x00006005020075a7 */ /* 0x001064000800017f */
[----:B-1----:R-:W-:Y:S05]  /*1a640*/  @!P0 NANOSLEEP.SYNCS 0x989680 ;  /* 0x009896800000895d */ /* 0x002fea0003900000 */
[----:B------:R-:W1:Y:S02]  /*1a650*/  @!P0 SYNCS.PHASECHK.TRANS64 P0, [R2+URZ+0x60], R5 ;  /* 0x00006005020085a7 */ /* 0x000e64000800007f */
[----:B-1----:R-:W-:Y:S05]  /*1a660*/  @!P0 BRA `(.L_x_1323) ;  /* 0xfffffffc00f08947 */ /* 0x002fea000383ffff */
[----:B------:R-:W-:Y:S05]  /*1a670*/  BRA `(.L_x_1396) ;  /* 0xffffffcc00787947 */ /* 0x000fea000383ffff */
.L_x_1334:
[----:B--2---:R2:W3:Y:S02]  /*1a680*/  SYNCS.PHASECHK.TRANS64.TRYWAIT P0, [R0+URZ+0x2a860], R2 ;  /* 0x02a86002000075a7 */ /* 0x0044e4000800017f */
[----:B---3--:R-:W-:Y:S05]  /*1a690*/  @!P0 NANOSLEEP.SYNCS 0x989680 ;  /* 0x009896800000895d */ /* 0x008fea0003900000 */
[----:B------:R-:W3:Y:S02]  /*1a6a0*/  @!P0 SYNCS.PHASECHK.TRANS64 P0, [R0+URZ+0x2a860], R2 ;  /* 0x02a86002000085a7 */ /* 0x000ee4000800007f */
[----:B---3--:R-:W-:Y:S05]  /*1a6b0*/  @!P0 BRA `(.L_x_1334) ;  /* 0xfffffffc00f08947 */ /* 0x008fea000383ffff */
[----:B------:R-:W-:Y:S05]  /*1a6c0*/  BRA `(.L_x_1397) ;  /* 0xffffffd000c87947 */ /* 0x000fea000383ffff */
.L_x_1341:
[----:B------:R-:W3:Y:S01]  /*1a6d0*/  LDL R3, [R1] ;  /* 0x0000000001037983 */ /* 0x000ee20000100800 */
[----:B------:R-:W-:Y:S01]  /*1a6e0*/  BSSY B0, `(.L_x_1398) ;  /* 0x0000008000007945 */ /* 0x000fe20003800000 */
[----:B0-----:R-:W-:Y:S02]  /*1a6f0*/  IMAD.MOV.U32 R12, RZ, RZ, RZ ;  /* 0x000000ffff0c7224 */ /* 0x001fe400078e00ff */
[----:B------:R-:W-:Y:S02]  /*1a700*/  IMAD.MOV.U32 R11, RZ, RZ, 0x1f ;  /* 0x0000001fff0b7424 */ /* 0x000fe400078e00ff */
[----:B------:R-:W-:Y:S02]  /*1a710*/  IMAD.MOV.U32 R15, RZ, RZ, -0x1 ;  /* 0xffffffffff0f7424 */ /* 0x000fe400078e00ff */
[----:B---3--:R-:W-:-:S07]  /*1a720*/  IMAD.MOV.U32 R13, RZ, RZ, R3 ;  /* 0x000000ffff0d7224 */ /* 0x008fce00078e0003 */
[----:B-12---:R-:W-:Y:S05]  /*1a730*/  WARPSYNC.COLLECTIVE R15, `(.L_x_1399) ;  /* 0x000000000f087348 */ /* 0x006fea0003c00000 */
[----:B------:R0:W3:Y:S02]  /*1a740*/  SHFL.IDX P6, R14, R13, R12, R11 ;  /* 0x0000000c0d0e7389 */ /* 0x0000e400000c000b */
[----:B0123--:R-:W-:Y:S01]  /*1a750*/  ENDCOLLECTIVE ;  /* 0x000000000000791b */ /* 0x00ffe20003800000 */
.L_x_1399:
[----:B------:R-:W-:Y:S05]  /*1a760*/  BSYNC B0 ;  /* 0x0000000000007941 */ /* 0x000fea0003800000 */
.L_x_1398:
        /* <DEDUP_REMOVED lines=9> */
.L_x_1400:
[----:B------:R-:W-:Y:S01]  /*1a800*/  ULDC UR4, c[0x0][0xc3c] ;  /* 0x00030f0000047ab9 */ /* 0x000fe20000000800 */
[----:B------:R-:W-:Y:S01]  /*1a810*/  ULDC.64 UR6, c[0x0][0x208] ;  /* 0x0000820000067ab9 */ /* 0x000fe20000000a00 */
        /* <DEDUP_REMOVED lines=12> */
[C---:B------:R-:W-:Y:S02]  /*1a8e0*/  ISETP.GE.U32.AND P3, PT, R16.reuse, 0x4, PT ;  /* 0x000000041000780c */ /* 0x040fe40003f66070 */
[C---:B------:R-:W-:Y:S02]  /*1a8f0*/  ISETP.GE.U32.AND P4, PT, R16.reuse, 0x8, PT ;  /* 0x000000081000780c */ /* 0x040fe40003f86070 */
[----:B------:R-:W-:Y:S01]  /*1a900*/  ISETP.GE.U32.AND P5, PT, R16, 0x10, PT ;  /* 0x000000101000780c */ /* 0x000fe20003fa6070 */
[----:B--2---:R-:W-:Y:S01]  /*1a910*/  @!P1 IMAD.MOV.U32 R5, RZ, RZ, R6 ;  /* 0x000000ffff059224 */ /* 0x004fe200078e0006 */
[----:B------:R-:W-:-:S02]  /*1a920*/  CS2R R6, SRZ ;  /* 0x0000000000067805 */ /* 0x000fc4000001ff00 */
[----:B---3--:R-:W-:Y:S01]  /*1a930*/  @!P1 IMAD.MOV.U32 R7, RZ, RZ, R2 ;  /* 0x000000ffff079224 */ /* 0x008fe200078e0002 */
[----:B------:R-:W-:-:S03]  /*1a940*/  ISETP.NE.AND P1, PT, R16, RZ, PT ;  /* 0x000000ff1000720c */ /* 0x000fc60003f25270 */
[----:B------:R-:W-:-:S04]  /*1a950*/  IMAD R2, R7, R5, RZ ;  /* 0x0000000507027224 */ /* 0x000fc800078e02ff */
[----:B------:R-:W-:-:S07]  /*1a960*/  IMAD.MOV.U32 R13, RZ, RZ, R2 ;  /* 0x000000ffff0d7224 */ /* 0x000fce00078e0002 */
[----:B------:R-:W-:Y:S05]  /*1a970*/  WARPSYNC.COLLECTIVE R15, `(.L_x_1401) ;  /* 0x000000000f087348 */ /* 0x000fea0003c00000 */
[----:B------:R0:W1:Y:S02]  /*1a980*/  SHFL.UP P6, R14, R13, R12, R11 ;  /* 0x0400000c0d0e7389 */ /* 0x00006400000c000b */
[----:B01----:R-:W-:Y:S01]  /*1a990*/  ENDCOLLECTIVE ;  /* 0x000000000000791b */ /* 0x003fe20003800000 */
.L_x_1401:
        /* <DEDUP_REMOVED lines=8> */
.L_x_1402:
        /* <DEDUP_REMOVED lines=8> */
.L_x_1403:
        /* <DEDUP_REMOVED lines=8> */
.L_x_1404:
        /* <DEDUP_REMOVED lines=8> */
.L_x_1405:
        /* <DEDUP_REMOVED lines=9> */
.L_x_1406:
[----:B------:R-:W-:Y:S01]  /*1ac30*/  IMAD.MOV.U32 R10, RZ, RZ, R14 ;  /* 0x000000ffff0a7224 */ /* 0x000fe200078e000e */
[----:B------:R-:W-:Y:S06]  /*1ac40*/  BRA `(.L_x_1407) ;  /* 0xffffffd4003c7947 */ /* 0x000fec000383ffff */
.L_x_1344:
[----:B------:R-:W-:Y:S01]  /*1ac50*/  BSSY B0, `(.L_x_1408) ;  /* 0x0000008000007945 */ /* 0x000fe20003800000 */
[----:B------:R-:W-:Y:S02]  /*1ac60*/  IMAD.MOV.U32 R13, RZ, RZ, R2 ;  /* 0x000000ffff0d7224 */ /* 0x000fe400078e0002 */
[----:B------:R-:W-:Y:S02]  /*1ac70*/  IMAD.MOV.U32 R12, RZ, RZ, 0x1 ;  /* 0x00000001ff0c7424 */ /* 0x000fe400078e00ff */
[----:B------:R-:W-:Y:S02]  /*1ac80*/  IMAD.MOV.U32 R11, RZ, RZ, RZ ;  /* 0x000000ffff0b7224 */ /* 0x000fe400078e00ff */
[----:B------:R-:W-:-:S07]  /*1ac90*/  IMAD.MOV.U32 R15, RZ, RZ, -0x1 ;  /* 0xffffffffff0f7424 */ /* 0x000fce00078e00ff */
[----:B------:R-:W-:Y:S05]  /*1aca0*/  WARPSYNC.COLLECTIVE R15, `(.L_x_1409) ;  /* 0x000000000f087348 */ /* 0x000fea0003c00000 */
[----:B------:R0:W1:Y:S02]  /*1acb0*/  SHFL.UP P6, R14, R13, R12, R11 ;  /* 0x0400000c0d0e7389 */ /* 0x00006400000c000b */
[----:B01----:R-:W-:Y:S01]  /*1acc0*/  ENDCOLLECTIVE ;  /* 0x000000000000791b */ /* 0x003fe20003800000 */
.L_x_1409:
[----:B------:R-:W-:Y:S05]  /*1acd0*/  BSYNC B0 ;  /* 0x0000000000007941 */ /* 0x000fea0003800000 */
.L_x_1408:
        /* <DEDUP_REMOVED lines=10> */
.L_x_1410:
        /* <DEDUP_REMOVED lines=8> */
.L_x_1411:
        /* <DEDUP_REMOVED lines=8> */
.L_x_1412:
        /* <DEDUP_REMOVED lines=8> */
.L_x_1413:
        /* <DEDUP_REMOVED lines=9> */
.L_x_1414:
[----:B------:R-:W-:Y:S01]  /*1af90*/  IMAD.MOV.U32 R10, RZ, RZ, R14 ;  /* 0x000000ffff0a7224 */ /* 0x000fe200078e000e */
[----:B------:R-:W-:Y:S06]  /*1afa0*/  BRA `(.L_x_1415) ;  /* 0xffffffd400147947 */ /* 0x000fec000383ffff */
.L_x_1346:
[----:B------:R-:W-:Y:S01]  /*1afb0*/  BSSY B0, `(.L_x_1416) ;  /* 0x0000006000007945 */ /* 0x000fe20003800000 */
[----:B------:R-:W-:Y:S01]  /*1afc0*/  PLOP3.LUT P6, PT, P6, PT, PT, 0x8, 0x0 ;  /* 0x000000000000781c */ /* 0x000fe200037ce170 */
[----:B------:R-:W-:-:S12]  /*1afd0*/  IMAD.MOV.U32 R15, RZ, RZ, -0x1 ;  /* 0xffffffffff0f7424 */ /* 0x000fd800078e00ff */
[----:B0-----:R-:W-:Y:S05]  /*1afe0*/  WARPSYNC.COLLECTIVE R15, `(.L_x_1417) ;  /* 0x000000000f087348 */ /* 0x001fea0003c00000 */
[----:B------:R-:W-:Y:S01]  /*1aff0*/  VOTE.ANY R14, PT, P6 ;  /* 0x00000000000e7806 */ /* 0x000fe200030e0100 */
[----:B0-----:R-:W-:Y:S06]  /*1b000*/  ENDCOLLECTIVE ;  /* 0x000000000000791b */ /* 0x001fec0003800000 */
.L_x_1417:
[----:B------:R-:W-:Y:S05]  /*1b010*/  BSYNC B0 ;  /* 0x0000000000007941 */ /* 0x000fea0003800000 */
.L_x_1416:
[----:B------:R0:W5:Y:S01]  /*1b020*/  LDL.LU R16, [R1+0xc] ;  /* 0x00000c0001107983 */ /* 0x0001620000300800 */
[----:B------:R-:W-:Y:S02]  /*1b030*/  IMAD.MOV.U32 R3, RZ, RZ, R14 ;  /* 0x000000ffff037224 */ /* 0x000fe400078e000e */
[----:B------:R-:W-:Y:S02]  /*1b040*/  IMAD.MOV.U32 R13, RZ, RZ, R5 ;  /* 0x000000ffff0d7224 */ /* 0x000fe400078e0005 */
[----:B------:R-:W1:Y:S01]  /*1b050*/  POPC R9, R3 ;  /* 0x0000000300097309 */ /* 0x000e620000000000 */
[----:B------:R-:W-:Y:S02]  /*1b060*/  IMAD.MOV.U32 R11, RZ, RZ, 0x1f ;  /* 0x0000001fff0b7424 */ /* 0x000fe400078e00ff */
[----:B------:R-:W-:Y:S02]  /*1b070*/  IMAD.MOV.U32 R15, RZ, RZ, -0x1 ;  /* 0xffffffffff0f7424 */ /* 0x000fe400078e00ff */
[----:B01----:R-:W-:-:S07]  /*1b080*/  IMAD.MOV.U32 R12, RZ, RZ, R9 ;  /* 0x000000ffff0c7224 */ /* 0x003fce00078e0009 */
[----:B-----5:R-:W-:Y:S05]  /*1b090*/  WARPSYNC.COLLECTIVE R15, `(.L_x_1418) ;  /* 0x000000000f087348 */ /* 0x020fea0003c00000 */
[----:B------:R0:W1:Y:S02]  /*1b0a0*/  SHFL.IDX P6, R14, R13, R12, R11 ;  /* 0x0000000c0d0e7389 */ /* 0x00006400000c000b */
[----:B01---5:R-:W-:Y:S01]  /*1b0b0*/  ENDCOLLECTIVE ;  /* 0x000000000000791b */ /* 0x023fe20003800000 */
.L_x_1418:
[----:B------:R-:W-:Y:S02]  /*1b0c0*/  IMAD.MOV.U32 R13, RZ, RZ, R7 ;  /* 0x000000ffff0d7224 */ /* 0x000fe400078e0007 */
[----:B------:R-:W-:-:S07]  /*1b0d0*/  IMAD.MOV.U32 R4, RZ, RZ, R14 ;  /* 0x000000ffff047224 */ /* 0x000fce00078e000e */
[----:B------:R-:W-:Y:S05]  /*1b0e0*/  WARPSYNC.COLLECTIVE R15, `(.L_x_1419) ;  /* 0x000000000f087348 */ /* 0x000fea0003c00000 */
[----:B------:R0:W1:Y:S02]  /*1b0f0*/  SHFL.IDX P6, R14, R13, R12, R11 ;  /* 0x0000000c0d0e7389 */ /* 0x00006400000c000b */
[----:B01----:R-:W-:Y:S01]  /*1b100*/  ENDCOLLECTIVE ;  /* 0x000000000000791b */ /* 0x003fe20003800000 */
.L_x_1419:
[----:B------:R-:W-:Y:S02]  /*1b110*/  IMAD.MOV.U32 R7, RZ, RZ, R14 ;  /* 0x000000ffff077224 */ /* 0x000fe400078e000e */
[----:B------:R-:W-:-:S05]  /*1b120*/  IMAD.IADD R5, R9, 0x1, R16 ;  /* 0x0000000109057824 */ /* 0x000fca00078e0210 */
[----:B------:R0:W-:Y:S01]  /*1b130*/  STL [R1+0xc], R5 ;  /* 0x00000c0501007387 */ /* 0x0001e20000100800 */
[----:B------:R-:W-:Y:S05]  /*1b140*/  BRA `(.L_x_1420) ;  /* 0xffffffd000f47947 */ /* 0x000fea000383ffff */
.L_x_1348:
[----:B------:R-:W-:Y:S01]  /*1b150*/  BSSY B0, `(.L_x_1421) ;  /* 0x0000008000007945 */ /* 0x000fe20003800000 */
[----:B------:R-:W-:Y:S02]  /*1b160*/  IMAD.MOV.U32 R13, RZ, RZ, R2 ;  /* 0x000000ffff0d7224 */ /* 0x000fe400078e0002 */
[----:B------:R-:W-:Y:S02]  /*1b170*/  IMAD.MOV.U32 R12, RZ, RZ, R9 ;  /* 0x000000ffff0c7224 */ /* 0x000fe400078e0009 */
[----:B------:R-:W-:Y:S02]  /*1b180*/  IMAD.MOV.U32 R11, RZ, RZ, 0x1f ;  /* 0x0000001fff0b7424 */ /* 0x000fe400078e00ff */
[----:B------:R-:W-:-:S07]  /*1b190*/  IMAD.MOV.U32 R15, RZ, RZ, -0x1 ;  /* 0xffffffffff0f7424 */ /* 0x000fce00078e00ff */
[----:B0-----:R-:W-:Y:S05]  /*1b1a0*/  WARPSYNC.COLLECTIVE R15, `(.L_x_1422) ;  /* 0x000000000f087348 */ /* 0x001fea0003c00000 */
[----:B------:R1:W2:Y:S02]  /*1b1b0*/  SHFL.IDX P6, R14, R13, R12, R11 ;  /* 0x0000000c0d0e7389 */ /* 0x0002a400000c000b */
[----:B012---:R-:W-:Y:S01]  /*1b1c0*/  ENDCOLLECTIVE ;  /* 0x000000000000791b */ /* 0x007fe20003800000 */
.L_x_1422:
[----:B------:R-:W-:Y:S05]  /*1b1d0*/  BSYNC B0 ;  /* 0x0000000000007941 */ /* 0x000fea0003800000 */
.L_x_1421:
[----:B------:R-:W-:Y:S01]  /*1b1e0*/  IMAD.MOV.U32 R2, RZ, RZ, R14 ;  /* 0x000000ffff027224 */ /* 0x000fe200078e000e */
[----:B------:R-:W-:Y:S06]  /*1b1f0*/  BRA `(.L_x_1423) ;  /* 0xffffffd000e07947 */ /* 0x000fec000383ffff */
.L_x_1354:
[----:B0-----:R0:W1:Y:S02]  /*1b200*/  SYNCS.PHASECHK.TRANS64.TRYWAIT P0, [R0+URZ+0x2a820], R3 ;  /* 0x02a82003000075a7 */ /* 0x001064000800017f */
[----:B-1----:R-:W-:Y:S05]  /*1b210*/  @!P0 NANOSLEEP.SYNCS 0x989680 ;  /* 0x009896800000895d */ /* 0x002fea0003900000 */
[----:B------:R-:W1:Y:S02]  /*1b220*/  @!P0 SYNCS.PHASECHK.TRANS64 P0, [R0+URZ+0x2a820], R3 ;  /* 0x02a82003000085a7 */ /* 0x000e64000800007f */
[----:B-1----:R-:W-:Y:S05]  /*1b230*/  @!P0 BRA `(.L_x_1354) ;  /* 0xfffffffc00f08947 */ /* 0x002fea000383ffff */
[----:B------:R-:W-:Y:S05]  /*1b240*/  BRA `(.L_x_1424) ;  /* 0xffffffdc00847947 */ /* 0x000fea000383ffff */
.L_x_1355:
[----:B------:R-:W1:Y:S01]  /*1b250*/  S2R R2, SR_TID.X ;  /* 0x0000000000027919 */ /* 0x000e620000002100 */
[----:B------:R-:W-:Y:S01]  /*1b260*/  BSSY B0, `(.L_x_1425) ;  /* 0x000000a000007945 */ /* 0x000fe20003800000 */
[----:B------:R-:W-:Y:S02]  /*1b270*/  IMAD.MOV.U32 R12, RZ, RZ, RZ ;  /* 0x000000ffff0c7224 */ /* 0x000fe400078e00ff */
[----:B---3--:R-:W-:Y:S02]  /*1b280*/  IMAD.MOV.U32 R11, RZ, RZ, 0x1f ;  /* 0x0000001fff0b7424 */ /* 0x008fe400078e00ff */
[----:B------:R-:W-:Y:S01]  /*1b290*/  IMAD.MOV.U32 R15, RZ, RZ, -0x1 ;  /* 0xffffffffff0f7424 */ /* 0x000fe200078e00ff */
[----:B-1----:R-:W-:-:S04]  /*1b2a0*/  SHF.R.U32.HI R2, RZ, 0x5, R2 ;  /* 0x00000005ff027819 */ /* 0x002fc80000011602 */
[----:B------:R-:W-:-:S05]  /*1b2b0*/  LOP3.LUT R2, R2, 0x3, RZ, 0xc0, !PT ;  /* 0x0000000302027812 */ /* 0x000fca00078ec0ff */
[----:B------:R-:W-:-:S07]  /*1b2c0*/  IMAD.MOV.U32 R13, RZ, RZ, R2 ;  /* 0x000000ffff0d7224 */ /* 0x000fce00078e0002 */
[----:B0-----:R-:W-:Y:S05]  /*1b2d0*/  WARPSYNC.COLLECTIVE R15, `(.L_x_1426) ;  /* 0x000000000f087348 */ /* 0x001fea0003c00000 */
[----:B------:R1:W2:Y:S02]  /*1b2e0*/  SHFL.IDX P6, R14, R13, R12, R11 ;  /* 0x0000000c0d0e7389 */ /* 0x0002a400000c000b */
[----:B012---:R-:W-:Y:S01]  /*1b2f0*/  ENDCOLLECTIVE ;  /* 0x000000000000791b */ /* 0x007fe20003800000 */
.L_x_1426:
[----:B------:R-:W-:Y:S05]  /*1b300*/  BSYNC B0 ;  /* 0x0000000000007941 */ /* 0x000fea0003800000 */
.L_x_1425:
[----:B------:R-:W-:Y:S05]  /*1b310*/  BRA `(.L_x_1427) ;  /* 0xffffffdc006c7947 */ /* 0x000fea000383ffff */
.L_x_1358:
[----:B------:R-:W-:Y:S01]  /*1b320*/  BSSY B1, `(.L_x_1428) ;  /* 0x0000006000017945 */ /* 0x000fe20003800000 */
[----:B------:R-:W-:-:S07]  /*1b330*/  IMAD.MOV.U32 R15, RZ, RZ, -0x1 ;  /* 0xffffffffff0f7424 */ /* 0x000fce00078e00ff */
[----:B01-3--:R-:W-:Y:S05]  /*1b340*/  WARPSYNC.COLLECTIVE R15, `(.L_x_1429) ;  /* 0x000000000f0c7348 */ /* 0x00bfea0003c00000 */
[----:B------:R-:W-:Y:S02]  /*1b350*/  ELECT P6, UR62, PT ;  /* 0x00000000003e782f */ /* 0x000fe400038c0000 */
[----:B------:R-:W-:Y:S01]  /*1b360*/  MOV R14, UR62 ;  /* 0x0000003e000e7c02 */ /* 0x000fe20008000f00 */
[----:B01-3--:R-:W-:Y:S10]  /*1b370*/  ENDCOLLECTIVE ;  /* 0x000000000000791b */ /* 0x00bff40003800000 */
.L_x_1429:
[----:B------:R-:W-:Y:S05]  /*1b380*/  BSYNC B1 ;  /* 0x0000000000017941 */ /* 0x000fea0003800000 */
.L_x_1428:
[----:B------:R-:W-:Y:S05]  /*1b390*/  BRA `(.L_x_1430) ;  /* 0xffffffdc00647947 */ /* 0x000fea000383ffff */
.L_x_1360:
[----:B0-----:R0:W1:Y:S02]  /*1b3a0*/  SYNCS.PHASECHK.TRANS64.TRYWAIT P0, [R6+URZ], R5 ;  /* 0x00000005060075a7 */ /* 0x001064000800017f */
[----:B-1----:R-:W-:Y:S05]  /*1b3b0*/  @!P0 NANOSLEEP.SYNCS 0x989680 ;  /* 0x009896800000895d */ /* 0x002fea0003900000 */
[----:B------:R-:W1:Y:S02]  /*1b3c0*/  @!P0 SYNCS.PHASECHK.TRANS64 P0, [R6+URZ], R5 ;  /* 0x00000005060085a7 */ /* 0x000e64000800007f */
[----:B-1----:R-:W-:Y:S05]  /*1b3d0*/  @!P0 BRA `(.L_x_1360) ;  /* 0xfffffffc00f08947 */ /* 0x002fea000383ffff */
[----:B------:R-:W-:Y:S05]  /*1b3e0*/  BRA `(.L_x_1431) ;  /* 0xffffffdc00a47947 */ /* 0x000fea000383ffff */
.L_x_1361:
[----:B-1----:R1:W2:Y:S02]  /*1b3f0*/  SYNCS.PHASECHK.TRANS64.TRYWAIT P0, [R7+URZ], R2 ;  /* 0x00000002070075a7 */ /* 0x0022a4000800017f */
[----:B--2---:R-:W-:Y:S05]  /*1b400*/  @!P0 NANOSLEEP.SYNCS 0x989680 ;  /* 0x009896800000895d */ /* 0x004fea0003900000 */
[----:B------:R-:W2:Y:S02]  /*1b410*/  @!P0 SYNCS.PHASECHK.TRANS64 P0, [R7+URZ], R2 ;  /* 0x00000002070085a7 */ /* 0x000ea4000800007f */
[----:B--2---:R-:W-:Y:S05]  /*1b420*/  @!P0 BRA `(.L_x_1361) ;  /* 0xfffffffc00f08947 */ /* 0x004fea000383ffff */
[----:B------:R-:W-:Y:S05]  /*1b430*/  BRA `(.L_x_1432) ;  /* 0xffffffdc00987947 */ /* 0x000fea000383ffff */
.L_x_1363:
[----:B--2---:R2:W4:Y:S02]  /*1b440*/  SYNCS.PHASECHK.TRANS64.TRYWAIT P0, [R4+URZ], R5 ;  /* 0x00000005040075a7 */ /* 0x004524000800017f */
[----:B----4-:R-:W-:Y:S05]  /*1b450*/  @!P0 NANOSLEEP.SYNCS 0x989680 ;  /* 0x009896800000895d */ /* 0x010fea0003900000 */
[----:B------:R-:W4:Y:S02]  /*1b460*/  @!P0 SYNCS.PHASECHK.TRANS64 P0, [R4+URZ], R5 ;  /* 0x00000005040085a7 */ /* 0x000f24000800007f */
[----:B----4-:R-:W-:Y:S05]  /*1b470*/  @!P0 BRA `(.L_x_1363) ;  /* 0xfffffffc00f08947 */ /* 0x010fea000383ffff */
[----:B------:R-:W-:Y:S05]  /*1b480*/  BRA `(.L_x_1433) ;  /* 0xffffffdc009c7947 */ /* 0x000fea000383ffff */
.L_x_1434:
        /* <DEDUP_REMOVED lines=15> */
.L_x_2984:


//--------------------- .text._ZN7cutlass13device_kernelIN5flash11enable_sm90INS1_16FlashAttnFwdSm90INS1_25CollectiveMainloopFwdSm90ILi2EN4cute5tupleIJNS5_1CILi1EEES8_S8_EEENS6_IJNS7_ILi128EEENS7_ILi96EEENS7_ILi192EEEEEELi128ENS_6half_tEfNS_4arch4Sm90ELb0ELb1ELb1ELb1ELb0ELb1ELb0ELb1ELb1ELb1ELb1ELb0EEENS1_21CollectiveEpilogueFwdINS6_IJSA_SA_SB_EEES9_SE_SG_Li256ELb1ELb1ELb1ELb0EEENS1_36VarlenDynamicPersistentTileSchedulerILi128ELi96ELi256ELi128ELb1ELb1ELb1ELb1ELb0ELb1EEEEEEEEEvNT_6ParamsE --------------------------
	.section	.text._ZN7cutlass13device_kernelIN5flash11enable_sm90INS1_16FlashAttnFwdSm90INS1_25CollectiveMainloopFwdSm90ILi2EN4cute5tupleIJNS5_1CILi1EEES8_S8_EEENS6_IJNS7_ILi128EEENS7_ILi96EEENS7_ILi192EEEEEELi128ENS_6half_tEfNS_4arch4Sm90ELb0ELb1ELb1ELb1ELb0ELb1ELb0ELb1ELb1ELb1ELb1ELb0EEENS1_21CollectiveEpilogueFwdINS6_IJSA_SA_SB_EEES9_SE_SG_Li256ELb1ELb1ELb1ELb0EEENS1_36VarlenDynamicPersistentTileSchedulerILi128ELi96ELi256ELi128ELb1ELb1ELb1ELb1ELb0ELb1EEEEEEEEEvNT_6ParamsE,"ax",@progbits
	.align	128
.text._ZN7cutlass13device_kernelIN5flash11enable_sm90INS1_16FlashAttnFwdSm90INS1_25CollectiveMainloopFwdSm90ILi2EN4cute5tupleIJNS5_1CILi1EEES8_S8_EEENS6_IJNS7_ILi128EEENS7_ILi96EEENS7_ILi192EEEEEELi128ENS_6half_tEfNS_4arch4Sm90ELb0ELb1ELb1ELb1ELb0ELb1ELb0ELb1ELb1ELb1ELb1ELb0EEENS1_21CollectiveEpilogueFwdINS6_IJSA_SA_SB_EEES9_SE_SG_Li256ELb1ELb1ELb1ELb0EEENS1_36VarlenDynamicPersistentTileSchedulerILi128ELi96ELi256ELi128ELb1ELb1ELb1ELb1ELb0ELb1EEEEEEEEEvNT_6ParamsE:
        .type           _ZN7cutlass13device_kernelIN5flash11enable_sm90INS1_16FlashAttnFwdSm90INS1_25CollectiveMainloopFwdSm90ILi2EN4cute5tupleIJNS5_1CILi1EEES8_S8_EEENS6_IJNS7_ILi128EEENS7_ILi96EEENS7_ILi192EEEEEELi128ENS_6half_tEfNS_4arch4Sm90ELb0ELb1ELb1ELb1ELb0ELb1ELb0ELb1ELb1ELb1ELb1ELb0EEENS1_21CollectiveEpilogueFwdINS6_IJSA_SA_SB_EEES9_SE_SG_Li256ELb1ELb1ELb1ELb0EEENS1_36VarlenDynamicPersistentTileSchedulerILi128ELi96ELi256ELi128ELb1ELb1ELb1ELb1ELb0ELb1EEEEEEEEEvNT_6ParamsE,@function
        .size           _ZN7cutlass13device_kernelIN5flash11enable_sm90INS1_16FlashAttnFwdSm90INS1_25CollectiveMainloopFwdSm90ILi2EN4cute5tupleIJNS5_1CILi1EEES8_S8_EEENS6_IJNS7_ILi128EEENS7_ILi96EEENS7_ILi192EEEEEELi128ENS_6half_tEfNS_4arch4Sm90ELb0ELb1ELb1ELb1ELb0ELb1ELb0ELb1ELb1ELb1ELb1ELb0EEENS1_21CollectiveEpilogueFwdINS6_IJSA_SA_SB_EEES9_SE_SG_Li256ELb1ELb1ELb1ELb0EEENS1_36VarlenDynamicPersistentTileSchedulerILi128ELi96ELi256ELi128ELb1ELb1ELb1ELb1ELb0ELb1EEEEEEEEEvNT_6ParamsE,(.L_x_2985 - _ZN7cutlass13device_kernelIN5flash11enable_sm90INS1_16FlashAttnFwdSm90INS1_25CollectiveMainloopFwdSm90ILi2EN4cute5tupleIJNS5_1CILi1EEES8_S8_EEENS6_IJNS7_ILi128EEENS7_ILi96EEENS7_ILi192EEEEEELi128ENS_6half_tEfNS_4arch4Sm90ELb0ELb1ELb1ELb1ELb0ELb1ELb0ELb1ELb1ELb1ELb1ELb0EEENS1_21CollectiveEpilogueFwdINS6_IJSA_SA_SB_EEES9_SE_SG_Li256ELb1ELb1ELb1ELb0EEENS1_36VarlenDynamicPersistentTileSchedulerILi128ELi96ELi256ELi128ELb1ELb1ELb1ELb1ELb0ELb1EEEEEEEEEvNT_6ParamsE)
        .other          _ZN7cutlass13device_kernelIN5flash11enable_sm90INS1_16FlashAttnFwdSm90INS1_25CollectiveMainloopFwdSm90ILi2EN4cute5tupleIJNS5_1CILi1EEES8_S8_EEENS6_IJNS7_ILi128EEENS7_ILi96EEENS7_ILi192EEEEEELi128ENS_6half_tEfNS_4arch4Sm90ELb0ELb1ELb1ELb1ELb0ELb1ELb0ELb1ELb1ELb1ELb1ELb0EEENS1_21CollectiveEpilogueFwdINS6_IJSA_SA_SB_EEES9_SE_SG_Li256ELb1ELb1ELb1ELb0EEENS1_36VarlenDynamicPersistentTileSchedulerILi128ELi96ELi256ELi128ELb1ELb1ELb1ELb1ELb0ELb1EEEEEEEEEvNT_6ParamsE,@"STO_CUDA_ENTRY STV_DEFAULT"
_ZN7cutlass13device_kernelIN5flash11enable_sm90INS1_16FlashAttnFwdSm90INS1_25CollectiveMainloopFwdSm90ILi2EN4cute5tupleIJNS5_1CILi1EEES8_S8_EEENS6_IJNS7_ILi128EEENS7_ILi96EEENS7_ILi192EEEEEELi128ENS_6half_tEfNS_4arch4Sm90ELb0ELb1ELb1ELb1ELb0ELb1ELb0ELb1ELb1ELb1ELb1ELb0EEENS1_21CollectiveEpilogueFwdINS6_IJSA_SA_SB_EEES9_SE_SG_Li256ELb1ELb1ELb1ELb0EEENS1_36VarlenDynamicPersistentTileSchedulerILi128ELi96ELi256ELi128ELb1ELb1ELb1ELb1ELb0ELb1EEEEEEEEEvNT_6ParamsE:
        /* <DEDUP_REMOVED lines=24> */
.L_x_1436:
[----:B------:R-:W-:Y:S05]  /*0180*/  BSYNC B0 ;  /* 0x0000000000007941 */ /* 0x000fea0003800000 */
.L_x_1435:
        /* <DEDUP_REMOVED lines=41> */
.L_x_1437:
        /* <DEDUP_REMOVED lines=22> */
.L_x_1438:
        /* <DEDUP_REMOVED lines=18> */
.L_x_1439:
        /* <DEDUP_REMOVED lines=22> */
.L_x_1440:
        /* <DEDUP_REMOVED lines=22> */
.L_x_1441:
        /* <DEDUP_REMOVED lines=10> */
.L_x_1444:
        /* <DEDUP_REMOVED lines=16> */
[----:B------:R-:W-:Y:S01]  /*0b00*/  VIADD R6, R6, 0xffffff80 ;  /* 0xffffff8006067836 */ /* 0x000fe20000000000 */
[----:B------:R-:W-:Y:S01]  /*0b10*/  R2UR UR4, R2 ;  /* 0x00000000020472ca */ /* 0x000fe200000e0000 */
[----:B------:R-:W-:Y:S01]  /*0b20*/  IMAD.MOV.U32 R188, RZ, RZ, RZ ;  /* 0x000000ffffbc7224 */ /* 0x000fe200078e00ff */
[----:B------:R-:W-:Y:S01]  /*0b30*/  CS2R R22, SRZ ;  /* 0x0000000000167805 */ /* 0x000fe2000001ff00 */
[----:B------:R-:W-:Y:S01]  /*0b40*/  IMAD.MOV.U32 R16, RZ, RZ, RZ ;  /* 0x000000ffff107224 */ /* 0x000fe200078e00ff */
[----:B------:R-:W-:Y:S01]  /*0b50*/  SHF.R.S32.HI R3, RZ, 0x1f, R6 ;  /* 0x0000001fff037819 */ /* 0x000fe20000011406 */
[----:B------:R-:W-:-:S03]  /*0b60*/  IMAD.MOV.U32 R167, RZ, RZ, RZ ;  /* 0x000000ffffa77224 */ /* 0x000fc600078e00ff */
[CC--:B------:R-:W-:Y:S02]  /*0b70*/  LEA.HI R4, R3.reuse, R6.reuse, RZ, 0x4 ;  /* 0x0000000603047211 */ /* 0x0c0fe400078f20ff */
[----:B------:R-:W-:-:S03]  /*0b80*/  LEA.HI R209, R3, R6, RZ, 0x3 ;  /* 0x0000000603d17211 */ /* 0x000fc600078f18ff */
[----:B------:R-:W-:Y:S01]  /*0b90*/  UIADD3 UR4, UR4, 0xc400, URZ ;  /* 0x0000c40004047890 */ /* 0x000fe2000fffe03f */
[----:B------:R-:W-:Y:S02]  /*0ba0*/  LOP3.LUT R185, R209, 0xfffffff8, RZ, 0xc0, !PT ;  /* 0xfffffff8d1b97812 */ /* 0x000fe400078ec0ff */
[----:B------:R-:W-:-:S03]  /*0bb0*/  SHF.R.S32.HI R209, RZ, 0x3, R209 ;  /* 0x00000003ffd17819 */ /* 0x000fc600000114d1 */
[----:B------:R-:W-:-:S04]  /*0bc0*/  IMAD.IADD R185, R6, 0x1, -R185 ;  /* 0x0000000106b97824 */ /* 0x000fc800078e0ab9 */
[----:B------:R-:W-:-:S04]  /*0bd0*/  IMAD.SHL.U32 R182, R185, 0x8, RZ ;  /* 0x00000008b9b67824 */ /* 0x000fc800078e00ff */
[----:B------:R-:W-:Y:S01]  /*0be0*/  VIADD R184, R182, 0x40 ;  /* 0x00000040b6b87836 */ /* 0x000fe20000000000 */
[----:B--2---:R-:W-:Y:S02]  /*0bf0*/  R2UR UR5, R0 ;  /* 0x00000000000572ca */ /* 0x004fe400000e0000 */
[----:B------:R-:W-:-:S04]  /*0c00*/  LEA.HI R0, R3, R6, RZ, 0x7 ;  /* 0x0000000603007211 */ /* 0x000fc800078f38ff */
[----:B------:R-:W-:Y:S02]  /*0c10*/  LOP3.LUT R5, R0, 0xffffff80, RZ, 0xc0, !PT ;  /* 0xffffff8000057812 */ /* 0x000fe400078ec0ff */
[----:B------:R-:W-:-:S03]  /*0c20*/  SHF.R.S32.HI R13, RZ, 0x7, R0 ;  /* 0x00000007ff0d7819 */ /* 0x000fc60000011400 */
[----:B------:R-:W-:Y:S01]  /*0c30*/  IMAD.IADD R230, R6, 0x1, -R5 ;  /* 0x0000000106e67824 */ /* 0x000fe200078e0a05 */
[----:B------:R-:W-:Y:S01]  /*0c40*/  SHF.R.S32.HI R5, RZ, 0x4, R4 ;  /* 0x00000004ff057819 */ /* 0x000fe20000011404 */
[----:B------:R0:W-:Y:S01]  /*0c50*/  STL [R1+0x80], R13 ;  /* 0x0000800d01007387 */ /* 0x0001e20000100800 */
[----:B------:R-:W-:Y:S01]  /*0c60*/  LEA.HI R0, R0, R13, RZ, 0x1 ;  /* 0x0000000d00007211 */ /* 0x000fe200078f08ff */
[----:B------:R-:W-:Y:S01]  /*0c70*/  ULOP3.LUT UR5, UR5, 0x1, URZ, 0xfc, !UPT ;  /* 0x0000000105057892 */ /* 0x000fe2000f8efc3f */
[----:B------:R-:W-:Y:S02]  /*0c80*/  SHF.R.S32.HI R9, RZ, 0x1f, R230 ;  /* 0x0000001fff097819 */ /* 0x000fe400000114e6 */
[----:B------:R-:W-:Y:S02]  /*0c90*/  LEA.HI R7, R4, R5, RZ, 0x1 ;  /* 0x0000000504077211 */ /* 0x000fe400078f08ff */
[CC--:B------:R-:W-:Y:S02]  /*0ca0*/  LEA.HI R10, R9.reuse, R230.reuse, RZ, 0x2 ;  /* 0x000000e6090a7211 */ /* 0x0c0fe400078f10ff */
[----:B------:R-:W-:-:S02]  /*0cb0*/  LEA.HI R9, R9, R230, RZ, 0x5 ;  /* 0x000000e609097211 */ /* 0x000fc400078f28ff */
[--C-:B------:R-:W-:Y:S02]  /*0cc0*/  SHF.R.S32.HI R11, RZ, 0x2, R10.reuse ;  /* 0x00000002ff0b7819 */ /* 0x100fe4000001140a */
[----:B------:R-:W-:Y:S02]  /*0cd0*/  SHF.R.S32.HI R8, RZ, 0x1f, R10 ;  /* 0x0000001fff087819 */ /* 0x000fe4000001140a */
[----:B------:R-:W-:Y:S02]  /*0ce0*/  SHF.R.S32.HI R9, RZ, 0x5, R9 ;  /* 0x00000005ff097819 */ /* 0x000fe40000011409 */
[----:B------:R-:W-:Y:S02]  /*0cf0*/  LEA.HI R8, R8, R11, RZ, 0x3 ;  /* 0x0000000b08087211 */ /* 0x000fe400078f18ff */
[----:B------:R-:W-:Y:S02]  /*0d00*/  LOP3.LUT R0, R0, 0x3fffffe, RZ, 0xc0, !PT ;  /* 0x03fffffe00007812 */ /* 0x000fe400078ec0ff */
[----:B------:R-:W-:-:S02]  /*0d10*/  LOP3.LUT R12, R8, 0xfffffff8, RZ, 0xc0, !PT ;  /* 0xfffffff8080c7812 */ /* 0x000fc400078ec0ff */
[----:B------:R-:W-:Y:S01]  /*0d20*/  LOP3.LUT R8, R7, 0x1ffffffe, RZ, 0xc0, !PT ;  /* 0x1ffffffe07087812 */ /* 0x000fe200078ec0ff */
[----:B------:R-:W-:Y:S01]  /*0d30*/  IMAD.IADD R0, R13, 0x1, -R0 ;  /* 0x000000010d007824 */ /* 0x000fe200078e0a00 */
[----:B------:R-:W-:Y:S01]  /*0d40*/  LEA.HI R7, R3, R6, RZ, 0x2 ;  /* 0x0000000603077211 */ /* 0x000fe200078f10ff */
[----:B------:R-:W-:Y:S01]  /*0d50*/  IMAD.IADD R12, R11, 0x1, -R12 ;  /* 0x000000010b0c7824 */ /* 0x000fe200078e0a0c */
[----:B------:R-:W-:Y:S02]  /*0d60*/  IADD3 R8, R5, -R8, RZ ;  /* 0x8000000805087210 */ /* 0x000fe40007ffe0ff */
[----:B------:R-:W-:Y:S01]  /*0d70*/  LOP3.LUT R191, R7, 0xfffffffc, RZ, 0xc0, !PT ;  /* 0xfffffffc07bf7812 */ /* 0x000fe200078ec0ff */
[----:B------:R-:W-:Y:S01]  /*0d80*/  IMAD R9, R9, 0x10, R12 ;  /* 0x0000001009097824 */ /* 0x000fe200078e020c */
[--C-:B------:R-:W-:Y:S02]  /*0d90*/  SHF.R.S32.HI R162, RZ, 0x2, R7.reuse ;  /* 0x00000002ffa27819 */ /* 0x100fe40000011407 */
[----:B------:R-:W-:Y:S01]  /*0da0*/  SHF.R.S32.HI R7, RZ, 0x1f, R7 ;  /* 0x0000001fff077819 */ /* 0x000fe20000011407 */
[----:B------:R-:W-:Y:S01]  /*0db0*/  IMAD.IADD R191, R6, 0x1, -R191 ;  /* 0x0000000106bf7824 */ /* 0x000fe200078e0abf */
[----:B------:R-:W-:Y:S01]  /*0dc0*/  LEA.HI R5, R3, R6, RZ, 0x5 ;  /* 0x0000000603057211 */ /* 0x000fe200078f28ff */
[----:B------:R-:W-:Y:S01]  /*0dd0*/  VIADD R189, R162, 0x40 ;  /* 0x00000040a2bd7836 */ /* 0x000fe20000000000 */
[----:B------:R-:W-:Y:S01]  /*0de0*/  LEA.HI R7, R7, R162, RZ, 0x3 ;  /* 0x000000a207077211 */ /* 0x000fe200078f18ff */
[----:B------:R-:W-:Y:S01]  /*0df0*/  IMAD.SHL.U32 R160, R191, 0x4, RZ ;  /* 0x00000004bfa07824 */ /* 0x000fe200078e00ff */
[----:B------:R-:W-:Y:S01]  /*0e00*/  LOP3.LUT R3, R4, 0x3fffff0, RZ, 0xc0, !PT ;  /* 0x03fffff004037812 */ /* 0x000fe200078ec0ff */
[----:B0-----:R-:W-:Y:S01]  /*0e10*/  IMAD R13, R0, 0x40, R9 ;  /* 0x00000040000d7824 */ /* 0x001fe200078e0209 */
[----:B------:R-:W-:Y:S01]  /*0e20*/  SHF.R.S32.HI R0, RZ, 0x1f, R189 ;  /* 0x0000001fff007819 */ /* 0x000fe200000114bd */
[C---:B------:R-:W-:Y:S01]  /*0e30*/  VIADD R168, R160.reuse, 0x40 ;  /* 0x00000040a0a87836 */ /* 0x040fe20000000000 */
[----:B------:R-:W-:Y:S01]  /*0e40*/  IADD3 R169, R160, 0x20, RZ ;  /* 0x00000020a0a97810 */ /* 0x000fe20007ffe0ff */
[----:B------:R-:W-:Y:S01]  /*0e50*/  IMAD.IADD R3, R6, 0x1, -R3 ;  /* 0x0000000106037824 */ /* 0x000fe200078e0a03 */
[----:B------:R-:W-:Y:S01]  /*0e60*/  LOP3.LUT R7, R7, 0xfffffff8, RZ, 0xc0, !PT ;  /* 0xfffffff807077812 */ /* 0x000fe200078ec0ff */
[C---:B------:R-:W-:Y:S01]  /*0e70*/  IMAD.IADD R166, R160.reuse, 0x1, R168 ;  /* 0x00000001a0a67824 */ /* 0x040fe200078e02a8 */
[----:B------:R-:W-:Y:S01]  /*0e80*/  SHF.R.S32.HI R4, RZ, 0x5, R5 ;  /* 0x00000005ff047819 */ /* 0x000fe20000011405 */
[----:B------:R-:W-:Y:S01]  /*0e90*/  IMAD.IADD R165, R160, 0x1, R169 ;  /* 0x00000001a0a57824 */ /* 0x000fe200078e02a9 */
[----:B------:R-:W-:Y:S01]  /*0ea0*/  LEA.HI R0, R0, R189, RZ, 0x3 ;  /* 0x000000bd00007211 */ /* 0x000fe200078f18ff */
[----:B------:R-:W-:Y:S01]  /*0eb0*/  IMAD.IADD R229, R162, 0x1, -R7 ;  /* 0x00000001a2e57824 */ /* 0x000fe200078e0a07 */
[----:B------:R-:W-:Y:S01]  /*0ec0*/  STL [R1+0x84], R13 ;  /* 0x0000840d01007387 */ /* 0x000fe20000100800 */
[----:B------:R-:W-:Y:S01]  /*0ed0*/  IMAD R3, R4, 0x10, R3 ;  /* 0x0000001004037824 */ /* 0x000fe200078e0203 */
[----:B------:R-:W-:Y:S01]  /*0ee0*/  SHF.L.U32 R18, R191, 0x3, RZ ;  /* 0x00000003bf127819 */ /* 0x000fe200000006ff */
[----:B------:R-:W-:Y:S01]  /*0ef0*/  IMAD.SHL.U32 R0, R0, 0x40, RZ ;  /* 0x0000004000007824 */ /* 0x000fe200078e00ff */
[----:B------:R-:W-:Y:S01]  /*0f00*/  SHF.R.S32.HI R227, RZ, 0x1f, R169 ;  /* 0x0000001fffe37819 */ /* 0x000fe200000114a9 */
[----:B------:R-:W-:Y:S01]  /*0f10*/  IMAD.SHL.U32 R177, R4, 0x200, RZ ;  /* 0x0000020004b17824 */ /* 0x000fe200078e00ff */
[----:B------:R-:W-:Y:S01]  /*0f20*/  SHF.R.S32.HI R4, RZ, 0x1f, R165 ;  /* 0x0000001fff047819 */ /* 0x000fe200000114a5 */
[----:B------:R-:W-:Y:S01]  /*0f30*/  IMAD.SHL.U32 R173, R189, 0x40, RZ ;  /* 0x00000040bdad7824 */ /* 0x000fe200078e00ff */
[----:B------:R-:W-:Y:S01]  /*0f40*/  LEA R12, R3, R8, 0x3 ;  /* 0x00000008030c7211 */ /* 0x000fe200078e18ff */
[----:B------:R-:W-:Y:S01]  /*0f50*/  IMAD.SHL.U32 R175, R229, 0x40, RZ ;  /* 0x00000040e5af7824 */ /* 0x000fe200078e00ff */
[----:B------:R-:W-:Y:S01]  /*0f60*/  LOP3.LUT R179, R0, 0xfffffe00, RZ, 0xc0, !PT ;  /* 0xfffffe0000b37812 */ /* 0x000fe200078ec0ff */
[C---:B------:R-:W-:Y:S01]  /*0f70*/  VIADD R171, R160.reuse, 0x10 ;  /* 0x00000010a0ab7836 */ /* 0x040fe20000000000 */
[----:B------:R-:W-:Y:S01]  /*0f80*/  SHF.R.S32.HI R3, RZ, 0x1f, R166 ;  /* 0x0000001fff037819 */ /* 0x000fe200000114a6 */
[----:B------:R-:W-:Y:S01]  /*0f90*/  VIADD R170, R160, 0x30 ;  /* 0x00000030a0aa7836 */ /* 0x000fe20000000000 */
[----:B------:R-:W-:Y:S01]  /*0fa0*/  LEA.HI R0, R4, R165, RZ, 0x6 ;  /* 0x000000a504007211 */ /* 0x000fe200078f30ff */
[----:B------:R-:W-:Y:S01]  /*0fb0*/  VIADD R172, R160, 0x50 ;  /* 0x00000050a0ac7836 */ /* 0x000fe20000000000 */
[----:B------:R-:W-:-:S02]  /*0fc0*/  LOP3.LUT R173, R173, 0x1c0, RZ, 0xc0, !PT ;  /* 0x000001c0adad7812 */ /* 0x000fc400078ec0ff */
[----:B------:R-:W-:Y:S01]  /*0fd0*/  LOP3.LUT R175, R175, 0x1c0, RZ, 0xc0, !PT ;  /* 0x000001c0afaf7812 */ /* 0x000fe200078ec0ff */
[----:B------:R-:W-:Y:S01]  /*0fe0*/  IMAD.SHL.U32 R0, R0, 0x80, RZ ;  /* 0x0000008000007824 */ /* 0x000fe200078e00ff */
[----:B------:R-:W-:Y:S02]  /*0ff0*/  LEA.HI R6, R4, R165, RZ, 0x3 ;  /* 0x000000a504067211 */ /* 0x000fe400078f18ff */
[CC--:B------:R-:W-:Y:S02]  /*1000*/  LEA.HI R5, R3.reuse, R166.reuse, RZ, 0x6 ;  /* 0x000000a603057211 */ /* 0x0c0fe400078f30ff */
[----:B------:R-:W-:Y:S02]  /*1010*/  LEA.HI R4, R3, R166, RZ, 0x3 ;  /* 0x000000a603047211 */ /* 0x000fe400078f18ff */
[----:B------:R-:W-:Y:S02]  /*1020*/  SHF.R.U32.HI R14, RZ, 0x3, R173 ;  /* 0x00000003ff0e7819 */ /* 0x000fe400000116ad */
[----:B------:R-:W-:-:S02]  /*1030*/  SHF.R.U32.HI R176, RZ, 0x3, R175 ;  /* 0x00000003ffb07819 */ /* 0x000fc400000116af */
[--C-:B------:R-:W-:Y:S02]  /*1040*/  LOP3.LUT R3, R175, 0x38, R6.reuse, 0xf8, !PT ;  /* 0x00000038af037812 */ /* 0x100fe400078ef806 */
[----:B------:R-:W-:Y:S02]  /*1050*/  LOP3.LUT R8, R173, 0x38, R6, 0xf8, !PT ;  /* 0x00000038ad087812 */ /* 0x000fe400078ef806 */
[----:B------:R-:W-:Y:S02]  /*1060*/  SHF.L.U32 R7, R5, 0x7, RZ ;  /* 0x0000000705077819 */ /* 0x000fe400000006ff */
[----:B------:R-:W-:Y:S02]  /*1070*/  LOP3.LUT R5, R175, 0x38, R4, 0xf8, !PT ;  /* 0x00000038af057812 */ /* 0x000fe400078ef804 */
[----:B------:R-:W-:Y:S02]  /*1080*/  LOP3.LUT R0, R0, 0xffffe000, RZ, 0xc0, !PT ;  /* 0xffffe00000007812 */ /* 0x000fe400078ec0ff */
[----:B------:R-:W-:-:S02]  /*1090*/  LOP3.LUT R3, R3, R176, RZ, 0x3c, !PT ;  /* 0x000000b003037212 */ /* 0x000fc400078e3cff */
[----:B------:R-:W-:Y:S02]  /*10a0*/  LOP3.LUT R9, R8, R14, RZ, 0x3c, !PT ;  /* 0x0000000e08097212 */ /* 0x000fe400078e3cff */
[----:B------:R-:W-:Y:S02]  /*10b0*/  LOP3.LUT R8, R7, 0xffffe000, RZ, 0xc0, !PT ;  /* 0xffffe00007087812 */ /* 0x000fe400078ec0ff */
[----:B------:R-:W-:Y:S02]  /*10c0*/  LOP3.LUT R7, R5, R176, RZ, 0x3c, !PT ;  /* 0x000000b005077212 */ /* 0x000fe400078e3cff */
[-C--:B------:R-:W-:Y:S01]  /*10d0*/  IADD3 R5, R3, R0.reuse, R177 ;  /* 0x0000000003057210 */ /* 0x080fe20007ffe0b1 */
[----:B------:R-:W-:Y:S01]  /*10e0*/  IMAD.U32 R3, RZ, RZ, UR4 ;  /* 0x00000004ff037e24 */ /* 0x000fe2000f8e00ff */
[----:B------:R-:W-:Y:S01]  /*10f0*/  IADD3 R9, R9, R0, R179 ;  /* 0x0000000009097210 */ /* 0x000fe20007ffe0b3 */
[----:B------:R-:W-:Y:S01]  /*1100*/  IMAD.U32 R0, RZ, RZ, UR5 ;  /* 0x00000005ff007e24 */ /* 0x000fe2000f8e00ff */
[----:B------:R-:W-:-:S02]  /*1110*/  LOP3.LUT R11, R173, 0x38, R4, 0xf8, !PT ;  /* 0x00000038ad0b7812 */ /* 0x000fc400078ef804 */
[----:B------:R-:W-:Y:S02]  /*1120*/  IADD3 R7, R7, R8, R177 ;  /* 0x0000000807077210 */ /* 0x000fe40007ffe0b1 */
[----:B------:R0:W-:Y:S01]  /*1130*/  STL [R1+0x3c], R0 ;  /* 0x00003c0001007387 */ /* 0x0001e20000100800 */
[----:B------:R-:W-:Y:S02]  /*1140*/  LOP3.LUT R11, R11, R14, RZ, 0x3c, !PT ;  /* 0x0000000e0b0b7212 */ /* 0x000fe400078e3cff */
[----:B------:R-:W-:Y:S01]  /*1150*/  SHF.R.S32.HI R223, RZ, 0x3, R4 ;  /* 0x00000003ffdf7819 */ /* 0x000fe20000011404 */
[----:B------:R1:W-:Y:S01]  /*1160*/  STL [R1+0x7c], R3 ;  /* 0x00007c0301007387 */ /* 0x0003e20000100800 */
[----:B------:R-:W-:Y:S02]  /*1170*/  IADD3 R11, R11, R8, R179 ;  /* 0x000000080b0b7210 */ /* 0x000fe40007ffe0b3 */
[----:B------:R-:W-:Y:S02]  /*1180*/  LOP3.LUT R8, R173, 0x38, R18, 0xf8, !PT ;  /* 0x00000038ad087812 */ /* 0x000fe400078ef812 */
[----:B------:R-:W-:-:S02]  /*1190*/  SHF.R.S32.HI R221, RZ, 0x3, R6 ;  /* 0x00000003ffdd7819 */ /* 0x000fc40000011406 */
[----:B------:R-:W-:Y:S02]  /*11a0*/  LOP3.LUT R8, R179, R8, R14, 0xf6, !PT ;  /* 0x00000008b3087212 */ /* 0x000fe400078ef60e */
[----:B0-----:R-:W-:Y:S02]  /*11b0*/  LEA.HI R0, R191, R191, RZ, 0x1 ;  /* 0x000000bfbf007211 */ /* 0x001fe400078f08ff */
[----:B-1----:R-:W-:Y:S02]  /*11c0*/  SHF.R.S32.HI R3, RZ, 0x1f, R182 ;  /* 0x0000001fff037819 */ /* 0x002fe400000114b6 */
[----:B------:R-:W-:Y:S02]  /*11d0*/  LOP3.LUT R3, R10, 0x7ffffffc, RZ, 0xc0, !PT ;  /* 0x7ffffffc0a037812 */ /* 0x000fe400078ec0ff */
[----:B------:R-:W-:Y:S02]  /*11e0*/  SHF.R.S32.HI R10, RZ, 0x1f, R184 ;  /* 0x0000001fff0a7819 */ /* 0x000fe400000114b8 */
[----:B------:R-:W-:Y:S01]  /*11f0*/  SHF.L.U32 R10, R12, 0x3, RZ ;  /* 0x000000030c0a7819 */ /* 0x000fe200000006ff */
[----:B------:R-:W-:Y:S01]  /*1200*/  IMAD.IADD R3, R230, 0x1, -R3 ;  /* 0x00000001e6037824 */ /* 0x000fe200078e0a03 */
[----:B------:R-:W-:-:S02]  /*1210*/  LOP3.LUT R0, R0, 0x1ffffffe, RZ, 0xc0, !PT ;  /* 0x1ffffffe00007812 */ /* 0x000fc400078ec0ff */
[----:B------:R-:W-:Y:S01]  /*1220*/  SHF.R.S32.HI R228, RZ, 0x1f, R171 ;  /* 0x0000001fffe47819 */ /* 0x000fe200000114ab */
[----:B------:R-:W-:Y:S01]  /*1230*/  IMAD.SHL.U32 R174, R3, 0x2, RZ ;  /* 0x0000000203ae7824 */ /* 0x000fe200078e00ff */
[----:B------:R-:W-:Y:S01]  /*1240*/  LEA R3, R8, UR4, 0x1 ;  /* 0x0000000408037c11 */ /* 0x000fe2000f8e08ff */
[----:B------:R-:W-:Y:S01]  /*1250*/  STL [R1+0x88], R10 ;  /* 0x0000880a01007387 */ /* 0x000fe20000100800 */
[----:B------:R-:W-:Y:S01]  /*1260*/  IMAD.IADD R0, R191, 0x1, -R0 ;  /* 0x00000001bf007824 */ /* 0x000fe200078e0a00 */
[----:B------:R-:W-:Y:S01]  /*1270*/  SHF.R.S32.HI R226, RZ, 0x1f, R170 ;  /* 0x0000001fffe27819 */ /* 0x000fe200000114aa */
[C---:B------:R-:W-:Y:S01]  /*1280*/  VIADD R204, R174.reuse, 0x18 ;  /* 0x00000018aecc7836 */ /* 0x040fe20000000000 */
[C---:B------:R-:W-:Y:S01]  /*1290*/  IADD3 R201, R174.reuse, 0x30, RZ ;  /* 0x00000030aec97810 */ /* 0x040fe20007ffe0ff */
[C---:B------:R-:W-:Y:S01]  /*12a0*/  VIADD R198, R174.reuse, 0x48 ;  /* 0x00000048aec67836 */ /* 0x040fe20000000000 */
[----:B------:R0:W-:Y:S01]  /*12b0*/  STL [R1+0x74], R3 ;  /* 0x0000740301007387 */ /* 0x0001e20000100800 */
[C---:B------:R-:W-:Y:S01]  /*12c0*/  VIADD R206, R174.reuse, 0x10 ;  /* 0x00000010aece7836 */ /* 0x040fe20000000000 */
[C---:B------:R-:W-:Y:S01]  /*12d0*/  IADD3 R194, R174.reuse, 0x68, RZ ;  /* 0x00000068aec27810 */ /* 0x040fe20007ffe0ff */
[C---:B------:R-:W-:Y:S01]  /*12e0*/  VIADD R202, R174.reuse, 0x28 ;  /* 0x00000028aeca7836 */ /* 0x040fe20000000000 */
[----:B------:R-:W-:Y:S01]  /*12f0*/  SHF.R.S32.HI R225, RZ, 0x1f, R168 ;  /* 0x0000001fffe17819 */ /* 0x000fe200000114a8 */
[C---:B------:R-:W-:Y:S01]  /*1300*/  VIADD R199, R174.reuse, 0x40 ;  /* 0x00000040aec77836 */ /* 0x040fe20000000000 */
[----:B------:R-:W-:Y:S01]  /*1310*/  SHF.R.S32.HI R4, RZ, 0x1f, R206 ;  /* 0x0000001fff047819 */ /* 0x000fe200000114ce */
[C---:B------:R-:W-:Y:S01]  /*1320*/  VIADD R208, R174.reuse, 0x8 ;  /* 0x00000008aed07836 */ /* 0x040fe20000000000 */
[----:B------:R-:W-:Y:S01]  /*1330*/  SHF.R.S32.HI R4, RZ, 0x1f, R202 ;  /* 0x0000001fff047819 */ /* 0x000fe200000114ca */
[C---:B------:R-:W-:Y:S01]  /*1340*/  VIADD R203, R174.reuse, 0x20 ;  /* 0x00000020aecb7836 */ /* 0x040fe20000000000 */
[----:B0-----:R-:W-:Y:S01]  /*1350*/  SHF.R.S32.HI R3, RZ, 0x1f, R204 ;  /* 0x0000001fff037819 */ /* 0x001fe200000114cc */
[C---:B------:R-:W-:Y:S01]  /*1360*/  VIADD R200, R174.reuse, 0x38 ;  /* 0x00000038aec87836 */ /* 0x040fe20000000000 */
[----:B------:R-:W-:Y:S01]  /*1370*/  SHF.R.S32.HI R3, RZ, 0x1f, R201 ;  /* 0x0000001fff037819 */ /* 0x000fe200000114c9 */
[C---:B------:R-:W-:Y:S01]  /*1380*/  VIADD R197, R174.reuse, 0x50 ;  /* 0x00000050aec57836 */ /* 0x040fe20000000000 */
[----:B------:R-:W-:Y:S01]  /*1390*/  SHF.R.S32.HI R3, RZ, 0x1f, R198 ;  /* 0x0000001fff037819 */ /* 0x000fe200000114c6 */
[C---:B------:R-:W-:Y:S01]  /*13a0*/  VIADD R196, R174.reuse, 0x58 ;  /* 0x00000058aec47836 */ /* 0x040fe20000000000 */
[----:B------:R-:W-:Y:S01]  /*13b0*/  LEA R3, R5, UR4, 0x1 ;  /* 0x0000000405037c11 */ /* 0x000fe2000f8e08ff */
[C---:B------:R-:W-:Y:S01]  /*13c0*/  VIADD R195, R174.reuse, 0x60 ;  /* 0x00000060aec37836 */ /* 0x040fe20000000000 */
[----:B------:R-:W-:Y:S01]  /*13d0*/  SHF.R.S32.HI R4, RZ, 0x1f, R199 ;  /* 0x0000001fff047819 */ /* 0x000fe200000114c7 */
[C---:B------:R-:W-:Y:S01]  /*13e0*/  VIADD R193, R174.reuse, 0x70 ;  /* 0x00000070aec17836 */ /* 0x040fe20000000000 */
[----:B------:R-:W-:Y:S01]  /*13f0*/  LEA R5, R9, UR4, 0x1 ;  /* 0x0000000409057c11 */ /* 0x000fe2000f8e08ff */
[----:B------:R0:W-:Y:S01]  /*1400*/  STL [R1+0x78], R3 ;  /* 0x0000780301007387 */ /* 0x0001e20000100800 */
[----:B------:R-:W-:Y:S01]  /*1410*/  LEA R4, R7, UR4, 0x1 ;  /* 0x0000000407047c11 */ /* 0x000fe2000f8e08ff */
[----:B------:R-:W-:Y:S01]  /*1420*/  VIADD R192, R174, 0x78 ;  /* 0x00000078aec07836 */ /* 0x000fe20000000000 */
[----:B------:R-:W-:Y:S01]  /*1430*/  SHF.R.S32.HI R6, RZ, 0x1f, R208 ;  /* 0x0000001fff067819 */ /* 0x000fe200000114d0 */
[----:B------:R1:W-:Y:S01]  /*1440*/  STL [R1+0x6c], R5 ;  /* 0x00006c0501007387 */ /* 0x0003e20000100800 */
[----:B------:R-:W-:Y:S01]  /*1450*/  SHF.R.S32.HI R6, RZ, 0x1f, R203 ;  /* 0x0000001fff067819 */ /* 0x000fe200000114cb */
[----:B------:R-:W-:Y:S01]  /*1460*/  IMAD R181, R0, 0x8, R13 ;  /* 0x0000000800b57824 */ /* 0x000fe200078e020d */
[----:B------:R-:W-:Y:S01]  /*1470*/  SHF.R.S32.HI R224, RZ, 0x1f, R172 ;  /* 0x0000001fffe07819 */ /* 0x000fe200000114ac */
[----:B------:R1:W-:Y:S01]  /*1480*/  STL [R1+0x70], R4 ;  /* 0x0000700401007387 */ /* 0x0003e20000100800 */
[----:B------:R-:W-:-:S02]  /*1490*/  SHF.R.S32.HI R6, RZ, 0x1f, R200 ;  /* 0x0000001fff067819 */ /* 0x000fc400000114c8 */
[----:B0-----:R-:W-:Y:S02]  /*14a0*/  LEA R3, R11, UR4, 0x1 ;  /* 0x000000040b037c11 */ /* 0x001fe4000f8e08ff */
[----:B------:R-:W-:Y:S02]  /*14b0*/  SHF.R.S32.HI R237, RZ, 0x1f, R197 ;  /* 0x0000001fffed7819 */ /* 0x000fe400000114c5 */
[----:B------:R-:W-:Y:S01]  /*14c0*/  SHF.R.S32.HI R236, RZ, 0x1f, R196 ;  /* 0x0000001fffec7819 */ /* 0x000fe200000114c4 */
[----:B------:R1:W-:Y:S01]  /*14d0*/  STL [R1+0x68], R3 ;  /* 0x0000680301007387 */ /* 0x0003e20000100800 */
[----:B------:R-:W-:Y:S02]  /*14e0*/  SHF.R.S32.HI R235, RZ, 0x1f, R195 ;  /* 0x0000001fffeb7819 */ /* 0x000fe400000114c3 */
[----:B------:R-:W-:Y:S02]  /*14f0*/  SHF.R.S32.HI R234, RZ, 0x1f, R194 ;  /* 0x0000001fffea7819 */ /* 0x000fe400000114c2 */
[----:B------:R-:W-:-:S02]  /*1500*/  SHF.R.S32.HI R233, RZ, 0x1f, R193 ;  /* 0x0000001fffe97819 */ /* 0x000fc400000114c1 */
[----:B------:R-:W-:-:S07]  /*1510*/  SHF.R.S32.HI R231, RZ, 0x1f, R192 ;  /* 0x0000001fffe77819 */ /* 0x000fce00000114c0 */
.L_x_1738:
[----:B------:R-:W-:Y:S01]  /*1520*/  ULDC.64 UR4, c[0x0][0xa28] ;  /* 0x00028a0000047ab9 */ /* 0x000fe20000000a00 */
[----:B0123--:R-:W0:Y:S01]  /*1530*/  LDC.64 R6, c[0x0][0xa08] ;  /* 0x00028200ff067b82 */ /* 0x00fe220000000a00 */
[----:B------:R-:W-:Y:S01]  /*1540*/  ISETP.NE.U32.AND P0, PT, RZ, UR4, PT ;  /* 0x00000004ff007c0c */ /* 0x000fe2000bf05070 */
[----:B------:R-:W-:Y:S01]  /*1550*/  IMAD.MOV.U32 R12, RZ, RZ, RZ ;  /* 0x000000ffff0c7224 */ /* 0x000fe200078e00ff */
[----:B------:R-:W-:Y:S01]  /*1560*/  ULDC.64 UR6, c[0x0][0xa20] ;  /* 0x0002880000067ab9 */ /* 0x000fe20000000a00 */
[----:B------:R-:W-:Y:S01]  /*1570*/  IMAD.MOV.U32 R26, RZ, RZ, RZ ;  /* 0x000000ffff1a7224 */ /* 0x000fe200078e00ff */
[----:B------:R-:W-:Y:S01]  /*1580*/  ISETP.NE.AND.EX P0, PT, RZ, UR5, PT, P0 ;  /* 0x00000005ff007c0c */ /* 0x000fe2000bf05300 */
[----:B------:R-:W-:Y:S02]  /*1590*/  ULDC.64 UR4, c[0x0][0xa18] ;  /* 0x0002860000047ab9 */ /* 0x000fe40000000a00 */
[----:B------:R-:W-:-:S04]  /*15a0*/  ISETP.NE.U32.AND P1, PT, RZ, UR4, PT ;  /* 0x00000004ff007c0c */ /* 0x000fc8000bf25070 */
[----:B------:R-:W-:Y:S01]  /*15b0*/  ISETP.NE.AND.EX P1, PT, RZ, UR5, PT, P1 ;  /* 0x00000005ff007c0c */ /* 0x000fe2000bf25310 */
[----:B------:R-:W-:Y:S02]  /*15c0*/  ULDC.64 UR4, c[0x0][0xa08] ;  /* 0x0002820000047ab9 */ /* 0x000fe40000000a00 */
[----:B------:R-:W-:-:S03]  /*15d0*/  ISETP.NE.U32.AND P3, PT, RZ, UR4, PT ;  /* 0x00000004ff007c0c */ /* 0x000fc6000bf65070 */
[----:B-1--4-:R-:W1:Y:S01]  /*15e0*/  @P0 LDC.64 R4, c[0x0][0xa28] ;  /* 0x00028a00ff040b82 */ /* 0x012e620000000a00 */
[----:B------:R-:W-:Y:S01]  /*15f0*/  ISETP.NE.AND.EX P3, PT, RZ, UR5, PT, P3 ;  /* 0x00000005ff007c0c */ /* 0x000fe2000bf65330 */
[----:B0-----:R-:W-:-:S06]  /*1600*/  IMAD.WIDE R10, R31, 0x4, R6 ;  /* 0x000000041f0a7825 */ /* 0x001fcc00078e0206 */
[----:B------:R-:W0:Y:S01]  /*1610*/  @P1 LDC.64 R8, c[0x0][0xa18] ;  /* 0x00028600ff081b82 */ /* 0x000e220000000a00 */
[----:B------:R-:W-:Y:S02]  /*1620*/  ULDC UR4, c[0x0][0x288] ;  /* 0x0000a20000047ab9 */ /* 0x000fe40000000800 */
[----:B------:R-:W-:Y:S01]  /*1630*/  IMAD.U32 R163, RZ, RZ, UR4 ;  /* 0x00000004ffa37e24 */ /* 0x000fe2000f8e00ff */
[----:B------:R-:W-:Y:S02]  /*1640*/  ULDC.64 UR4, c[0x0][0x418] ;  /* 0x0001060000047ab9 */ /* 0x000fe40000000a00 */
[----:B------:R2:W5:Y:S01]  /*1650*/  @P3 LDG.E R26, desc[UR46][R10.64] ;  /* 0x0000002e0a1a3981 */ /* 0x000562000c1e1900 */
[----:B-1----:R-:W-:-:S05]  /*1660*/  @P0 IMAD.WIDE R4, R31, 0x4, R4 ;  /* 0x000000041f040825 */ /* 0x002fca00078e0204 */
[----:B------:R2:W5:Y:S01]  /*1670*/  @P0 LDG.E R12, desc[UR46][R4.64] ;  /* 0x0000002e040c0981 */ /* 0x000562000c1e1900 */
[----:B0-----:R-:W-:-:S05]  /*1680*/  @P1 IMAD.WIDE R6, R31, 0x4, R8 ;  /* 0x000000041f061825 */ /* 0x001fca00078e0208 */
[----:B------:R2:W5:Y:S01]  /*1690*/  @P1 LDG.E R163, desc[UR46][R6.64] ;  /* 0x0000002e06a31981 */ /* 0x000562000c1e1900 */
[----:B------:R-:W-:Y:S01]  /*16a0*/  UISETP.NE.U32.AND UP0, UPT, UR4, URZ, UPT ;  /* 0x0000003f0400728c */ /* 0x000fe2000bf05070 */
[----:B------:R-:W-:Y:S01]  /*16b0*/  ISETP.NE.U32.AND P2, PT, RZ, UR6, PT ;  /* 0x00000006ff007c0c */ /* 0x000fe2000bf45070 */
[----:B------:R-:W-:Y:S01]  /*16c0*/  ULDC UR6, c[0x0][0x2f0] ;  /* 0x0000bc0000067ab9 */ /* 0x000fe20000000800 */
[----:B------:R-:W-:Y:S01]  /*16d0*/  ULDC UR4, c[0x0][0x424] ;  /* 0x0001090000047ab9 */ /* 0x000fe20000000800 */
[----:B------:R-:W-:Y:S01]  /*16e0*/  UISETP.NE.AND.EX UP0, UPT, UR5, URZ, UPT, UP0 ;  /* 0x0000003f0500728c */ /* 0x000fe2000bf05300 */
[----:B------:R-:W-:-:S03]  /*16f0*/  LOP3.LUT R3, R30, 0xff000000, RZ, 0xc0, !PT ;  /* 0xff0000001e037812 */ /* 0x000fc600078ec0ff */
[----:B------:R-:W-:Y:S01]  /*1700*/  USEL UR4, UR4, 0x1, UP0 ;  /* 0x0000000104047887 */ /* 0x000fe20008000000 */
[----:B------:R-:W-:Y:S01]  /*1710*/  ISETP.NE.AND.EX P2, PT, RZ, UR7, PT, P2 ;  /* 0x00000007ff007c0c */ /* 0x000fe2000bf45320 */
[----:B------:R-:W-:Y:S01]  /*1720*/  ULDC UR7, c[0x0][0x348] ;  /* 0x0000d20000077ab9 */ /* 0x000fe20000000800 */
[C---:B------:R-:W-:Y:S01]  /*1730*/  LOP3.LUT R0, R30.reuse, 0xff0000, RZ, 0xc0, !PT ;  /* 0x00ff00001e007812 */ /* 0x040fe200078ec0ff */
[----:B------:R-:W-:Y:S01]  /*1740*/  UIMAD UR6, UR4, UR6, URZ ;  /* 0x00000006040672a4 */ /* 0x000fe2000f8e023f */
[----:B------:R-:W-:Y:S02]  /*1750*/  SHF.R.U32.HI R3, RZ, 0x8, R3 ;  /* 0x00000008ff037819 */ /* 0x000fe40000011603 */
[----:B------:R-:W-:Y:S02]  /*1760*/  LOP3.LUT R183, R30, 0xffff, RZ, 0xc0, !PT ;  /* 0x0000ffff1eb77812 */ /* 0x000fe400078ec0ff */
[----:B------:R-:W-:Y:S02]  /*1770*/  LEA.HI R186, R0, R3, RZ, 0x10 ;  /* 0x0000000300ba7211 */ /* 0x000fe400078f80ff */
[----:B------:R-:W-:Y:S01]  /*1780*/  MOV R187, R31 ;  /* 0x0000001f00bb7202 */ /* 0x000fe20000000f00 */
[----:B--2---:R-:W-:Y:S06]  /*1790*/  @P1 BRA `(.L_x_1446) ;  /* 0x0000000000241947 */ /* 0x004fec0003800000 */
        /* <DEDUP_REMOVED lines=9> */
.L_x_1446:
[----:B------:R-:W-:Y:S02]  /*1830*/  IMAD.U32 R25, RZ, RZ, UR7 ;  /* 0x00000007ff197e24 */ /* 0x000fe4000f8e00ff */
[----:B------:R-:W-:Y:S01]  /*1840*/  IMAD.U32 R27, RZ, RZ, UR6 ;  /* 0x00000006ff1b7e24 */ /* 0x000fe2000f8e00ff */
[----:B------:R-:W-:Y:S06]  /*1850*/  @!P2 BRA `(.L_x_1447) ;  /* 0x000000000010a947 */ /* 0x000fec0003800000 */
[----:B------:R-:W0:Y:S02]  /*1860*/  LDC.64 R4, c[0x0][0xa20] ;  /* 0x00028800ff047b82 */ /* 0x000e240000000a00 */
[----:B0-----:R-:W-:-:S05]  /*1870*/  IMAD.WIDE R4, R31, 0x4, R4 ;  /* 0x000000041f047825 */ /* 0x001fca00078e0204 */
[----:B------:R0:W5:Y:S01]  /*1880*/  LDG.E R27, desc[UR46][R4.64] ;  /* 0x0000002e041b7981 */ /* 0x000162000c1e1900 */
[----:B------:R-:W-:Y:S05]  /*1890*/  BRA `(.L_x_1448) ;  /* 0x0000000000107947 */ /* 0x000fea0003800000 */
.L_x_1447:
[----:B------:R-:W-:Y:S05]  /*18a0*/  @!P3 BRA `(.L_x_1448) ;  /* 0x00000000000cb947 */ /* 0x000fea0003800000 */
[----:B------:R-:W2:Y:S04]  /*18b0*/  LDG.E R0, desc[UR46][R10.64] ;  /* 0x0000002e0a007981 */ /* 0x000ea8000c1e1900 */
[----:B------:R-:W2:Y:S02]  /*18c0*/  LDG.E R27, desc[UR46][R10.64+0x4] ;  /* 0x0000042e0a1b7981 */ /* 0x000ea4000c1e1900 */
[----:B--2---:R-:W-:-:S07]  /*18d0*/  IMAD.IADD R27, R27, 0x1, -R0 ;  /* 0x000000011b1b7824 */ /* 0x004fce00078e0a00 */
.L_x_1448:
[----:B------:R-:W-:Y:S01]  /*18e0*/  ULDC.64 UR4, c[0x0][0xa10] ;  /* 0x0002840000047ab9 */ /* 0x000fe20000000a00 */
[----:B0-----:R-:W0:Y:S01]  /*18f0*/  LDC R4, c[0x0][0x448] ;  /* 0x00011200ff047b82 */ /* 0x001e220000000800 */
[----:B------:R-:W-:-:S04]  /*1900*/  ISETP.NE.U32.AND P0, PT, RZ, UR4, PT ;  /* 0x00000004ff007c0c */ /* 0x000fc8000bf05070 */
[----:B------:R-:W-:Y:S01]  /*1910*/  ISETP.NE.AND.EX P0, PT, RZ, UR5, PT, P0 ;  /* 0x00000005ff007c0c */ /* 0x000fe2000bf05300 */
[----:B------:R-:W-:Y:S02]  /*1920*/  ULDC.64 UR4, c[0x0][0xa30] ;  /* 0x00028c0000047ab9 */ /* 0x000fe40000000a00 */
[----:B------:R-:W-:-:S04]  /*1930*/  ISETP.NE.U32.AND P1, PT, RZ, UR4, PT ;  /* 0x00000004ff007c0c */ /* 0x000fc8000bf25070 */
[----:B------:R-:W-:-:S06]  /*1940*/  ISETP.NE.AND.EX P1, PT, RZ, UR5, PT, P1 ;  /* 0x00000005ff007c0c */ /* 0x000fcc000bf25310 */
[----:B------:R-:W1:Y:S08]  /*1950*/  @P0 LDC.64 R6, c[0x0][0xa10] ;  /* 0x00028400ff060b82 */ /* 0x000e700000000a00 */
[----:B------:R-:W2:Y:S01]  /*1960*/  @P1 LDC.64 R8, c[0x0][0xa30] ;  /* 0x00028c00ff081b82 */ /* 0x000ea20000000a00 */
[----:B-1----:R-:W-:-:S05]  /*1970*/  @P0 IMAD.WIDE R6, R31, 0x4, R6 ;  /* 0x000000041f060825 */ /* 0x002fca00078e0206 */
[----:B------:R-:W3:Y:S04]  /*1980*/  @P0 LDG.E R0, desc[UR46][R6.64] ;  /* 0x0000002e06000981 */ /* 0x000ee8000c1e1900 */
[----:B------:R-:W3:Y:S01]  /*1990*/  @P0 LDG.E R3, desc[UR46][R6.64+0x4] ;  /* 0x0000042e06030981 */ /* 0x000ee2000c1e1900 */
[----:B-----5:R-:W-:Y:S02]  /*19a0*/  IMAD.MOV.U32 R145, RZ, RZ, R27 ;  /* 0x000000ffff917224 */ /* 0x020fe400078e001b */
[----:B--2---:R-:W-:-:S05]  /*19b0*/  @P1 IMAD.WIDE R8, R31, 0x4, R8 ;  /* 0x000000041f081825 */ /* 0x004fca00078e0208 */
[----:B------:R1:W5:Y:S01]  /*19c0*/  @P1 LDG.E R145, desc[UR46][R8.64] ;  /* 0x0000002e08911981 */ /* 0x000362000c1e1900 */
[----:B0-----:R-:W-:Y:S01]  /*19d0*/  ISETP.NE.AND P1, PT, R4, 0x1, PT ;  /* 0x000000010400780c */ /* 0x001fe20003f25270 */
[----:B------:R-:W-:Y:S01]  /*19e0*/  IMAD.IADD R12, R27, 0x1, -R12 ;  /* 0x000000011b0c7824 */ /* 0x000fe200078e0a0c */
[----:B------:R-:W0:Y:S01]  /*19f0*/  LDC.64 R4, c[0x0][0x9e0] ;  /* 0x00027800ff047b82 */ /* 0x000e220000000a00 */
[----:B------:R-:W-:-:S10]  /*1a00*/  SHF.L.U32 R178, R29, 0x7, RZ ;  /* 0x000000071db27819 */ /* 0x000fd400000006ff */
[----:B------:R-:W2:Y:S08]  /*1a10*/  @P1 LDC R10, c[0x0][0x44c] ;  /* 0x00011300ff0a1b82 */ /* 0x000eb00000000800 */
[----:B------:R-:W4:Y:S01]  /*1a20*/  @P1 LDC R11, c[0x0][0x450] ;  /* 0x00011400ff0b1b82 */ /* 0x000f220000000800 */
[----:B0-----:R-:W-:Y:S01]  /*1a30*/  ISETP.GE.AND P2, PT, R5, 0x1, PT ;  /* 0x000000010500780c */ /* 0x001fe20003f46270 */
[----:B---3--:R-:W-:-:S02]  /*1a40*/  @P0 IMAD.IADD R25, R3, 0x1, -R0 ;  /* 0x0000000103190824 */ /* 0x008fc400078e0a00 */
[----:B------:R-:W-:Y:S02]  /*1a50*/  VIADD R3, R178, 0x7f ;  /* 0x0000007fb2037836 */ /* 0x000fe40000000000 */
[----:B------:R-:W-:Y:S02]  /*1a60*/  IMAD.IADD R164, R12, 0x1, R25 ;  /* 0x000000010ca47824 */ /* 0x000fe400078e0219 */
[----:B--2---:R-:W-:-:S04]  /*1a70*/  @P1 IMAD.HI.U32 R6, R3, R10, RZ ;  /* 0x0000000a03061227 */ /* 0x004fc800078e00ff */
[C---:B------:R-:W-:Y:S01]  /*1a80*/  VIADD R0, R164.reuse, 0x5f ;  /* 0x0000005fa4007836 */ /* 0x040fe20000000000 */
[----:B----4-:R-:W-:Y:S02]  /*1a90*/  @P1 SHF.R.U32.HI R3, RZ, R11, R6 ;  /* 0x0000000bff031219 */ /* 0x010fe40000011606 */
[----:B------:R-:W-:Y:S01]  /*1aa0*/  IADD3 R6, R164, 0x1, -R163 ;  /* 0x00000001a4067810 */ /* 0x000fe20007ffe8a3 */
[----:B------:R-:W-:-:S04]  /*1ab0*/  IMAD.HI R0, R0, 0x2aaaaaab, RZ ;  /* 0x2aaaaaab00007827 */ /* 0x000fc800078e02ff */
[----:B------:R-:W-:Y:S01]  /*1ac0*/  IMAD.IADD R3, R6, 0x1, R3 ;  /* 0x0000000106037824 */ /* 0x000fe200078e0203 */
[----:B------:R-:W-:-:S03]  /*1ad0*/  SHF.R.U32.HI R149, RZ, 0x1f, R0 ;  /* 0x0000001fff957819 */ /* 0x000fc60000011600 */
[----:B------:R-:W-:Y:S01]  /*1ae0*/  IMAD.IADD R4, R3, 0x1, R4 ;  /* 0x0000000103047824 */ /* 0x000fe200078e0204 */
[----:B------:R-:W-:Y:S01]  /*1af0*/  LEA.HI.SX32 R149, R0, R149, 0x1c ;  /* 0x0000009500957211 */ /* 0x000fe200078fe2ff */
[----:B-1----:R-:W-:Y:S06]  /*1b00*/  @!P2 BRA `(.L_x_1449) ;  /* 0x000000000048a947 */ /* 0x002fec0003800000 */
[C---:B------:R-:W-:Y:S01]  /*1b10*/  ISETP.GT.AND P0, PT, R3.reuse, RZ, PT ;  /* 0x000000ff0300720c */ /* 0x040fe20003f04270 */
[----:B------:R-:W-:Y:S01]  /*1b20*/  BSSY B0, `(.L_x_1450) ;  /* 0x000000e000007945 */ /* 0x000fe20003800000 */
[----:B------:R-:W-:-:S11]  /*1b30*/  IADD3 R0, R3, -0x1, RZ ;  /* 0xffffffff03007810 */ /* 0x000fd60007ffe0ff */
        /* <DEDUP_REMOVED lines=8> */
.L_x_1451:
[----:B------:R-:W-:-:S13]  /*1bc0*/  ISETP.NE.AND P0, PT, R5, 0x1, PT ;  /* 0x000000010500780c */ /* 0x000fda0003f05270 */
[----:B------:R-:W0:Y:S02]  /*1bd0*/  @P0 LDC.64 R6, c[0x0][0x9e8] ;  /* 0x00027a00ff060b82 */ /* 0x000e240000000a00 */
[----:B0-----:R-:W-:-:S05]  /*1be0*/  @P0 IMAD.HI.U32 R6, R0, R6, RZ ;  /* 0x0000000600060227 */ /* 0x001fca00078e00ff */
[----:B------:R-:W-:-:S07]  /*1bf0*/  @P0 SHF.R.U32.HI R0, RZ, R7, R6 ;  /* 0x00000007ff000219 */ /* 0x000fce0000011606 */
.L_x_1452:
[----:B------:R-:W-:Y:S05]  /*1c00*/  BSYNC B0 ;  /* 0x0000000000007941 */ /* 0x000fea0003800000 */
.L_x_1450:
[----:B------:R-:W-:-:S05]  /*1c10*/  IMAD R3, R0, R5, R5 ;  /* 0x0000000500037224 */ /* 0x000fca00078e0205 */
[----:B------:R-:W-:-:S07]  /*1c20*/  VIMNMX R4, R4, R3, PT ;  /* 0x0000000304047248 */ /* 0x000fce0003fe0100 */
.L_x_1449:
[----:B------:R-:W0:Y:S01]  /*1c30*/  @P1 LDC R3, c[0x0][0x44c] ;  /* 0x00011300ff031b82 */ /* 0x000e220000000800 */
[----:B------:R-:W-:Y:S01]  /*1c40*/  VIADD R4, R4, 0x5f ;  /* 0x0000005f04047836 */ /* 0x000fe20000000000 */
[----:B------:R-:W-:Y:S01]  /*1c50*/  ULDC UR4, c[0x0][0x9dc] ;  /* 0x0002770000047ab9 */ /* 0x000fe20000000800 */
[----:B------:R-:W-:Y:S02]  /*1c60*/  IMAD.MOV.U32 R7, RZ, RZ, R178 ;  /* 0x000000ffff077224 */ /* 0x000fe400078e00b2 */
[----:B------:R-:W-:-:S03]  /*1c70*/  IMAD.HI R4, R4, 0x2aaaaaab, RZ ;  /* 0x2aaaaaab04047827 */ /* 0x000fc600078e02ff */
[----:B------:R-:W1:Y:S01]  /*1c80*/  @P1 LDC R9, c[0x0][0x450] ;  /* 0x00011400ff091b82 */ /* 0x000e620000000800 */
[----:B------:R-:W-:Y:S02]  /*1c90*/  IMAD.IADD R150, R164, 0x1, -R163 ;  /* 0x00000001a4967824 */ /* 0x000fe400078e0aa3 */
        /* <DEDUP_REMOVED lines=8> */
[----:B------:R-:W-:Y:S01]  /*1d20*/  ISETP.GT.AND P0, PT, R0, -0x1, PT ;  /* 0xffffffff0000780c */ /* 0x000fe20003f04270 */
[----:B------:R-:W-:-:S12]  /*1d30*/  BSSY B0, `(.L_x_1454) ;  /* 0x000000d000007945 */ /* 0x000fd80003800000 */
        /* <DEDUP_REMOVED lines=8> */
.L_x_1455:
[----:B------:R-:W-:-:S13]  /*1dc0*/  ISETP.NE.AND P0, PT, R5, 0x1, PT ;  /* 0x000000010500780c */ /* 0x000fda0003f05270 */
[----:B------:R-:W0:Y:S02]  /*1dd0*/  @P0 LDC.64 R6, c[0x0][0x9e8] ;  /* 0x00027a00ff060b82 */ /* 0x000e240000000a00 */
[----:B0-----:R-:W-:-:S05]  /*1de0*/  @P0 IMAD.HI.U32 R4, R0, R6, RZ ;  /* 0x0000000600040227 */ /* 0x001fca00078e00ff */
[----:B------:R-:W-:-:S07]  /*1df0*/  @P0 SHF.R.U32.HI R0, RZ, R7, R4 ;  /* 0x00000007ff000219 */ /* 0x000fce0000011604 */
.L_x_1456:
[----:B------:R-:W-:Y:S05]  /*1e00*/  BSYNC B0 ;  /* 0x0000000000007941 */ /* 0x000fea0003800000 */
.L_x_1454:
[----:B------:R-:W-:-:S05]  /*1e10*/  IMAD R0, R0, R5, RZ ;  /* 0x0000000500007224 */ /* 0x000fca00078e02ff */
[----:B------:R-:W-:-:S07]  /*1e20*/  VIMNMX R3, R3, R0, !PT ;  /* 0x0000000003037248 */ /* 0x000fce0007fe0100 */
.L_x_1453:
[----:B------:R-:W-:Y:S01]  /*1e30*/  IMAD.HI R3, R3, 0x2aaaaaab, RZ ;  /* 0x2aaaaaab03037827 */ /* 0x000fe200078e02ff */
[----:B------:R-:W-:Y:S01]  /*1e40*/  BSSY B0, `(.L_x_1457) ;  /* 0x0000028000007945 */ /* 0x000fe20003800000 */
[----:B------:R-:W-:Y:S02]  /*1e50*/  LOP3.LUT R190, R186, 0xff, RZ, 0xc0, !PT ;  /* 0x000000ffbabe7812 */ /* 0x000fe400078ec0ff */
[----:B------:R-:W-:Y:S02]  /*1e60*/  SHF.R.U32.HI R186, RZ, 0x10, R186 ;  /* 0x00000010ffba7819 */ /* 0x000fe400000116ba */
[----:B------:R-:W-:-:S04]  /*1e70*/  SHF.R.U32.HI R0, RZ, 0x1f, R3 ;  /* 0x0000001fff007819 */ /* 0x000fc80000011603 */
[----:B------:R-:W-:Y:S02]  /*1e80*/  LEA.HI.SX32 R0, R3, R0, 0x1c ;  /* 0x0000000003007211 */ /* 0x000fe400078fe2ff */
[----:B------:R-:W-:Y:S02]  /*1e90*/  MOV R3, RZ ;  /* 0x000000ff00037202 */ /* 0x000fe40000000f00 */
[----:B------:R-:W-:-:S04]  /*1ea0*/  VIMNMX R9, RZ, R0, !PT ;  /* 0x00000000ff097248 */ /* 0x000fc80007fe0100 */
[----:B------:R-:W-:-:S13]  /*1eb0*/  ISETP.GT.AND P0, PT, R8, R9, PT ;  /* 0x000000090800720c */ /* 0x000fda0003f04270 */
[----:B------:R-:W-:Y:S05]  /*1ec0*/  @!P0 BRA `(.L_x_1458) ;  /* 0x00000000007c8947 */ /* 0x000fea0003800000 */
[----:B------:R-:W-:Y:S01]  /*1ed0*/  ISETP.NE.AND P0, PT, R186, RZ, PT ;  /* 0x000000ffba00720c */ /* 0x000fe20003f05270 */
[----:B------:R-:W-:-:S03]  /*1ee0*/  ULDC UR4, c[0x0][0x9f0] ;  /* 0x00027c0000047ab9 */ /* 0x000fc60000000800 */
[----:B------:R-:W-:-:S04]  /*1ef0*/  SEL R11, R186, UR4, P0 ;  /* 0x00000004ba0b7c07 */ /* 0x000fc80008000000 */
[-C--:B------:R-:W-:Y:S02]  /*1f00*/  IABS R6, R11.reuse ;  /* 0x0000000b00067213 */ /* 0x080fe40000000000 */
[----:B------:R-:W-:Y:S02]  /*1f10*/  IADD3 R0, R11, -0x1, R8 ;  /* 0xffffffff0b007810 */ /* 0x000fe40007ffe008 */
[----:B------:R-:W0:Y:S01]  /*1f20*/  I2F.RP R3, R6 ;  /* 0x0000000600037306 */ /* 0x000e220000209400 */
[----:B------:R-:W-:Y:S02]  /*1f30*/  IABS R13, R11 ;  /* 0x0000000b000d7213 */ /* 0x000fe40000000000 */
[----:B------:R-:W-:-:S05]  /*1f40*/  IMAD.IADD R0, R0, 0x1, -R9 ;  /* 0x0000000100007824 */ /* 0x000fca00078e0a09 */
[----:B------:R-:W-:Y:S02]  /*1f50*/  IABS R10, R0 ;  /* 0x00000000000a7213 */ /* 0x000fe40000000000 */
[----:B------:R-:W-:-:S04]  /*1f60*/  LOP3.LUT R0, R0, R11, RZ, 0x3c, !PT ;  /* 0x0000000b00007212 */ /* 0x000fc800078e3cff */
[----:B------:R-:W-:Y:S01]  /*1f70*/  ISETP.GE.AND P2, PT, R0, RZ, PT ;  /* 0x000000ff0000720c */ /* 0x000fe20003f46270 */
[----:B0-----:R-:W0:Y:S02]  /*1f80*/  MUFU.RCP R3, R3 ;  /* 0x0000000300037308 */ /* 0x001e240000001000 */
[----:B0-----:R-:W-:Y:S02]  /*1f90*/  VIADD R4, R3, 0xffffffe ;  /* 0x0ffffffe03047836 */ /* 0x001fe40000000000 */
[----:B------:R-:W-:-:S04]  /*1fa0*/  IMAD.MOV R3, RZ, RZ, -R13 ;  /* 0x000000ffff037224 */ /* 0x000fc800078e0a0d */
[----:B------:R0:W1:Y:S02]  /*1fb0*/  F2I.FTZ.U32.TRUNC.NTZ R5, R4 ;  /* 0x0000000400057305 */ /* 0x000064000021f000 */
[----:B0-----:R-:W-:Y:S02]  /*1fc0*/  IMAD.MOV.U32 R4, RZ, RZ, RZ ;  /* 0x000000ffff047224 */ /* 0x001fe400078e00ff */
[----:B-1----:R-:W-:-:S04]  /*1fd0*/  IMAD.MOV R7, RZ, RZ, -R5 ;  /* 0x000000ffff077224 */ /* 0x002fc800078e0a05 */
[----:B------:R-:W-:-:S04]  /*1fe0*/  IMAD R7, R7, R6, RZ ;  /* 0x0000000607077224 */ /* 0x000fc800078e02ff */
[----:B------:R-:W-:-:S04]  /*1ff0*/  IMAD.HI.U32 R5, R5, R7, R4 ;  /* 0x0000000705057227 */ /* 0x000fc800078e0004 */
[----:B------:R-:W-:-:S04]  /*2000*/  IMAD.MOV.U32 R4, RZ, RZ, R10 ;  /* 0x000000ffff047224 */ /* 0x000fc800078e000a */
        /* <DEDUP_REMOVED lines=8> */
[----:B------:R-:W-:-:S04]  /*2090*/  IMAD.MOV.U32 R3, RZ, RZ, R5 ;  /* 0x000000ffff037224 */ /* 0x000fc800078e0005 */
[----:B------:R-:W-:Y:S01]  /*20a0*/  @!P2 IMAD.MOV R3, RZ, RZ, -R3 ;  /* 0x000000ffff03a224 */ /* 0x000fe200078e0a03 */
[----:B------:R-:W-:-:S07]  /*20b0*/  @!P1 LOP3.LUT R3, RZ, R11, RZ, 0x33, !PT ;  /* 0x0000000bff039212 */ /* 0x000fce00078e33ff */
.L_x_1458:
[----:B------:R-:W-:Y:S05]  /*20c0*/  BSYNC B0 ;  /* 0x0000000000007941 */ /* 0x000fea0003800000 */
.L_x_1457:
[----:B------:R-:W-:Y:S01]  /*20d0*/  IMAD R0, R190, R3, R9 ;  /* 0x00000003be007224 */ /* 0x000fe200078e0209 */
[----:B------:R-:W-:-:S04]  /*20e0*/  PLOP3.LUT P2, PT, PT, PT, PT, 0x80, 0x0 ;  /* 0x000000000000781c */ /* 0x000fc80003f4f070 */
[C---:B------:R-:W-:Y:S01]  /*20f0*/  VIADDMNMX R3, R0.reuse, R3, R8, PT ;  /* 0x0000000300037246 */ /* 0x040fe20003800108 */
[----:B------:R-:W-:-:S04]  /*2100*/  IMAD R0, R0, 0x60, -R12 ;  /* 0x0000006000007824 */ /* 0x000fc800078e0a0c */
[----:B------:R-:W-:Y:S01]  /*2110*/  IMAD R4, R3, 0x60, -R12 ;  /* 0x0000006003047824 */ /* 0x000fe200078e0a0c */
[----:B------:R-:W-:-:S04]  /*2120*/  VIMNMX R0, RZ, R0, !PT ;  /* 0x00000000ff007248 */ /* 0x000fc80007fe0100 */
[----:B------:R-:W-:Y:S01]  /*2130*/  VIMNMX R3, R4, R25, PT ;  /* 0x0000001904037248 */ /* 0x000fe20003fe0100 */
[----:B------:R-:W-:-:S03]  /*2140*/  IMAD.WIDE.U32 R128, R0, -0x55555555, RZ ;  /* 0xaaaaaaab00807825 */ /* 0x000fc600078e00ff */
[----:B------:R-:W-:Y:S02]  /*2150*/  ISETP.GT.AND P0, PT, R3, R0, PT ;  /* 0x000000000300720c */ /* 0x000fe40003f04270 */
[----:B------:R-:W-:-:S05]  /*2160*/  SHF.R.U32.HI R128, RZ, 0x6, R129 ;  /* 0x00000006ff807819 */ /* 0x000fca0000011681 */
[----:B------:R-:W-:-:S06]  /*2170*/  IMAD.MOV.U32 R24, RZ, RZ, R128 ;  /* 0x000000ffff187224 */ /* 0x000fcc00078e0080 */
[----:B------:R-:W-:-:S04]  /*2180*/  @P0 VIADD R0, R3, 0x5f ;  /* 0x0000005f03000836 */ /* 0x000fc80000000000 */
[----:B------:R-:W-:-:S05]  /*2190*/  @P0 IMAD.HI R0, R0, 0x2aaaaaab, RZ ;  /* 0x2aaaaaab00000827 */ /* 0x000fca00078e02ff */
[----:B------:R-:W-:-:S04]  /*21a0*/  @P0 SHF.R.U32.HI R3, RZ, 0x1f, R0 ;  /* 0x0000001fff030819 */ /* 0x000fc80000011600 */
[----:B------:R-:W-:-:S04]  /*21b0*/  @P0 LEA.HI.SX32 R24, R0, R3, 0x1c ;  /* 0x0000000300180211 */ /* 0x000fc800078fe2ff */
[----:B------:R-:W-:-:S13]  /*21c0*/  ISETP.GT.AND P0, PT, R24, R128, PT ;  /* 0x000000801800720c */ /* 0x000fda0003f04270 */
[----:B------:R-:W-:Y:S05]  /*21d0*/  @!P0 BRA `(.L_x_1459) ;  /* 0x0000008800e48947 */ /* 0x000fea0003800000 */
[----:B------:R-:W-:Y:S01]  /*21e0*/  IADD3 R119, R2, 0x18400, RZ ;  /* 0x0001840002777810 */ /* 0x000fe20007ffe0ff */
[----:B------:R-:W-:Y:S03]  /*21f0*/  BSSY B6, `(.L_x_1460) ;  /* 0x0000013000067945 */ /* 0x000fe60003800000 */
[----:B------:R-:W-:-:S13]  /*2200*/  LOP3.LUT P0, RZ, R119, 0x3ff, RZ, 0xc0, !PT ;  /* 0x000003ff77ff7812 */ /* 0x000fda000780c0ff */
[----:B------:R-:W-:Y:S05]  /*2210*/  @!P0 BRA `(.L_x_1461) ;  /* 0x0000000000408947 */ /* 0x000fea0003800000 */
[----:B------:R-:W-:Y:S01]  /*2220*/  MOV R14, 0x0 ;  /* 0x00000000000e7802 */ /* 0x000fe20000000f00 */
[----:B------:R-:W-:Y:S01]  /*2230*/  ULDC.64 UR4, c[0x4][0xb8] ;  /* 0x01002e0000047ab9 */ /* 0x000fe20000000a00 */
[----:B------:R-:W-:Y:S01]  /*2240*/  ULDC.64 UR6, c[0x4][0x50] ;  /* 0x0100140000067ab9 */ /* 0x000fe20000000a00 */
[----:B------:R-:W-:Y:S01]  /*2250*/  IMAD.U32 R4, RZ, RZ, UR4 ;  /* 0x00000004ff047e24 */ /* 0x000fe2000f8e00ff */
[----:B------:R-:W-:Y:S01]  /*2260*/  MOV R8, 0x70 ;  /* 0x0000007000087802 */ /* 0x000fe20000000f00 */
[----:B------:R-:W-:Y:S01]  /*2270*/  IMAD.U32 R5, RZ, RZ, UR5 ;  /* 0x00000005ff057e24 */ /* 0x000fe2000f8e00ff */
[----:B------:R-:W0:Y:S01]  /*2280*/  LDC.64 R14, c[0x4][R14] ;  /* 0x010000000e0e7b82 */ /* 0x000e220000000a00 */
[----:B------:R-:W-:Y:S01]  /*2290*/  ULDC.64 UR4, c[0x4][0xc0] ;  /* 0x0100300000047ab9 */ /* 0x000fe20000000a00 */
[----:B------:R-:W-:Y:S02]  /*22a0*/  IMAD.U32 R10, RZ, RZ, UR6 ;  /* 0x00000006ff0a7e24 */ /* 0x000fe4000f8e00ff */
[----:B------:R-:W-:-:S02]  /*22b0*/  IMAD.U32 R6, RZ, RZ, UR4 ;  /* 0x00000004ff067e24 */ /* 0x000fc4000f8e00ff */
[----:B------:R-:W-:Y:S02]  /*22c0*/  IMAD.U32 R7, RZ, RZ, UR5 ;  /* 0x00000005ff077e24 */ /* 0x000fe4000f8e00ff */
[----:B------:R-:W-:Y:S02]  /*22d0*/  IMAD.U32 R11, RZ, RZ, UR7 ;  /* 0x00000007ff0b7e24 */ /* 0x000fe4000f8e00ff */
[----:B------:R-:W-:Y:S02]  /*22e0*/  IMAD.MOV.U32 R12, RZ, RZ, 0x1 ;  /* 0x00000001ff0c7424 */ /* 0x000fe400078e00ff */
[----:B------:R-:W-:-:S07]  /*22f0*/  IMAD.MOV.U32 R13, RZ, RZ, RZ ;  /* 0x000000ffff0d7224 */ /* 0x000fce00078e00ff */
[----:B------:R-:W-:-:S07]  /*2300*/  LEPC R20, `(.L_x_1461) ;  /* 0x000000001014794e */ /* 0x000fce0000000000 */
[----:B0----5:R-:W-:Y:S05]  /*2310*/  CALL.ABS.NOINC R14 ;  /* 0x000000000e007343 */ /* 0x021fea0003c00000 */
.L_x_1461:
[----:B------:R-:W-:Y:S05]  /*2320*/  BSYNC B6 ;  /* 0x0000000000067941 */ /* 0x000fea0003800000 */
.L_x_1460:
[----:B------:R-:W-:Y:S01]  /*2330*/  VIADD R118, R2, 0x400 ;  /* 0x0000040002767836 */ /* 0x000fe20000000000 */
[----:B------:R-:W-:Y:S04]  /*2340*/  BSSY B6, `(.L_x_1462) ;  /* 0x0000013000067945 */ /* 0x000fe80003800000 */
[----:B------:R-:W-:-:S13]  /*2350*/  LOP3.LUT P0, RZ, R118, 0x3ff, RZ, 0xc0, !PT ;  /* 0x000003ff76ff7812 */ /* 0x000fda000780c0ff */
[----:B------:R-:W-:Y:S05]  /*2360*/  @!P0 BRA `(.L_x_1463) ;  /* 0x0000000000408947 */ /* 0x000fea0003800000 */
[----:B------:R-:W-:Y:S01]  /*2370*/  MOV R14, 0x0 ;  /* 0x00000000000e7802 */ /* 0x000fe20000000f00 */
[----:B------:R-:W-:Y:S01]  /*2380*/  ULDC.64 UR4, c[0x4][0xb8] ;  /* 0x01002e0000047ab9 */ /* 0x000fe20000000a00 */
[----:B------:R-:W-:Y:S01]  /*2390*/  ULDC.64 UR6, c[0x4][0x48] ;  /* 0x0100120000067ab9 */ /* 0x000fe20000000a00 */
[----:B------:R-:W-:Y:S02]  /*23a0*/  IMAD.U32 R4, RZ, RZ, UR4 ;  /* 0x00000004ff047e24 */ /* 0x000fe4000f8e00ff */
[----:B------:R-:W-:Y:S01]  /*23b0*/  IMAD.U32 R5, RZ, RZ, UR5 ;  /* 0x00000005ff057e24 */ /* 0x000fe2000f8e00ff */
[----:B------:R-:W0:Y:S01]  /*23c0*/  LDC.64 R14, c[0x4][R14] ;  /* 0x010000000e0e7b82 */ /* 0x000e220000000a00 */
[----:B------:R-:W-:Y:S01]  /*23d0*/  ULDC.64 UR4, c[0x4][0xc0] ;  /* 0x0100300000047ab9 */ /* 0x000fe20000000a00 */
[----:B------:R-:W-:Y:S01]  /*23e0*/  IMAD.U32 R10, RZ, RZ, UR6 ;  /* 0x00000006ff0a7e24 */ /* 0x000fe2000f8e00ff */
[----:B------:R-:W-:Y:S01]  /*23f0*/  MOV R7, UR5 ;  /* 0x0000000500077c02 */ /* 0x000fe20008000f00 */
[----:B------:R-:W-:-:S02]  /*2400*/  IMAD.U32 R6, RZ, RZ, UR4 ;  /* 0x00000004ff067e24 */ /* 0x000fc4000f8e00ff */
[----:B------:R-:W-:Y:S02]  /*2410*/  IMAD.U32 R11, RZ, RZ, UR7 ;  /* 0x00000007ff0b7e24 */ /* 0x000fe4000f8e00ff */
[----:B------:R-:W-:Y:S02]  /*2420*/  IMAD.MOV.U32 R8, RZ, RZ, 0x70 ;  /* 0x00000070ff087424 */ /* 0x000fe400078e00ff */
[----:B------:R-:W-:Y:S02]  /*2430*/  IMAD.MOV.U32 R12, RZ, RZ, 0x1 ;  /* 0x00000001ff0c7424 */ /* 0x000fe400078e00ff */
[----:B------:R-:W-:-:S07]  /*2440*/  IMAD.MOV.U32 R13, RZ, RZ, RZ ;  /* 0x000000ffff0d7224 */ /* 0x000fce00078e00ff */
[----:B------:R-:W-:-:S07]  /*2450*/  LEPC R20, `(.L_x_1463) ;  /* 0x000000001014794e */ /* 0x000fce0000000000 */
[----:B0----5:R-:W-:Y:S05]  /*2460*/  CALL.ABS.NOINC R14 ;  /* 0x000000000e007343 */ /* 0x021fea0003c00000 */
.L_x_1463:
[----:B------:R-:W-:Y:S05]  /*2470*/  BSYNC B6 ;  /* 0x0000000000067941 */ /* 0x000fea0003800000 */
.L_x_1462:
[----:B------:R-:W-:Y:S01]  /*2480*/  ULDC.64 UR4, c[0x0][0x9f8] ;  /* 0x00027e0000047ab9 */ /* 0x000fe20000000a00 */
[----:B------:R-:W0:Y:S01]  /*2490*/  LDC.64 R90, c[0x0][0x300] ;  /* 0x0000c000ff5a7b82 */ /* 0x000e220000000a00 */
[----:B------:R-:W-:Y:S01]  /*24a0*/  ISETP.NE.U32.AND P0, PT, RZ, UR4, PT ;  /* 0x00000004ff007c0c */ /* 0x000fe2000bf05070 */
[----:B------:R-:W-:-:S03]  /*24b0*/  ULDC UR6, c[0x0][0x2f4] ;  /* 0x0000bd0000067ab9 */ /* 0x000fc60000000800 */
[----:B------:R-:W-:Y:S01]  /*24c0*/  ISETP.NE.AND.EX P0, PT, RZ, UR5, PT, P0 ;  /* 0x00000005ff007c0c */ /* 0x000fe2000bf05300 */
[----:B------:R-:W-:Y:S01]  /*24d0*/  IMAD.IADD R121, R26, 0x1, R27 ;  /* 0x000000011a797824 */ /* 0x000fe200078e021b */
[----:B------:R-:W-:Y:S01]  /*24e0*/  ISETP.GE.AND P1, PT, R165, UR6, PT ;  /* 0x00000006a5007c0c */ /* 0x000fe2000bf26270 */
[C---:B------:R-:W-:Y:S01]  /*24f0*/  VIADD R104, R18.reuse, 0x60 ;  /* 0x0000006012687836 */ /* 0x040fe20000000000 */
[----:B------:R-:W-:Y:S01]  /*2500*/  SHF.R.S32.HI R19, RZ, 0x1f, R18 ;  /* 0x0000001fff137819 */ /* 0x000fe20000011412 */
[----:B------:R-:W-:Y:S01]  /*2510*/  ULDC.64 UR4, c[0x0][0x330] ;  /* 0x0000cc0000047ab9 */ /* 0x000fe20000000a00 */
[C---:B------:R-:W-:Y:S01]  /*2520*/  IADD3 R3, R18.reuse, 0x80, RZ ;  /* 0x0000008012037810 */ /* 0x040fe20007ffe0ff */
[----:B------:R-:W-:Y:S01]  /*2530*/  VIADD R8, R18, 0xa0 ;  /* 0x000000a012087836 */ /* 0x000fe20000000000 */
[----:B------:R-:W1:Y:S08]  /*2540*/  LDC.64 R96, c[0x0][0x3f8] ;  /* 0x0000fe00ff607b82 */ /* 0x000e700000000a00 */
[----:B------:R-:W2:Y:S01]  /*2550*/  @P0 LDC.64 R4, c[0x0][0x9f8] ;  /* 0x00027e00ff040b82 */ /* 0x000ea20000000a00 */
[----:B------:R-:W-:-:S07]  /*2560*/  SHF.R.S32.HI R147, RZ, 0x1f, R162 ;  /* 0x0000001fff937819 */ /* 0x000fce00000114a2 */
[----:B------:R-:W3:Y:S08]  /*2570*/  LDC R123, c[0x0][0x3f4] ;  /* 0x0000fd00ff7b7b82 */ /* 0x000ef00000000800 */
[----:B------:R-:W4:Y:S01]  /*2580*/  LDC.64 R102, c[0x0][0x408] ;  /* 0x00010200ff667b82 */ /* 0x000f220000000a00 */
[----:B--2---:R-:W-:-:S05]  /*2590*/  @P0 IMAD.WIDE R4, R31, 0x4, R4 ;  /* 0x000000041f040825 */ /* 0x004fca00078e0204 */
[----:B------:R2:W3:Y:S01]  /*25a0*/  @P0 LDG.E R31, desc[UR46][R4.64] ;  /* 0x0000002e041f0981 */ /* 0x0004e2000c1e1900 */
[----:B------:R-:W-:Y:S01]  /*25b0*/  SEL R6, RZ, 0xffffffff, P1 ;  /* 0xffffffffff067807 */ /* 0x000fe20000800000 */
[C---:B------:R-:W-:Y:S01]  /*25c0*/  IMAD.WIDE.U32 R88, R183.reuse, UR4, R18 ;  /* 0x00000004b7587c25 */ /* 0x040fe2000f8e0012 */
[----:B------:R-:W-:Y:S01]  /*25d0*/  ISETP.GE.AND P0, PT, R18, UR6, PT ;  /* 0x0000000612007c0c */ /* 0x000fe2000bf06270 */
[----:B------:R-:W3:Y:S01]  /*25e0*/  S2R R222, SR_TID.X ;  /* 0x0000000000de7919 */ /* 0x000ee20000002100 */
[----:B------:R-:W-:Y:S01]  /*25f0*/  SHF.R.S32.HI R0, RZ, 0x1f, R121 ;  /* 0x0000001fff007819 */ /* 0x000fe20000011479 */
[----:B------:R-:W-:Y:S01]  /*2600*/  IMAD R89, R183, UR5, R89 ;  /* 0x00000005b7597c24 */ /* 0x000fe2000f8e0259 */
[----:B------:R-:W-:Y:S01]  /*2610*/  ISETP.GE.AND P1, PT, R104, UR6, PT ;  /* 0x0000000668007c0c */ /* 0x000fe2000bf26270 */
[----:B------:R-:W-:Y:S01]  /*2620*/  ULDC.64 UR4, c[0x0][0xa08] ;  /* 0x0002820000047ab9 */ /* 0x000fe20000000a00 */
[----:B------:R-:W-:Y:S01]  /*2630*/  ISETP.GE.AND P3, PT, R3, UR6, PT ;  /* 0x0000000603007c0c */ /* 0x000fe2000bf66270 */
[----:B--2---:R-:W-:Y:S01]  /*2640*/  IMAD.SHL.U32 R5, R6, 0x2, RZ ;  /* 0x0000000206057824 */ /* 0x004fe200078e00ff */
[----:B------:R-:W-:Y:S01]  /*2650*/  SEL R4, RZ, 0x1, P0 ;  /* 0x00000001ff047807 */ /* 0x000fe20000000000 */
[----:B0-----:R-:W-:Y:S01]  /*2660*/  IMAD R6, R0, R90, RZ ;  /* 0x0000005a00067224 */ /* 0x001fe200078e02ff */
[----:B------:R-:W-:Y:S01]  /*2670*/  ISETP.GE.AND P0, PT, R166, UR6, PT ;  /* 0x00000006a6007c0c */ /* 0x000fe2000bf06270 */
[----:B-1----:R-:W-:Y:S01]  /*2680*/  IMAD.WIDE.U32 R94, R162, R96, R18 ;  /* 0x00000060a25e7225 */ /* 0x002fe200078e0012 */
[----:B------:R-:W-:-:S02]  /*2690*/  LOP3.LUT R3, R5, 0x2, R4, 0xe2, !PT ;  /* 0x0000000205037812 */ /* 0x000fc400078ee204 */
[----:B------:R-:W-:Y:S01]  /*26a0*/  SEL R7, RZ, 0x8, P1 ;  /* 0x00000008ff077807 */ /* 0x000fe20000800000 */
[C---:B------:R-:W-:Y:S01]  /*26b0*/  IMAD.WIDE.U32 R4, R121.reuse, R90, RZ ;  /* 0x0000005a79047225 */ /* 0x040fe200078e00ff */
[----:B------:R-:W-:Y:S01]  /*26c0*/  ISETP.GE.AND P2, PT, R8, UR6, PT ;  /* 0x0000000608007c0c */ /* 0x000fe2000bf46270 */
[----:B------:R-:W-:Y:S01]  /*26d0*/  ULDC.64 UR6, c[0x0][0x308] ;  /* 0x0000c20000067ab9 */ /* 0x000fe20000000a00 */
[----:B------:R-:W-:Y:S01]  /*26e0*/  SHF.R.S32.HI R161, RZ, 0x1f, R160 ;  /* 0x0000001fffa17819 */ /* 0x000fe200000114a0 */
[----:B------:R-:W-:Y:S01]  /*26f0*/  IMAD R9, R121, R91, R6 ;  /* 0x0000005b79097224 */ /* 0x000fe200078e0206 */
[----:B------:R-:W-:Y:S01]  /*2700*/  SEL R6, RZ, 0x4, P0 ;  /* 0x00000004ff067807 */ /* 0x000fe20000000000 */
[C---:B----4-:R-:W-:Y:S01]  /*2710*/  IMAD.WIDE.U32 R100, R162.reuse, R102, R18 ;  /* 0x00000066a2647225 */ /* 0x050fe200078e0012 */
[----:B------:R-:W-:Y:S02]  /*2720*/  ISETP.NE.U32.AND P0, PT, RZ, UR4, PT ;  /* 0x00000004ff007c0c */ /* 0x000fe4000bf05070 */
[----:B------:R-:W-:Y:S01]  /*2730*/  LOP3.LUT R3, R7, R3, R6, 0xfe, !PT ;  /* 0x0000000307037212 */ /* 0x000fe200078efe06 */
[----:B------:R-:W-:Y:S01]  /*2740*/  IMAD.IADD R5, R5, 0x1, R9 ;  /* 0x0000000105057824 */ /* 0x000fe200078e0209 */
[----:B------:R-:W-:Y:S01]  /*2750*/  SEL R6, RZ, 0x10, P3 ;  /* 0x00000010ff067807 */ /* 0x000fe20001800000 */
[----:B------:R-:W-:Y:S01]  /*2760*/  IMAD.WIDE.U32 R92, R162, R96, R160 ;  /* 0x00000060a25c7225 */ /* 0x000fe200078e00a0 */
[----:B------:R-:W-:Y:S01]  /*2770*/  ISETP.NE.AND.EX P0, PT, RZ, UR5, PT, P0 ;  /* 0x00000005ff007c0c */ /* 0x000fe2000bf05300 */
[----:B------:R-:W-:Y:S01]  /*2780*/  ULDC.64 UR4, c[0x0][0x310] ;  /* 0x0000c40000047ab9 */ /* 0x000fe20000000a00 */
[----:B------:R-:W-:Y:S01]  /*2790*/  LOP3.LUT R11, R3, R6, RZ, 0xfc, !PT ;  /* 0x00000006030b7212 */ /* 0x000fe200078efcff */
[----:B------:R-:W-:Y:S01]  /*27a0*/  IMAD.WIDE.U32 R4, R183, UR6, R4 ;  /* 0x00000006b7047c25 */ /* 0x000fe2000f8e0004 */
[----:B---3--:R-:W-:-:S02]  /*27b0*/  ISETP.GE.AND P1, PT, R165, R123, PT ;  /* 0x0000007ba500720c */ /* 0x008fc40003f26270 */
[----:B------:R-:W-:Y:S01]  /*27c0*/  ISETP.GE.AND P4, PT, R166, R123, PT ;  /* 0x0000007ba600720c */ /* 0x000fe20003f86270 */
[----:B------:R-:W-:Y:S01]  /*27d0*/  IMAD R5, R183, UR7, R5 ;  /* 0x00000007b7057c24 */ /* 0x000fe2000f8e0205 */
[----:B------:R-:W-:Y:S01]  /*27e0*/  SHF.R.U32.HI R20, RZ, 0x3, R173 ;  /* 0x00000003ff147819 */ /* 0x000fe200000116ad */
[----:B------:R-:W-:Y:S01]  /*27f0*/  IMAD R6, R147, R96, RZ ;  /* 0x0000006093067224 */ /* 0x000fe200078e02ff */
[----:B------:R-:W-:Y:S01]  /*2800*/  LOP3.LUT R17, R17, 0xfffffffe, RZ, 0xc0, !PT ;  /* 0xfffffffe11117812 */ /* 0x000fe200078ec0ff */
[----:B------:R-:W-:Y:S01]  /*2810*/  IMAD.WIDE.U32 R98, R162, R102, R160 ;  /* 0x00000066a2627225 */ /* 0x000fe200078e00a0 */
[----:B------:R-:W-:Y:S02]  /*2820*/  LOP3.LUT P3, RZ, R229, 0x4, RZ, 0xc0, !PT ;  /* 0x00000004e5ff7812 */ /* 0x000fe4000786c0ff */
[----:B------:R-:W-:Y:S01]  /*2830*/  SHF.L.U64.HI R106, R102, 0x6, R103 ;  /* 0x00000006666a7819 */ /* 0x000fe20000010267 */
[----:B------:R-:W-:Y:S01]  /*2840*/  IMAD R9, R162, R97, R6 ;  /* 0x00000061a2097224 */ /* 0x000fe200078e0206 */
[----:B------:R-:W-:Y:S01]  /*2850*/  SHF.L.U32 R107, R102, 0x6, RZ ;  /* 0x00000006666b7819 */ /* 0x000fe200000006ff */
[----:B------:R-:W-:Y:S01]  /*2860*/  IMAD.MOV.U32 R129, RZ, RZ, 0x20 ;  /* 0x00000020ff817424 */ /* 0x000fe200078e00ff */
[C---:B------:R-:W-:Y:S01]  /*2870*/  SHF.L.U64.HI R135, R90.reuse, 0x6, R91 ;  /* 0x000000065a877819 */ /* 0x040fe2000001025b */
[----:B------:R-:W-:Y:S01]  /*2880*/  IMAD.IADD R93, R93, 0x1, R9 ;  /* 0x000000015d5d7824 */ /* 0x000fe200078e0209 */
[----:B------:R-:W-:Y:S01]  /*2890*/  IADD3 R95, R9, R95, RZ ;  /* 0x0000005f095f7210 */ /* 0x000fe20007ffe0ff */
[----:B------:R-:W-:Y:S01]  /*28a0*/  IMAD.SHL.U32 R136, R90, 0x40, RZ ;  /* 0x000000405a887824 */ /* 0x000fe200078e00ff */
[----:B------:R-:W-:Y:S01]  /*28b0*/  @P4 LOP3.LUT R17, R17, 0x1, RZ, 0xfc, !PT ;  /* 0x0000000111114812 */ /* 0x000fe200078efcff */
[----:B------:R-:W-:Y:S01]  /*28c0*/  IMAD R133, R97, 0x60, RZ ;  /* 0x0000006061857824 */ /* 0x000fe200078e02ff */
[C---:B------:R-:W-:Y:S01]  /*28d0*/  SHF.L.U64.HI R108, R96.reuse, 0x6, R97 ;  /* 0x00000006606c7819 */ /* 0x040fe20000010261 */
[----:B------:R-:W-:Y:S01]  /*28e0*/  IMAD.SHL.U32 R109, R96, 0x40, RZ ;  /* 0x00000040606d7824 */ /* 0x000fe200078e00ff */
[----:B------:R-:W-:Y:S01]  /*28f0*/  SEL R129, R129, 0xffffffe0, !P3 ;  /* 0xffffffe081817807 */ /* 0x000fe20005800000 */
[----:B-----5:R-:W-:Y:S01]  /*2900*/  IMAD.WIDE.U32 R92, R145, R96, R92 ;  /* 0x00000060915c7225 */ /* 0x020fe200078e005c */
[----:B------:R-:W-:-:S02]  /*2910*/  SHF.R.S32.HI R148, RZ, 0x1f, R189 ;  /* 0x0000001fff947819 */ /* 0x000fc400000114bd */
[----:B------:R-:W-:Y:S01]  /*2920*/  LEA.HI R222, R222, 0x8, RZ, 0x19 ;  /* 0x00000008dede7811 */ /* 0x000fe200078fc8ff */
[----:B------:R-:W-:Y:S01]  /*2930*/  IMAD.WIDE.U32 R94, R145, R96, R94 ;  /* 0x00000060915e7225 */ /* 0x000fe200078e005e */
[----:B------:R-:W-:Y:S02]  /*2940*/  SHF.R.S32.HI R7, RZ, 0x1f, R31 ;  /* 0x0000001fff077819 */ /* 0x000fe4000001141f */
[----:B------:R-:W-:Y:S02]  /*2950*/  SEL R3, R31, RZ, !P0 ;  /* 0x000000ff1f037207 */ /* 0x000fe40004000000 */
[----:B------:R-:W-:-:S03]  /*2960*/  SEL R7, R7, RZ, !P0 ;  /* 0x000000ff07077207 */ /* 0x000fc60004000000 */
[----:B------:R-:W-:-:S04]  /*2970*/  IMAD.WIDE.U32 R86, R3, UR4, R4 ;  /* 0x0000000403567c25 */ /* 0x000fc8000f8e0004 */
[-C--:B------:R-:W-:Y:S02]  /*2980*/  IMAD R4, R147, R90.reuse, RZ ;  /* 0x0000005a93047224 */ /* 0x080fe400078e02ff */
[----:B------:R-:W-:Y:S02]  /*2990*/  IMAD R8, R7, UR4, RZ ;  /* 0x0000000407087c24 */ /* 0x000fe4000f8e02ff */
[C---:B------:R-:W-:Y:S02]  /*29a0*/  IMAD R27, R162.reuse, R91, R4 ;  /* 0x0000005ba21b7224 */ /* 0x040fe400078e0204 */
[----:B------:R-:W-:Y:S01]  /*29b0*/  IMAD R85, R3, UR5, R8 ;  /* 0x0000000503557c24 */ /* 0x000fe2000f8e0208 */
[----:B------:R-:W-:Y:S01]  /*29c0*/  ULDC.64 UR4, c[0x0][0x338] ;  /* 0x0000ce0000047ab9 */ /* 0x000fe20000000a00 */
[----:B------:R-:W-:-:S04]  /*29d0*/  IMAD.WIDE.U32 R4, R162, R90, R18 ;  /* 0x0000005aa2047225 */ /* 0x000fc800078e0012 */
[----:B------:R-:W-:Y:S01]  /*29e0*/  IMAD.IADD R85, R87, 0x1, R85 ;  /* 0x0000000157557824 */ /* 0x000fe200078e0255 */
[----:B------:R-:W-:Y:S01]  /*29f0*/  IADD3 R84, P0, R86, R4, RZ ;  /* 0x0000000456547210 */ /* 0x000fe20007f1e0ff */
[----:B------:R-:W-:Y:S02]  /*2a00*/  IMAD R4, R147, R102, RZ ;  /* 0x0000006693047224 */ /* 0x000fe400078e02ff */
[----:B------:R-:W-:Y:S01]  /*2a10*/  IMAD R6, R7, UR4, RZ ;  /* 0x0000000407067c24 */ /* 0x000fe2000f8e02ff */
[----:B------:R-:W-:Y:S01]  /*2a20*/  IADD3.X R27, R85, R5, R27, P0, !PT ;  /* 0x00000005551b7210 */ /* 0x000fe200007fe41b */
[----:B------:R-:W-:Y:S01]  /*2a30*/  IMAD R9, R162, R103, R4 ;  /* 0x00000067a2097224 */ /* 0x000fe200078e0204 */
[----:B------:R-:W-:Y:S01]  /*2a40*/  ISETP.GE.AND P0, PT, R18, R123, PT ;  /* 0x0000007b1200720c */ /* 0x000fe20003f06270 */
[----:B------:R-:W-:Y:S01]  /*2a50*/  IMAD.WIDE.U32 R88, R3, UR4, R88 ;  /* 0x0000000403587c25 */ /* 0x000fe2000f8e0058 */
[C---:B------:R-:W-:Y:S02]  /*2a60*/  SEL R4, R123.reuse, RZ, P1 ;  /* 0x000000ff7b047207 */ /* 0x040fe40000800000 */
[----:B------:R-:W-:Y:S01]  /*2a70*/  SEL R5, R123, RZ, P0 ;  /* 0x000000ff7b057207 */ /* 0x000fe20000000000 */
[----:B------:R-:W-:Y:S01]  /*2a80*/  IMAD R3, R3, UR5, R6 ;  /* 0x0000000503037c24 */ /* 0x000fe2000f8e0206 */
[----:B------:R-:W-:Y:S01]  /*2a90*/  SEL R7, R123, RZ, P4 ;  /* 0x000000ff7b077207 */ /* 0x000fe20002000000 */
[----:B------:R-:W-:Y:S01]  /*2aa0*/  IMAD.IADD R6, R165, 0x1, R4 ;  /* 0x00000001a5067824 */ /* 0x000fe200078e0204 */
[----:B------:R-:W-:Y:S01]  /*2ab0*/  IADD3 R120, P4, R162, R121, RZ ;  /* 0x00000079a2787210 */ /* 0x000fe20007f9e0ff */
[----:B------:R-:W-:-:S02]  /*2ac0*/  IMAD.IADD R5, R18, 0x1, R5 ;  /* 0x0000000112057824 */ /* 0x000fc400078e0205 */
[----:B------:R-:W-:Y:S01]  /*2ad0*/  IMAD.IADD R12, R166, 0x1, R7 ;  /* 0x00000001a60c7824 */ /* 0x000fe200078e0207 */
[----:B------:R-:W-:Y:S01]  /*2ae0*/  SHF.R.S32.HI R7, RZ, 0x1f, R6 ;  /* 0x0000001fff077819 */ /* 0x000fe20000011406 */
[----:B------:R-:W-:Y:S01]  /*2af0*/  IMAD.IADD R99, R99, 0x1, R9 ;  /* 0x0000000163637824 */ /* 0x000fe200078e0209 */
[----:B------:R-:W-:Y:S01]  /*2b00*/  SHF.R.S32.HI R4, RZ, 0x1f, R5 ;  /* 0x0000001fff047819 */ /* 0x000fe20000011405 */
[----:B------:R-:W-:Y:S01]  /*2b10*/  IMAD.IADD R101, R9, 0x1, R101 ;  /* 0x0000000109657824 */ /* 0x000fe200078e0265 */
[----:B------:R-:W-:Y:S01]  /*2b20*/  SHF.R.S32.HI R13, RZ, 0x1f, R12 ;  /* 0x0000001fff0d7819 */ /* 0x000fe2000001140c */
[----:B------:R-:W-:Y:S01]  /*2b30*/  IMAD.X R121, R0, 0x1, R147, P4 ;  /* 0x0000000100797824 */ /* 0x000fe200020e0693 */
[CC--:B------:R-:W-:Y:S01]  /*2b40*/  LEA.HI R14, R4.reuse, R5.reuse, RZ, 0x3 ;  /* 0x00000005040e7211 */ /* 0x0c0fe200078f18ff */
[----:B------:R-:W-:Y:S01]  /*2b50*/  IMAD.WIDE.U32 R98, R145, R102, R98 ;  /* 0x0000006691627225 */ /* 0x000fe200078e0062 */
[----:B------:R-:W-:Y:S02]  /*2b60*/  LEA.HI R4, R4, R5, RZ, 0x6 ;  /* 0x0000000504047211 */ /* 0x000fe400078f30ff */
[----:B------:R-:W-:Y:S01]  /*2b70*/  LEA.HI R5, R7, R6, RZ, 0x6 ;  /* 0x0000000607057211 */ /* 0x000fe200078f30ff */
[----:B------:R-:W-:Y:S01]  /*2b80*/  IMAD.WIDE.U32 R100, R145, R102, R100 ;  /* 0x0000006691647225 */ /* 0x000fe200078e0064 */
[----:B------:R-:W-:-:S02]  /*2b90*/  SHF.R.S32.HI R4, RZ, 0x6, R4 ;  /* 0x00000006ff047819 */ /* 0x000fc40000011404 */
[----:B------:R-:W-:Y:S01]  /*2ba0*/  SHF.R.S32.HI R8, RZ, 0x6, R5 ;  /* 0x00000006ff087819 */ /* 0x000fe20000011405 */
[----:B------:R-:W-:Y:S01]  /*2bb0*/  IMAD.SHL.U32 R123, R123, 0x2, RZ ;  /* 0x000000027b7b7824 */ /* 0x000fe200078e00ff */
[----:B------:R-:W-:Y:S01]  /*2bc0*/  LOP3.LUT R5, R175, 0x38, R14, 0xf8, !PT ;  /* 0x00000038af057812 */ /* 0x000fe200078ef80e */
[C---:B------:R-:W-:Y:S01]  /*2bd0*/  IMAD R143, R4.reuse, 0x1800, R177 ;  /* 0x00001800048f7824 */ /* 0x040fe200078e02b1 */
[----:B------:R-:W-:Y:S01]  /*2be0*/  LEA.HI R6, R7, R6, RZ, 0x3 ;  /* 0x0000000607067211 */ /* 0x000fe200078f18ff */
[----:B------:R-:W-:Y:S01]  /*2bf0*/  IMAD R141, R4, 0x1800, R179 ;  /* 0x00001800048d7824 */ /* 0x000fe200078e02b3 */
[----:B------:R-:W-:Y:S01]  /*2c00*/  LOP3.LUT R4, R5, R176, RZ, 0x3c, !PT ;  /* 0x000000b005047212 */ /* 0x000fe200078e3cff */
[C---:B------:R-:W-:Y:S01]  /*2c10*/  IMAD R142, R8.reuse, 0x1800, R177 ;  /* 0x00001800088e7824 */ /* 0x040fe200078e02b1 */
[CC--:B------:R-:W-:Y:S01]  /*2c20*/  LEA.HI R28, R13.reuse, R12.reuse, RZ, 0x3 ;  /* 0x0000000c0d1c7211 */ /* 0x0c0fe200078f18ff */
[----:B------:R-:W-:Y:S01]  /*2c30*/  IMAD R139, R8, 0x1800, R179 ;  /* 0x00001800088b7824 */ /* 0x000fe200078e02b3 */
[----:B------:R-:W-:Y:S01]  /*2c40*/  LEA.HI R12, R13, R12, RZ, 0x6 ;  /* 0x0000000c0d0c7211 */ /* 0x000fe200078f30ff */
[----:B------:R-:W-:Y:S01]  /*2c50*/  IMAD.IADD R143, R143, 0x1, R4 ;  /* 0x000000018f8f7824 */ /* 0x000fe200078e0204 */
[----:B------:R-:W-:-:S02]  /*2c60*/  LOP3.LUT R9, R173, 0x38, R14, 0xf8, !PT ;  /* 0x00000038ad097812 */ /* 0x000fc400078ef80e */
[--C-:B------:R-:W-:Y:S02]  /*2c70*/  LOP3.LUT R7, R175, 0x38, R6.reuse, 0xf8, !PT ;  /* 0x00000038af077812 */ /* 0x100fe400078ef806 */
[----:B------:R-:W-:Y:S02]  /*2c80*/  LOP3.LUT R4, R173, 0x38, R6, 0xf8, !PT ;  /* 0x00000038ad047812 */ /* 0x000fe400078ef806 */
[----:B------:R-:W-:Y:S02]  /*2c90*/  SHF.R.S32.HI R12, RZ, 0x6, R12 ;  /* 0x00000006ff0c7819 */ /* 0x000fe4000001140c */
[----:B------:R-:W-:Y:S02]  /*2ca0*/  LOP3.LUT R5, R175, 0x38, R28, 0xf8, !PT ;  /* 0x00000038af057812 */ /* 0x000fe400078ef81c */
[----:B------:R-:W-:Y:S01]  /*2cb0*/  LOP3.LUT R10, R9, R20, RZ, 0x3c, !PT ;  /* 0x00000014090a7212 */ /* 0x000fe200078e3cff */
[C---:B------:R-:W-:Y:S01]  /*2cc0*/  IMAD R140, R12.reuse, 0x1800, R177 ;  /* 0x000018000c8c7824 */ /* 0x040fe200078e02b1 */
[----:B------:R-:W-:Y:S01]  /*2cd0*/  LOP3.LUT R7, R7, R176, RZ, 0x3c, !PT ;  /* 0x000000b007077212 */ /* 0x000fe200078e3cff */
[----:B------:R-:W-:Y:S01]  /*2ce0*/  IMAD R138, R12, 0x1800, R179 ;  /* 0x000018000c8a7824 */ /* 0x000fe200078e02b3 */
[----:B------:R-:W-:-:S02]  /*2cf0*/  LOP3.LUT R4, R4, R20, RZ, 0x3c, !PT ;  /* 0x0000001404047212 */ /* 0x000fc400078e3cff */
[----:B------:R-:W-:Y:S01]  /*2d00*/  SHF.R.S32.HI R9, RZ, 0x1f, R145 ;  /* 0x0000001fff097819 */ /* 0x000fe20000011491 */
[----:B------:R-:W-:Y:S01]  /*2d10*/  IMAD.IADD R142, R142, 0x1, R7 ;  /* 0x000000018e8e7824 */ /* 0x000fe200078e0207 */
[----:B------:R-:W-:Y:S01]  /*2d20*/  LOP3.LUT R5, R5, R176, RZ, 0x3c, !PT ;  /* 0x000000b005057212 */ /* 0x000fe200078e3cff */
[----:B------:R-:W-:Y:S01]  /*2d30*/  IMAD.IADD R139, R139, 0x1, R4 ;  /* 0x000000018b8b7824 */ /* 0x000fe200078e0204 */
[----:B------:R-:W-:Y:S01]  /*2d40*/  LOP3.LUT R7, R173, 0x38, R28, 0xf8, !PT ;  /* 0x00000038ad077812 */ /* 0x000fe200078ef81c */
[----:B------:R-:W-:Y:S01]  /*2d50*/  IMAD R4, R9, R96, RZ ;  /* 0x0000006009047224 */ /* 0x000fe200078e02ff */
[----:B------:R-:W-:Y:S01]  /*2d60*/  SEL R0, RZ, 0x20, P2 ;  /* 0x00000020ff007807 */ /* 0x000fe20001000000 */
[----:B------:R-:W-:Y:S01]  /*2d70*/  IMAD.IADD R140, R140, 0x1, R5 ;  /* 0x000000018c8c7824 */ /* 0x000fe200078e0205 */
[----:B------:R-:W-:Y:S01]  /*2d80*/  LOP3.LUT R5, R175, 0x18, R18, 0xf8, !PT ;  /* 0x00000018af057812 */ /* 0x000fe200078ef812 */
[----:B------:R-:W-:Y:S01]  /*2d90*/  IMAD R21, R145, R97, R4 ;  /* 0x0000006191157224 */ /* 0x000fe200078e0204 */
[----:B------:R-:W-:Y:S01]  /*2da0*/  LOP3.LUT R7, R7, R20, RZ, 0x3c, !PT ;  /* 0x0000001407077212 */ /* 0x000fe200078e3cff */
[----:B------:R-:W-:Y:S01]  /*2db0*/  IMAD R4, R9, R102, RZ ;  /* 0x0000006609047224 */ /* 0x000fe200078e02ff */
[----:B------:R-:W-:Y:S01]  /*2dc0*/  LOP3.LUT R26, R5, R176, RZ, 0x3c, !PT ;  /* 0x000000b0051a7212 */ /* 0x000fe200078e3cff */
[----:B------:R-:W-:Y:S01]  /*2dd0*/  IMAD R9, R103, 0x60, RZ ;  /* 0x0000006067097824 */ /* 0x000fe200078e02ff */
[----:B------:R-:W-:Y:S01]  /*2de0*/  SHF.R.S32.HI R117, RZ, 0x3, R14 ;  /* 0x00000003ff757819 */ /* 0x000fe2000001140e */
[----:B------:R-:W-:Y:S01]  /*2df0*/  IMAD.IADD R138, R138, 0x1, R7 ;  /* 0x000000018a8a7824 */ /* 0x000fe200078e0207 */
[----:B------:R-:W-:Y:S01]  /*2e00*/  LOP3.LUT R14, R14, 0xfffffff8, RZ, 0xc0, !PT ;  /* 0xfffffff80e0e7812 */ /* 0x000fe200078ec0ff */
[----:B------:R-:W-:Y:S01]  /*2e10*/  IMAD R15, R145, R103, R4 ;  /* 0x00000067910f7224 */ /* 0x000fe200078e0204 */
[----:B------:R-:W-:Y:S01]  /*2e20*/  LOP3.LUT R13, R6, 0xfffffff8, RZ, 0xc0, !PT ;  /* 0xfffffff8060d7812 */ /* 0x000fe200078ec0ff */
[----:B------:R-:W-:Y:S01]  /*2e30*/  IMAD R7, R91, 0x60, RZ ;  /* 0x000000605b077824 */ /* 0x000fe200078e02ff */
[----:B------:R-:W-:Y:S01]  /*2e40*/  LOP3.LUT R12, R28, 0xfffffff8, RZ, 0xc0, !PT ;  /* 0xfffffff81c0c7812 */ /* 0x000fe200078ec0ff */
[----:B------:R-:W-:Y:S01]  /*2e50*/  IMAD.WIDE.U32 R102, R102, 0x60, RZ ;  /* 0x0000006066667825 */ /* 0x000fe200078e00ff */
[----:B------:R-:W-:-:S02]  /*2e60*/  LOP3.LUT R0, R11, R0, RZ, 0xfc, !PT ;  /* 0x000000000b007212 */ /* 0x000fc400078efcff */
[----:B------:R-:W-:Y:S01]  /*2e70*/  IADD3 R141, R141, R10, RZ ;  /* 0x0000000a8d8d7210 */ /* 0x000fe20007ffe0ff */
[----:B------:R-:W-:Y:S01]  /*2e80*/  IMAD.WIDE.U32 R90, R90, 0x60, RZ ;  /* 0x000000605a5a7825 */ /* 0x000fe200078e00ff */
[----:B------:R-:W-:Y:S02]  /*2e90*/  IADD3 R134, R103, R9, RZ ;  /* 0x0000000967867210 */ /* 0x000fe40007ffe0ff */
[----:B------:R-:W-:Y:S01]  /*2ea0*/  SHF.R.S32.HI R116, RZ, 0x3, R6 ;  /* 0x00000003ff747819 */ /* 0x000fe20000011406 */
[----:B------:R-:W-:Y:S01]  /*2eb0*/  IMAD.WIDE.U32 R96, R96, 0x60, RZ ;  /* 0x0000006060607825 */ /* 0x000fe200078e00ff */
[----:B------:R-:W-:Y:S02]  /*2ec0*/  SHF.R.S32.HI R113, RZ, 0x3, R28 ;  /* 0x00000003ff717819 */ /* 0x000fe4000001141c */
[----:B------:R-:W-:Y:S01]  /*2ed0*/  LOP3.LUT R11, R11, 0x1, RZ, 0xc0, !PT ;  /* 0x000000010b0b7812 */ /* 0x000fe200078ec0ff */
[----:B------:R-:W-:Y:S01]  /*2ee0*/  IMAD.IADD R26, R177, 0x1, R26 ;  /* 0x00000001b11a7824 */ /* 0x000fe200078e021a */
[----:B------:R-:W-:Y:S01]  /*2ef0*/  SHF.R.S32.HI R112, RZ, 0x1f, R14 ;  /* 0x0000001fff707819 */ /* 0x000fe2000001140e */
[----:B------:R-:W-:Y:S01]  /*2f00*/  IMAD.IADD R132, R91, 0x1, R7 ;  /* 0x000000015b847824 */ /* 0x000fe200078e0207 */
[----:B------:R-:W-:Y:S01]  /*2f10*/  SHF.R.S32.HI R111, RZ, 0x1f, R13 ;  /* 0x0000001fff6f7819 */ /* 0x000fe2000001140d */
[----:B------:R-:W-:Y:S01]  /*2f20*/  IMAD.IADD R105, R93, 0x1, R21 ;  /* 0x000000015d697824 */ /* 0x000fe200078e0215 */
[----:B------:R-:W-:Y:S01]  /*2f30*/  SHF.R.S32.HI R110, RZ, 0x1f, R12 ;  /* 0x0000001fff6e7819 */ /* 0x000fe2000001140c */
[----:B------:R-:W-:Y:S01]  /*2f40*/  IMAD.IADD R20, R99, 0x1, R15 ;  /* 0x0000000163147824 */ /* 0x000fe200078e020f */
[C---:B------:R-:W-:Y:S01]  /*2f50*/  LOP3.LUT R10, R0.reuse, 0x2, RZ, 0xc0, !PT ;  /* 0x00000002000a7812 */ /* 0x040fe200078ec0ff */
[----:B------:R-:W-:Y:S01]  /*2f60*/  IMAD.IADD R133, R97, 0x1, R133 ;  /* 0x0000000161857824 */ /* 0x000fe200078e0285 */
[C---:B------:R-:W-:Y:S01]  /*2f70*/  LOP3.LUT R9, R0.reuse, 0x4, RZ, 0xc0, !PT ;  /* 0x0000000400097812 */ /* 0x040fe200078ec0ff */
[----:B------:R-:W-:Y:S01]  /*2f80*/  IMAD.IADD R137, R129, 0x1, R26 ;  /* 0x0000000181897824 */ /* 0x000fe200078e021a */
[C---:B------:R-:W-:Y:S01]  /*2f90*/  LOP3.LUT R8, R0.reuse, 0x8, RZ, 0xc0, !PT ;  /* 0x0000000800087812 */ /* 0x040fe200078ec0ff */
[----:B------:R-:W-:Y:S01]  /*2fa0*/  IMAD.IADD R21, R21, 0x1, R95 ;  /* 0x0000000115157824 */ /* 0x000fe200078e025f */
[C---:B------:R-:W-:Y:S01]  /*2fb0*/  LOP3.LUT R7, R0.reuse, 0x10, RZ, 0xc0, !PT ;  /* 0x0000001000077812 */ /* 0x040fe200078ec0ff */
[----:B------:R-:W-:Y:S01]  /*2fc0*/  IMAD.IADD R15, R15, 0x1, R101 ;  /* 0x000000010f0f7824 */ /* 0x000fe200078e0265 */
[----:B------:R-:W-:Y:S01]  /*2fd0*/  LOP3.LUT R6, R0, 0x20, RZ, 0xc0, !PT ;  /* 0x0000002000067812 */ /* 0x000fe200078ec0ff */
[----:B------:R-:W-:-:S07]  /*2fe0*/  IMAD.IADD R5, R89, 0x1, R3 ;  /* 0x0000000159057824 */ /* 0x000fce00078e0203 */
.L_x_1563:
[----:B0-----:R-:W0:Y:S01]  /*2ff0*/  LDC.64 R114, c[0x0][0x2e8] ;  /* 0x0000ba00ff727b82 */ /* 0x001e220000000a00 */
[----:B--2---:R-:W-:Y:S01]  /*3000*/  IADD3 R31, R24, -0x1, RZ ;  /* 0xffffffff181f7810 */ /* 0x004fe20007ffe0ff */
[----:B------:R-:W-:Y:S01]  /*3010*/  IMAD R38, R16, 0x4800, R137 ;  /* 0x0000480010267824 */ /* 0x000fe200078e0289 */
[----:B------:R-:W-:Y:S05]  /*3020*/  YIELD ;  /* 0x0000000000007946 */ /* 0x000fea0003800000 */
[----:B-1----:R-:W1:Y:S01]  /*3030*/  LDC R122, c[0x0][0x3f4] ;  /* 0x0000fd00ff7a7b82 */ /* 0x002e620000000800 */
[----:B------:R-:W-:Y:S01]  /*3040*/  SHF.R.S32.HI R28, RZ, 0x1f, R31 ;  /* 0x0000001fff1c7819 */ /* 0x000fe2000001141f */
[-C--:B------:R-:W-:Y:S01]  /*3050*/  IMAD R3, R132, R31.reuse, RZ ;  /* 0x0000001f84037224 */ /* 0x080fe200078e02ff */
[----:B------:R-:W-:Y:S01]  /*3060*/  LOP3.LUT R17, R17, 0xfffffffd, RZ, 0xc0, !PT ;  /* 0xfffffffd11117812 */ /* 0x000fe200078ec0ff */
[----:B------:R-:W-:Y:S01]  /*3070*/  IMAD.WIDE.U32 R124, R90, R31, RZ ;  /* 0x0000001f5a7c7225 */ /* 0x000fe200078e00ff */
[----:B------:R-:W-:Y:S03]  /*3080*/  BSSY B0, `(.L_x_1464) ;  /* 0x000076c000007945 */ /* 0x000fe60003800000 */
[----:B------:R-:W-:Y:S01]  /*3090*/  IMAD R3, R28, R90, R3 ;  /* 0x0000005a1c037224 */ /* 0x000fe200078e0203 */
[-C--:B------:R-:W-:Y:S01]  /*30a0*/  IADD3 R4, P5, R84, R124.reuse, RZ ;  /* 0x0000007c54047210 */ /* 0x080fe20007fbe0ff */
[----:B------:R-:W-:Y:S01]  /*30b0*/  IMAD R38, R38, 0x2, R119 ;  /* 0x0000000226267824 */ /* 0x000fe200078e0277 */
[----:B------:R-:W-:Y:S01]  /*30c0*/  IADD3 R0, P3, P4, R84, R124, R136 ;  /* 0x0000007c54007210 */ /* 0x000fe20007c7e088 */
[----:B------:R-:W-:-:S04]  /*30d0*/  IMAD.IADD R80, R125, 0x1, R3 ;  /* 0x000000017d507824 */ /* 0x000fc800078e0203 */
[----:B------:R-:W-:Y:S01]  /*30e0*/  IMAD.X R24, R80, 0x1, R27, P5 ;  /* 0x0000000150187824 */ /* 0x000fe200028e061b */
[C---:B0-----:R-:W-:Y:S02]  /*30f0*/  LEA R40, P2, R4.reuse, R114, 0x1 ;  /* 0x0000007204287211 */ /* 0x041fe400078408ff */
[----:B------:R-:W-:Y:S02]  /*3100*/  IADD3.X R3, R27, R80, R135, P3, P4 ;  /* 0x000000501b037210 */ /* 0x000fe40001fe8487 */
[----:B------:R-:W-:Y:S01]  /*3110*/  LEA.HI.X R41, R4, R115, R24, 0x1, P2 ;  /* 0x0000007304297211 */ /* 0x000fe200010f0c18 */
[----:B------:R-:W-:Y:S01]  /*3120*/  IMAD.MOV.U32 R24, RZ, RZ, R31 ;  /* 0x000000ffff187224 */ /* 0x000fe200078e001f */
[----:B------:R-:W-:Y:S02]  /*3130*/  ISETP.GT.AND P3, PT, R31, R128, PT ;  /* 0x000000801f00720c */ /* 0x000fe40003f64270 */
[----:B-1----:R-:W-:Y:S02]  /*3140*/  ISETP.GE.AND P2, PT, R122, 0x1, PT ;  /* 0x000000017a00780c */ /* 0x002fe40003f46270 */
[----:B------:R-:W-:-:S04]  /*3150*/  LEA R36, P5, R0, R114, 0x1 ;  /* 0x0000007200247211 */ /* 0x000fc800078a08ff */
[----:B------:R-:W-:Y:S01]  /*3160*/  LEA.HI.X R37, R0, R115, R3, 0x1, P5 ;  /* 0x0000007300257211 */ /* 0x000fe200028f0c03 */
[----:B------:R-:W-:-:S04]  /*3170*/  IMAD R0, R16, 0x4800, R26 ;  /* 0x0000480010007824 */ /* 0x000fc800078e021a */
[----:B------:R-:W-:Y:S01]  /*3180*/  @P3 LOP3.LUT R17, R17, 0x2, RZ, 0xfc, !PT ;  /* 0x0000000211113812 */ /* 0x000fe200078efcff */
[----:B------:R-:W-:Y:S01]  /*3190*/  IMAD R39, R0, 0x2, R119 ;  /* 0x0000000200277824 */ /* 0x000fe200078e0277 */
[----:B------:R-:W-:Y:S06]  /*31a0*/  @!P2 BRA `(.L_x_1465) ;  /* 0x000000700084a947 */ /* 0x000fec0003800000 */
[----:B------:R-:W-:Y:S01]  /*31b0*/  ULDC.U8 UR4, c[0x0][0x410] ;  /* 0x0001040000047ab9 */ /* 0x000fe20000000000 */
[-C--:B------:R-:W-:Y:S01]  /*31c0*/  IMAD R3, R133, R31.reuse, RZ ;  /* 0x0000001f85037224 */ /* 0x080fe200078e02ff */
[----:B------:R-:W-:Y:S01]  /*31d0*/  ISETP.NE.AND P2, PT, RZ, UR4, PT ;  /* 0x00000004ff007c0c */ /* 0x000fe2000bf45270 */
[-C--:B------:R-:W-:Y:S02]  /*31e0*/  IMAD R29, R134, R31.reuse, RZ ;  /* 0x0000001f861d7224 */ /* 0x080fe400078e02ff */
[C---:B------:R-:W-:Y:S02]  /*31f0*/  IMAD R3, R28.reuse, R96, R3 ;  /* 0x000000601c037224 */ /* 0x040fe400078e0203 */
[----:B------:R-:W-:Y:S02]  /*3200*/  IMAD R29, R28, R102, R29 ;  /* 0x000000661c1d7224 */ /* 0x000fe400078e021d */
[----:B------:R-:W-:Y:S02]  /*3210*/  IMAD R4, R24, -0x60, R25 ;  /* 0xffffffa018047824 */ /* 0x000fe400078e0219 */
[----:B------:R-:W-:-:S03]  /*3220*/  IMAD.WIDE.U32 R78, R96, R31, RZ ;  /* 0x0000001f604e7225 */ /* 0x000fc600078e00ff */
[----:B------:R-:W-:Y:S01]  /*3230*/  VIMNMX R4, R4, 0x60, PT ;  /* 0x0000006004047848 */ /* 0x000fe20003fe0100 */
[----:B------:R-:W-:-:S04]  /*3240*/  IMAD.WIDE.U32 R76, R102, R31, RZ ;  /* 0x0000001f664c7225 */ /* 0x000fc800078e00ff */
[----:B------:R-:W-:Y:S01]  /*3250*/  IMAD.IADD R0, R79, 0x1, R3 ;  /* 0x000000014f007824 */ /* 0x000fe200078e0203 */
[----:B------:R-:W-:Y:S01]  /*3260*/  IADD3 R3, R77, R29, RZ ;  /* 0x0000001d4d037210 */ /* 0x000fe20007ffe0ff */
        /* <DEDUP_REMOVED lines=19> */
[----:B------:R-:W-:Y:S01]  /*33a0*/  IADD3 R31, P2, R98, R76, RZ ;  /* 0x0000004c621f7210 */ /* 0x000fe20007f5e0ff */
[----:B------:R-:W-:Y:S01]  /*33b0*/  ULDC.64 UR6, c[0x0][0x400] ;  /* 0x0001000000067ab9 */ /* 0x000fe20000000a00 */
[----:B------:R-:W-:Y:S01]  /*33c0*/  CS2R R124, SRZ ;  /* 0x00000000007c7805 */ /* 0x000fe2000001ff00 */
[----:B------:R-:W-:Y:S01]  /*33d0*/  IMAD.X R30, R0, 0x1, R105, P4 ;  /* 0x00000001001e7824 */ /* 0x000fe200020e0669 */
[----:B------:R-:W-:Y:S01]  /*33e0*/  LEA R28, P4, R29, UR4, 0x1 ;  /* 0x000000041d1c7c11 */ /* 0x000fe2000f8808ff */
[----:B------:R-:W-:Y:S01]  /*33f0*/  IMAD.X R34, R3, 0x1, R20, P2 ;  /* 0x0000000103227824 */ /* 0x000fe200010e0614 */
[----:B------:R-:W-:Y:S02]  /*3400*/  ISETP.GE.AND P2, PT, R160, R122, PT ;  /* 0x0000007aa000720c */ /* 0x000fe40003f46270 */
[----:B------:R-:W-:-:S02]  /*3410*/  CS2R R82, SRZ ;  /* 0x0000000000527805 */ /* 0x000fc4000001ff00 */
[----:B------:R-:W-:Y:S02]  /*3420*/  LEA.HI.X R29, R29, UR5, R30, 0x1, P4 ;  /* 0x000000051d1d7c11 */ /* 0x000fe4000a0f0c1e */
[----:B------:R-:W-:Y:S02]  /*3430*/  CS2R R126, SRZ ;  /* 0x00000000007e7805 */ /* 0x000fe4000001ff00 */
[C---:B------:R-:W-:Y:S02]  /*3440*/  LEA R30, P4, R31.reuse, UR6, 0x1 ;  /* 0x000000061f1e7c11 */ /* 0x040fe4000f8808ff */
[----:B------:R-:W-:Y:S02]  /*3450*/  CS2R R114, SRZ ;  /* 0x0000000000727805 */ /* 0x000fe4000001ff00 */
[----:B------:R-:W-:Y:S02]  /*3460*/  LEA.HI.X R31, R31, UR7, R34, 0x1, P4 ;  /* 0x000000071f1f7c11 */ /* 0x000fe4000a0f0c22 */
[-C--:B------:R-:W-:Y:S01]  /*3470*/  ISETP.GE.AND P4, PT, R171, R122.reuse, PT ;  /* 0x0000007aab00720c */ /* 0x080fe20003f86270 */
[----:B------:R0:W5:Y:S04]  /*3480*/  @!P2 LDG.E.64 R124, desc[UR46][R28.64] ;  /* 0x0000002e1c7ca981 */ /* 0x000168000c1e1b00 */
[----:B------:R0:W5:Y:S01]  /*3490*/  @!P2 LDG.E.64 R126, desc[UR46][R30.64] ;  /* 0x0000002e1e7ea981 */ /* 0x000162000c1e1b00 */
[----:B------:R-:W-:-:S07]  /*34a0*/  ISETP.GE.AND P2, PT, R169, R122, PT ;  /* 0x0000007aa900720c */ /* 0x000fce0003f46270 */
[----:B------:R0:W5:Y:S04]  /*34b0*/  @!P4 LDG.E.64 R82, desc[UR46][R28.64+0x20] ;  /* 0x0000202e1c52c981 */ /* 0x000168000c1e1b00 */
[----:B------:R0:W5:Y:S01]  /*34c0*/  @!P4 LDG.E.64 R114, desc[UR46][R30.64+0x20] ;  /* 0x0000202e1e72c981 */ /* 0x000162000c1e1b00 */
[----:B------:R-:W-:Y:S02]  /*34d0*/  ISETP.GE.AND P4, PT, R170, R122, PT ;  /* 0x0000007aaa00720c */ /* 0x000fe40003f86270 */
[----:B------:R-:W-:Y:S02]  /*34e0*/  CS2R R74, SRZ ;  /* 0x00000000004a7805 */ /* 0x000fe4000001ff00 */
[----:B------:R-:W-:Y:S02]  /*34f0*/  CS2R R80, SRZ ;  /* 0x0000000000507805 */ /* 0x000fe4000001ff00 */
[----:B------:R-:W-:-:S02]  /*3500*/  CS2R R70, SRZ ;  /* 0x0000000000467805 */ /* 0x000fc4000001ff00 */
[----:B------:R-:W-:Y:S01]  /*3510*/  CS2R R72, SRZ ;  /* 0x0000000000487805 */ /* 0x000fe2000001ff00 */
[----:B------:R0:W5:Y:S04]  /*3520*/  @!P2 LDG.E.64 R74, desc[UR46][R28.64+0x40] ;  /* 0x0000402e1c4aa981 */ /* 0x000168000c1e1b00 */
[----:B------:R0:W5:Y:S01]  /*3530*/  @!P2 LDG.E.64 R80, desc[UR46][R30.64+0x40] ;  /* 0x0000402e1e50a981 */ /* 0x000162000c1e1b00 */
[----:B------:R-:W-:-:S03]  /*3540*/  ISETP.GE.AND P2, PT, R168, R122, PT ;  /* 0x0000007aa800720c */ /* 0x000fc60003f46270 */
        /* <DEDUP_REMOVED lines=8> */
[----:B------:R0:W5:Y:S04]  /*35d0*/  @!P2 LDG.E.64 R68, desc[UR46][R30.64+0x80] ;  /* 0x0000802e1e44a981 */ /* 0x000168000c1e1b00 */
[----:B------:R0:W5:Y:S04]  /*35e0*/  @!P4 LDG.E.64 R62, desc[UR46][R28.64+0xa0] ;  /* 0x0000a02e1c3ec981 */ /* 0x000168000c1e1b00 */
[----:B------:R0:W5:Y:S02]  /*35f0*/  @!P4 LDG.E.64 R64, desc[UR46][R30.64+0xa0] ;  /* 0x0000a02e1e40c981 */ /* 0x000164000c1e1b00 */
.L_x_1468:
[----:B------:R-:W-:Y:S05]  /*3600*/  BSYNC B1 ;  /* 0x0000000000017941 */ /* 0x000fea0003800000 */
.L_x_1467:
        /* <DEDUP_REMOVED lines=16> */
[----:B------:R-:W-:Y:S01]  /*3710*/  ULDC.64 UR6, c[0x0][0x400] ;  /* 0x0001000000067ab9 */ /* 0x000fe20000000a00 */
[----:B------:R-:W-:Y:S02]  /*3720*/  CS2R R58, SRZ ;  /* 0x00000000003a7805 */ /* 0x000fe4000001ff00 */
[----:B0-----:R-:W-:Y:S02]  /*3730*/  IADD3.X R29, R105, R0, R108, P2, P5 ;  /* 0x00000000691d7210 */ /* 0x001fe400017ea46c */
[----:B------:R-:W-:Y:S02]  /*3740*/  CS2R R60, SRZ ;  /* 0x00000000003c7805 */ /* 0x000fe4000001ff00 */
[----:B------:R-:W-:-:S04]  /*3750*/  IADD3 R76, P2, P5, R98, R76, R107 ;  /* 0x0000004c624c7210 */ /* 0x000fc80007d5e06b */
[----:B------:R-:W-:Y:S02]  /*3760*/  IADD3.X R3, R20, R3, R106, P2, P5 ;  /* 0x0000000314037210 */ /* 0x000fe400017ea46a */
[----:B------:R-:W-:-:S04]  /*3770*/  LEA R28, P2, R78, UR4, 0x1 ;  /* 0x000000044e1c7c11 */ /* 0x000fc8000f8408ff */
[----:B------:R-:W-:Y:S02]  /*3780*/  LEA.HI.X R29, R78, UR5, R29, 0x1, P2 ;  /* 0x000000054e1d7c11 */ /* 0x000fe400090f0c1d */
        /* <DEDUP_REMOVED lines=30> */
.L_x_1470:
[----:B------:R-:W-:Y:S05]  /*3970*/  BSYNC B1 ;  /* 0x0000000000017941 */ /* 0x000fea0003800000 */
.L_x_1469:
[----:B------:R-:W2:Y:S01]  /*3980*/  LDL R0, [R1+0x3c] ;  /* 0x00003c0001007983 */ /* 0x000ea20000100800 */
[----:B-----5:R-:W-:Y:S02]  /*3990*/  IMAD.MOV.U32 R3, RZ, RZ, R62 ;  /* 0x000000ffff037224 */ /* 0x020fe400078e003e */
[----:B01----:R-:W-:Y:S02]  /*39a0*/  IMAD.MOV.U32 R29, RZ, RZ, R66 ;  /* 0x000000ffff1d7224 */ /* 0x003fe400078e0042 */
[----:B------:R-:W-:Y:S01]  /*39b0*/  IMAD.MOV.U32 R28, RZ, RZ, R67 ;  /* 0x000000ffff1c7224 */ /* 0x000fe200078e0043 */
[----:B------:R-:W-:Y:S02]  /*39c0*/  PRMT R156, R156, 0x5410, R3 ;  /* 0x000054109c9c7816 */ /* 0x000fe40000000003 */
[----:B------:R-:W-:Y:S02]  /*39d0*/  MOV R3, R70 ;  /* 0x0000004600037202 */ /* 0x000fe40000000f00 */
[----:B------:R-:W-:Y:S01]  /*39e0*/  PRMT R159, R28, 0x5410, R29 ;  /* 0x000054101c9f7816 */ /* 0x000fe2000000001d */
[----:B------:R-:W-:Y:S01]  /*39f0*/  IMAD.MOV.U32 R28, RZ, RZ, R82 ;  /* 0x000000ffff1c7224 */ /* 0x000fe200078e0052 */
[----:B------:R-:W-:Y:S01]  /*3a00*/  PRMT R210, R3, 0x7610, R210 ;  /* 0x0000761003d27816 */ /* 0x000fe200000000d2 */
[----:B------:R-:W-:-:S02]  /*3a10*/  IMAD.MOV.U32 R3, RZ, RZ, R75 ;  /* 0x000000ffff037224 */ /* 0x000fc400078e004b */
[----:B------:R-:W-:-:S05]  /*3a20*/  IMAD.MOV.U32 R29, RZ, RZ, R83 ;  /* 0x000000ffff1d7224 */ /* 0x000fca00078e0053 */
[----:B------:R-:W-:Y:S02]  /*3a30*/  PRMT R212, R28, 0x5410, R29 ;  /* 0x000054101cd47816 */ /* 0x000fe4000000001d */
[----:B--2---:R-:W-:Y:S01]  /*3a40*/  R2UR UR4, R0 ;  /* 0x00000000000472ca */ /* 0x004fe200000e0000 */
[----:B------:R-:W-:-:S05]  /*3a50*/  IMAD.MOV.U32 R0, RZ, RZ, R63 ;  /* 0x000000ffff007224 */ /* 0x000fca00078e003f */
[----:B------:R-:W-:Y:S01]  /*3a60*/  PRMT R157, R0, 0x7610, R157 ;  /* 0x00007610009d7816 */ /* 0x000fe2000000009d */
[----:B------:R-:W-:-:S05]  /*3a70*/  IMAD.MOV.U32 R0, RZ, RZ, R71 ;  /* 0x000000ffff007224 */ /* 0x000fca00078e0047 */
[----:B------:R-:W-:Y:S01]  /*3a80*/  PRMT R207, R0, 0x7610, R207 ;  /* 0x0000761000cf7816 */ /* 0x000fe200000000cf */
[----:B------:R-:W-:Y:S01]  /*3a90*/  IMAD.MOV.U32 R0, RZ, RZ, R74 ;  /* 0x000000ffff007224 */ /* 0x000fe200078e004a */
[----:B------:R-:W-:-:S04]  /*3aa0*/  UISETP.NE.AND UP0, UPT, UR4, 0x3, UPT ;  /* 0x000000030400788c */ /* 0x000fc8000bf05270 */
[----:B------:R-:W-:Y:S01]  /*3ab0*/  PRMT R211, R0, 0x5410, R3 ;  /* 0x0000541000d37816 */ /* 0x000fe20000000003 */
[----:B------:R-:W-:Y:S01]  /*3ac0*/  IMAD.MOV.U32 R0, RZ, RZ, R124 ;  /* 0x000000ffff007224 */ /* 0x000fe200078e007c */
[----:B------:R-:W-:Y:S02]  /*3ad0*/  MOV R3, R125 ;  /* 0x0000007d00037202 */ /* 0x000fe40000000f00 */
[----:B------:R-:W-:Y:S02]  /*3ae0*/  PLOP3.LUT P2, PT, PT, PT, UP0, 0x80, 0x0 ;  /* 0x000000000000781c */ /* 0x000fe40003f4f008 */
[----:B------:R-:W-:Y:S01]  /*3af0*/  PRMT R152, R0, 0x5410, R3 ;  /* 0x0000541000987816 */ /* 0x000fe20000000003 */
[----:B------:R-:W-:Y:S02]  /*3b00*/  IMAD.MOV.U32 R3, RZ, RZ, R64 ;  /* 0x000000ffff037224 */ /* 0x000fe400078e0040 */
[----:B------:R-:W-:-:S03]  /*3b10*/  IMAD.MOV.U32 R0, RZ, RZ, R65 ;  /* 0x000000ffff007224 */ /* 0x000fc600078e0041 */
[----:B------:R-:W-:Y:S01]  /*3b20*/  PRMT R157, R157, 0x5410, R3 ;  /* 0x000054109d9d7816 */ /* 0x000fe20000000003 */
[----:B------:R-:W-:Y:S01]  /*3b30*/  IMAD.MOV.U32 R3, RZ, RZ, R68 ;  /* 0x000000ffff037224 */ /* 0x000fe200078e0044 */
[----:B------:R-:W-:Y:S01]  /*3b40*/  PRMT R158, R0, 0x7610, R158 ;  /* 0x00007610009e7816 */ /* 0x000fe2000000009e */
[----:B------:R-:W-:-:S05]  /*3b50*/  IMAD.MOV.U32 R0, RZ, RZ, R69 ;  /* 0x000000ffff007224 */ /* 0x000fca00078e0045 */
        /* <DEDUP_REMOVED lines=11> */
[----:B------:R-:W-:Y:S02]  /*3c10*/  IMAD.MOV.U32 R0, RZ, RZ, R126 ;  /* 0x000000ffff007224 */ /* 0x000fe400078e007e */
[----:B------:R-:W-:-:S05]  /*3c20*/  IMAD.MOV.U32 R3, RZ, RZ, R127 ;  /* 0x000000ffff037224 */ /* 0x000fca00078e007f */
[----:B------:R-:W-:Y:S01]  /*3c30*/  PRMT R215, R0, 0x5410, R3 ;  /* 0x0000541000d77816 */ /* 0x000fe20000000003 */
[----:B------:R-:W-:Y:S01]  /*3c40*/  IMAD.MOV.U32 R3, RZ, RZ, R32 ;  /* 0x000000ffff037224 */ /* 0x000fe200078e0020 */
        /* <DEDUP_REMOVED lines=28> */
[----:B------:R-:W-:-:S04]  /*3e10*/  PRMT R144, R3, 0x7610, R144 ;  /* 0x0000761003907816 */ /* 0x000fc80000000090 */
[----:B------:R-:W-:Y:S01]  /*3e20*/  PRMT R154, R0, 0x7610, R154 ;  /* 0x00007610009a7816 */ /* 0x000fe2000000009a */
[----:B------:R-:W-:-:S05]  /*3e30*/  IMAD.MOV.U32 R0, RZ, RZ, R53 ;  /* 0x000000ffff007224 */ /* 0x000fca00078e0035 */
        /* <DEDUP_REMOVED lines=11> */
.L_x_1471:
[----:B------:R-:W-:Y:S01]  /*3ef0*/  IMAD R3, R16, 0x8, R2 ;  /* 0x0000000810037824 */ /* 0x000fe200078e0202 */
[----:B------:R-:W-:Y:S01]  /*3f00*/  SHF.L.U32 R0, R167, 0x1f, RZ ;  /* 0x0000001fa7007819 */ /* 0x000fe200000006ff */
[----:B------:R-:W-:Y:S03]  /*3f10*/  BSSY B1, `(.L_x_1472) ;  /* 0x0000003000017945 */ /* 0x000fe60003800000 */
[----:B------:R-:W0:Y:S02]  /*3f20*/  SYNCS.PHASECHK.TRANS64.TRYWAIT P5, [R3+URZ+0x2a890], R0 ;  /* 0x02a89000030075a7 */ /* 0x000e2400080a017f */
[----:B0-----:R-:W-:Y:S05]  /*3f30*/  @!P5 BRA `(.L_x_1473) ;  /* 0x0000027c00d4d947 */ /* 0x001fea0003800000 */
.L_x_1919:
[----:B------:R-:W-:Y:S05]  /*3f40*/  BSYNC B1 ;  /* 0x0000000000017941 */ /* 0x000fea0003800000 */
.L_x_1472:
        /* <DEDUP_REMOVED lines=22> */
[----:B------:R-:W-:Y:S02]  /*40b0*/  IMAD.MOV.U32 R127, RZ, RZ, R31 ;  /* 0x000000ffff7f7224 */ /* 0x000fe400078e001f */
[----:B------:R-:W-:Y:S02]  /*40c0*/  HADD2.F32 R130, -RZ, R124.H0_H0 ;  /* 0x2000007cff827230 */ /* 0x000fe40000004100 */
[----:B------:R-:W-:Y:S01]  /*40d0*/  IMAD.MOV.U32 R151, RZ, RZ, R28 ;  /* 0x000000ffff977224 */ /* 0x000fe200078e001c */
[----:B------:R-:W-:Y:S01]  /*40e0*/  F2FP.F16.F32.PACK_AB R29, R125, R29 ;  /* 0x0000001d7d1d723e */ /* 0x000fe200000000ff */
[--C-:B------:R-:W-:Y:S02]  /*40f0*/  HADD2.F32 R31, -RZ, R127.reuse.H1_H1 ;  /* 0x3000007fff1f7230 */ /* 0x100fe40000004100 */
[----:B------:R-:W-:-:S02]  /*4100*/  HADD2.F32 R127, -RZ, R127.H0_H0 ;  /* 0x2000007fff7f7230 */ /* 0x000fc40000004100 */
[--C-:B------:R-:W-:Y:S02]  /*4110*/  HADD2.F32 R28, -RZ, R151.reuse.H1_H1 ;  /* 0x30000097ff1c7230 */ /* 0x100fe40000004100 */
[-C--:B------:R-:W-:Y:S01]  /*4120*/  FMUL.FTZ R124, R31, R126.reuse ;  /* 0x0000007e1f7c7220 */ /* 0x080fe20000410000 */
[----:B------:R-:W-:Y:S02]  /*4130*/  HADD2.F32 R151, -RZ, R151.H0_H0 ;  /* 0x20000097ff977230 */ /* 0x000fe40000004100 */
[C---:B------:R-:W-:Y:S01]  /*4140*/  FMUL.FTZ R126, R127.reuse, R126 ;  /* 0x0000007e7f7e7220 */ /* 0x040fe20000410000 */
[----:B------:R-:W-:-:S03]  /*4150*/  FFMA.FTZ R124, R127, R130, -R124 ;  /* 0x000000827f7c7223 */ /* 0x000fc6000001087c */
        /* <DEDUP_REMOVED lines=18> */
.L_x_1479:
[----:B------:R-:W-:Y:S05]  /*4280*/  BSYNC B3 ;  /* 0x0000000000037941 */ /* 0x000fea0003800000 */
.L_x_1478:
[----:B--2---:R1:W-:Y:S02]  /*4290*/  STG.E.128 desc[UR46][R40.64], R28 ;  /* 0x0000001c28007986 */ /* 0x0043e4000c101d2e */
.L_x_1477:
[----:B------:R-:W-:Y:S05]  /*42a0*/  BSYNC B2 ;  /* 0x0000000000027941 */ /* 0x000fea0003800000 */
.L_x_1476:
[----:B------:R-:W-:Y:S01]  /*42b0*/  ISETP.NE.AND P3, PT, R10, RZ, PT ;  /* 0x000000ff0a00720c */ /* 0x000fe20003f65270 */
[----:B------:R-:W-:-:S12]  /*42c0*/  BSSY B2, `(.L_x_1480) ;  /* 0x0000033000027945 */ /* 0x000fd80003800000 */
[----:B------:R-:W-:Y:S05]  /*42d0*/  @!P3 BRA `(.L_x_1481) ;  /* 0x0000000000c4b947 */ /* 0x000fea0003800000 */
[----:B-1----:R1:W2:Y:S01]  /*42e0*/  LDS.128 R28, [R38] ;  /* 0x00000000261c7984 */ /* 0x0022a20000000c00 */
        /* <DEDUP_REMOVED lines=25> */
[-C--:B------:R-:W-:Y:S01]  /*4480*/  FMUL.FTZ R82, R31, R114.reuse ;  /* 0x000000721f527220 */ /* 0x080fe20000410000 */
[----:B------:R-:W-:-:S03]  /*4490*/  FMUL.FTZ R114, R115, R114 ;  /* 0x0000007273727220 */ /* 0x000fc60000410000 */
[-C--:B------:R-:W-:Y:S01]  /*44a0*/  FFMA.FTZ R82, R115, R124.reuse, -R82 ;  /* 0x0000007c73527223 */ /* 0x080fe20000010852 */
        /* <DEDUP_REMOVED lines=18> */
.L_x_1483:
[----:B------:R-:W-:Y:S05]  /*45d0*/  BSYNC B3 ;  /* 0x0000000000037941 */ /* 0x000fea0003800000 */
.L_x_1482:
[----:B--2---:R2:W-:Y:S02]  /*45e0*/  STG.E.128 desc[UR46][R40.64+0x40], R28 ;  /* 0x0000401c28007986 */ /* 0x0045e4000c101d2e */
.L_x_1481:
[----:B------:R-:W-:Y:S05]  /*45f0*/  BSYNC B2 ;  /* 0x0000000000027941 */ /* 0x000fea0003800000 */
.L_x_1480:
        /* <DEDUP_REMOVED lines=19> */
[-C--:B------:R-:W-:Y:S01]  /*4730*/  FFMA.FTZ R75, R83, R82.reuse, -R75 ;  /* 0x00000052534b7223 */ /* 0x080fe2000001084b */
[----:B------:R-:W-:Y:S02]  /*4740*/  IMAD.MOV.U32 R83, RZ, RZ, R28 ;  /* 0x000000ffff537224 */ /* 0x000fe400078e001c */
[----:B------:R-:W-:Y:S01]  /*4750*/  FFMA.FTZ R29, R81, R82, R29 ;  /* 0x00000052511d7223 */ /* 0x000fe2000001001d */
[----:B------:R-:W-:Y:S02]  /*4760*/  IMAD.MOV.U32 R81, RZ, RZ, R31 ;  /* 0x000000ffff517224 */ /* 0x000fe400078e001f */
[----:B------:R-:W-:Y:S02]  /*4770*/  HADD2.F32 R82, -RZ, R74.H0_H0 ;  /* 0x2000004aff527230 */ /* 0x000fe40000004100 */
[----:B------:R-:W-:Y:S01]  /*4780*/  HADD2.F32 R28, -RZ, R83.H1_H1 ;  /* 0x30000053ff1c7230 */ /* 0x000fe20000004100 */
[----:B------:R-:W-:Y:S01]  /*4790*/  F2FP.F16.F32.PACK_AB R29, R29, R75 ;  /* 0x0000004b1d1d723e */ /* 0x000fe200000000ff */
[----:B------:R-:W-:-:S02]  /*47a0*/  HADD2.F32 R31, -RZ, R81.H1_H1 ;  /* 0x30000051ff1f7230 */ /* 0x000fc40000004100 */
[----:B------:R-:W-:Y:S02]  /*47b0*/  HADD2.F32 R81, -RZ, R81.H0_H0 ;  /* 0x20000051ff517230 */ /* 0x000fe40000004100 */
        /* <DEDUP_REMOVED lines=22> */
.L_x_1487:
[----:B------:R-:W-:Y:S05]  /*4920*/  BSYNC B3 ;  /* 0x0000000000037941 */ /* 0x000fea0003800000 */
.L_x_1486:
[----:B--2---:R3:W-:Y:S02]  /*4930*/  STG.E.128 desc[UR46][R40.64+0x80], R28 ;  /* 0x0000801c28007986 */ /* 0x0047e4000c101d2e */
.L_x_1485:
[----:B------:R-:W-:Y:S05]  /*4940*/  BSYNC B2 ;  /* 0x0000000000027941 */ /* 0x000fea0003800000 */
.L_x_1484:
        /* <DEDUP_REMOVED lines=15> */
[-C--:B------:R-:W-:Y:S01]  /*4a40*/  FMUL.FTZ R74, R29, R75.reuse ;  /* 0x0000004b1d4a7220 */ /* 0x080fe20000410000 */
[----:B------:R-:W-:-:S03]  /*4a50*/  FMUL.FTZ R75, R72, R75 ;  /* 0x0000004b484b7220 */ /* 0x000fc60000410000 */
[-C--:B------:R-:W-:Y:S01]  /*4a60*/  FFMA.FTZ R74, R72, R70.reuse, -R74 ;  /* 0x00000046484a7223 */ /* 0x080fe2000001084a */
[----:B------:R-:W-:Y:S01]  /*4a70*/  SHF.R.U32.HI R72, RZ, 0x10, R73 ;  /* 0x00000010ff487819 */ /* 0x000fe20000011649 */
[----:B------:R-:W-:Y:S01]  /*4a80*/  FFMA.FTZ R75, R29, R70, R75 ;  /* 0x000000461d4b7223 */ /* 0x000fe2000001004b */
[----:B------:R-:W-:Y:S01]  /*4a90*/  SHF.R.U32.HI R70, RZ, 0x10, R71 ;  /* 0x00000010ff467819 */ /* 0x000fe20000011647 */
[----:B------:R-:W-:Y:S02]  /*4aa0*/  IMAD.MOV.U32 R71, RZ, RZ, R28 ;  /* 0x000000ffff477224 */ /* 0x000fe400078e001c */
[----:B------:R-:W-:Y:S01]  /*4ab0*/  IMAD.MOV.U32 R28, RZ, RZ, R31 ;  /* 0x000000ffff1c7224 */ /* 0x000fe200078e001f */
[----:B------:R-:W-:Y:S01]  /*4ac0*/  F2FP.F16.F32.PACK_AB R74, R75, R74 ;  /* 0x0000004a4b4a723e */ /* 0x000fe200000000ff */
[----:B------:R-:W-:Y:S02]  /*4ad0*/  HADD2.F32 R31, -RZ, R72.H0_H0 ;  /* 0x20000048ff1f7230 */ /* 0x000fe40000004100 */
[----:B------:R-:W-:-:S02]  /*4ae0*/  HADD2.F32 R70, -RZ, R70.H0_H0 ;  /* 0x20000046ff467230 */ /* 0x000fc40000004100 */
[--C-:B------:R-:W-:Y:S02]  /*4af0*/  HADD2.F32 R29, -RZ, R28.reuse.H1_H1 ;  /* 0x3000001cff1d7230 */ /* 0x100fe40000004100 */
[----:B------:R-:W-:-:S03]  /*4b00*/  HADD2.F32 R28, -RZ, R28.H0_H0 ;  /* 0x2000001cff1c7230 */ /* 0x000fc60000004100 */
[CC--:B------:R-:W-:Y:S02]  /*4b10*/  FMUL.FTZ R72, R29.reuse, R31.reuse ;  /* 0x0000001f1d487220 */ /* 0x0c0fe40000410000 */
[C---:B------:R-:W-:Y:S02]  /*4b20*/  FMUL.FTZ R31, R28.reuse, R31 ;  /* 0x0000001f1c1f7220 */ /* 0x040fe40000410000 */
[-C--:B------:R-:W-:Y:S01]  /*4b30*/  FFMA.FTZ R28, R28, R70.reuse, -R72 ;  /* 0x000000461c1c7223 */ /* 0x080fe20000010848 */
[----:B------:R-:W-:Y:S02]  /*4b40*/  HADD2.F32 R72, -RZ, R210.H1_H1 ;  /* 0x300000d2ff487230 */ /* 0x000fe40000004100 */
[----:B------:R-:W-:Y:S01]  /*4b50*/  FFMA.FTZ R29, R29, R70, R31 ;  /* 0x000000461d1d7223 */ /* 0x000fe2000001001f */
[----:B------:R-:W-:Y:S01]  /*4b60*/  MOV R70, R30 ;  /* 0x0000001e00467202 */ /* 0x000fe20000000f00 */
[--C-:B------:R-:W-:Y:S02]  /*4b70*/  HADD2.F32 R30, -RZ, R71.reuse.H1_H1 ;  /* 0x30000047ff1e7230 */ /* 0x100fe40000004100 */
[----:B------:R-:W-:-:S02]  /*4b80*/  HADD2.F32 R31, -RZ, R71.H0_H0 ;  /* 0x20000047ff1f7230 */ /* 0x000fc40000004100 */
[----:B------:R-:W-:Y:S02]  /*4b90*/  HADD2.F32 R71, -RZ, R210.H0_H0 ;  /* 0x200000d2ff477230 */ /* 0x000fe40000004100 */
[-C--:B------:R-:W-:Y:S01]  /*4ba0*/  FMUL.FTZ R73, R30, R72.reuse ;  /* 0x000000481e497220 */ /* 0x080fe20000410000 */
[----:B------:R-:W-:-:S03]  /*4bb0*/  FMUL.FTZ R72, R31, R72 ;  /* 0x000000481f487220 */ /* 0x000fc60000410000 */
[-C--:B------:R-:W-:Y:S01]  /*4bc0*/  FFMA.FTZ R31, R31, R71.reuse, -R73 ;  /* 0x000000471f1f7223 */ /* 0x080fe20000010849 */
[----:B------:R-:W-:Y:S01]  /*4bd0*/  FFMA.FTZ R30, R30, R71, R72 ;  /* 0x000000471e1e7223 */ /* 0x000fe20000010048 */
[--C-:B------:R-:W-:Y:S02]  /*4be0*/  HADD2.F32 R72, -RZ, R70.reuse.H0_H0 ;  /* 0x20000046ff487230 */ /* 0x100fe40000004100 */
[----:B------:R-:W-:Y:S02]  /*4bf0*/  HADD2.F32 R70, -RZ, R70.H1_H1 ;  /* 0x30000046ff467230 */ /* 0x000fe40000004100 */
[----:B------:R-:W-:Y:S01]  /*4c00*/  HADD2.F32 R71, -RZ, R207.H0_H0 ;  /* 0x200000cfff477230 */ /* 0x000fe20000004100 */
[----:B------:R-:W-:Y:S02]  /*4c10*/  F2FP.F16.F32.PACK_AB R30, R30, R31 ;  /* 0x0000001f1e1e723e */ /* 0x000fe400000000ff */
[-C--:B------:R-:W-:Y:S01]  /*4c20*/  FMUL.FTZ R73, R70, R80.reuse ;  /* 0x0000005046497220 */ /* 0x080fe20000410000 */
[----:B------:R-:W-:-:S03]  /*4c30*/  FMUL.FTZ R80, R72, R80 ;  /* 0x0000005048507220 */ /* 0x000fc60000410000 */
[-C--:B------:R-:W-:Y:S01]  /*4c40*/  FFMA.FTZ R73, R72, R71.reuse, -R73 ;  /* 0x0000004748497223 */ /* 0x080fe20000010849 */
[----:B------:R-:W-:Y:S01]  /*4c50*/  FFMA.FTZ R80, R70, R71, R80 ;  /* 0x0000004746507223 */ /* 0x000fe20000010050 */
[----:B------:R-:W-:Y:S01]  /*4c60*/  F2FP.F16.F32.PACK_AB R70, R29, R28 ;  /* 0x0000001c1d46723e */ /* 0x000fe200000000ff */
[----:B------:R-:W-:Y:S02]  /*4c70*/  IMAD.MOV.U32 R28, RZ, RZ, R30 ;  /* 0x000000ffff1c7224 */ /* 0x000fe400078e001e */
[----:B------:R-:W-:Y:S01]  /*4c80*/  IMAD.MOV.U32 R29, RZ, RZ, R74 ;  /* 0x000000ffff1d7224 */ /* 0x000fe200078e004a */
[----:B------:R-:W-:Y:S01]  /*4c90*/  F2FP.F16.F32.PACK_AB R73, R80, R73 ;  /* 0x000000495049723e */ /* 0x000fe200000000ff */
[----:B------:R-:W-:-:S04]  /*4ca0*/  IMAD.MOV.U32 R31, RZ, RZ, R70 ;  /* 0x000000ffff1f7224 */ /* 0x000fc800078e0046 */
[----:B------:R-:W-:-:S07]  /*4cb0*/  IMAD.MOV.U32 R30, RZ, RZ, R73 ;  /* 0x000000ffff1e7224 */ /* 0x000fce00078e0049 */
.L_x_1491:
[----:B------:R-:W-:Y:S05]  /*4cc0*/  BSYNC B3 ;  /* 0x0000000000037941 */ /* 0x000fea0003800000 */
.L_x_1490:
[----:B--2---:R4:W-:Y:S02]  /*4cd0*/  STG.E.128 desc[UR46][R40.64+0xc0], R28 ;  /* 0x0000c01c28007986 */ /* 0x0049e4000c101d2e */
.L_x_1489:
[----:B------:R-:W-:Y:S05]  /*4ce0*/  BSYNC B2 ;  /* 0x0000000000027941 */ /* 0x000fea0003800000 */
.L_x_1488:
        /* <DEDUP_REMOVED lines=9> */
[----:B------:R-:W-:-:S03]  /*4d80*/  SHF.R.U64 R66, R66, 0x10, R67 ;  /* 0x0000001042427819 */ /* 0x000fc60000001243 */
[----:B------:R-:W-:Y:S02]  /*4d90*/  HADD2.F32 R71, -RZ, R71.H0_H0 ;  /* 0x20000047ff477230 */ /* 0x000fe40000004100 */
[--C-:B------:R-:W-:Y:S02]  /*4da0*/  HADD2.F32 R29, -RZ, R68.reuse.H1_H1 ;  /* 0x30000044ff1d7230 */ /* 0x100fe40000004100 */
[----:B------:R-:W-:Y:S02]  /*4db0*/  HADD2.F32 R68, -RZ, R68.H0_H0 ;  /* 0x20000044ff447230 */ /* 0x000fe40000004100 */
[----:B------:R-:W-:Y:S02]  /*4dc0*/  HADD2.F32 R66, -RZ, R66.H0_H0 ;  /* 0x20000042ff427230 */ /* 0x000fe40000004100 */
        /* <DEDUP_REMOVED lines=35> */
[----:B------:R-:W-:Y:S02]  /*5000*/  F2FP.F16.F32.PACK_AB R180, R180, R29 ;  /* 0x0000001db4b4723e */ /* 0x000fe400000000ff */
[----:B------:R-:W-:-:S03]  /*5010*/  MOV R29, R70 ;  /* 0x00000046001d7202 */ /* 0x000fc60000000f00 */
[----:B------:R-:W-:-:S07]  /*5020*/  IMAD.MOV.U32 R30, RZ, RZ, R180 ;  /* 0x000000ffff1e7224 */ /* 0x000fce00078e00b4 */
.L_x_1495:
[----:B------:R-:W-:Y:S05]  /*5030*/  BSYNC B3 ;  /* 0x0000000000037941 */ /* 0x000fea0003800000 */
.L_x_1494:
[----:B--2---:R1:W-:Y:S02]  /*5040*/  STG.E.128 desc[UR46][R40.64+0x100], R28 ;  /* 0x0001001c28007986 */ /* 0x0043e4000c101d2e */
.L_x_1493:
[----:B------:R-:W-:Y:S05]  /*5050*/  BSYNC B2 ;  /* 0x0000000000027941 */ /* 0x000fea0003800000 */
.L_x_1492:
        /* <DEDUP_REMOVED lines=21> */
[----:B------:R-:W-:Y:S01]  /*51b0*/  SHF.R.U32.HI R62, RZ, 0x10, R63 ;  /* 0x00000010ff3e7819 */ /* 0x000fe2000001163f */
[----:B------:R-:W-:-:S02]  /*51c0*/  HADD2.F32 R65, -RZ, R157.H1_H1 ;  /* 0x3000009dff417230 */ /* 0x000fc40000004100 */
[----:B------:R-:W-:Y:S01]  /*51d0*/  HADD2.F32 R64, -RZ, R64.H0_H0 ;  /* 0x20000040ff407230 */ /* 0x000fe20000004100 */
[----:B------:R-:W-:Y:S01]  /*51e0*/  F2FP.F16.F32.PACK_AB R66, R67, R66 ;  /* 0x000000424342723e */ /* 0x000fe200000000ff */
[--C-:B------:R-:W-:Y:S02]  /*51f0*/  HADD2.F32 R31, -RZ, R29.reuse.H1_H1 ;  /* 0x3000001dff1f7230 */ /* 0x100fe40000004100 */
[----:B------:R-:W-:Y:S02]  /*5200*/  HADD2.F32 R29, -RZ, R29.H0_H0 ;  /* 0x2000001dff1d7230 */ /* 0x000fe40000004100 */
[----:B------:R-:W-:Y:S02]  /*5210*/  HADD2.F32 R62, -RZ, R62.H0_H0 ;  /* 0x2000003eff3e7230 */ /* 0x000fe40000004100 */
[-C--:B------:R-:W-:Y:S01]  /*5220*/  FMUL.FTZ R63, R31, R64.reuse ;  /* 0x000000401f3f7220 */ /* 0x080fe20000410000 */
[----:B------:R-:W-:Y:S02]  /*5230*/  HADD2.F32 R157, -RZ, R157.H0_H0 ;  /* 0x2000009dff9d7230 */ /* 0x000fe40000004100 */
[C---:B------:R-:W-:Y:S01]  /*5240*/  FMUL.FTZ R64, R29.reuse, R64 ;  /* 0x000000401d407220 */ /* 0x040fe20000410000 */
[----:B------:R-:W-:Y:S01]  /*5250*/  FFMA.FTZ R63, R29, R62, -R63 ;  /* 0x0000003e1d3f7223 */ /* 0x000fe2000001083f */
[----:B------:R-:W-:-:S02]  /*5260*/  HADD2.F32 R29, -RZ, R28.H1_H1 ;  /* 0x3000001cff1d7230 */ /* 0x000fc40000004100 */
[----:B------:R-:W-:Y:S01]  /*5270*/  FFMA.FTZ R64, R31, R62, R64 ;  /* 0x0000003e1f407223 */ /* 0x000fe20000010040 */
[----:B------:R-:W-:Y:S02]  /*5280*/  HADD2.F32 R31, -RZ, R156.H1_H1 ;  /* 0x3000009cff1f7230 */ /* 0x000fe40000004100 */
[----:B------:R-:W-:Y:S02]  /*5290*/  HADD2.F32 R28, -RZ, R28.H0_H0 ;  /* 0x2000001cff1c7230 */ /* 0x000fe40000004100 */
[----:B------:R-:W-:Y:S01]  /*52a0*/  FMUL.FTZ R68, R29, R65 ;  /* 0x000000411d447220 */ /* 0x000fe20000410000 */
[----:B------:R-:W-:Y:S01]  /*52b0*/  HADD2.F32 R62, -RZ, R158.H0_H0 ;  /* 0x2000009eff3e7230 */ /* 0x000fe20000004100 */
[----:B------:R-:W-:Y:S01]  /*52c0*/  F2FP.F16.F32.PACK_AB R63, R64, R63 ;  /* 0x0000003f403f723e */ /* 0x000fe200000000ff */
[C---:B------:R-:W-:Y:S01]  /*52d0*/  FMUL.FTZ R65, R28.reuse, R65 ;  /* 0x000000411c417220 */ /* 0x040fe20000410000 */
[-C--:B------:R-:W-:Y:S02]  /*52e0*/  FFMA.FTZ R68, R28, R31.reuse, -R68 ;  /* 0x0000001f1c447223 */ /* 0x080fe40000010844 */
[-C--:B------:R-:W-:Y:S01]  /*52f0*/  FMUL.FTZ R28, R69, R62.reuse ;  /* 0x0000003e451c7220 */ /* 0x080fe20000410000 */
[----:B------:R-:W-:Y:S01]  /*5300*/  FMUL.FTZ R62, R30, R62 ;  /* 0x0000003e1e3e7220 */ /* 0x000fe20000410000 */
[----:B------:R-:W-:Y:S01]  /*5310*/  FFMA.FTZ R65, R29, R31, R65 ;  /* 0x0000001f1d417223 */ /* 0x000fe20000010041 */
[----:B------:R-:W-:-:S02]  /*5320*/  IMAD.MOV.U32 R29, RZ, RZ, R66 ;  /* 0x000000ffff1d7224 */ /* 0x000fc400078e0042 */
[-C--:B------:R-:W-:Y:S01]  /*5330*/  FFMA.FTZ R28, R30, R157.reuse, -R28 ;  /* 0x0000009d1e1c7223 */ /* 0x080fe2000001081c */
[----:B------:R-:W-:Y:S01]  /*5340*/  FFMA.FTZ R62, R69, R157, R62 ;  /* 0x0000009d453e7223 */ /* 0x000fe2000001003e */
[----:B------:R-:W-:Y:S01]  /*5350*/  IMAD.MOV.U32 R31, RZ, RZ, R63 ;  /* 0x000000ffff1f7224 */ /* 0x000fe200078e003f */
[----:B------:R-:W-:-:S03]  /*5360*/  F2FP.F16.F32.PACK_AB R65, R65, R68 ;  /* 0x000000444141723e */ /* 0x000fc600000000ff */
[----:B------:R-:W-:Y:S02]  /*5370*/  F2FP.F16.F32.PACK_AB R62, R62, R28 ;  /* 0x0000001c3e3e723e */ /* 0x000fe400000000ff */
[----:B------:R-:W-:Y:S02]  /*5380*/  IMAD.MOV.U32 R28, RZ, RZ, R65 ;  /* 0x000000ffff1c7224 */ /* 0x000fe400078e0041 */
[----:B------:R-:W-:-:S07]  /*5390*/  MOV R30, R62 ;  /* 0x0000003e001e7202 */ /* 0x000fce0000000f00 */
.L_x_1497:
[----:B------:R-:W-:Y:S05]  /*53a0*/  BSYNC B2 ;  /* 0x0000000000027941 */ /* 0x000fea0003800000 */
.L_x_1496:
[----:B--2---:R1:W-:Y:S02]  /*53b0*/  STG.E.128 desc[UR46][R40.64+0x140], R28 ;  /* 0x0001401c28007986 */ /* 0x0043e4000c101d2e */
.L_x_1475:
[----:B------:R-:W-:Y:S05]  /*53c0*/  BSYNC B1 ;  /* 0x0000000000017941 */ /* 0x000fea0003800000 */
.L_x_1474:
        /* <DEDUP_REMOVED lines=48> */
[----:B------:R-:W-:Y:S01]  /*56d0*/  F2FP.F16.F32.PACK_AB R30, R205, R31 ;  /* 0x0000001fcd1e723e */ /* 0x000fe200000000ff */
[----:B------:R-:W-:-:S07]  /*56e0*/  IMAD.MOV.U32 R31, RZ, RZ, R41 ;  /* 0x000000ffff1f7224 */ /* 0x000fce00078e0029 */
.L_x_1502:
[----:B------:R-:W-:Y:S05]  /*56f0*/  BSYNC B2 ;  /* 0x0000000000027941 */ /* 0x000fea0003800000 */
.L_x_1501:
[----:B--2---:R1:W-:Y:S02]  /*5700*/  STG.E.128 desc[UR46][R36.64], R28 ;  /* 0x0000001c24007986 */ /* 0x0043e4000c101d2e */
.L_x_1500:
[----:B------:R-:W-:Y:S05]  /*5710*/  BSYNC B1 ;  /* 0x0000000000017941 */ /* 0x000fea0003800000 */
.L_x_1499:
        /* <DEDUP_REMOVED lines=47> */
.L_x_1506:
[----:B------:R-:W-:Y:S05]  /*5a10*/  BSYNC B2 ;  /* 0x0000000000027941 */ /* 0x000fea0003800000 */
.L_x_1505:
[----:B--2---:R1:W-:Y:S02]  /*5a20*/  STG.E.128 desc[UR46][R36.64+0x40], R28 ;  /* 0x0000401c24007986 */ /* 0x0043e4000c101d2e */
.L_x_1504:
[----:B------:R-:W-:Y:S05]  /*5a30*/  BSYNC B1 ;  /* 0x0000000000017941 */ /* 0x000fea0003800000 */
.L_x_1503:
        /* <DEDUP_REMOVED lines=10> */
[--C-:B------:R-:W-:Y:S01]  /*5ae0*/  HADD2.F32 R31, -RZ, R29.reuse.H1_H1 ;  /* 0x3000001dff1f7230 */ /* 0x100fe20000004100 */
[--C-:B------:R-:W-:Y:S01]  /*5af0*/  SHF.R.U64 R40, R50, 0x10, R51.reuse ;  /* 0x0000001032287819 */ /* 0x100fe20000001233 */
[----:B------:R-:W-:Y:S01]  /*5b00*/  HADD2.F32 R52, -RZ, R52.H0_H0 ;  /* 0x20000034ff347230 */ /* 0x000fe20000004100 */
[----:B------:R-:W-:Y:S01]  /*5b10*/  SHF.R.U32.HI R50, RZ, 0x10, R51 ;  /* 0x00000010ff327819 */ /* 0x000fe20000011633 */
[----:B------:R-:W-:Y:S02]  /*5b20*/  HADD2.F32 R29, -RZ, R29.H0_H0 ;  /* 0x2000001dff1d7230 */ /* 0x000fe40000004100 */
[----:B------:R-:W-:Y:S02]  /*5b30*/  HADD2.F32 R54, -RZ, R54.H0_H0 ;  /* 0x20000036ff367230 */ /* 0x000fe40000004100 */
[----:B------:R-:W-:Y:S01]  /*5b40*/  FMUL.FTZ R56, R31, R52 ;  /* 0x000000341f387220 */ /* 0x000fe20000410000 */
[----:B------:R-:W-:-:S02]  /*5b50*/  HADD2.F32 R51, -RZ, R41.H1_H1 ;  /* 0x30000029ff337230 */ /* 0x000fc40000004100 */
[----:B------:R-:W-:Y:S01]  /*5b60*/  FMUL.FTZ R52, R29, R52 ;  /* 0x000000341d347220 */ /* 0x000fe20000410000 */
[----:B------:R-:W-:Y:S02]  /*5b70*/  HADD2.F32 R41, -RZ, R41.H0_H0 ;  /* 0x20000029ff297230 */ /* 0x000fe40000004100 */
[----:B------:R-:W-:Y:S02]  /*5b80*/  HADD2.F32 R40, -RZ, R40.H0_H0 ;  /* 0x20000028ff287230 */ /* 0x000fe40000004100 */
[-C--:B------:R-:W-:Y:S01]  /*5b90*/  FMUL.FTZ R58, R51, R54.reuse ;  /* 0x00000036333a7220 */ /* 0x080fe20000410000 */
[----:B------:R-:W-:Y:S02]  /*5ba0*/  HADD2.F32 R50, -RZ, R50.H0_H0 ;  /* 0x20000032ff327230 */ /* 0x000fe40000004100 */
[----:B------:R-:W-:Y:S01]  /*5bb0*/  FMUL.FTZ R54, R41, R54 ;  /* 0x0000003629367220 */ /* 0x000fe20000410000 */
[----:B------:R-:W-:Y:S02]  /*5bc0*/  HADD2.F32 R53, -RZ, R146.H0_H0 ;  /* 0x20000092ff357230 */ /* 0x000fe40000004100 */
        /* <DEDUP_REMOVED lines=16> */
[C---:B------:R-:W-:Y:S01]  /*5cd0*/  FMUL.FTZ R154, R30.reuse, R154 ;  /* 0x0000009a1e9a7220 */ /* 0x040fe20000410000 */
[-C--:B------:R-:W-:Y:S01]  /*5ce0*/  FFMA.FTZ R57, R30, R53.reuse, -R57 ;  /* 0x000000351e397223 */ /* 0x080fe20000010839 */
[-C--:B------:R-:W-:Y:S01]  /*5cf0*/  FFMA.FTZ R55, R28, R52.reuse, -R55 ;  /* 0x000000341c377223 */ /* 0x080fe20000010837 */
[----:B------:R-:W-:Y:S01]  /*5d00*/  FFMA.FTZ R54, R41, R52, R54 ;  /* 0x0000003429367223 */ /* 0x000fe20000010036 */
[----:B------:R-:W-:-:S04]  /*5d10*/  FFMA.FTZ R154, R51, R53, R154 ;  /* 0x00000035339a7223 */ /* 0x000fc8000001009a */
[----:B------:R-:W-:Y:S02]  /*5d20*/  F2FP.F16.F32.PACK_AB R28, R54, R55 ;  /* 0x00000037361c723e */ /* 0x000fe400000000ff */
[----:B------:R-:W-:-:S07]  /*5d30*/  F2FP.F16.F32.PACK_AB R30, R154, R57 ;  /* 0x000000399a1e723e */ /* 0x000fce00000000ff */
.L_x_1510:
[----:B------:R-:W-:Y:S05]  /*5d40*/  BSYNC B2 ;  /* 0x0000000000027941 */ /* 0x000fea0003800000 */
.L_x_1509:
[----:B--2---:R1:W-:Y:S02]  /*5d50*/  STG.E.128 desc[UR46][R36.64+0x80], R28 ;  /* 0x0000801c24007986 */ /* 0x0043e4000c101d2e */
.L_x_1508:
[----:B------:R-:W-:Y:S05]  /*5d60*/  BSYNC B1 ;  /* 0x0000000000017941 */ /* 0x000fea0003800000 */
.L_x_1507:
        /* <DEDUP_REMOVED lines=10> */
[----:B------:R-:W-:Y:S01]  /*5e10*/  IMAD.MOV.U32 R40, RZ, RZ, R28 ;  /* 0x000000ffff287224 */ /* 0x000fe200078e001c */
[--C-:B------:R-:W-:Y:S01]  /*5e20*/  SHF.R.U64 R47, R48, 0x10, R49.reuse ;  /* 0x00000010302f7819 */ /* 0x100fe20000001231 */
[--C-:B------:R-:W-:Y:S01]  /*5e30*/  HADD2.F32 R31, -RZ, R29.reuse.H1_H1 ;  /* 0x3000001dff1f7230 */ /* 0x100fe20000004100 */
[----:B------:R-:W-:Y:S01]  /*5e40*/  SHF.R.U32.HI R50, RZ, 0x10, R49 ;  /* 0x00000010ff327819 */ /* 0x000fe20000011631 */
[----:B------:R-:W-:Y:S02]  /*5e50*/  HADD2.F32 R28, -RZ, R29.H0_H0 ;  /* 0x2000001dff1c7230 */ /* 0x000fe40000004100 */
[----:B------:R-:W-:Y:S02]  /*5e60*/  HADD2.F32 R47, -RZ, R47.H0_H0 ;  /* 0x2000002fff2f7230 */ /* 0x000fe40000004100 */
[----:B------:R-:W-:-:S02]  /*5e70*/  HADD2.F32 R50, -RZ, R50.H0_H0 ;  /* 0x20000032ff327230 */ /* 0x000fc40000004100 */
[--C-:B------:R-:W-:Y:S02]  /*5e80*/  HADD2.F32 R29, -RZ, R41.reuse.H1_H1 ;  /* 0x30000029ff1d7230 */ /* 0x100fe40000004100 */
[-C--:B------:R-:W-:Y:S01]  /*5e90*/  FMUL.FTZ R49, R31, R47.reuse ;  /* 0x0000002f1f317220 */ /* 0x080fe20000410000 */
[----:B------:R-:W-:Y:S02]  /*5ea0*/  HADD2.F32 R41, -RZ, R41.H0_H0 ;  /* 0x20000029ff297230 */ /* 0x000fe40000004100 */
[----:B------:R-:W-:Y:S01]  /*5eb0*/  FMUL.FTZ R52, R28, R47 ;  /* 0x0000002f1c347220 */ /* 0x000fe20000410000 */
[----:B------:R-:W-:Y:S02]  /*5ec0*/  HADD2.F32 R46, -RZ, R46.H0_H0 ;  /* 0x2000002eff2e7230 */ /* 0x000fe40000004100 */
[-C--:B------:R-:W-:Y:S01]  /*5ed0*/  FMUL.FTZ R54, R29, R50.reuse ;  /* 0x000000321d367220 */ /* 0x080fe20000410000 */
[----:B------:R-:W-:Y:S02]  /*5ee0*/  HADD2.F32 R48, -RZ, R51.H0_H0 ;  /* 0x20000033ff307230 */ /* 0x000fe40000004100 */
[----:B------:R-:W-:Y:S01]  /*5ef0*/  FMUL.FTZ R50, R41, R50 ;  /* 0x0000003229327220 */ /* 0x000fe20000410000 */
[----:B------:R-:W-:-:S02]  /*5f00*/  HADD2.F32 R144, -RZ, R144.H0_H0 ;  /* 0x20000090ff907230 */ /* 0x000fc40000004100 */
[-C--:B------:R-:W-:Y:S01]  /*5f10*/  FFMA.FTZ R28, R28, R46.reuse, -R49 ;  /* 0x0000002e1c1c7223 */ /* 0x080fe20000010831 */
[----:B------:R-:W-:Y:S01]  /*5f20*/  FFMA.FTZ R49, R31, R46, R52 ;  /* 0x0000002e1f317223 */ /* 0x000fe20000010034 */
[-C--:B------:R-:W-:Y:S01]  /*5f30*/  FFMA.FTZ R53, R29, R48.reuse, R50 ;  /* 0x000000301d357223 */ /* 0x080fe20000010032 */
[----:B------:R-:W-:Y:S02]  /*5f40*/  HADD2.F32 R146, -RZ, R146.H1_H1 ;  /* 0x30000092ff927230 */ /* 0x000fe40000004100 */
[----:B------:R-:W-:Y:S01]  /*5f50*/  FFMA.FTZ R54, R41, R48, -R54 ;  /* 0x0000003029367223 */ /* 0x000fe20000010836 */
[----:B------:R-:W-:Y:S02]  /*5f60*/  HADD2.F32 R29, -RZ, R40.H1_H1 ;  /* 0x30000028ff1d7230 */ /* 0x000fe40000004100 */
[----:B------:R-:W-:Y:S02]  /*5f70*/  HADD2.F32 R31, -RZ, R30.H1_H1 ;  /* 0x3000001eff1f7230 */ /* 0x000fe40000004100 */
[----:B------:R-:W-:-:S02]  /*5f80*/  HADD2.F32 R40, -RZ, R40.H0_H0 ;  /* 0x20000028ff287230 */ /* 0x000fc40000004100 */
[----:B------:R-:W-:Y:S01]  /*5f90*/  FMUL.FTZ R47, R29, R144 ;  /* 0x000000901d2f7220 */ /* 0x000fe20000410000 */
[----:B------:R-:W-:Y:S02]  /*5fa0*/  HADD2.F32 R30, -RZ, R30.H0_H0 ;  /* 0x2000001eff1e7230 */ /* 0x000fe40000004100 */
[----:B------:R-:W-:Y:S01]  /*5fb0*/  FMUL.FTZ R51, R31, R146 ;  /* 0x000000921f337220 */ /* 0x000fe20000410000 */
        /* <DEDUP_REMOVED lines=12> */
.L_x_1514:
[----:B------:R-:W-:Y:S05]  /*6080*/  BSYNC B2 ;  /* 0x0000000000027941 */ /* 0x000fea0003800000 */
.L_x_1513:
[----:B--2---:R1:W-:Y:S02]  /*6090*/  STG.E.128 desc[UR46][R36.64+0xc0], R28 ;  /* 0x0000c01c24007986 */ /* 0x0043e4000c101d2e */
.L_x_1512:
[----:B------:R-:W-:Y:S05]  /*60a0*/  BSYNC B1 ;  /* 0x0000000000017941 */ /* 0x000fea0003800000 */
.L_x_1511:
        /* <DEDUP_REMOVED lines=8> */
[--C-:B--2---:R-:W-:Y:S01]  /*6130*/  HADD2.F32 R40, -RZ, R31.reuse.H1_H1 ;  /* 0x3000001fff287230 */ /* 0x104fe20000004100 */
[----:B------:R-:W-:Y:S01]  /*6140*/  SHF.R.U32.HI R42, RZ, 0x10, R43 ;  /* 0x00000010ff2a7819 */ /* 0x000fe2000001162b */
[----:B------:R-:W-:Y:S01]  /*6150*/  HADD2.F32 R31, -RZ, R31.H0_H0 ;  /* 0x2000001fff1f7230 */ /* 0x000fe20000004100 */
[--C-:B------:R-:W-:Y:S01]  /*6160*/  SHF.R.U64 R43, R44, 0x10, R45.reuse ;  /* 0x000000102c2b7819 */ /* 0x100fe2000000122d */
[----:B------:R-:W-:Y:S01]  /*6170*/  HADD2.F32 R41, -RZ, R41.H0_H0 ;  /* 0x20000029ff297230 */ /* 0x000fe20000004100 */
[----:B------:R-:W-:Y:S01]  /*6180*/  SHF.R.U32.HI R44, RZ, 0x10, R45 ;  /* 0x00000010ff2c7819 */ /* 0x000fe2000001162d */
[----:B------:R-:W-:Y:S01]  /*6190*/  HADD2.F32 R42, -RZ, R42.H0_H0 ;  /* 0x2000002aff2a7230 */ /* 0x000fe20000004100 */
[----:B------:R-:W-:Y:S01]  /*61a0*/  MOV R39, R30 ;  /* 0x0000001e00277202 */ /* 0x000fe20000000f00 */
[----:B------:R-:W-:Y:S02]  /*61b0*/  HADD2.F32 R43, -RZ, R43.H0_H0 ;  /* 0x2000002bff2b7230 */ /* 0x000fe40000004100 */
[----:B------:R-:W-:-:S02]  /*61c0*/  HADD2.F32 R44, -RZ, R44.H0_H0 ;  /* 0x2000002cff2c7230 */ /* 0x000fc40000004100 */
[--C-:B------:R-:W-:Y:S02]  /*61d0*/  HADD2.F32 R30, -RZ, R29.reuse.H1_H1 ;  /* 0x3000001dff1e7230 */ /* 0x100fe40000004100 */
[----:B------:R-:W-:Y:S02]  /*61e0*/  HADD2.F32 R29, -RZ, R29.H0_H0 ;  /* 0x2000001dff1d7230 */ /* 0x000fe40000004100 */
[-C--:B------:R-:W-:Y:S01]  /*61f0*/  FMUL.FTZ R45, R31, R44.reuse ;  /* 0x0000002c1f2d7220 */ /* 0x080fe20000410000 */
[----:B------:R-:W-:Y:S01]  /*6200*/  FMUL.FTZ R48, R40, R44 ;  /* 0x0000002c28307220 */ /* 0x000fe20000410000 */
[-C--:B------:R-:W-:Y:S01]  /*6210*/  FMUL.FTZ R46, R30, R43.reuse ;  /* 0x0000002b1e2e7220 */ /* 0x080fe20000410000 */
[C---:B------:R-:W-:Y:S01]  /*6220*/  FMUL.FTZ R43, R29.reuse, R43 ;  /* 0x0000002b1d2b7220 */ /* 0x040fe20000410000 */
[----:B------:R-:W-:Y:S02]  /*6230*/  FFMA.FTZ R45, R40, R42, R45 ;  /* 0x0000002a282d7223 */ /* 0x000fe4000001002d */
[----:B------:R-:W-:Y:S01]  /*6240*/  FFMA.FTZ R46, R29, R41, -R46 ;  /* 0x000000291d2e7223 */ /* 0x000fe2000001082e */
[----:B------:R-:W-:-:S02]  /*6250*/  HADD2.F32 R40, -RZ, R79.H0_H0 ;  /* 0x2000004fff287230 */ /* 0x000fc40000004100 */
[----:B------:R-:W-:Y:S01]  /*6260*/  FFMA.FTZ R43, R30, R41, R43 ;  /* 0x000000291e2b7223 */ /* 0x000fe2000001002b */
[----:B------:R-:W-:Y:S02]  /*6270*/  HADD2.F32 R79, -RZ, R79.H1_H1 ;  /* 0x3000004fff4f7230 */ /* 0x000fe40000004100 */
[----:B------:R-:W-:Y:S01]  /*6280*/  FFMA.FTZ R48, R31, R42, -R48 ;  /* 0x0000002a1f307223 */ /* 0x000fe20000010830 */
[--C-:B------:R-:W-:Y:S02]  /*6290*/  HADD2.F32 R29, -RZ, R28.reuse.H1_H1 ;  /* 0x3000001cff1d7230 */ /* 0x100fe40000004100 */
[--C-:B------:R-:W-:Y:S02]  /*62a0*/  HADD2.F32 R30, -RZ, R39.reuse.H1_H1 ;  /* 0x30000027ff1e7230 */ /* 0x100fe40000004100 */
[----:B------:R-:W-:Y:S02]  /*62b0*/  HADD2.F32 R28, -RZ, R28.H0_H0 ;  /* 0x2000001cff1c7230 */ /* 0x000fe40000004100 */
[----:B------:R-:W-:Y:S01]  /*62c0*/  FMUL.FTZ R41, R29, R40 ;  /* 0x000000281d297220 */ /* 0x000fe20000410000 */
[----:B------:R-:W-:-:S02]  /*62d0*/  HADD2.F32 R39, -RZ, R39.H0_H0 ;  /* 0x20000027ff277230 */ /* 0x000fc40000004100 */
[-C--:B------:R-:W-:Y:S01]  /*62e0*/  FMUL.FTZ R42, R30, R79.reuse ;  /* 0x0000004f1e2a7220 */ /* 0x080fe20000410000 */
[--C-:B------:R-:W-:Y:S02]  /*62f0*/  HADD2.F32 R31, -RZ, R78.reuse.H1_H1 ;  /* 0x3000004eff1f7230 */ /* 0x100fe40000004100 */
[C---:B------:R-:W-:Y:S01]  /*6300*/  FMUL.FTZ R40, R28.reuse, R40 ;  /* 0x000000281c287220 */ /* 0x040fe20000410000 */
[----:B------:R-:W-:Y:S02]  /*6310*/  HADD2.F32 R78, -RZ, R78.H0_H0 ;  /* 0x2000004eff4e7230 */ /* 0x000fe40000004100 */
        /* <DEDUP_REMOVED lines=9> */
.L_x_1518:
[----:B------:R-:W-:Y:S05]  /*63b0*/  BSYNC B2 ;  /* 0x0000000000027941 */ /* 0x000fea0003800000 */
.L_x_1517:
[----:B--2---:R1:W-:Y:S02]  /*63c0*/  STG.E.128 desc[UR46][R36.64+0x100], R28 ;  /* 0x0001001c24007986 */ /* 0x0043e4000c101d2e */
.L_x_1516:
[----:B------:R-:W-:Y:S05]  /*63d0*/  BSYNC B1 ;  /* 0x0000000000017941 */ /* 0x000fea0003800000 */
.L_x_1515:
[----:B------:R-:W-:-:S13]  /*63e0*/  ISETP.NE.AND P3, PT, R6, RZ, PT ;  /* 0x000000ff0600720c */ /* 0x000fda0003f65270 */
        /* <DEDUP_REMOVED lines=14> */
[----:B------:R-:W-:-:S02]  /*64d0*/  HADD2.F32 R40, -RZ, R40.H0_H0 ;  /* 0x20000028ff287230 */ /* 0x000fc40000004100 */
[--C-:B------:R-:W-:Y:S02]  /*64e0*/  HADD2.F32 R33, -RZ, R31.reuse.H1_H1 ;  /* 0x3000001fff217230 */ /* 0x100fe40000004100 */
[CC--:B------:R-:W-:Y:S01]  /*64f0*/  FMUL.FTZ R42, R30.reuse, R35.reuse ;  /* 0x000000231e2a7220 */ /* 0x0c0fe20000410000 */
[C---:B------:R-:W-:Y:S01]  /*6500*/  FMUL.FTZ R35, R29.reuse, R35 ;  /* 0x000000231d237220 */ /* 0x040fe20000410000 */
[----:B------:R-:W-:Y:S02]  /*6510*/  HADD2.F32 R31, -RZ, R31.H0_H0 ;  /* 0x2000001fff1f7230 */ /* 0x000fe40000004100 */
[-C--:B------:R-:W-:Y:S01]  /*6520*/  FFMA.FTZ R42, R29, R34.reuse, -R42 ;  /* 0x000000221d2a7223 */ /* 0x080fe2000001082a */
        /* <DEDUP_REMOVED lines=26> */
.L_x_1520:
[----:B------:R-:W-:Y:S05]  /*66d0*/  BSYNC B1 ;  /* 0x0000000000017941 */ /* 0x000fea0003800000 */
.L_x_1519:
[----:B--2---:R1:W-:Y:S01]  /*66e0*/  STG.E.128 desc[UR46][R36.64+0x140], R28 ;  /* 0x0001401c24007986 */ /* 0x0043e2000c101d2e */
[----:B------:R-:W-:Y:S05]  /*66f0*/  BRA `(.L_x_1498) ;  /* 0x0000004000107947 */ /* 0x000fea0003800000 */
.L_x_1466:
        /* <DEDUP_REMOVED lines=18> */
[----:B------:R-:W-:Y:S02]  /*6820*/  IADD3 R28, P3, R100, R76, RZ ;  /* 0x0000004c641c7210 */ /* 0x000fe40007f7e0ff */
[----:B------:R-:W-:Y:S02]  /*6830*/  CS2R R38, SRZ ;  /* 0x0000000000267805 */ /* 0x000fe4000001ff00 */
[----:B------:R-:W-:Y:S01]  /*6840*/  CS2R R36, SRZ ;  /* 0x0000000000247805 */ /* 0x000fe2000001ff00 */
[----:B------:R-:W-:Y:S01]  /*6850*/  IMAD.X R30, R0, 0x1, R21, P2 ;  /* 0x00000001001e7824 */ /* 0x000fe200010e0615 */
[----:B------:R-:W-:Y:S02]  /*6860*/  LEA R52, P2, R29, UR4, 0x1 ;  /* 0x000000041d347c11 */ /* 0x000fe4000f8408ff */
[----:B------:R-:W-:-:S02]  /*6870*/  CS2R R50, SRZ ;  /* 0x0000000000327805 */ /* 0x000fc4000001ff00 */
[----:B------:R-:W-:Y:S02]  /*6880*/  CS2R R48, SRZ ;  /* 0x0000000000307805 */ /* 0x000fe4000001ff00 */
[----:B------:R-:W-:Y:S01]  /*6890*/  LEA.HI.X R53, R29, UR5, R30, 0x1, P2 ;  /* 0x000000051d357c11 */ /* 0x000fe200090f0c1e */
[----:B------:R-:W-:Y:S01]  /*68a0*/  ULDC.64 UR4, c[0x0][0x400] ;  /* 0x0001000000047ab9 */ /* 0x000fe20000000a00 */
[----:B------:R-:W-:Y:S01]  /*68b0*/  ISETP.GE.AND P2, PT, R18, R122, PT ;  /* 0x0000007a1200720c */ /* 0x000fe20003f46270 */
[----:B------:R-:W-:Y:S01]  /*68c0*/  IMAD.X R29, R3, 0x1, R15, P3 ;  /* 0x00000001031d7824 */ /* 0x000fe200018e060f */
[----:B------:R-:W-:-:S04]  /*68d0*/  LEA R56, P3, R28, UR4, 0x1 ;  /* 0x000000041c387c11 */ /* 0x000fc8000f8608ff */
[----:B------:R-:W-:Y:S02]  /*68e0*/  LEA.HI.X R57, R28, UR5, R29, 0x1, P3 ;  /* 0x000000051c397c11 */ /* 0x000fe400098f0c1d */
[----:B------:R-:W-:-:S05]  /*68f0*/  ISETP.GE.AND P3, PT, R165, R122, PT ;  /* 0x0000007aa500720c */ /* 0x000fca0003f66270 */
[----:B------:R0:W5:Y:S04]  /*6900*/  @!P2 LDG.E.128 R36, desc[UR46][R52.64] ;  /* 0x0000002e3424a981 */ /* 0x000168000c1e1d00 */
[----:B------:R0:W5:Y:S01]  /*6910*/  @!P2 LDG.E.128 R48, desc[UR46][R56.64] ;  /* 0x0000002e3830a981 */ /* 0x000162000c1e1d00 */
[----:B------:R-:W-:Y:S02]  /*6920*/  ISETP.GE.AND P2, PT, R166, R122, PT ;  /* 0x0000007aa600720c */ /* 0x000fe40003f46270 */
        /* <DEDUP_REMOVED lines=8> */
[----:B------:R0:W5:Y:S04]  /*69b0*/  @!P3 LDG.E.128 R32, desc[UR46][R52.64+0x40] ;  /* 0x0000402e3420b981 */ /* 0x000168000c1e1d00 */
[----:B------:R0:W5:Y:S04]  /*69c0*/  @!P2 LDG.E.128 R28, desc[UR46][R52.64+0x80] ;  /* 0x0000802e341ca981 */ /* 0x000168000c1e1d00 */
[----:B------:R0:W5:Y:S04]  /*69d0*/  @!P3 LDG.E.128 R44, desc[UR46][R56.64+0x40] ;  /* 0x0000402e382cb981 */ /* 0x000168000c1e1d00 */
[----:B------:R0:W5:Y:S02]  /*69e0*/  @!P2 LDG.E.128 R40, desc[UR46][R56.64+0x80] ;  /* 0x0000802e3828a981 */ /* 0x000164000c1e1d00 */
.L_x_1522:
[----:B------:R-:W-:Y:S05]  /*69f0*/  BSYNC B1 ;  /* 0x0000000000017941 */ /* 0x000fea0003800000 */
.L_x_1521:
        /* <DEDUP_REMOVED lines=18> */
[----:B------:R-:W-:Y:S02]  /*6b20*/  IADD3.X R53, R21, R0, R108, P2, P5 ;  /* 0x0000000015357210 */ /* 0x000fe400017ea46c */
[----:B------:R-:W-:Y:S02]  /*6b30*/  CS2R R60, SRZ ;  /* 0x00000000003c7805 */ /* 0x000fe4000001ff00 */
[----:B------:R-:W-:Y:S02]  /*6b40*/  IADD3 R0, P2, P5, R100, R76, R107 ;  /* 0x0000004c64007210 */ /* 0x000fe40007d5e06b */
[----:B------:R-:W-:-:S02]  /*6b50*/  CS2R R74, SRZ ;  /* 0x00000000004a7805 */ /* 0x000fc4000001ff00 */
[----:B------:R-:W-:Y:S02]  /*6b60*/  CS2R R72, SRZ ;  /* 0x0000000000487805 */ /* 0x000fe4000001ff00 */
[----:B------:R-:W-:Y:S02]  /*6b70*/  IADD3.X R3, R15, R3, R106, P2, P5 ;  /* 0x000000030f037210 */ /* 0x000fe400017ea46a */
[----:B------:R-:W-:-:S04]  /*6b80*/  LEA R76, P2, R78, UR4, 0x1 ;  /* 0x000000044e4c7c11 */ /* 0x000fc8000f8408ff */
[----:B------:R-:W-:Y:S02]  /*6b90*/  LEA.HI.X R77, R78, UR5, R53, 0x1, P2 ;  /* 0x000000054e4d7c11 */ /* 0x000fe400090f0c35 */
        /* <DEDUP_REMOVED lines=19> */
.L_x_1524:
[----:B------:R-:W-:Y:S05]  /*6cd0*/  BSYNC B1 ;  /* 0x0000000000017941 */ /* 0x000fea0003800000 */
.L_x_1523:
[----:B------:R-:W2:Y:S01]  /*6ce0*/  LDL R0, [R1+0x3c] ;  /* 0x00003c0001007983 */ /* 0x000ea20000100800 */
[----:B-----5:R-:W-:Y:S01]  /*6cf0*/  IMAD.MOV.U32 R3, RZ, RZ, R30 ;  /* 0x000000ffff037224 */ /* 0x020fe200078e001e */
[----:B0-----:R-:W-:Y:S01]  /*6d00*/  MOV R76, R29 ;  /* 0x0000001d004c7202 */ /* 0x001fe20000000f00 */
[----:B------:R-:W-:-:S05]  /*6d10*/  IMAD.MOV.U32 R77, RZ, RZ, R28 ;  /* 0x000000ffff4d7224 */ /* 0x000fca00078e001c */
[----:B------:R-:W-:Y:S01]  /*6d20*/  PRMT R218, R77, 0x5410, R76 ;  /* 0x000054104dda7816 */ /* 0x000fe2000000004c */
[----:B------:R-:W-:Y:S02]  /*6d30*/  IMAD.MOV.U32 R77, RZ, RZ, R32 ;  /* 0x000000ffff4d7224 */ /* 0x000fe400078e0020 */
[----:B------:R-:W-:Y:S01]  /*6d40*/  IMAD.MOV.U32 R76, RZ, RZ, R39 ;  /* 0x000000ffff4c7224 */ /* 0x000fe200078e0027 */
[----:B--2---:R-:W-:Y:S01]  /*6d50*/  R2UR UR4, R0 ;  /* 0x00000000000472ca */ /* 0x004fe200000e0000 */
[----:B------:R-:W-:-:S05]  /*6d60*/  IMAD.MOV.U32 R0, RZ, RZ, R31 ;  /* 0x000000ffff007224 */ /* 0x000fca00078e001f */
[----:B------:R-:W-:Y:S01]  /*6d70*/  PRMT R217, R3, 0x5410, R0 ;  /* 0x0000541003d97816 */ /* 0x000fe20000000000 */
[----:B------:R-:W-:Y:S02]  /*6d80*/  IMAD.MOV.U32 R0, RZ, RZ, R35 ;  /* 0x000000ffff007224 */ /* 0x000fe400078e0023 */
[----:B------:R-:W-:-:S03]  /*6d90*/  IMAD.MOV.U32 R3, RZ, RZ, R34 ;  /* 0x000000ffff037224 */ /* 0x000fc600078e0022 */
[----:B------:R0:W-:Y:S01]  /*6da0*/  STL.S16 [R1+0x64], R0 ;  /* 0x0000640001007387 */ /* 0x0001e20000100600 */
[----:B------:R-:W-:Y:S01]  /*6db0*/  UISETP.NE.AND UP0, UPT, UR4, 0x3, UPT ;  /* 0x000000030400788c */ /* 0x000fe2000bf05270 */
[----:B------:R-:W-:Y:S01]  /*6dc0*/  PRMT R232, R3, 0x7610, R232 ;  /* 0x0000761003e87816 */ /* 0x000fe200000000e8 */
[----:B------:R-:W-:Y:S01]  /*6dd0*/  IMAD.MOV.U32 R3, RZ, RZ, R38 ;  /* 0x000000ffff037224 */ /* 0x000fe200078e0026 */
[----:B------:R-:W-:Y:S03]  /*6de0*/  STL.S16 [R1+0x48], R77 ;  /* 0x0000484d01007387 */ /* 0x000fe60000100600 */
[----:B------:R-:W-:Y:S01]  /*6df0*/  PLOP3.LUT P2, PT, PT, PT, UP0, 0x80, 0x0 ;  /* 0x000000000000781c */ /* 0x000fe20003f4f008 */
[----:B0-----:R-:W-:-:S05]  /*6e00*/  IMAD.MOV.U32 R0, RZ, RZ, R33 ;  /* 0x000000ffff007224 */ /* 0x001fca00078e0021 */
[----:B------:R0:W-:Y:S04]  /*6e10*/  STL.S16 [R1+0x8c], R0 ;  /* 0x00008c0001007387 */ /* 0x0001e80000100600 */
[----:B------:R1:W-:Y:S04]  /*6e20*/  STL.S16 [R1+0x8e], R3 ;  /* 0x00008e0301007387 */ /* 0x0003e80000100600 */
[----:B------:R-:W-:Y:S01]  /*6e30*/  STL.S16 [R1+0x94], R76 ;  /* 0x0000944c01007387 */ /* 0x000fe20000100600 */
[----:B0-----:R-:W-:Y:S01]  /*6e40*/  MOV R0, R36 ;  /* 0x0000002400007202 */ /* 0x001fe20000000f00 */
[----:B-1----:R-:W-:-:S04]  /*6e50*/  IMAD.MOV.U32 R3, RZ, RZ, R37 ;  /* 0x000000ffff037224 */ /* 0x002fc800078e0025 */
[----:B------:R0:W-:Y:S01]  /*6e60*/  STL.S16 [R1+0x96], R0 ;  /* 0x0000960001007387 */ /* 0x0001e20000100600 */
[----:B------:R-:W-:Y:S01]  /*6e70*/  PRMT R210, R3, 0x7610, R210 ;  /* 0x0000761003d27816 */ /* 0x000fe200000000d2 */
[----:B------:R-:W-:Y:S02]  /*6e80*/  IMAD.MOV.U32 R3, RZ, RZ, R42 ;  /* 0x000000ffff037224 */ /* 0x000fe400078e002a */
[----:B0-----:R-:W-:-:S05]  /*6e90*/  IMAD.MOV.U32 R0, RZ, RZ, R43 ;  /* 0x000000ffff007224 */ /* 0x001fca00078e002b */
[----:B------:R-:W-:Y:S01]  /*6ea0*/  PRMT R219, R3, 0x5410, R0 ;  /* 0x0000541003db7816 */ /* 0x000fe20000000000 */
[----:B------:R-:W-:Y:S02]  /*6eb0*/  IMAD.MOV.U32 R3, RZ, RZ, R40 ;  /* 0x000000ffff037224 */ /* 0x000fe400078e0028 */
[----:B------:R-:W-:-:S05]  /*6ec0*/  IMAD.MOV.U32 R0, RZ, RZ, R41 ;  /* 0x000000ffff007224 */ /* 0x000fca00078e0029 */
[----:B------:R-:W-:Y:S01]  /*6ed0*/  PRMT R220, R3, 0x5410, R0 ;  /* 0x0000541003dc7816 */ /* 0x000fe20000000000 */
[----:B------:R-:W-:Y:S01]  /*6ee0*/  IMAD.MOV.U32 R3, RZ, RZ, R46 ;  /* 0x000000ffff037224 */ /* 0x000fe200078e002e */
[----:B------:R-:W-:-:S04]  /*6ef0*/  MOV R0, R47 ;  /* 0x0000002f00007202 */ /* 0x000fc80000000f00 */
[----:B------:R-:W-:Y:S01]  /*6f00*/  PRMT R232, R232, 0x5410, R3 ;  /* 0x00005410e8e87816 */ /* 0x000fe20000000003 */
[----:B------:R0:W-:Y:S01]  /*6f10*/  STL.S16 [R1+0x66], R0 ;  /* 0x0000660001007387 */ /* 0x0001e20000100600 */
[----:B------:R-:W-:-:S05]  /*6f20*/  IMAD.MOV.U32 R3, RZ, RZ, R44 ;  /* 0x000000ffff037224 */ /* 0x000fca00078e002c */
[----:B------:R1:W-:Y:S01]  /*6f30*/  STL.S16 [R1+0x4a], R3 ;  /* 0x00004a0301007387 */ /* 0x0003e20000100600 */
[----:B0-----:R-:W-:-:S05]  /*6f40*/  IMAD.MOV.U32 R0, RZ, RZ, R45 ;  /* 0x000000ffff007224 */ /* 0x001fca00078e002d */
[----:B------:R0:W-:Y:S01]  /*6f50*/  STL.S16 [R1+0x98], R0 ;  /* 0x0000980001007387 */ /* 0x0001e20000100600 */
[----:B-1----:R-:W-:Y:S02]  /*6f60*/  IMAD.MOV.U32 R3, RZ, RZ, R51 ;  /* 0x000000ffff037224 */ /* 0x002fe400078e0033 */
[----:B0-----:R-:W-:-:S05]  /*6f70*/  IMAD.MOV.U32 R0, RZ, RZ, R50 ;  /* 0x000000ffff007224 */ /* 0x001fca00078e0032 */
[----:B------:R0:W-:Y:S04]  /*6f80*/  STL.S16 [R1+0x9a], R0 ;  /* 0x00009a0001007387 */ /* 0x0001e80000100600 */
[----:B------:R1:W-:Y:S01]  /*6f90*/  STL.S16 [R1+0x9c], R3 ;  /* 0x00009c0301007387 */ /* 0x0003e20000100600 */
[----:B0-----:R-:W-:Y:S02]  /*6fa0*/  IMAD.MOV.U32 R0, RZ, RZ, R48 ;  /* 0x000000ffff007224 */ /* 0x001fe400078e0030 */
[----:B-1----:R-:W-:-:S03]  /*6fb0*/  IMAD.MOV.U32 R3, RZ, RZ, R49 ;  /* 0x000000ffff037224 */ /* 0x002fc600078e0031 */
[----:B------:R0:W-:Y:S02]  /*6fc0*/  STL.S16 [R1+0x9e], R0 ;  /* 0x00009e0001007387 */ /* 0x0001e40000100600 */
[----:B------:R-:W-:Y:S02]  /*6fd0*/  PRMT R180, R3, 0x7610, R180 ;  /* 0x0000761003b47816 */ /* 0x000fe400000000b4 */
[----:B------:R-:W-:Y:S01]  /*6fe0*/  MOV R3, R54 ;  /* 0x0000003600037202 */ /* 0x000fe20000000f00 */
[----:B0-----:R-:W-:-:S03]  /*6ff0*/  IMAD.MOV.U32 R0, RZ, RZ, R55 ;  /* 0x000000ffff007224 */ /* 0x001fc600078e0037 */
[----:B------:R-:W-:Y:S01]  /*7000*/  PRMT R152, R3, 0x7610, R152 ;  /* 0x0000761003987816 */ /* 0x000fe20000000098 */
[----:B------:R-:W-:Y:S01]  /*7010*/  IMAD.MOV.U32 R3, RZ, RZ, R52 ;  /* 0x000000ffff037224 */ /* 0x000fe200078e0034 */
[----:B------:R-:W-:Y:S01]  /*7020*/  PRMT R151, R151, 0x5410, R0 ;  /* 0x0000541097977816 */ /* 0x000fe20000000000 */
[----:B------:R-:W-:-:S03]  /*7030*/  IMAD.MOV.U32 R0, RZ, RZ, R53 ;  /* 0x000000ffff007224 */ /* 0x000fc600078e0035 */
        /* <DEDUP_REMOVED lines=34> */
[----:B------:R-:W-:Y:S01]  /*7260*/  PRMT R216, R216, 0x5410, R0 ;  /* 0x00005410d8d87816 */ /* 0x000fe20000000000 */
[----:B------:R-:W-:Y:S06]  /*7270*/  @!P2 BRA `(.L_x_1525) ;  /* 0x000000000004a947 */ /* 0x000fec0003800000 */
[----:B------:R-:W-:Y:S01]  /*7280*/  BPT.TRAP 0x1 ;  /* 0x000000040000795c */ /* 0x000fe20000300000 */
.L_x_1525:
[----:B------:R-:W-:Y:S01]  /*7290*/  IMAD R3, R16, 0x8, R2 ;  /* 0x0000000810037824 */ /* 0x000fe200078e0202 */
[----:B------:R-:W-:Y:S01]  /*72a0*/  SHF.L.U32 R0, R167, 0x1f, RZ ;  /* 0x0000001fa7007819 */ /* 0x000fe200000006ff */
[----:B------:R-:W0:Y:S01]  /*72b0*/  LDC R144, c[0x0][0x2f4] ;  /* 0x0000bd00ff907b82 */ /* 0x000e220000000800 */
[----:B------:R-:W-:Y:S01]  /*72c0*/  BSSY B1, `(.L_x_1526) ;  /* 0x0000004000017945 */ /* 0x000fe20003800000 */
[----:B------:R-:W-:Y:S01]  /*72d0*/  IMAD.MOV.U32 R125, RZ, RZ, R80 ;  /* 0x000000ffff7d7224 */ /* 0x000fe200078e0050 */
[----:B------:R-:W1:Y:S02]  /*72e0*/  SYNCS.PHASECHK.TRANS64.TRYWAIT P5, [R3+URZ+0x2a890], R0 ;  /* 0x02a89000030075a7 */ /* 0x000e6400080a017f */
[----:B-1----:R-:W-:Y:S05]  /*72f0*/  @!P5 BRA `(.L_x_1527) ;  /* 0x0000024800f8d947 */ /* 0x002fea0003800000 */
.L_x_1920:
[----:B------:R-:W-:Y:S05]  /*7300*/  BSYNC B1 ;  /* 0x0000000000017941 */ /* 0x000fea0003800000 */
.L_x_1526:
        /* <DEDUP_REMOVED lines=18> */
[----:B------:R-:W-:Y:S02]  /*7430*/  LEA.HI R77, R77, R159, RZ, 0x3 ;  /* 0x0000009f4d4d7211 */ /* 0x000fe400078f18ff */
[----:B------:R-:W-:Y:S02]  /*7440*/  SHF.L.U32 R159, R159, 0x3, RZ ;  /* 0x000000039f9f7819 */ /* 0x000fe400000006ff */
[----:B------:R-:W-:Y:S02]  /*7450*/  SHF.R.S32.HI R77, RZ, 0x3, R77 ;  /* 0x00000003ff4d7819 */ /* 0x000fe4000001144d */
[----:B------:R-:W-:-:S03]  /*7460*/  LOP3.LUT R76, R175, 0x38, R159, 0xf8, !PT ;  /* 0x00000038af4c7812 */ /* 0x000fc600078ef89f */
[----:B------:R-:W-:Y:S01]  /*7470*/  IMAD R77, R77, 0x1800, R177 ;  /* 0x000018004d4d7824 */ /* 0x000fe200078e02b1 */
[----:B------:R-:W-:-:S05]  /*7480*/  LOP3.LUT R76, R76, R176, RZ, 0x3c, !PT ;  /* 0x000000b04c4c7212 */ /* 0x000fca00078e3cff */
[----:B------:R-:W-:-:S04]  /*7490*/  IMAD.IADD R76, R77, 0x1, R76 ;  /* 0x000000014d4c7824 */ /* 0x000fc800078e024c */
[C---:B------:R-:W-:Y:S02]  /*74a0*/  IMAD R80, R16.reuse, 0x4800, R76 ;  /* 0x0000480010507824 */ /* 0x040fe400078e024c */
[----:B------:R-:W-:Y:S02]  /*74b0*/  IMAD R76, R16, 0x4800, R143 ;  /* 0x00004800104c7824 */ /* 0x000fe400078e028f */
[--C-:B------:R-:W-:Y:S02]  /*74c0*/  IMAD R80, R80, 0x2, R2.reuse ;  /* 0x0000000250507824 */ /* 0x100fe400078e0202 */
[----:B------:R-:W-:-:S04]  /*74d0*/  IMAD R76, R76, 0x2, R2 ;  /* 0x000000024c4c7824 */ /* 0x000fc800078e0202 */
[----:B------:R-:W0:Y:S04]  /*74e0*/  LDS.128 R80, [R80+0x18400] ;  /* 0x0184000050507984 */ /* 0x000e280000000c00 */
[----:B------:R-:W2:Y:S01]  /*74f0*/  LDS.128 R76, [R76+0x18400] ;  /* 0x018400004c4c7984 */ /* 0x000ea20000000c00 */
[----:B------:R-:W-:Y:S05]  /*7500*/  @P4 BRA `(.L_x_1533) ;  /* 0x0000000400804947 */ /* 0x000fea0003800000 */
[----:B0-----:R-:W-:Y:S02]  /*7510*/  IMAD.MOV.U32 R207, RZ, RZ, R81 ;  /* 0x000000ffffcf7224 */ /* 0x001fe400078e0051 */
[----:B--2---:R-:W-:Y:S02]  /*7520*/  IMAD.MOV.U32 R205, RZ, RZ, R77 ;  /* 0x000000ffffcd7224 */ /* 0x004fe400078e004d */
[----:B------:R-:W-:Y:S02]  /*7530*/  HADD2.F32 R180, -RZ, R180.H0_H0 ;  /* 0x200000b4ffb47230 */ /* 0x000fe40000004100 */
[----:B------:R-:W-:Y:S02]  /*7540*/  HADD2.F32 R77, -RZ, R207.H0_H0 ;  /* 0x200000cfff4d7230 */ /* 0x000fe40000004100 */
[----:B------:R-:W-:Y:S02]  /*7550*/  HADD2.F32 R211, -RZ, R205.H0_H0 ;  /* 0x200000cdffd37230 */ /* 0x000fe40000004100 */
[----:B------:R-:W-:-:S02]  /*7560*/  HADD2.F32 R210, -RZ, R210.H0_H0 ;  /* 0x200000d2ffd27230 */ /* 0x000fc40000004100 */
[-C--:B------:R-:W-:Y:S01]  /*7570*/  FMUL.FTZ R81, R77, R180.reuse ;  /* 0x000000b44d517220 */ /* 0x080fe20000410000 */
[----:B------:R-:W-:-:S03]  /*7580*/  FMUL.FTZ R180, R211, R180 ;  /* 0x000000b4d3b47220 */ /* 0x000fc60000410000 */
[-C--:B------:R-:W-:Y:S01]  /*7590*/  FFMA.FTZ R81, R211, R210.reuse, -R81 ;  /* 0x000000d2d3517223 */ /* 0x080fe20000010851 */
[----:B------:R-:W-:Y:S01]  /*75a0*/  FFMA.FTZ R77, R77, R210, R180 ;  /* 0x000000d24d4d7223 */ /* 0x000fe200000100b4 */
[--C-:B------:R-:W-:Y:S01]  /*75b0*/  SHF.R.U64 R180, R48, 0x10, R49.reuse ;  /* 0x0000001030b47819 */ /* 0x100fe20000001231 */
[----:B------:R-:W-:Y:S01]  /*75c0*/  HADD2.F32 R48, -RZ, R207.H1_H1 ;  /* 0x300000cfff307230 */ /* 0x000fe20000004100 */
[----:B------:R-:W2:Y:S01]  /*75d0*/  LDL.S16 R211, [R1+0x94] ;  /* 0x0000940001d37983 */ /* 0x000ea20000100600 */
[----:B------:R-:W-:Y:S02]  /*75e0*/  SHF.R.U32.HI R210, RZ, 0x10, R49 ;  /* 0x00000010ffd27819 */ /* 0x000fe40000011631 */
[--C-:B------:R-:W-:Y:S01]  /*75f0*/  SHF.R.U64 R36, R36, 0x10, R37.reuse ;  /* 0x0000001024247819 */ /* 0x100fe20000001225 */
[----:B------:R-:W3:Y:S01]  /*7600*/  LDL.S16 R207, [R1+0x9c] ;  /* 0x00009c0001cf7983 */ /* 0x000ee20000100600 */
[----:B------:R-:W-:Y:S01]  /*7610*/  SHF.R.U32.HI R37, RZ, 0x10, R37 ;  /* 0x00000010ff257819 */ /* 0x000fe20000011625 */
[----:B------:R-:W-:-:S02]  /*7620*/  HADD2.F32 R210, -RZ, R210.H0_H0 ;  /* 0x200000d2ffd27230 */ /* 0x000fc40000004100 */
[----:B------:R-:W-:Y:S02]  /*7630*/  HADD2.F32 R49, -RZ, R205.H1_H1 ;  /* 0x300000cdff317230 */ /* 0x000fe40000004100 */
[----:B------:R-:W-:Y:S02]  /*7640*/  HADD2.F32 R37, -RZ, R37.H0_H0 ;  /* 0x20000025ff257230 */ /* 0x000fe40000004100 */
[-C--:B------:R-:W-:Y:S01]  /*7650*/  FMUL.FTZ R205, R48, R210.reuse ;  /* 0x000000d230cd7220 */ /* 0x080fe20000410000 */
[----:B------:R-:W-:-:S03]  /*7660*/  FMUL.FTZ R210, R49, R210 ;  /* 0x000000d231d27220 */ /* 0x000fc60000410000 */
[-C--:B------:R-:W-:Y:S01]  /*7670*/  FFMA.FTZ R49, R49, R37.reuse, -R205 ;  /* 0x0000002531317223 */ /* 0x080fe200000108cd */
[----:B------:R-:W-:Y:S01]  /*7680*/  FFMA.FTZ R37, R48, R37, R210 ;  /* 0x0000002530257223 */ /* 0x000fe200000100d2 */
[----:B------:R-:W-:Y:S02]  /*7690*/  IMAD.MOV.U32 R48, RZ, RZ, R79 ;  /* 0x000000ffff307224 */ /* 0x000fe400078e004f */
[----:B------:R-:W-:Y:S02]  /*76a0*/  HADD2.F32 R79, -RZ, R83.H0_H0 ;  /* 0x20000053ff4f7230 */ /* 0x000fe40000004100 */
[----:B--2---:R-:W-:Y:S02]  /*76b0*/  HADD2.F32 R205, -RZ, R211.H0_H0 ;  /* 0x200000d3ffcd7230 */ /* 0x004fe40000004100 */
[----:B---3--:R-:W-:Y:S02]  /*76c0*/  HADD2.F32 R210, -RZ, R207.H0_H0 ;  /* 0x200000cfffd27230 */ /* 0x008fe40000004100 */
[----:B------:R-:W-:-:S03]  /*76d0*/  HADD2.F32 R207, -RZ, R48.H0_H0 ;  /* 0x20000030ffcf7230 */ /* 0x000fc60000004100 */
[----:B------:R-:W-:-:S04]  /*76e0*/  FMUL.FTZ R211, R79, R210 ;  /* 0x000000d24fd37220 */ /* 0x000fc80000410000 */
[CC--:B------:R-:W-:Y:S01]  /*76f0*/  FFMA.FTZ R211, R207.reuse, R205.reuse, -R211 ;  /* 0x000000cdcfd37223 */ /* 0x0c0fe200000108d3 */
[----:B------:R-:W-:Y:S02]  /*7700*/  FMUL.FTZ R207, R207, R210 ;  /* 0x000000d2cfcf7220 */ /* 0x000fe40000410000 */
[----:B------:R-:W2:Y:S02]  /*7710*/  LDL.LU.S16 R210, [R1+0x9e] ;  /* 0x00009e0001d27983 */ /* 0x000ea40000300600 */
[----:B------:R-:W-:Y:S02]  /*7720*/  FFMA.FTZ R207, R79, R205, R207 ;  /* 0x000000cd4fcf7223 */ /* 0x000fe400000100cf */
[----:B------:R-:W3:Y:S01]  /*7730*/  LDL.LU.S16 R205, [R1+0x96] ;  /* 0x0000960001cd7983 */ /* 0x000ee20000300600 */
[--C-:B------:R-:W-:Y:S02]  /*7740*/  SHF.R.U64 R38, R38, 0x10, R39.reuse ;  /* 0x0000001026267819 */ /* 0x100fe40000001227 */
[----:B------:R-:W-:-:S02]  /*7750*/  SHF.R.U32.HI R79, RZ, 0x10, R39 ;  /* 0x00000010ff4f7819 */ /* 0x000fc40000011627 */
[--C-:B------:R-:W-:Y:S02]  /*7760*/  SHF.R.U64 R39, R50, 0x10, R51.reuse ;  /* 0x0000001032277819 */ /* 0x100fe40000001233 */
[----:B------:R-:W-:Y:S01]  /*7770*/  SHF.R.U32.HI R51, RZ, 0x10, R51 ;  /* 0x00000010ff337819 */ /* 0x000fe20000011633 */
[----:B------:R-:W-:-:S04]  /*7780*/  HADD2.F32 R50, -RZ, R83.H1_H1 ;  /* 0x30000053ff327230 */ /* 0x000fc80000004100 */
[----:B------:R-:W-:Y:S02]  /*7790*/  HADD2.F32 R51, -RZ, R51.H0_H0 ;  /* 0x20000033ff337230 */ /* 0x000fe40000004100 */
[----:B------:R-:W-:Y:S02]  /*77a0*/  HADD2.F32 R48, -RZ, R48.H1_H1 ;  /* 0x30000030ff307230 */ /* 0x000fe40000004100 */
[----:B------:R-:W-:Y:S02]  /*77b0*/  HADD2.F32 R83, -RZ, R79.H0_H0 ;  /* 0x2000004fff537230 */ /* 0x000fe40000004100 */
[----:B------:R-:W-:-:S04]  /*77c0*/  FMUL.FTZ R79, R50, R51 ;  /* 0x00000033324f7220 */ /* 0x000fc80000410000 */
[C---:B------:R-:W-:Y:S01]  /*77d0*/  FFMA.FTZ R79, R48.reuse, R83, -R79 ;  /* 0x00000053304f7223 */ /* 0x040fe2000001084f */
[----:B------:R-:W-:-:S04]  /*77e0*/  FMUL.FTZ R48, R48, R51 ;  /* 0x0000003330307220 */ /* 0x000fc80000410000 */
[----:B------:R-:W-:Y:S01]  /*77f0*/  FFMA.FTZ R48, R50, R83, R48 ;  /* 0x0000005332307223 */ /* 0x000fe20000010030 */
[----:B------:R-:W-:Y:S02]  /*7800*/  HADD2.F32 R50, -RZ, R80.H0_H0 ;  /* 0x20000050ff327230 */ /* 0x000fe40000004100 */
[----:B------:R-:W-:Y:S02]  /*7810*/  HADD2.F32 R83, -RZ, R76.H0_H0 ;  /* 0x2000004cff537230 */ /* 0x000fe40000004100 */
[----:B--2---:R-:W-:Y:S02]  /*7820*/  HADD2.F32 R210, -RZ, R210.H0_H0 ;  /* 0x200000d2ffd27230 */ /* 0x004fe40000004100 */
[----:B---3--:R-:W-:-:S03]  /*7830*/  HADD2.F32 R51, -RZ, R205.H0_H0 ;  /* 0x200000cdff337230 */ /* 0x008fc60000004100 */
[-C--:B------:R-:W-:Y:S01]  /*7840*/  FMUL.FTZ R205, R50, R210.reuse ;  /* 0x000000d232cd7220 */ /* 0x080fe20000410000 */
[----:B------:R-:W-:-:S04]  /*7850*/  FMUL.FTZ R210, R83, R210 ;  /* 0x000000d253d27220 */ /* 0x000fc80000410000 */
[-C--:B------:R-:W-:Y:S01]  /*7860*/  FFMA.FTZ R210, R50, R51.reuse, R210 ;  /* 0x0000003332d27223 */ /* 0x080fe200000100d2 */
[----:B------:R-:W-:Y:S02]  /*7870*/  HADD2.F32 R50, -RZ, R80.H1_H1 ;  /* 0x30000050ff327230 */ /* 0x000fe40000004100 */
[----:B------:R-:W2:Y:S01]  /*7880*/  LDL.S16 R80, [R1+0x9a] ;  /* 0x00009a0001507983 */ /* 0x000ea20000100600 */
[----:B------:R-:W-:-:S03]  /*7890*/  FFMA.FTZ R205, R83, R51, -R205 ;  /* 0x0000003353cd7223 */ /* 0x000fc600000108cd */
[----:B------:R-:W3:Y:S01]  /*78a0*/  LDL.S16 R83, [R1+0x8e] ;  /* 0x00008e0001537983 */ /* 0x000ee20000100600 */
[----:B------:R-:W-:Y:S02]  /*78b0*/  HADD2.F32 R180, -RZ, R180.H0_H0 ;  /* 0x200000b4ffb47230 */ /* 0x000fe40000004100 */
[----:B------:R-:W-:Y:S02]  /*78c0*/  HADD2.F32 R76, -RZ, R76.H1_H1 ;  /* 0x3000004cff4c7230 */ /* 0x000fe40000004100 */
[----:B------:R-:W-:Y:S02]  /*78d0*/  HADD2.F32 R51, -RZ, R36.H0_H0 ;  /* 0x20000024ff337230 */ /* 0x000fe40000004100 */
[-C--:B------:R-:W-:Y:S01]  /*78e0*/  FMUL.FTZ R36, R50, R180.reuse ;  /* 0x000000b432247220 */ /* 0x080fe20000410000 */
[----:B------:R-:W-:-:S03]  /*78f0*/  FMUL.FTZ R180, R76, R180 ;  /* 0x000000b44cb47220 */ /* 0x000fc60000410000 */
[-C--:B------:R-:W-:Y:S01]  /*7900*/  FFMA.FTZ R36, R76, R51.reuse, -R36 ;  /* 0x000000334c247223 */ /* 0x080fe20000010824 */
[----:B------:R-:W-:Y:S01]  /*7910*/  FFMA.FTZ R50, R50, R51, R180 ;  /* 0x0000003332327223 */ /* 0x000fe200000100b4 */
[--C-:B------:R-:W-:Y:S02]  /*7920*/  HADD2.F32 R51, -RZ, R82.reuse.H0_H0 ;  /* 0x20000052ff337230 */ /* 0x100fe40000004100 */
[----:B------:R-:W-:Y:S02]  /*7930*/  HADD2.F32 R39, -RZ, R39.H0_H0 ;  /* 0x20000027ff277230 */ /* 0x000fe40000004100 */
[----:B------:R-:W-:Y:S02]  /*7940*/  HADD2.F32 R82, -RZ, R82.H1_H1 ;  /* 0x30000052ff527230 */ /* 0x000fe40000004100 */
[----:B------:R-:W-:Y:S01]  /*7950*/  HADD2.F32 R38, -RZ, R38.H0_H0 ;  /* 0x20000026ff267230 */ /* 0x000fe20000004100 */
[----:B------:R-:W-:Y:S02]  /*7960*/  F2FP.F16.F32.PACK_AB R49, R49, R81 ;  /* 0x000000513131723e */ /* 0x000fe400000000ff */
[----:B------:R-:W-:-:S02]  /*7970*/  F2FP.F16.F32.PACK_AB R37, R37, R77 ;  /* 0x0000004d2525723e */ /* 0x000fc400000000ff */
[----:B------:R-:W-:Y:S02]  /*7980*/  F2FP.F16.F32.PACK_AB R48, R48, R207 ;  /* 0x000000cf3030723e */ /* 0x000fe400000000ff */
[----:B------:R-:W-:Y:S02]  /*7990*/  F2FP.F16.F32.PACK_AB R50, R50, R210 ;  /* 0x000000d23232723e */ /* 0x000fe400000000ff */
[----:B------:R-:W-:Y:S01]  /*79a0*/  F2FP.F16.F32.PACK_AB R36, R36, R205 ;  /* 0x000000cd2424723e */ /* 0x000fe200000000ff */
[----:B------:R-:W-:Y:S01]  /*79b0*/  IMAD.MOV.U32 R77, RZ, RZ, R49 ;  /* 0x000000ffff4d7224 */ /* 0x000fe200078e0031 */
[----:B------:R-:W-:Y:S01]  /*79c0*/  F2FP.F16.F32.PACK_AB R79, R79, R211 ;  /* 0x000000d34f4f723e */ /* 0x000fe200000000ff */
[----:B------:R-:W-:Y:S02]  /*79d0*/  IMAD.MOV.U32 R81, RZ, RZ, R37 ;  /* 0x000000ffff517224 */ /* 0x000fe400078e0025 */
[----:B--2---:R-:W-:Y:S02]  /*79e0*/  HADD2.F32 R180, -RZ, R80.H0_H0 ;  /* 0x20000050ffb47230 */ /* 0x004fe40000004100 */
[----:B------:R-:W-:-:S02]  /*79f0*/  HADD2.F32 R80, -RZ, R78.H0_H0 ;  /* 0x2000004eff507230 */ /* 0x000fc40000004100 */
[----:B---3--:R-:W-:Y:S02]  /*7a00*/  HADD2.F32 R76, -RZ, R83.H0_H0 ;  /* 0x20000053ff4c7230 */ /* 0x008fe40000004100 */
[-C--:B------:R-:W-:Y:S01]  /*7a10*/  FMUL.FTZ R83, R51, R180.reuse ;  /* 0x000000b433537220 */ /* 0x080fe20000410000 */
[----:B------:R-:W-:Y:S02]  /*7a20*/  HADD2.F32 R78, -RZ, R78.H1_H1 ;  /* 0x3000004eff4e7230 */ /* 0x000fe40000004100 */
[----:B------:R-:W-:-:S04]  /*7a30*/  FMUL.FTZ R180, R80, R180 ;  /* 0x000000b450b47220 */ /* 0x000fc80000410000 */
[-C--:B------:R-:W-:Y:S01]  /*7a40*/  FFMA.FTZ R180, R51, R76.reuse, R180 ;  /* 0x0000004c33b47223 */ /* 0x080fe200000100b4 */
[-C--:B------:R-:W-:Y:S01]  /*7a50*/  FMUL.FTZ R51, R82, R39.reuse ;  /* 0x0000002752337220 */ /* 0x080fe20000410000 */
[----:B------:R-:W-:Y:S01]  /*7a60*/  FMUL.FTZ R39, R78, R39 ;  /* 0x000000274e277220 */ /* 0x000fe20000410000 */
[----:B------:R-:W-:Y:S02]  /*7a70*/  FFMA.FTZ R83, R80, R76, -R83 ;  /* 0x0000004c50537223 */ /* 0x000fe40000010853 */
[-C--:B------:R-:W-:Y:S01]  /*7a80*/  FFMA.FTZ R51, R78, R38.reuse, -R51 ;  /* 0x000000264e337223 */ /* 0x080fe20000010833 */
[----:B------:R-:W-:-:S04]  /*7a90*/  FFMA.FTZ R39, R82, R38, R39 ;  /* 0x0000002652277223 */ /* 0x000fc80000010027 */
[----:B------:R-:W-:Y:S02]  /*7aa0*/  F2FP.F16.F32.PACK_AB R51, R51, R83 ;  /* 0x000000533333723e */ /* 0x000fe400000000ff */
[----:B------:R-:W-:Y:S01]  /*7ab0*/  F2FP.F16.F32.PACK_AB R39, R39, R180 ;  /* 0x000000b42727723e */ /* 0x000fe200000000ff */
[----:B------:R-:W-:Y:S01]  /*7ac0*/  IMAD.MOV.U32 R80, RZ, RZ, R50 ;  /* 0x000000ffff507224 */ /* 0x000fe200078e0032 */
[----:B------:R-:W-:Y:S01]  /*7ad0*/  MOV R76, R36 ;  /* 0x00000024004c7202 */ /* 0x000fe20000000f00 */
[----:B------:R-:W-:Y:S02]  /*7ae0*/  IMAD.MOV.U32 R78, RZ, RZ, R51 ;  /* 0x000000ffff4e7224 */ /* 0x000fe400078e0033 */
[----:B------:R-:W-:Y:S02]  /*7af0*/  IMAD.MOV.U32 R82, RZ, RZ, R39 ;  /* 0x000000ffff527224 */ /* 0x000fe400078e0027 */
[----:B------:R-:W-:-:S07]  /*7b00*/  IMAD.MOV.U32 R83, RZ, RZ, R48 ;  /* 0x000000ffff537224 */ /* 0x000fce00078e0030 */
.L_x_1533:
[----:B------:R-:W-:Y:S05]  /*7b10*/  BSYNC B3 ;  /* 0x0000000000037941 */ /* 0x000fea0003800000 */
.L_x_1532:
        /* <DEDUP_REMOVED lines=12> */
.L_x_1531:
[----:B------:R-:W-:Y:S05]  /*7be0*/  BSYNC B2 ;  /* 0x0000000000027941 */ /* 0x000fea0003800000 */
.L_x_1530:
        /* <DEDUP_REMOVED lines=24> */
[----:B------:R-:W3:Y:S04]  /*7d70*/  LDL.LU.S16 R77, [R1+0x98] ;  /* 0x00009800014d7983 */ /* 0x000ee80000300600 */
[----:B------:R-:W4:Y:S04]  /*7d80*/  LDL.LU.S16 R80, [R1+0x8c] ;  /* 0x00008c0001507983 */ /* 0x000f280000300600 */
[----:B------:R-:W5:Y:S04]  /*7d90*/  LDL.S16 R180, [R1+0x66] ;  /* 0x0000660001b47983 */ /* 0x000f680000100600 */
[----:B------:R-:W5:Y:S01]  /*7da0*/  LDL.LU.S16 R159, [R1+0x64] ;  /* 0x00006400019f7983 */ /* 0x000f620000300600 */
[----:B0-----:R-:W-:-:S03]  /*7db0*/  IMAD.MOV.U32 R78, RZ, RZ, R49 ;  /* 0x000000ffff4e7224 */ /* 0x001fc600078e0031 */
[----:B------:R-:W5:Y:S04]  /*7dc0*/  LDL.S16 R83, [R1+0x4a] ;  /* 0x00004a0001537983 */ /* 0x000f680000100600 */
[----:B------:R-:W5:Y:S01]  /*7dd0*/  LDL.LU.S16 R82, [R1+0x48] ;  /* 0x0000480001527983 */ /* 0x000f620000300600 */
[--C-:B------:R-:W-:Y:S02]  /*7de0*/  SHF.R.U64 R32, R32, 0x10, R33.reuse ;  /* 0x0000001020207819 */ /* 0x100fe40000001221 */
[----:B------:R-:W-:-:S05]  /*7df0*/  SHF.R.U32.HI R33, RZ, 0x10, R33 ;  /* 0x00000010ff217819 */ /* 0x000fca0000011621 */
[----:B------:R-:W-:Y:S01]  /*7e00*/  HADD2.F32 R33, -RZ, R33.H0_H0 ;  /* 0x20000021ff217230 */ /* 0x000fe20000004100 */
[----:B------:R-:W-:-:S05]  /*7e10*/  SHF.R.U64 R34, R34, 0x10, R35 ;  /* 0x0000001022227819 */ /* 0x000fca0000001223 */
[----:B------:R-:W-:Y:S02]  /*7e20*/  HADD2.F32 R34, -RZ, R34.H0_H0 ;  /* 0x20000022ff227230 */ /* 0x000fe40000004100 */
[----:B---3--:R-:W-:Y:S02]  /*7e30*/  HADD2.F32 R79, -RZ, R77.H0_H0 ;  /* 0x2000004dff4f7230 */ /* 0x008fe40000004100 */
[----:B--2---:R-:W-:Y:S02]  /*7e40*/  IMAD.MOV.U32 R77, RZ, RZ, R37 ;  /* 0x000000ffff4d7224 */ /* 0x004fe400078e0025 */
[----:B------:R-:W-:Y:S02]  /*7e50*/  HADD2.F32 R37, -RZ, R78.H0_H0 ;  /* 0x2000004eff257230 */ /* 0x000fe40000004100 */
[----:B----4-:R-:W-:Y:S02]  /*7e60*/  HADD2.F32 R80, -RZ, R80.H0_H0 ;  /* 0x20000050ff507230 */ /* 0x010fe40000004100 */
[----:B------:R-:W-:-:S02]  /*7e70*/  HADD2.F32 R81, -RZ, R77.H0_H0 ;  /* 0x2000004dff517230 */ /* 0x000fc40000004100 */
[----:B------:R-:W-:-:S03]  /*7e80*/  FMUL.FTZ R49, R37, R79 ;  /* 0x0000004f25317220 */ /* 0x000fc60000410000 */
[----:B------:R-:W-:-:S04]  /*7e90*/  FMUL.FTZ R79, R81, R79 ;  /* 0x0000004f514f7220 */ /* 0x000fc80000410000 */
[----:B------:R-:W-:Y:S01]  /*7ea0*/  FFMA.FTZ R37, R37, R80, R79 ;  /* 0x0000005025257223 */ /* 0x000fe2000001004f */
[--C-:B------:R-:W-:Y:S01]  /*7eb0*/  SHF.R.U32.HI R79, RZ, 0x10, R45.reuse ;  /* 0x00000010ff4f7819 */ /* 0x100fe2000001162d */
[----:B------:R-:W-:Y:S01]  /*7ec0*/  HADD2.F32 R78, -RZ, R78.H1_H1 ;  /* 0x3000004eff4e7230 */ /* 0x000fe20000004100 */
[----:B------:R-:W-:-:S03]  /*7ed0*/  SHF.R.U64 R45, R44, 0x10, R45 ;  /* 0x000000102c2d7819 */ /* 0x000fc6000000122d */
[----:B------:R-:W-:Y:S02]  /*7ee0*/  HADD2.F32 R79, -RZ, R79.H0_H0 ;  /* 0x2000004fff4f7230 */ /* 0x000fe40000004100 */
[----:B------:R-:W-:-:S03]  /*7ef0*/  HADD2.F32 R44, -RZ, R77.H1_H1 ;  /* 0x3000004dff2c7230 */ /* 0x000fc60000004100 */
[-C--:B------:R-:W-:Y:S01]  /*7f00*/  FMUL.FTZ R77, R78, R79.reuse ;  /* 0x0000004f4e4d7220 */ /* 0x080fe20000410000 */
[----:B------:R-:W-:Y:S01]  /*7f10*/  FFMA.FTZ R49, R81, R80, -R49 ;  /* 0x0000005051317223 */ /* 0x000fe20000010831 */
[C---:B------:R-:W-:Y:S01]  /*7f20*/  FMUL.FTZ R79, R44.reuse, R79 ;  /* 0x0000004f2c4f7220 */ /* 0x040fe20000410000 */
[----:B-----5:R-:W-:Y:S02]  /*7f30*/  HADD2.F32 R80, -RZ, R180.H0_H0 ;  /* 0x200000b4ff507230 */ /* 0x020fe40000004100 */
[-C--:B------:R-:W-:Y:S01]  /*7f40*/  FFMA.FTZ R44, R44, R33.reuse, -R77 ;  /* 0x000000212c2c7223 */ /* 0x080fe2000001084d */
[----:B------:R-:W-:Y:S02]  /*7f50*/  HADD2.F32 R77, -RZ, R51.H0_H0 ;  /* 0x20000033ff4d7230 */ /* 0x000fe40000004100 */
[----:B------:R-:W-:Y:S01]  /*7f60*/  FFMA.FTZ R33, R78, R33, R79 ;  /* 0x000000214e217223 */ /* 0x000fe2000001004f */
[----:B------:R-:W-:Y:S02]  /*7f70*/  HADD2.F32 R78, -RZ, R159.H0_H0 ;  /* 0x2000009fff4e7230 */ /* 0x000fe40000004100 */
[----:B------:R-:W-:-:S02]  /*7f80*/  HADD2.F32 R79, -RZ, R39.H0_H0 ;  /* 0x20000027ff4f7230 */ /* 0x000fc40000004100 */
[----:B------:R-:W-:-:S04]  /*7f90*/  FMUL.FTZ R81, R77, R80 ;  /* 0x000000504d517220 */ /* 0x000fc80000410000 */
[C---:B------:R-:W-:Y:S01]  /*7fa0*/  FFMA.FTZ R81, R79.reuse, R78, -R81 ;  /* 0x0000004e4f517223 */ /* 0x040fe20000010851 */
[----:B------:R-:W-:-:S04]  /*7fb0*/  FMUL.FTZ R79, R79, R80 ;  /* 0x000000504f4f7220 */ /* 0x000fc80000410000 */
[----:B------:R-:W-:Y:S01]  /*7fc0*/  FFMA.FTZ R79, R77, R78, R79 ;  /* 0x0000004e4d4f7223 */ /* 0x000fe2000001004f */
[----:B------:R-:W-:Y:S02]  /*7fd0*/  SHF.R.U32.HI R77, RZ, 0x10, R35 ;  /* 0x00000010ff4d7819 */ /* 0x000fe40000011623 */
        /* <DEDUP_REMOVED lines=8> */
[----:B------:R-:W-:Y:S01]  /*8060*/  FMUL.FTZ R39, R39, R47 ;  /* 0x0000002f27277220 */ /* 0x000fe20000410000 */
[----:B------:R-:W-:-:S03]  /*8070*/  HADD2.F32 R80, -RZ, R83.H0_H0 ;  /* 0x20000053ff507230 */ /* 0x000fc60000004100 */
[----:B------:R-:W-:Y:S01]  /*8080*/  FFMA.FTZ R39, R46, R77, R39 ;  /* 0x0000004d2e277223 */ /* 0x000fe20000010027 */
[----:B------:R-:W-:Y:S02]  /*8090*/  HADD2.F32 R46, -RZ, R48.H0_H0 ;  /* 0x20000030ff2e7230 */ /* 0x000fe40000004100 */
[----:B------:R-:W-:Y:S02]  /*80a0*/  HADD2.F32 R77, -RZ, R36.H0_H0 ;  /* 0x20000024ff4d7230 */ /* 0x000fe40000004100 */
[----:B------:R-:W-:Y:S02]  /*80b0*/  HADD2.F32 R47, -RZ, R82.H0_H0 ;  /* 0x20000052ff2f7230 */ /* 0x000fe40000004100 */
[-C--:B------:R-:W-:Y:S01]  /*80c0*/  FMUL.FTZ R78, R46, R80.reuse ;  /* 0x000000502e4e7220 */ /* 0x080fe20000410000 */
[----:B------:R-:W-:Y:S01]  /*80d0*/  FMUL.FTZ R80, R77, R80 ;  /* 0x000000504d507220 */ /* 0x000fe20000410000 */
[----:B------:R-:W-:Y:S02]  /*80e0*/  HADD2.F32 R45, -RZ, R45.H0_H0 ;  /* 0x2000002dff2d7230 */ /* 0x000fe40000004100 */
[----:B------:R-:W-:-:S02]  /*80f0*/  HADD2.F32 R48, -RZ, R48.H1_H1 ;  /* 0x30000030ff307230 */ /* 0x000fc40000004100 */
[----:B------:R-:W-:Y:S01]  /*8100*/  FFMA.FTZ R80, R46, R47, R80 ;  /* 0x0000002f2e507223 */ /* 0x000fe20000010050 */
[----:B------:R-:W-:Y:S02]  /*8110*/  HADD2.F32 R46, -RZ, R36.H1_H1 ;  /* 0x30000024ff2e7230 */ /* 0x000fe40000004100 */
[----:B------:R-:W-:Y:S02]  /*8120*/  HADD2.F32 R36, -RZ, R32.H0_H0 ;  /* 0x20000020ff247230 */ /* 0x000fe40000004100 */
[-C--:B------:R-:W-:Y:S01]  /*8130*/  FMUL.FTZ R32, R48, R45.reuse ;  /* 0x0000002d30207220 */ /* 0x080fe20000410000 */
[C---:B------:R-:W-:Y:S01]  /*8140*/  FMUL.FTZ R45, R46.reuse, R45 ;  /* 0x0000002d2e2d7220 */ /* 0x040fe20000410000 */
[----:B------:R-:W-:Y:S02]  /*8150*/  FFMA.FTZ R78, R77, R47, -R78 ;  /* 0x0000002f4d4e7223 */ /* 0x000fe4000001084e */
[----:B------:R-:W-:Y:S01]  /*8160*/  FFMA.FTZ R32, R46, R36, -R32 ;  /* 0x000000242e207223 */ /* 0x000fe20000010820 */
[----:B------:R-:W-:-:S02]  /*8170*/  HADD2.F32 R77, -RZ, R232.H1_H1 ;  /* 0x300000e8ff4d7230 */ /* 0x000fc40000004100 */
[----:B------:R-:W-:Y:S01]  /*8180*/  FFMA.FTZ R36, R48, R36, R45 ;  /* 0x0000002430247223 */ /* 0x000fe2000001002d */
[----:B------:R-:W-:Y:S02]  /*8190*/  HADD2.F32 R45, -RZ, R50.H0_H0 ;  /* 0x20000032ff2d7230 */ /* 0x000fe40000004100 */
[----:B------:R-:W-:Y:S02]  /*81a0*/  HADD2.F32 R47, -RZ, R38.H0_H0 ;  /* 0x20000026ff2f7230 */ /* 0x000fe40000004100 */
[----:B------:R-:W-:Y:S02]  /*81b0*/  HADD2.F32 R46, -RZ, R232.H0_H0 ;  /* 0x200000e8ff2e7230 */ /* 0x000fe40000004100 */
[-C--:B------:R-:W-:Y:S01]  /*81c0*/  FMUL.FTZ R48, R45, R77.reuse ;  /* 0x0000004d2d307220 */ /* 0x080fe20000410000 */
[----:B------:R-:W-:Y:S02]  /*81d0*/  HADD2.F32 R35, -RZ, R35.H0_H0 ;  /* 0x20000023ff237230 */ /* 0x000fe40000004100 */
[----:B------:R-:W-:Y:S01]  /*81e0*/  FMUL.FTZ R77, R47, R77 ;  /* 0x0000004d2f4d7220 */ /* 0x000fe20000410000 */
[----:B------:R-:W-:-:S02]  /*81f0*/  HADD2.F32 R50, -RZ, R50.H1_H1 ;  /* 0x30000032ff327230 */ /* 0x000fc40000004100 */
[----:B------:R-:W-:Y:S02]  /*8200*/  HADD2.F32 R38, -RZ, R38.H1_H1 ;  /* 0x30000026ff267230 */ /* 0x000fe40000004100 */
[-C--:B------:R-:W-:Y:S01]  /*8210*/  FFMA.FTZ R77, R45, R46.reuse, R77 ;  /* 0x0000002e2d4d7223 */ /* 0x080fe2000001004d */
[-C--:B------:R-:W-:Y:S02]  /*8220*/  FMUL.FTZ R45, R50, R35.reuse ;  /* 0x00000023322d7220 */ /* 0x080fe40000410000 */
[C---:B------:R-:W-:Y:S01]  /*8230*/  FMUL.FTZ R35, R38.reuse, R35 ;  /* 0x0000002326237220 */ /* 0x040fe20000410000 */
[----:B------:R-:W-:Y:S01]  /*8240*/  FFMA.FTZ R48, R47, R46, -R48 ;  /* 0x0000002e2f307223 */ /* 0x000fe20000010830 */
[-C--:B------:R-:W-:Y:S02]  /*8250*/  FFMA.FTZ R45, R38, R34.reuse, -R45 ;  /* 0x00000022262d7223 */ /* 0x080fe4000001082d */
[----:B------:R-:W-:Y:S01]  /*8260*/  FFMA.FTZ R35, R50, R34, R35 ;  /* 0x0000002232237223 */ /* 0x000fe20000010023 */
[----:B------:R-:W-:-:S02]  /*8270*/  F2FP.F16.F32.PACK_AB R51, R51, R81 ;  /* 0x000000513333723e */ /* 0x000fc400000000ff */
[----:B------:R-:W-:Y:S02]  /*8280*/  F2FP.F16.F32.PACK_AB R33, R33, R37 ;  /* 0x000000252121723e */ /* 0x000fe400000000ff */
[----:B------:R-:W-:Y:S02]  /*8290*/  F2FP.F16.F32.PACK_AB R79, R39, R79 ;  /* 0x0000004f274f723e */ /* 0x000fe400000000ff */
[----:B------:R-:W-:Y:S02]  /*82a0*/  F2FP.F16.F32.PACK_AB R32, R32, R78 ;  /* 0x0000004e2020723e */ /* 0x000fe400000000ff */
[----:B------:R-:W-:Y:S02]  /*82b0*/  F2FP.F16.F32.PACK_AB R80, R36, R80 ;  /* 0x000000502450723e */ /* 0x000fe400000000ff */
[----:B------:R-:W-:Y:S02]  /*82c0*/  F2FP.F16.F32.PACK_AB R45, R45, R48 ;  /* 0x000000302d2d723e */ /* 0x000fe400000000ff */
[----:B------:R-:W-:-:S02]  /*82d0*/  F2FP.F16.F32.PACK_AB R35, R35, R77 ;  /* 0x0000004d2323723e */ /* 0x000fc400000000ff */
[----:B------:R-:W-:Y:S01]  /*82e0*/  F2FP.F16.F32.PACK_AB R44, R44, R49 ;  /* 0x000000312c2c723e */ /* 0x000fe200000000ff */
[----:B------:R-:W-:Y:S02]  /*82f0*/  IMAD.MOV.U32 R39, RZ, RZ, R51 ;  /* 0x000000ffff277224 */ /* 0x000fe400078e0033 */
[----:B------:R-:W-:Y:S01]  /*8300*/  IMAD.MOV.U32 R36, RZ, RZ, R32 ;  /* 0x000000ffff247224 */ /* 0x000fe200078e0020 */
[----:B------:R-:W-:Y:S01]  /*8310*/  MOV R37, R44 ;  /* 0x0000002c00257202 */ /* 0x000fe20000000f00 */
[----:B------:R-:W-:Y:S02]  /*8320*/  IMAD.MOV.U32 R48, RZ, RZ, R80 ;  /* 0x000000ffff307224 */ /* 0x000fe400078e0050 */
[----:B------:R-:W-:Y:S02]  /*8330*/  IMAD.MOV.U32 R49, RZ, RZ, R33 ;  /* 0x000000ffff317224 */ /* 0x000fe400078e0021 */
[----:B------:R-:W-:Y:S02]  /*8340*/  IMAD.MOV.U32 R38, RZ, RZ, R45 ;  /* 0x000000ffff267224 */ /* 0x000fe400078e002d */
[----:B------:R-:W-:-:S02]  /*8350*/  IMAD.MOV.U32 R50, RZ, RZ, R35 ;  /* 0x000000ffff327224 */ /* 0x000fc400078e0023 */
[----:B------:R-:W-:-:S07]  /*8360*/  IMAD.MOV.U32 R51, RZ, RZ, R79 ;  /* 0x000000ffff337224 */ /* 0x000fce00078e004f */
.L_x_1537:
[----:B------:R-:W-:Y:S05]  /*8370*/  BSYNC B3 ;  /* 0x0000000000037941 */ /* 0x000fea0003800000 */
.L_x_1536:
        /* <DEDUP_REMOVED lines=12> */
.L_x_1535:
[----:B------:R-:W-:Y:S05]  /*8440*/  BSYNC B2 ;  /* 0x0000000000027941 */ /* 0x000fea0003800000 */
.L_x_1534:
[----:B------:R-:W-:-:S13]  /*8450*/  ISETP.NE.AND P4, PT, R9, RZ, PT ;  /* 0x000000ff0900720c */ /* 0x000fda0003f85270 */
[----:B------:R-:W-:Y:S05]  /*8460*/  @!P4 BRA `(.L_x_1529) ;  /* 0x0000000400e8c947 */ /* 0x000fea0003800000 */
[----:B------:R-:W-:Y:S01]  /*8470*/  LOP3.LUT P5, RZ, R17, 0x1, RZ, 0xc0, !PT ;  /* 0x0000000111ff7812 */ /* 0x000fe200078ac0ff */
[----:B------:R-:W-:Y:S03]  /*8480*/  BSSY B2, `(.L_x_1538) ;  /* 0x0000076000027945 */ /* 0x000fe60003800000 */
[----:B---3--:R-:W-:-:S04]  /*8490*/  SEL R32, R123, R146, !P5 ;  /* 0x000000927b207207 */ /* 0x008fc80006800000 */
[----:B------:R-:W-:-:S04]  /*84a0*/  SHF.R.S32.HI R33, RZ, 0x1f, R32 ;  /* 0x0000001fff217819 */ /* 0x000fc80000011420 */
[----:B------:R-:W-:-:S04]  /*84b0*/  LEA.HI R32, R33, R32, RZ, 0x4 ;  /* 0x0000002021207211 */ /* 0x000fc800078f20ff */
[----:B------:R-:W-:-:S04]  /*84c0*/  LEA.HI.SX32 R32, R32, R113, 0x1c ;  /* 0x0000007120207211 */ /* 0x000fc800078fe2ff */
[----:B------:R-:W-:-:S04]  /*84d0*/  SHF.L.U32 R33, R32, 0x3, RZ ;  /* 0x0000000320217819 */ /* 0x000fc800000006ff */
[----:B------:R-:W-:-:S13]  /*84e0*/  ISETP.GE.AND P4, PT, R33, R144, PT ;  /* 0x000000902100720c */ /* 0x000fda0003f86270 */
[--C-:B------:R-:W-:Y:S02]  /*84f0*/  @!P4 SHF.R.S32.HI R35, RZ, 0x1f, R33.reuse ;  /* 0x0000001fff23c819 */ /* 0x100fe40000011421 */
[CCC-:B------:R-:W-:Y:S02]  /*8500*/  @!P4 IADD3 R34, P5, P6, R86.reuse, R130.reuse, R33.reuse ;  /* 0x000000825622c210 */ /* 0x1c0fe40007ebe021 */
[----:B------:R-:W-:Y:S02]  /*8510*/  LOP3.LUT R33, R175, 0x38, R33, 0xf8, !PT ;  /* 0x00000038af217812 */ /* 0x000fe400078ef821 */
[----:B------:R-:W-:Y:S02]  /*8520*/  @!P4 IADD3.X R35, R85, R155, R35, P5, P6 ;  /* 0x0000009b5523c210 */ /* 0x000fe40002fec423 */
[----:B------:R-:W-:Y:S02]  /*8530*/  IADD3 R130, P5, P6, R86, R130, R12 ;  /* 0x0000008256827210 */ /* 0x000fe40007ebe00c */
[----:B------:R-:W-:-:S02]  /*8540*/  LOP3.LUT R33, R33, R176, RZ, 0x3c, !PT ;  /* 0x000000b021217212 */ /* 0x000fc400078e3cff */
[----:B------:R-:W-:Y:S02]  /*8550*/  IADD3.X R155, R85, R155, R110, P5, P6 ;  /* 0x0000009b559b7210 */ /* 0x000fe40002fec46e */
[----:B------:R-:W-:-:S04]  /*8560*/  LEA R44, P5, R130, R114, 0x1 ;  /* 0x00000072822c7211 */ /* 0x000fc800078a08ff */
[----:B------:R-:W-:Y:S02]  /*8570*/  LEA.HI.X R45, R130, R115, R155, 0x1, P5 ;  /* 0x00000073822d7211 */ /* 0x000fe400028f0c9b */
[----:B------:R-:W-:-:S04]  /*8580*/  @!P4 LEA R46, P5, R34, R114, 0x1 ;  /* 0x00000072222ec211 */ /* 0x000fc800078a08ff */
[----:B------:R-:W-:Y:S02]  /*8590*/  @!P4 LEA.HI.X R47, R34, R115, R35, 0x1, P5 ;  /* 0x00000073222fc211 */ /* 0x000fe400028f0c23 */
[----:B------:R-:W-:Y:S02]  /*85a0*/  SHF.R.S32.HI R34, RZ, 0x1f, R32 ;  /* 0x0000001fff227819 */ /* 0x000fe40000011420 */
[----:B------:R-:W-:Y:S02]  /*85b0*/  ISETP.GE.AND P5, PT, R166, R122, PT ;  /* 0x0000007aa600720c */ /* 0x000fe40003fa6270 */
[----:B------:R-:W-:-:S04]  /*85c0*/  LEA.HI R32, R34, R32, RZ, 0x3 ;  /* 0x0000002022207211 */ /* 0x000fc800078f18ff */
[----:B------:R-:W-:-:S05]  /*85d0*/  SHF.R.S32.HI R32, RZ, 0x3, R32 ;  /* 0x00000003ff207819 */ /* 0x000fca0000011420 */
[----:B------:R-:W-:-:S04]  /*85e0*/  IMAD R32, R32, 0x1800, R177 ;  /* 0x0000180020207824 */ /* 0x000fc800078e02b1 */
[----:B------:R-:W-:-:S04]  /*85f0*/  IMAD.IADD R32, R32, 0x1, R33 ;  /* 0x0000000120207824 */ /* 0x000fc800078e0221 */
[C---:B--2---:R-:W-:Y:S02]  /*8600*/  IMAD R36, R16.reuse, 0x4800, R32 ;  /* 0x0000480010247824 */ /* 0x044fe400078e0220 */
[----:B------:R-:W-:Y:S02]  /*8610*/  IMAD R32, R16, 0x4800, R140 ;  /* 0x0000480010207824 */ /* 0x000fe400078e028c */
[--C-:B------:R-:W-:Y:S02]  /*8620*/  IMAD R36, R36, 0x2, R2.reuse ;  /* 0x0000000224247824 */ /* 0x100fe400078e0202 */
[----:B------:R-:W-:-:S04]  /*8630*/  IMAD R32, R32, 0x2, R2 ;  /* 0x0000000220207824 */ /* 0x000fc800078e0202 */
        /* <DEDUP_REMOVED lines=37> */
[CC--:B------:R-:W-:Y:S01]  /*8890*/  FMUL.FTZ R51, R41.reuse, R39.reuse ;  /* 0x0000002729337220 */ /* 0x0c0fe20000410000 */
[----:B------:R-:W-:Y:S01]  /*88a0*/  FMUL.FTZ R39, R50, R39 ;  /* 0x0000002732277220 */ /* 0x000fe20000410000 */
[----:B------:R-:W-:Y:S02]  /*88b0*/  HADD2.F32 R219, -RZ, R219.H0_H0 ;  /* 0x200000dbffdb7230 */ /* 0x000fe40000004100 */
[----:B------:R-:W-:Y:S02]  /*88c0*/  HADD2.F32 R217, -RZ, R217.H0_H0 ;  /* 0x200000d9ffd97230 */ /* 0x000fe40000004100 */
[-C--:B------:R-:W-:Y:S01]  /*88d0*/  FFMA.FTZ R39, R41, R49.reuse, R39 ;  /* 0x0000003129277223 */ /* 0x080fe20000010027 */
[----:B------:R-:W-:Y:S01]  /*88e0*/  SHF.R.U32.HI R41, RZ, 0x10, R31 ;  /* 0x00000010ff297819 */ /* 0x000fe2000001161f */
[----:B------:R-:W-:Y:S01]  /*88f0*/  HADD2.F32 R30, -RZ, R30.H0_H0 ;  /* 0x2000001eff1e7230 */ /* 0x000fe20000004100 */
[----:B------:R-:W-:Y:S01]  /*8900*/  SHF.R.U64 R31, R42, 0x10, R43 ;  /* 0x000000102a1f7819 */ /* 0x000fe2000000122b */
        /* <DEDUP_REMOVED lines=43> */
[----:B------:R-:W-:Y:S02]  /*8bc0*/  IMAD.MOV.U32 R34, RZ, RZ, R28 ;  /* 0x000000ffff227224 */ /* 0x000fe400078e001c */
[----:B------:R-:W-:-:S07]  /*8bd0*/  IMAD.MOV.U32 R38, RZ, RZ, R31 ;  /* 0x000000ffff267224 */ /* 0x000fce00078e001f */
.L_x_1539:
[----:B------:R-:W-:Y:S05]  /*8be0*/  BSYNC B2 ;  /* 0x0000000000027941 */ /* 0x000fea0003800000 */
.L_x_1538:
[----:B--2---:R4:W-:Y:S04]  /*8bf0*/  STG.E.128 desc[UR46][R44.64], R32 ;  /* 0x000000202c007986 */ /* 0x0049e8000c101d2e */
[----:B0-----:R4:W-:Y:S02]  /*8c00*/  @!P4 STG.E.128 desc[UR46][R46.64], R36 ;  /* 0x000000242e00c986 */ /* 0x0019e4000c101d2e */
.L_x_1529:
[----:B------:R-:W-:Y:S05]  /*8c10*/  BSYNC B1 ;  /* 0x0000000000017941 */ /* 0x000fea0003800000 */
.L_x_1528:
[-C--:B--2---:R-:W-:Y:S02]  /*8c20*/  IMAD R28, R148, R126.reuse, RZ ;  /* 0x0000007e941c7224 */ /* 0x084fe400078e02ff */
[----:B------:R-:W-:-:S04]  /*8c30*/  IMAD.WIDE.U32 R124, R189, R126, R124 ;  /* 0x0000007ebd7c7225 */ /* 0x000fc800078e007c */
[----:B------:R-:W-:Y:S01]  /*8c40*/  IMAD R28, R189, R127, R28 ;  /* 0x0000007fbd1c7224 */ /* 0x000fe200078e021c */
[----:B------:R-:W-:Y:S06]  /*8c50*/  @P3 BRA `(.L_x_1498) ;  /* 0x0000001800b83947 */ /* 0x000fec0003800000 */
[----:B------:R-:W-:Y:S01]  /*8c60*/  ISETP.NE.AND P3, PT, R11, RZ, PT ;  /* 0x000000ff0b00720c */ /* 0x000fe20003f65270 */
[----:B------:R-:W-:Y:S01]  /*8c70*/  BSSY B1, `(.L_x_1540) ;  /* 0x000007e000017945 */ /* 0x000fe20003800000 */
[----:B------:R-:W-:-:S11]  /*8c80*/  IMAD.IADD R40, R125, 0x1, R28 ;  /* 0x000000017d287824 */ /* 0x000fd600078e021c */
[----:B------:R-:W-:Y:S05]  /*8c90*/  @!P3 BRA `(.L_x_1541) ;  /* 0x0000000400ecb947 */ /* 0x000fea0003800000 */
[----:B------:R-:W-:Y:S01]  /*8ca0*/  SEL R28, R123, R146, !P0 ;  /* 0x000000927b1c7207 */ /* 0x000fe20004000000 */
[----:B------:R-:W-:Y:S01]  /*8cb0*/  BSSY B2, `(.L_x_1542) ;  /* 0x0000077000027945 */ /* 0x000fe20003800000 */
[----:B------:R-:W-:Y:S02]  /*8cc0*/  IADD3 R31, P3, P4, R86, R124, R14 ;  /* 0x0000007c561f7210 */ /* 0x000fe40007c7e00e */
[----:B------:R-:W-:Y:S02]  /*8cd0*/  SHF.R.S32.HI R29, RZ, 0x1f, R28 ;  /* 0x0000001fff1d7819 */ /* 0x000fe4000001141c */
[----:B---34-:R-:W-:Y:S02]  /*8ce0*/  IADD3.X R33, R85, R40, R112, P3, P4 ;  /* 0x0000002855217210 */ /* 0x018fe40001fe8470 */
[----:B------:R-:W-:Y:S02]  /*8cf0*/  LEA.HI R29, R29, R28, RZ, 0x4 ;  /* 0x0000001c1d1d7211 */ /* 0x000fe400078f20ff */
[----:B------:R-:W-:-:S02]  /*8d00*/  SHF.R.U32.HI R35, RZ, 0x3, R173 ;  /* 0x00000003ff237819 */ /* 0x000fc400000116ad */
[----:B------:R-:W-:-:S04]  /*8d10*/  LEA.HI.SX32 R30, R29, R117, 0x1c ;  /* 0x000000751d1e7211 */ /* 0x000fc800078fe2ff */
[----:B------:R-:W-:Y:S01]  /*8d20*/  SHF.R.S32.HI R34, RZ, 0x1f, R30 ;  /* 0x0000001fff227819 */ /* 0x000fe2000001141e */
[----:B------:R-:W-:-:S03]  /*8d30*/  IMAD.SHL.U32 R32, R30, 0x8, RZ ;  /* 0x000000081e207824 */ /* 0x000fc600078e00ff */
[----:B------:R-:W-:Y:S02]  /*8d40*/  LEA.HI R30, R34, R30, RZ, 0x3 ;  /* 0x0000001e221e7211 */ /* 0x000fe400078f18ff */
[----:B------:R-:W-:Y:S02]  /*8d50*/  ISETP.GE.AND P3, PT, R32, R144, PT ;  /* 0x000000902000720c */ /* 0x000fe40003f66270 */
[----:B------:R-:W-:-:S05]  /*8d60*/  SHF.R.S32.HI R30, RZ, 0x3, R30 ;  /* 0x00000003ff1e7819 */ /* 0x000fca000001141e */
[----:B------:R-:W-:-:S06]  /*8d70*/  IMAD R30, R30, 0x1800, R179 ;  /* 0x000018001e1e7824 */ /* 0x000fcc00078e02b3 */
[--C-:B------:R-:W-:Y:S02]  /*8d80*/  @!P3 SHF.R.S32.HI R28, RZ, 0x1f, R32.reuse ;  /* 0x0000001fff1cb819 */ /* 0x100fe40000011420 */
[--C-:B------:R-:W-:Y:S02]  /*8d90*/  @!P3 IADD3 R29, P4, P5, R86, R124, R32.reuse ;  /* 0x0000007c561db210 */ /* 0x100fe40007d9e020 */
[----:B------:R-:W-:Y:S02]  /*8da0*/  LOP3.LUT R32, R173, 0x38, R32, 0xf8, !PT ;  /* 0x00000038ad207812 */ /* 0x000fe400078ef820 */
[----:B------:R-:W-:Y:S02]  /*8db0*/  @!P3 IADD3.X R28, R85, R40, R28, P4, P5 ;  /* 0x00000028551cb210 */ /* 0x000fe400027ea41c */
[----:B------:R-:W-:Y:S02]  /*8dc0*/  LOP3.LUT R32, R32, R35, RZ, 0x3c, !PT ;  /* 0x0000002320207212 */ /* 0x000fe400078e3cff */
[----:B------:R-:W-:-:S03]  /*8dd0*/  LEA R36, P4, R31, R114, 0x1 ;  /* 0x000000721f247211 */ /* 0x000fc600078808ff */
[----:B------:R-:W-:Y:S01]  /*8de0*/  IMAD.IADD R32, R30, 0x1, R32 ;  /* 0x000000011e207824 */ /* 0x000fe200078e0220 */
[----:B------:R-:W-:Y:S01]  /*8df0*/  LEA.HI.X R37, R31, R115, R33, 0x1, P4 ;  /* 0x000000731f257211 */ /* 0x000fe200020f0c21 */
[C---:B------:R-:W-:Y:S01]  /*8e00*/  IMAD R30, R16.reuse, 0x4800, R141 ;  /* 0x00004800101e7824 */ /* 0x040fe200078e028d */
[----:B------:R-:W-:Y:S01]  /*8e10*/  @!P3 LEA R38, P4, R29, R114, 0x1 ;  /* 0x000000721d26b211 */ /* 0x000fe200078808ff */
[----:B------:R-:W-:-:S03]  /*8e20*/  IMAD R32, R16, 0x4800, R32 ;  /* 0x0000480010207824 */ /* 0x000fc600078e0220 */
[----:B------:R-:W-:Y:S01]  /*8e30*/  LEA R30, R30, R2, 0x1 ;  /* 0x000000021e1e7211 */ /* 0x000fe200078e08ff */
[----:B------:R-:W-:Y:S01]  /*8e40*/  IMAD R32, R32, 0x2, R2 ;  /* 0x0000000220207824 */ /* 0x000fe200078e0202 */
[----:B------:R-:W-:Y:S02]  /*8e50*/  @!P3 LEA.HI.X R39, R29, R115, R28, 0x1, P4 ;  /* 0x000000731d27b211 */ /* 0x000fe400020f0c1c */
[----:B------:R-:W-:Y:S02]  /*8e60*/  ISETP.GE.AND P4, PT, R18, R122, PT ;  /* 0x0000007a1200720c */ /* 0x000fe40003f86270 */
[----:B------:R-:W0:Y:S04]  /*8e70*/  LDS.128 R28, [R30+0x18400] ;  /* 0x018400001e1c7984 */ /* 0x000e280000000c00 */
[----:B------:R-:W2:Y:S07]  /*8e80*/  LDS.128 R32, [R32+0x18400] ;  /* 0x0184000020207984 */ /* 0x000eae0000000c00 */
        /* <DEDUP_REMOVED lines=43> */
[----:B------:R-:W-:-:S02]  /*9140*/  HADD2.F32 R44, -RZ, R44.H0_H0 ;  /* 0x2000002cff2c7230 */ /* 0x000fc40000004100 */
[----:B------:R-:W-:Y:S02]  /*9150*/  HADD2.F32 R43, -RZ, R43.H0_H0 ;  /* 0x2000002bff2b7230 */ /* 0x000fe40000004100 */
        /* <DEDUP_REMOVED lines=39> */
[----:B------:R-:W-:Y:S02]  /*93d0*/  F2FP.F16.F32.PACK_AB R74, R74, R215 ;  /* 0x000000d74a4a723e */ /* 0x000fe400000000ff */
[----:B------:R-:W-:Y:S01]  /*93e0*/  MOV R31, R46 ;  /* 0x0000002e001f7202 */ /* 0x000fe20000000f00 */
[----:B------:R-:W-:Y:S02]  /*93f0*/  IMAD.MOV.U32 R30, RZ, RZ, R35 ;  /* 0x000000ffff1e7224 */ /* 0x000fe400078e0023 */
[----:B------:R-:W-:Y:S02]  /*9400*/  IMAD.MOV.U32 R34, RZ, RZ, R74 ;  /* 0x000000ffff227224 */ /* 0x000fe400078e004a */
[----:B------:R-:W-:-:S07]  /*9410*/  IMAD.MOV.U32 R35, RZ, RZ, R43 ;  /* 0x000000ffff237224 */ /* 0x000fce00078e002b */
.L_x_1543:
[----:B------:R-:W-:Y:S05]  /*9420*/  BSYNC B2 ;  /* 0x0000000000027941 */ /* 0x000fea0003800000 */
.L_x_1542:
[----:B0-----:R0:W-:Y:S04]  /*9430*/  STG.E.128 desc[UR46][R36.64], R28 ;  /* 0x0000001c24007986 */ /* 0x0011e8000c101d2e */
[----:B--2---:R0:W-:Y:S02]  /*9440*/  @!P3 STG.E.128 desc[UR46][R38.64], R32 ;  /* 0x000000202600b986 */ /* 0x0041e4000c101d2e */
.L_x_1541:
[----:B------:R-:W-:Y:S05]  /*9450*/  BSYNC B1 ;  /* 0x0000000000017941 */ /* 0x000fea0003800000 */
.L_x_1540:
        /* <DEDUP_REMOVED lines=9> */
[----:B---34-:R-:W-:-:S02]  /*94f0*/  SHF.R.U32.HI R36, RZ, 0x3, R173 ;  /* 0x00000003ff247819 */ /* 0x018fc400000116ad */
[----:B------:R-:W-:-:S04]  /*9500*/  LEA.HI.SX32 R32, R29, R116, 0x1c ;  /* 0x000000741d207211 */ /* 0x000fc800078fe2ff */
[----:B------:R-:W-:Y:S01]  /*9510*/  SHF.R.S32.HI R35, RZ, 0x1f, R32 ;  /* 0x0000001fff237819 */ /* 0x000fe20000011420 */
[----:B------:R-:W-:-:S03]  /*9520*/  IMAD.SHL.U32 R33, R32, 0x8, RZ ;  /* 0x0000000820217824 */ /* 0x000fc600078e00ff */
[----:B------:R-:W-:Y:S02]  /*9530*/  LEA.HI R35, R35, R32, RZ, 0x3 ;  /* 0x0000002023237211 */ /* 0x000fe400078f18ff */
[----:B------:R-:W-:Y:S02]  /*9540*/  ISETP.GE.AND P3, PT, R33, R144, PT ;  /* 0x000000902100720c */ /* 0x000fe40003f66270 */
[----:B------:R-:W-:Y:S02]  /*9550*/  SHF.R.S32.HI R34, RZ, 0x3, R35 ;  /* 0x00000003ff227819 */ /* 0x000fe40000011423 */
[----:B------:R-:W-:-:S04]  /*9560*/  LOP3.LUT R32, R173, 0x38, R33, 0xf8, !PT ;  /* 0x00000038ad207812 */ /* 0x000fc800078ef821 */
[----:B------:R-:W-:-:S05]  /*9570*/  LOP3.LUT R32, R32, R36, RZ, 0x3c, !PT ;  /* 0x0000002420207212 */ /* 0x000fca00078e3cff */
[--C-:B------:R-:W-:Y:S02]  /*9580*/  @!P3 SHF.R.S32.HI R28, RZ, 0x1f, R33.reuse ;  /* 0x0000001fff1cb819 */ /* 0x100fe40000011421 */
[----:B------:R-:W-:Y:S01]  /*9590*/  @!P3 IADD3 R29, P4, P5, R86, R124, R33 ;  /* 0x0000007c561db210 */ /* 0x000fe20007d9e021 */
[----:B------:R-:W-:-:S03]  /*95a0*/  IMAD R33, R34, 0x1800, R179 ;  /* 0x0000180022217824 */ /* 0x000fc600078e02b3 */
[----:B------:R-:W-:Y:S01]  /*95b0*/  @!P3 IADD3.X R28, R85, R40, R28, P4, P5 ;  /* 0x00000028551cb210 */ /* 0x000fe200027ea41c */
[----:B------:R-:W-:Y:S01]  /*95c0*/  IMAD.IADD R35, R33, 0x1, R32 ;  /* 0x0000000121237824 */ /* 0x000fe200078e0220 */
[-C--:B------:R-:W-:Y:S01]  /*95d0*/  LEA R36, P4, R30, R114.reuse, 0x1 ;  /* 0x000000721e247211 */ /* 0x080fe200078808ff */
[C---:B------:R-:W-:Y:S02]  /*95e0*/  IMAD R33, R16.reuse, 0x4800, R139 ;  /* 0x0000480010217824 */ /* 0x040fe400078e028b */
[----:B------:R-:W-:Y:S01]  /*95f0*/  IMAD R35, R16, 0x4800, R35 ;  /* 0x0000480010237824 */ /* 0x000fe200078e0223 */
[----:B------:R-:W-:Y:S01]  /*9600*/  LEA.HI.X R37, R30, R115, R31, 0x1, P4 ;  /* 0x000000731e257211 */ /* 0x000fe200020f0c1f */
[--C-:B------:R-:W-:Y:S01]  /*9610*/  IMAD R30, R33, 0x2, R2.reuse ;  /* 0x00000002211e7824 */ /* 0x100fe200078e0202 */
[----:B------:R-:W-:Y:S01]  /*9620*/  @!P3 LEA R38, P4, R29, R114, 0x1 ;  /* 0x000000721d26b211 */ /* 0x000fe200078808ff */
[----:B------:R-:W-:-:S03]  /*9630*/  IMAD R35, R35, 0x2, R2 ;  /* 0x0000000223237824 */ /* 0x000fc600078e0202 */
[----:B------:R-:W-:Y:S02]  /*9640*/  @!P3 LEA.HI.X R39, R29, R115, R28, 0x1, P4 ;  /* 0x000000731d27b211 */ /* 0x000fe400020f0c1c */
[----:B------:R-:W0:Y:S01]  /*9650*/  LDS.128 R28, [R30+0x18400] ;  /* 0x018400001e1c7984 */ /* 0x000e220000000c00 */
[----:B------:R-:W-:-:S03]  /*9660*/  ISETP.GE.AND P4, PT, R165, R122, PT ;  /* 0x0000007aa500720c */ /* 0x000fc60003f86270 */
[----:B------:R-:W2:Y:S10]  /*9670*/  LDS.128 R32, [R35+0x18400] ;  /* 0x0184000023207984 */ /* 0x000eb40000000c00 */
        /* <DEDUP_REMOVED lines=27> */
[----:B------:R-:W-:Y:S02]  /*9830*/  HADD2.F32 R35, -RZ, R31.H0_H0 ;  /* 0x2000001fff237230 */ /* 0x000fe40000004100 */
[----:B------:R-:W-:Y:S01]  /*9840*/  FFMA.FTZ R68, R48, R56, R68 ;  /* 0x0000003830447223 */ /* 0x000fe20000010044 */
[----:B------:R-:W-:Y:S02]  /*9850*/  HADD2.F32 R70, -RZ, R70.H0_H0 ;  /* 0x20000046ff467230 */ /* 0x000fe40000004100 */
[----:B------:R-:W-:Y:S01]  /*9860*/  FMUL.FTZ R48, R45, R33 ;  /* 0x000000212d307220 */ /* 0x000fe20000410000 */
[----:B------:R-:W-:-:S02]  /*9870*/  HADD2.F32 R29, -RZ, R157.H0_H0 ;  /* 0x2000009dff1d7230 */ /* 0x000fc40000004100 */
[----:B------:R-:W-:Y:S01]  /*9880*/  FMUL.FTZ R51, R35, R33 ;  /* 0x0000002123337220 */ /* 0x000fe20000410000 */
[----:B------:R-:W-:Y:S02]  /*9890*/  HADD2.F32 R31, -RZ, R31.H1_H1 ;  /* 0x3000001fff1f7230 */ /* 0x000fe40000004100 */
[-C--:B------:R-:W-:Y:S01]  /*98a0*/  FMUL.FTZ R33, R47, R70.reuse ;  /* 0x000000462f217220 */ /* 0x080fe20000410000 */
[----:B------:R-:W-:Y:S02]  /*98b0*/  HADD2.F32 R58, -RZ, R58.H0_H0 ;  /* 0x2000003aff3a7230 */ /* 0x000fe40000004100 */
[-C--:B------:R-:W-:Y:S01]  /*98c0*/  FFMA.FTZ R48, R35, R29.reuse, -R48 ;  /* 0x0000001d23307223 */ /* 0x080fe20000010830 */
[----:B------:R-:W-:Y:S01]  /*98d0*/  FFMA.FTZ R51, R45, R29, R51 ;  /* 0x0000001d2d337223 */ /* 0x000fe20000010033 */
[C---:B------:R-:W-:Y:S01]  /*98e0*/  FMUL.FTZ R70, R31.reuse, R70 ;  /* 0x000000461f467220 */ /* 0x040fe20000410000 */
[----:B------:R-:W-:Y:S02]  /*98f0*/  HADD2.F32 R212, -RZ, R212.H0_H0 ;  /* 0x200000d4ffd47230 */ /* 0x000fe40000004100 */
[----:B------:R-:W-:Y:S01]  /*9900*/  FFMA.FTZ R33, R31, R58, -R33 ;  /* 0x0000003a1f217223 */ /* 0x000fe20000010821 */
[----:B------:R-:W-:-:S02]  /*9910*/  HADD2.F32 R42, -RZ, R42.H0_H0 ;  /* 0x2000002aff2a7230 */ /* 0x000fc40000004100 */
[----:B------:R-:W-:Y:S01]  /*9920*/  FFMA.FTZ R70, R47, R58, R70 ;  /* 0x0000003a2f467223 */ /* 0x000fe20000010046 */
[--C-:B------:R-:W-:Y:S01]  /*9930*/  HADD2.F32 R31, -RZ, R32.reuse.H0_H0 ;  /* 0x20000020ff1f7230 */ /* 0x100fe20000004100 */
[----:B------:R-:W-:Y:S01]  /*9940*/  F2FP.F16.F32.PACK_AB R46, R46, R49 ;  /* 0x000000312e2e723e */ /* 0x000fe200000000ff */
[----:B------:R-:W-:Y:S01]  /*9950*/  HADD2.F32 R35, -RZ, R32.H1_H1 ;  /* 0x30000020ff237230 */ /* 0x000fe20000004100 */
[----:B------:R-:W-:Y:S01]  /*9960*/  F2FP.F16.F32.PACK_AB R48, R33, R48 ;  /* 0x000000302130723e */ /* 0x000fe200000000ff */
[--C-:B------:R-:W-:Y:S01]  /*9970*/  HADD2.F32 R29, -RZ, R28.reuse.H0_H0 ;  /* 0x2000001cff1d7230 */ /* 0x100fe20000004100 */
[----:B------:R-:W-:Y:S01]  /*9980*/  F2FP.F16.F32.PACK_AB R51, R70, R51 ;  /* 0x000000334633723e */ /* 0x000fe200000000ff */
[----:B------:R-:W-:Y:S02]  /*9990*/  HADD2.F32 R45, -RZ, R28.H1_H1 ;  /* 0x3000001cff2d7230 */ /* 0x000fe40000004100 */
[----:B------:R-:W-:Y:S01]  /*99a0*/  FMUL.FTZ R28, R31, R212 ;  /* 0x000000d41f1c7220 */ /* 0x000fe20000410000 */
[----:B------:R-:W-:-:S02]  /*99b0*/  HADD2.F32 R156, -RZ, R156.H1_H1 ;  /* 0x3000009cff9c7230 */ /* 0x000fc40000004100 */
[----:B------:R-:W-:Y:S01]  /*99c0*/  FMUL.FTZ R56, R35, R42 ;  /* 0x0000002a23387220 */ /* 0x000fe20000410000 */
[----:B------:R-:W-:Y:S02]  /*99d0*/  HADD2.F32 R32, -RZ, R41.H0_H0 ;  /* 0x20000029ff207230 */ /* 0x000fe40000004100 */
[----:B------:R-:W-:Y:S01]  /*99e0*/  FMUL.FTZ R212, R29, R212 ;  /* 0x000000d41dd47220 */ /* 0x000fe20000410000 */
[----:B------:R-:W-:Y:S01]  /*99f0*/  FMUL.FTZ R42, R45, R42 ;  /* 0x0000002a2d2a7220 */ /* 0x000fe20000410000 */
[-C--:B------:R-:W-:Y:S01]  /*9a00*/  FFMA.FTZ R28, R29, R156.reuse, -R28 ;  /* 0x0000009c1d1c7223 */ /* 0x080fe2000001081c */
[----:B------:R-:W-:Y:S02]  /*9a10*/  HADD2.F32 R29, -RZ, R44.H0_H0 ;  /* 0x2000002cff1d7230 */ /* 0x000fe40000004100 */
[----:B------:R-:W-:Y:S01]  /*9a20*/  FFMA.FTZ R212, R31, R156, R212 ;  /* 0x0000009c1fd47223 */ /* 0x000fe200000100d4 */
[-C--:B------:R-:W-:Y:S01]  /*9a30*/  FFMA.FTZ R45, R45, R32.reuse, -R56 ;  /* 0x000000202d2d7223 */ /* 0x080fe20000010838 */
[----:B------:R-:W-:Y:S01]  /*9a40*/  FFMA.FTZ R35, R35, R32, R42 ;  /* 0x0000002023237223 */ /* 0x000fe2000001002a */
[----:B------:R-:W-:Y:S01]  /*9a50*/  HADD2.F32 R31, -RZ, R158.H0_H0 ;  /* 0x2000009eff1f7230 */ /* 0x000fe20000004100 */
[----:B------:R-:W-:Y:S01]  /*9a60*/  F2FP.F16.F32.PACK_AB R33, R68, R50 ;  /* 0x000000324421723e */ /* 0x000fe200000000ff */
[----:B------:R-:W-:Y:S01]  /*9a70*/  HADD2.F32 R32, -RZ, R34.H0_H0 ;  /* 0x20000022ff207230 */ /* 0x000fe20000004100 */
[----:B------:R-:W-:Y:S01]  /*9a80*/  F2FP.F16.F32.PACK_AB R28, R45, R28 ;  /* 0x0000001c2d1c723e */ /* 0x000fe200000000ff */
[----:B------:R-:W-:Y:S01]  /*9a90*/  HADD2.F32 R42, -RZ, R30.H0_H0 ;  /* 0x2000001eff2a7230 */ /* 0x000fe20000004100 */
[----:B------:R-:W-:Y:S01]  /*9aa0*/  F2FP.F16.F32.PACK_AB R212, R35, R212 ;  /* 0x000000d423d4723e */ /* 0x000fe200000000ff */
[----:B------:R-:W-:-:S02]  /*9ab0*/  HADD2.F32 R34, -RZ, R34.H1_H1 ;  /* 0x30000022ff227230 */ /* 0x000fc40000004100 */
[-C--:B------:R-:W-:Y:S01]  /*9ac0*/  FMUL.FTZ R41, R32, R31.reuse ;  /* 0x0000001f20297220 */ /* 0x080fe20000410000 */
[----:B------:R-:W-:Y:S02]  /*9ad0*/  HADD2.F32 R30, -RZ, R30.H1_H1 ;  /* 0x3000001eff1e7230 */ /* 0x000fe40000004100 */
[----:B------:R-:W-:Y:S01]  /*9ae0*/  FMUL.FTZ R47, R42, R31 ;  /* 0x0000001f2a2f7220 */ /* 0x000fe20000410000 */
[----:B------:R-:W-:Y:S02]  /*9af0*/  HADD2.F32 R157, -RZ, R157.H1_H1 ;  /* 0x3000009dff9d7230 */ /* 0x000fe40000004100 */
[-C--:B------:R-:W-:Y:S01]  /*9b00*/  FMUL.FTZ R31, R34, R29.reuse ;  /* 0x0000001d221f7220 */ /* 0x080fe20000410000 */
[----:B------:R-:W-:Y:S02]  /*9b10*/  HADD2.F32 R43, -RZ, R43.H0_H0 ;  /* 0x2000002bff2b7230 */ /* 0x000fe40000004100 */
[----:B------:R-:W-:Y:S01]  /*9b20*/  FMUL.FTZ R29, R30, R29 ;  /* 0x0000001d1e1d7220 */ /* 0x000fe20000410000 */
[----:B------:R-:W-:-:S02]  /*9b30*/  IMAD.MOV.U32 R35, RZ, RZ, R51 ;  /* 0x000000ffff237224 */ /* 0x000fc400078e0033 */
[-C--:B------:R-:W-:Y:S01]  /*9b40*/  FFMA.FTZ R42, R42, R157.reuse, -R41 ;  /* 0x0000009d2a2a7223 */ /* 0x080fe20000010829 */
[----:B------:R-:W-:Y:S01]  /*9b50*/  FFMA.FTZ R32, R32, R157, R47 ;  /* 0x0000009d20207223 */ /* 0x000fe2000001002f */
[-C--:B------:R-:W-:Y:S01]  /*9b60*/  FFMA.FTZ R31, R30, R43.reuse, -R31 ;  /* 0x0000002b1e1f7223 */ /* 0x080fe2000001081f */
[----:B------:R-:W-:-:S04]  /*9b70*/  FFMA.FTZ R29, R34, R43, R29 ;  /* 0x0000002b221d7223 */ /* 0x000fc8000001001d */
[----:B------:R-:W-:Y:S01]  /*9b80*/  F2FP.F16.F32.PACK_AB R30, R31, R42 ;  /* 0x0000002a1f1e723e */ /* 0x000fe200000000ff */
[----:B------:R-:W-:Y:S01]  /*9b90*/  IMAD.MOV.U32 R31, RZ, RZ, R48 ;  /* 0x000000ffff1f7224 */ /* 0x000fe200078e0030 */
[----:B------:R-:W-:Y:S01]  /*9ba0*/  F2FP.F16.F32.PACK_AB R34, R29, R32 ;  /* 0x000000201d22723e */ /* 0x000fe200000000ff */
[----:B------:R-:W-:Y:S01]  /*9bb0*/  IMAD.MOV.U32 R32, RZ, RZ, R212 ;  /* 0x000000ffff207224 */ /* 0x000fe200078e00d4 */
[----:B------:R-:W-:-:S07]  /*9bc0*/  MOV R29, R46 ;  /* 0x0000002e001d7202 */ /* 0x000fce0000000f00 */
.L_x_1547:
[----:B------:R-:W-:Y:S05]  /*9bd0*/  BSYNC B2 ;  /* 0x0000000000027941 */ /* 0x000fea0003800000 */
.L_x_1546:
[----:B0-----:R0:W-:Y:S04]  /*9be0*/  STG.E.128 desc[UR46][R36.64], R28 ;  /* 0x0000001c24007986 */ /* 0x0011e8000c101d2e */
[----:B--2---:R0:W-:Y:S02]  /*9bf0*/  @!P3 STG.E.128 desc[UR46][R38.64], R32 ;  /* 0x000000202600b986 */ /* 0x0041e4000c101d2e */
.L_x_1545:
[----:B------:R-:W-:Y:S05]  /*9c00*/  BSYNC B1 ;  /* 0x0000000000017941 */ /* 0x000fea0003800000 */
.L_x_1544:
[----:B------:R-:W-:-:S13]  /*9c10*/  ISETP.NE.AND P3, PT, R9, RZ, PT ;  /* 0x000000ff0900720c */ /* 0x000fda0003f65270 */
[----:B------:R-:W-:Y:S05]  /*9c20*/  @!P3 BRA `(.L_x_1498) ;  /* 0x0000000800c4b947 */ /* 0x000fea0003800000 */
[----:B------:R-:W-:Y:S01]  /*9c30*/  LOP3.LUT P4, RZ, R17, 0x1, RZ, 0xc0, !PT ;  /* 0x0000000111ff7812 */ /* 0x000fe2000788c0ff */
[----:B------:R-:W-:Y:S01]  /*9c40*/  BSSY B1, `(.L_x_1548) ;  /* 0x000006d000017945 */ /* 0x000fe20003800000 */
[----:B0-----:R-:W-:Y:S02]  /*9c50*/  SHF.R.U32.HI R31, RZ, 0x3, R173 ;  /* 0x00000003ff1f7819 */ /* 0x001fe400000116ad */
[----:B------:R-:W-:Y:S02]  /*9c60*/  SEL R146, R123, R146, !P4 ;  /* 0x000000927b927207 */ /* 0x000fe40006000000 */
[----:B---34-:R-:W-:Y:S02]  /*9c70*/  IADD3 R37, P3, P4, R86, R124, R12 ;  /* 0x0000007c56257210 */ /* 0x018fe40007c7e00c */
[----:B------:R-:W-:Y:S02]  /*9c80*/  SHF.R.S32.HI R29, RZ, 0x1f, R146 ;  /* 0x0000001fff1d7819 */ /* 0x000fe40000011492 */
[----:B------:R-:W-:-:S02]  /*9c90*/  IADD3.X R38, R85, R40, R110, P3, P4 ;  /* 0x0000002855267210 */ /* 0x000fc40001fe846e */
[----:B------:R-:W-:Y:S02]  /*9ca0*/  LEA.HI R146, R29, R146, RZ, 0x4 ;  /* 0x000000921d927211 */ /* 0x000fe400078f20ff */
[----:B------:R-:W-:Y:S02]  /*9cb0*/  ISETP.GE.AND P4, PT, R166, R122, PT ;  /* 0x0000007aa600720c */ /* 0x000fe40003f86270 */
[----:B------:R-:W-:Y:S02]  /*9cc0*/  LEA.HI.SX32 R146, R146, R113, 0x1c ;  /* 0x0000007192927211 */ /* 0x000fe400078fe2ff */
[C---:B------:R-:W-:Y:S02]  /*9cd0*/  LEA R36, P3, R37.reuse, R114, 0x1 ;  /* 0x0000007225247211 */ /* 0x040fe400078608ff */
[----:B------:R-:W-:Y:S01]  /*9ce0*/  SHF.R.S32.HI R29, RZ, 0x1f, R146 ;  /* 0x0000001fff1d7819 */ /* 0x000fe20000011492 */
[----:B------:R-:W-:Y:S01]  /*9cf0*/  IMAD.SHL.U32 R39, R146, 0x8, RZ ;  /* 0x0000000892277824 */ /* 0x000fe200078e00ff */
[----:B------:R-:W-:-:S02]  /*9d00*/  LEA.HI.X R37, R37, R115, R38, 0x1, P3 ;  /* 0x0000007325257211 */ /* 0x000fc400018f0c26 */
[----:B------:R-:W-:Y:S02]  /*9d10*/  LEA.HI R29, R29, R146, RZ, 0x3 ;  /* 0x000000921d1d7211 */ /* 0x000fe400078f18ff */
[----:B------:R-:W-:Y:S02]  /*9d20*/  LOP3.LUT R28, R173, 0x38, R39, 0xf8, !PT ;  /* 0x00000038ad1c7812 */ /* 0x000fe400078ef827 */
[----:B------:R-:W-:Y:S02]  /*9d30*/  SHF.R.S32.HI R30, RZ, 0x3, R29 ;  /* 0x00000003ff1e7819 */ /* 0x000fe4000001141d */
[----:B------:R-:W-:-:S03]  /*9d40*/  LOP3.LUT R28, R28, R31, RZ, 0x3c, !PT ;  /* 0x0000001f1c1c7212 */ /* 0x000fc600078e3cff */
[----:B------:R-:W-:-:S04]  /*9d50*/  IMAD R29, R30, 0x1800, R179 ;  /* 0x000018001e1d7824 */ /* 0x000fc800078e02b3 */
[----:B------:R-:W-:Y:S02]  /*9d60*/  IMAD.IADD R31, R29, 0x1, R28 ;  /* 0x000000011d1f7824 */ /* 0x000fe400078e021c */
[C---:B------:R-:W-:Y:S02]  /*9d70*/  IMAD R29, R16.reuse, 0x4800, R138 ;  /* 0x00004800101d7824 */ /* 0x040fe400078e028a */
[----:B------:R-:W-:Y:S02]  /*9d80*/  IMAD R31, R16, 0x4800, R31 ;  /* 0x00004800101f7824 */ /* 0x000fe400078e021f */
[----:B------:R-:W-:-:S03]  /*9d90*/  IMAD R29, R29, 0x2, R2 ;  /* 0x000000021d1d7824 */ /* 0x000fc600078e0202 */
[----:B------:R-:W-:-:S03]  /*9da0*/  LEA R32, R31, R2, 0x1 ;  /* 0x000000021f207211 */ /* 0x000fc600078e08ff */
[----:B------:R-:W0:Y:S04]  /*9db0*/  LDS.128 R28, [R29+0x18400] ;  /* 0x018400001d1c7984 */ /* 0x000e280000000c00 */
[----:B------:R-:W2:Y:S01]  /*9dc0*/  LDS.128 R32, [R32+0x18400] ;  /* 0x0184000020207984 */ /* 0x000ea20000000c00 */
[----:B------:R-:W-:Y:S05]  /*9dd0*/  @P4 BRA `(.L_x_1549) ;  /* 0x00000004004c4947 */ /* 0x000fea0003800000 */
[----:B------:R-:W-:Y:S01]  /*9de0*/  SHF.R.U32.HI R49, RZ, 0x10, R65 ;  /* 0x00000010ff317819 */ /* 0x000fe20000011641 */
[----:B--2---:R-:W-:Y:S01]  /*9df0*/  IMAD.MOV.U32 R44, RZ, RZ, R33 ;  /* 0x000000ffff2c7224 */ /* 0x004fe200078e0021 */
[----:B------:R-:W-:Y:S01]  /*9e00*/  SHF.R.U64 R38, R52, 0x10, R53 ;  /* 0x0000001034267819 */ /* 0x000fe20000001235 */
[----:B0-----:R-:W-:Y:S01]  /*9e10*/  IMAD.MOV.U32 R33, RZ, RZ, R31 ;  /* 0x000000ffff217224 */ /* 0x001fe200078e001f */
[----:B------:R-:W-:Y:S01]  /*9e20*/  SHF.R.U32.HI R52, RZ, 0x10, R53 ;  /* 0x00000010ff347819 */ /* 0x000fe20000011635 */
[----:B------:R-:W-:Y:S01]  /*9e30*/  HADD2.F32 R50, -RZ, R154.H1_H1 ;  /* 0x3000009aff327230 */ /* 0x000fe20000004100 */
[--C-:B------:R-:W-:Y:S01]  /*9e40*/  SHF.R.U64 R43, R66, 0x10, R67.reuse ;  /* 0x00000010422b7819 */ /* 0x100fe20000001243 */
[--C-:B------:R-:W-:Y:S01]  /*9e50*/  HADD2.F32 R45, -RZ, R44.reuse.H0_H0 ;  /* 0x2000002cff2d7230 */ /* 0x100fe20000004100 */
[----:B------:R-:W-:Y:S01]  /*9e60*/  SHF.R.U32.HI R66, RZ, 0x10, R67 ;  /* 0x00000010ff427819 */ /* 0x000fe20000011643 */
[----:B------:R-:W-:Y:S01]  /*9e70*/  HADD2.F32 R46, -RZ, R44.H1_H1 ;  /* 0x3000002cff2e7230 */ /* 0x000fe20000004100 */
[--C-:B------:R-:W-:Y:S01]  /*9e80*/  SHF.R.U64 R42, R54, 0x10, R55.reuse ;  /* 0x00000010362a7819 */ /* 0x100fe20000001237 */
[----:B------:R-:W-:Y:S01]  /*9e90*/  HADD2.F32 R49, -RZ, R49.H0_H0 ;  /* 0x20000031ff317230 */ /* 0x000fe20000004100 */
[----:B------:R-:W-:Y:S01]  /*9ea0*/  SHF.R.U32.HI R54, RZ, 0x10, R55 ;  /* 0x00000010ff367819 */ /* 0x000fe20000011637 */
[--C-:B------:R-:W-:Y:S01]  /*9eb0*/  HADD2.F32 R31, -RZ, R29.reuse.H0_H0 ;  /* 0x2000001dff1f7230 */ /* 0x100fe20000004100 */
[----:B------:R-:W-:Y:S01]  /*9ec0*/  SHF.R.U64 R41, R64, 0x10, R65 ;  /* 0x0000001040297819 */ /* 0x000fe20000001241 */
[----:B------:R-:W-:-:S02]  /*9ed0*/  HADD2.F32 R44, -RZ, R29.H1_H1 ;  /* 0x3000001dff2c7230 */ /* 0x000fc40000004100 */
[-C--:B------:R-:W-:Y:S01]  /*9ee0*/  FMUL.FTZ R51, R46, R49.reuse ;  /* 0x000000312e337220 */ /* 0x080fe20000410000 */
[----:B------:R-:W-:Y:S02]  /*9ef0*/  HADD2.F32 R48, -RZ, R152.H1_H1 ;  /* 0x30000098ff307230 */ /* 0x000fe40000004100 */
[----:B------:R-:W-:Y:S02]  /*9f00*/  HADD2.F32 R47, -RZ, R52.H0_H0 ;  /* 0x20000034ff2f7230 */ /* 0x000fe40000004100 */
[-C--:B------:R-:W-:Y:S01]  /*9f10*/  FMUL.FTZ R52, R45, R50.reuse ;  /* 0x000000322d347220 */ /* 0x080fe20000410000 */
[C---:B------:R-:W-:Y:S01]  /*9f20*/  FMUL.FTZ R50, R31.reuse, R50 ;  /* 0x000000321f327220 */ /* 0x040fe20000410000 */
[----:B------:R-:W-:Y:S01]  /*9f30*/  FMUL.FTZ R49, R44, R49 ;  /* 0x000000312c317220 */ /* 0x000fe20000410000 */
[----:B------:R-:W-:Y:S02]  /*9f40*/  HADD2.F32 R56, -RZ, R153.H1_H1 ;  /* 0x30000099ff387230 */ /* 0x000fe40000004100 */
[-C--:B------:R-:W-:Y:S01]  /*9f50*/  FFMA.FTZ R29, R31, R48.reuse, -R52 ;  /* 0x000000301f1d7223 */ /* 0x080fe20000010834 */
[----:B------:R-:W-:Y:S01]  /*9f60*/  FFMA.FTZ R31, R45, R48, R50 ;  /* 0x000000302d1f7223 */ /* 0x000fe20000010032 */
[----:B------:R-:W-:Y:S01]  /*9f70*/  FFMA.FTZ R46, R46, R47, R49 ;  /* 0x0000002f2e2e7223 */ /* 0x000fe20000010031 */
[----:B------:R-:W-:-:S02]  /*9f80*/  HADD2.F32 R45, -RZ, R35.H0_H0 ;  /* 0x20000023ff2d7230 */ /* 0x000fc40000004100 */
[----:B------:R-:W-:Y:S01]  /*9f90*/  FFMA.FTZ R44, R44, R47, -R51 ;  /* 0x0000002f2c2c7223 */ /* 0x000fe20000010833 */
[----:B------:R-:W-:Y:S02]  /*9fa0*/  HADD2.F32 R50, -RZ, R35.H1_H1 ;  /* 0x30000023ff327230 */ /* 0x000fe40000004100 */
[----:B------:R-:W-:Y:S02]  /*9fb0*/  HADD2.F32 R49, -RZ, R66.H0_H0 ;  /* 0x20000042ff317230 */ /* 0x000fe40000004100 */
[--C-:B------:R-:W-:Y:S01]  /*9fc0*/  HADD2.F32 R48, -RZ, R33.reuse.H1_H1 ;  /* 0x30000021ff307230 */ /* 0x100fe20000004100 */
[----:B------:R-:W-:Y:S01]  /*9fd0*/  F2FP.F16.F32.PACK_AB R29, R44, R29 ;  /* 0x0000001d2c1d723e */ /* 0x000fe200000000ff */
[----:B------:R-:W-:Y:S02]  /*9fe0*/  HADD2.F32 R35, -RZ, R33.H0_H0 ;  /* 0x20000021ff237230 */ /* 0x000fe40000004100 */
[----:B------:R-:W-:Y:S01]  /*9ff0*/  FMUL.FTZ R51, R50, R49 ;  /* 0x0000003132337220 */ /* 0x000fe20000410000 */
[----:B------:R-:W-:-:S02]  /*a000*/  HADD2.F32 R52, -RZ, R151.H1_H1 ;  /* 0x30000097ff347230 */ /* 0x000fc40000004100 */
[C---:B------:R-:W-:Y:S01]  /*a010*/  FMUL.FTZ R49, R48.reuse, R49 ;  /* 0x0000003130317220 */ /* 0x040fe20000410000 */
[----:B------:R-:W-:Y:S02]  /*a020*/  HADD2.F32 R47, -RZ, R54.H0_H0 ;  /* 0x20000036ff2f7230 */ /* 0x000fe40000004100 */
[-C--:B------:R-:W-:Y:S01]  /*a030*/  FMUL.FTZ R54, R45, R56.reuse ;  /* 0x000000382d367220 */ /* 0x080fe20000410000 */
[C---:B------:R-:W-:Y:S01]  /*a040*/  FMUL.FTZ R56, R35.reuse, R56 ;  /* 0x0000003823387220 */ /* 0x040fe20000410000 */
[----:B------:R-:W-:Y:S02]  /*a050*/  HADD2.F32 R154, -RZ, R154.H0_H0 ;  /* 0x2000009aff9a7230 */ /* 0x000fe40000004100 */
[----:B------:R-:W-:Y:S01]  /*a060*/  FFMA.FTZ R33, R35, R52, -R54 ;  /* 0x0000003423217223 */ /* 0x000fe20000010836 */
[-C--:B------:R-:W-:Y:S01]  /*a070*/  FFMA.FTZ R48, R48, R47.reuse, -R51 ;  /* 0x0000002f30307223 */ /* 0x080fe20000010833 */
[----:B------:R-:W-:Y:S01]  /*a080*/  FFMA.FTZ R50, R50, R47, R49 ;  /* 0x0000002f32327223 */ /* 0x000fe20000010031 */
[----:B------:R-:W-:-:S02]  /*a090*/  HADD2.F32 R54, -RZ, R41.H0_H0 ;  /* 0x20000029ff367230 */ /* 0x000fc40000004100 */
[----:B------:R-:W-:Y:S01]  /*a0a0*/  FFMA.FTZ R35, R45, R52, R56 ;  /* 0x000000342d237223 */ /* 0x000fe20000010038 */
[----:B------:R-:W-:Y:S01]  /*a0b0*/  HADD2.F32 R47, -RZ, R32.H0_H0 ;  /* 0x20000020ff2f7230 */ /* 0x000fe20000004100 */
[----:B------:R-:W-:Y:S01]  /*a0c0*/  F2FP.F16.F32.PACK_AB R48, R48, R33 ;  /* 0x000000213030723e */ /* 0x000fe200000000ff */
[----:B------:R-:W-:Y:S01]  /*a0d0*/  HADD2.F32 R41, -RZ, R28.H0_H0 ;  /* 0x2000001cff297230 */ /* 0x000fe20000004100 */
[----:B------:R-:W-:Y:S01]  /*a0e0*/  F2FP.F16.F32.PACK_AB R33, R46, R31 ;  /* 0x0000001f2e21723e */ /* 0x000fe200000000ff */
[----:B------:R-:W-:Y:S01]  /*a0f0*/  HADD2.F32 R49, -RZ, R32.H1_H1 ;  /* 0x30000020ff317230 */ /* 0x000fe20000004100 */
[----:B------:R-:W-:Y:S01]  /*a100*/  F2FP.F16.F32.PACK_AB R35, R50, R35 ;  /* 0x000000233223723e */ /* 0x000fe200000000ff */
[----:B------:R-:W-:Y:S02]  /*a110*/  HADD2.F32 R45, -RZ, R28.H1_H1 ;  /* 0x3000001cff2d7230 */ /* 0x000fe40000004100 */
[----:B------:R-:W-:Y:S01]  /*a120*/  FMUL.FTZ R28, R47, R154 ;  /* 0x0000009a2f1c7220 */ /* 0x000fe20000410000 */
[----:B------:R-:W-:-:S02]  /*a130*/  HADD2.F32 R52, -RZ, R151.H0_H0 ;  /* 0x20000097ff347230 */ /* 0x000fc40000004100 */
[----:B------:R-:W-:Y:S01]  /*a140*/  FMUL.FTZ R32, R41, R154 ;  /* 0x0000009a29207220 */ /* 0x000fe20000410000 */
[----:B------:R-:W-:Y:S02]  /*a150*/  HADD2.F32 R38, -RZ, R38.H0_H0 ;  /* 0x20000026ff267230 */ /* 0x000fe40000004100 */
[-C--:B------:R-:W-:Y:S01]  /*a160*/  FMUL.FTZ R56, R49, R54.reuse ;  /* 0x0000003631387220 */ /* 0x080fe20000410000 */
[----:B------:R-:W-:Y:S01]  /*a170*/  FMUL.FTZ R54, R45, R54 ;  /* 0x000000362d367220 */ /* 0x000fe20000410000 */
        /* <DEDUP_REMOVED lines=9> */
[----:B------:R-:W-:-:S02]  /*a210*/  HADD2.F32 R34, -RZ, R34.H1_H1 ;  /* 0x30000022ff227230 */ /* 0x000fc40000004100 */
[----:B------:R-:W-:Y:S02]  /*a220*/  HADD2.F32 R153, -RZ, R153.H0_H0 ;  /* 0x20000099ff997230 */ /* 0x000fe40000004100 */
[----:B------:R-:W-:Y:S02]  /*a230*/  HADD2.F32 R30, -RZ, R30.H1_H1 ;  /* 0x3000001eff1e7230 */ /* 0x000fe40000004100 */
[----:B------:R-:W-:Y:S01]  /*a240*/  FMUL.FTZ R53, R34, R45 ;  /* 0x0000002d22357220 */ /* 0x000fe20000410000 */
[----:B------:R-:W-:Y:S02]  /*a250*/  HADD2.F32 R152, -RZ, R152.H0_H0 ;  /* 0x20000098ff987230 */ /* 0x000fe40000004100 */
[-C--:B------:R-:W-:Y:S01]  /*a260*/  FMUL.FTZ R51, R41, R153.reuse ;  /* 0x0000009929337220 */ /* 0x080fe20000410000 */
[----:B------:R-:W-:Y:S02]  /*a270*/  HADD2.F32 R43, -RZ, R42.H0_H0 ;  /* 0x2000002aff2b7230 */ /* 0x000fe40000004100 */
[----:B------:R-:W-:Y:S01]  /*a280*/  FMUL.FTZ R42, R38, R153 ;  /* 0x00000099262a7220 */ /* 0x000fe20000410000 */
[----:B------:R-:W-:Y:S01]  /*a290*/  FMUL.FTZ R45, R30, R45 ;  /* 0x0000002d1e2d7220 */ /* 0x000fe20000410000 */
[----:B------:R-:W-:Y:S01]  /*a2a0*/  FFMA.FTZ R51, R38, R152, -R51 ;  /* 0x0000009826337223 */ /* 0x000fe20000010833 */
[----:B------:R-:W-:-:S02]  /*a2b0*/  IMAD.MOV.U32 R31, RZ, RZ, R48 ;  /* 0x000000ffff1f7224 */ /* 0x000fc400078e0030 */
[----:B------:R-:W-:Y:S01]  /*a2c0*/  FFMA.FTZ R42, R41, R152, R42 ;  /* 0x00000098292a7223 */ /* 0x000fe2000001002a */
[-C--:B------:R-:W-:Y:S01]  /*a2d0*/  FFMA.FTZ R30, R30, R43.reuse, -R53 ;  /* 0x0000002b1e1e7223 */ /* 0x080fe20000010835 */
[----:B------:R-:W-:-:S04]  /*a2e0*/  FFMA.FTZ R45, R34, R43, R45 ;  /* 0x0000002b222d7223 */ /* 0x000fc8000001002d */
[----:B------:R-:W-:Y:S02]  /*a2f0*/  F2FP.F16.F32.PACK_AB R30, R30, R51 ;  /* 0x000000331e1e723e */ /* 0x000fe400000000ff */
[----:B------:R-:W-:-:S07]  /*a300*/  F2FP.F16.F32.PACK_AB R34, R45, R42 ;  /* 0x0000002a2d22723e */ /* 0x000fce00000000ff */
.L_x_1549:
[----:B------:R-:W-:Y:S05]  /*a310*/  BSYNC B1 ;  /* 0x0000000000017941 */ /* 0x000fea0003800000 */
.L_x_1548:
[----:B0-----:R0:W-:Y:S01]  /*a320*/  STG.E.128 desc[UR46][R36.64], R28 ;  /* 0x0000001c24007986 */ /* 0x0011e2000c101d2e */
[----:B------:R-:W-:-:S13]  /*a330*/  ISETP.GE.AND P3, PT, R39, R144, PT ;  /* 0x000000902700720c */ /* 0x000fda0003f66270 */
[----:B------:R-:W-:Y:S05]  /*a340*/  @P3 BRA `(.L_x_1498) ;  /* 0x0000000000fc3947 */ /* 0x000fea0003800000 */
[--C-:B------:R-:W-:Y:S02]  /*a350*/  IADD3 R124, P3, P4, R86, R124, R39.reuse ;  /* 0x0000007c567c7210 */ /* 0x100fe40007c7e027 */
[----:B------:R-:W-:-:S04]  /*a360*/  SHF.R.S32.HI R39, RZ, 0x1f, R39 ;  /* 0x0000001fff277819 */ /* 0x000fc80000011427 */
[----:B------:R-:W-:Y:S02]  /*a370*/  IADD3.X R40, R85, R40, R39, P3, P4 ;  /* 0x0000002855287210 */ /* 0x000fe40001fe8427 */
[----:B------:R-:W-:-:S04]  /*a380*/  LEA R114, P3, R124, R114, 0x1 ;  /* 0x000000727c727211 */ /* 0x000fc800078608ff */
[----:B------:R-:W-:-:S05]  /*a390*/  LEA.HI.X R115, R124, R115, R40, 0x1, P3 ;  /* 0x000000737c737211 */ /* 0x000fca00018f0c28 */
[----:B--2---:R2:W-:Y:S01]  /*a3a0*/  STG.E.128 desc[UR46][R114.64], R32 ;  /* 0x0000002072007986 */ /* 0x0045e2000c101d2e */
[----:B------:R-:W-:Y:S05]  /*a3b0*/  BRA `(.L_x_1498) ;  /* 0x0000000000e07947 */ /* 0x000fea0003800000 */
.L_x_1465:
[----:B------:R-:W2:Y:S02]  /*a3c0*/  LDL R28, [R1+0x3c] ;  /* 0x00003c00011c7983 */ /* 0x000ea40000100800 */
[----:B--2---:R-:W-:-:S13]  /*a3d0*/  R2UR UR4, R28 ;  /* 0x000000001c0472ca */ /* 0x004fda00000e0000 */
[----:B------:R-:W-:-:S06]  /*a3e0*/  UISETP.NE.AND UP0, UPT, UR4, 0x3, UPT ;  /* 0x000000030400788c */ /* 0x000fcc000bf05270 */
[----:B------:R-:W-:-:S13]  /*a3f0*/  PLOP3.LUT P2, PT, PT, PT, UP0, 0x80, 0x0 ;  /* 0x000000000000781c */ /* 0x000fda0003f4f008 */
[----:B------:R-:W-:Y:S05]  /*a400*/  @!P2 BRA `(.L_x_1550) ;  /* 0x000000000004a947 */ /* 0x000fea0003800000 */
[----:B------:R-:W-:Y:S01]  /*a410*/  BPT.TRAP 0x1 ;  /* 0x000000040000795c */ /* 0x000fe20000300000 */
.L_x_1550:
[----:B------:R-:W-:Y:S01]  /*a420*/  IMAD R3, R16, 0x8, R2 ;  /* 0x0000000810037824 */ /* 0x000fe200078e0202 */
[----:B------:R-:W-:Y:S01]  /*a430*/  SHF.L.U32 R0, R167, 0x1f, RZ ;  /* 0x0000001fa7007819 */ /* 0x000fe200000006ff */
[----:B------:R-:W-:Y:S01]  /*a440*/  IMAD R4, R24, -0x60, R25 ;  /* 0xffffffa018047824 */ /* 0x000fe200078e0219 */
[----:B------:R-:W-:Y:S02]  /*a450*/  BSSY B1, `(.L_x_1551) ;  /* 0x0000005000017945 */ /* 0x000fe40003800000 */
[----:B------:R-:W0:Y:S02]  /*a460*/  SYNCS.PHASECHK.TRANS64.TRYWAIT P4, [R3+URZ+0x2a890], R0 ;  /* 0x02a89000030075a7 */ /* 0x000e24000808017f */
[----:B------:R-:W-:-:S04]  /*a470*/  VIMNMX R4, R4, 0x60, PT ;  /* 0x0000006004047848 */ /* 0x000fc80003fe0100 */
[----:B------:R-:W-:Y:S01]  /*a480*/  ISETP.GE.AND P3, PT, R162, R4, PT ;  /* 0x00000004a200720c */ /* 0x000fe20003f66270 */
[----:B0-----:R-:W-:-:S12]  /*a490*/  @!P4 BRA `(.L_x_1552) ;  /* 0x0000021800a4c947 */ /* 0x001fd80003800000 */
.L_x_1921:
[----:B------:R-:W-:Y:S05]  /*a4a0*/  BSYNC B1 ;  /* 0x0000000000017941 */ /* 0x000fea0003800000 */
.L_x_1551:
[----:B------:R-:W-:Y:S04]  /*a4b0*/  BSSY B1, `(.L_x_1553) ;  /* 0x0000014000017945 */ /* 0x000fe80003800000 */
[----:B------:R-:W-:Y:S05]  /*a4c0*/  @P3 BRA `(.L_x_1554) ;  /* 0x0000000000483947 */ /* 0x000fea0003800000 */
[----:B------:R-:W-:Y:S02]  /*a4d0*/  ISETP.NE.AND P4, PT, R11, RZ, PT ;  /* 0x000000ff0b00720c */ /* 0x000fe40003f85270 */
[----:B------:R-:W-:-:S11]  /*a4e0*/  ISETP.NE.AND P3, PT, R10, RZ, PT ;  /* 0x000000ff0a00720c */ /* 0x000fd60003f65270 */
[----:B------:R-:W1:Y:S04]  /*a4f0*/  @P4 LDS.128 R28, [R39] ;  /* 0x00000000271c4984 */ /* 0x000e680000000c00 */
[----:B------:R-:W2:Y:S04]  /*a500*/  @P3 LDS.128 R32, [R38] ;  /* 0x0000000026203984 */ /* 0x000ea80000000c00 */
[----:B-1----:R-:W-:Y:S01]  /*a510*/  @P4 STG.E.128 desc[UR46][R40.64], R28 ;  /* 0x0000001c28004986 */ /* 0x002fe2000c101d2e */
[----:B------:R-:W-:-:S03]  /*a520*/  ISETP.NE.AND P4, PT, R9, RZ, PT ;  /* 0x000000ff0900720c */ /* 0x000fc60003f85270 */
[----:B--2---:R-:W-:Y:S01]  /*a530*/  @P3 STG.E.128 desc[UR46][R40.64+0x40], R32 ;  /* 0x0000402028003986 */ /* 0x004fe2000c101d2e */
[----:B------:R-:W-:-:S09]  /*a540*/  ISETP.NE.AND P3, PT, R8, RZ, PT ;  /* 0x000000ff0800720c */ /* 0x000fd20003f65270 */
[----:B------:R-:W1:Y:S04]  /*a550*/  @P4 LDS.128 R28, [R39+0x3000] ;  /* 0x00300000271c4984 */ /* 0x000e680000000c00 */
[----:B------:R-:W2:Y:S04]  /*a560*/  @P3 LDS.128 R32, [R38+0x3000] ;  /* 0x0030000026203984 */ /* 0x000ea80000000c00 */
[----:B-1----:R-:W-:Y:S01]  /*a570*/  @P4 STG.E.128 desc[UR46][R40.64+0x80], R28 ;  /* 0x0000801c28004986 */ /* 0x002fe2000c101d2e */
[----:B------:R-:W-:-:S03]  /*a580*/  ISETP.NE.AND P4, PT, R6, RZ, PT ;  /* 0x000000ff0600720c */ /* 0x000fc60003f85270 */
[----:B--2---:R-:W-:Y:S01]  /*a590*/  @P3 STG.E.128 desc[UR46][R40.64+0xc0], R32 ;  /* 0x0000c02028003986 */ /* 0x004fe2000c101d2e */
[----:B------:R-:W-:-:S09]  /*a5a0*/  ISETP.NE.AND P3, PT, R7, RZ, PT ;  /* 0x000000ff0700720c */ /* 0x000fd20003f65270 */
[----:B------:R-:W1:Y:S04]  /*a5b0*/  @P4 LDS.128 R32, [R38+0x6000] ;  /* 0x0060000026204984 */ /* 0x000e680000000c00 */
[----:B------:R-:W2:Y:S04]  /*a5c0*/  @P3 LDS.128 R28, [R39+0x6000] ;  /* 0x00600000271c3984 */ /* 0x000ea80000000c00 */
[----:B-1----:R1:W-:Y:S04]  /*a5d0*/  @P4 STG.E.128 desc[UR46][R40.64+0x140], R32 ;  /* 0x0001402028004986 */ /* 0x0023e8000c101d2e */
[----:B--2---:R1:W-:Y:S02]  /*a5e0*/  @P3 STG.E.128 desc[UR46][R40.64+0x100], R28 ;  /* 0x0001001c28003986 */ /* 0x0043e4000c101d2e */
.L_x_1554:
[----:B------:R-:W-:Y:S05]  /*a5f0*/  BSYNC B1 ;  /* 0x0000000000017941 */ /* 0x000fea0003800000 */
.L_x_1553:
[----:B------:R-:W-:-:S13]  /*a600*/  ISETP.GE.AND P3, PT, R189, R4, PT ;  /* 0x00000004bd00720c */ /* 0x000fda0003f66270 */
[----:B------:R-:W-:Y:S05]  /*a610*/  @P3 BRA `(.L_x_1498) ;  /* 0x0000000000483947 */ /* 0x000fea0003800000 */
[----:B------:R-:W-:Y:S02]  /*a620*/  ISETP.NE.AND P4, PT, R11, RZ, PT ;  /* 0x000000ff0b00720c */ /* 0x000fe40003f85270 */
[----:B------:R-:W-:-:S11]  /*a630*/  ISETP.NE.AND P3, PT, R9, RZ, PT ;  /* 0x000000ff0900720c */ /* 0x000fd60003f65270 */
[----:B-1----:R-:W1:Y:S04]  /*a640*/  @P4 LDS.128 R28, [R39+0x2000] ;  /* 0x00200000271c4984 */ /* 0x002e680000000c00 */
[----:B------:R-:W2:Y:S04]  /*a650*/  @P3 LDS.128 R32, [R39+0x5000] ;  /* 0x0050000027203984 */ /* 0x000ea80000000c00 */
        /* <DEDUP_REMOVED lines=14> */
.L_x_1498:
[----:B------:R-:W-:Y:S05]  /*a740*/  BSYNC B0 ;  /* 0x0000000000007941 */ /* 0x000fea0003800000 */
.L_x_1464:
        /* <DEDUP_REMOVED lines=12> */
[----:B------:R-:W-:-:S05]  /*a810*/  @!P3 VIADD R28, R3, 0x2a8a0 ;  /* 0x0002a8a0031cb836 */ /* 0x000fca0000000000 */
[----:B------:R-:W-:-:S04]  /*a820*/  @!P3 PRMT R28, RZ, 0x654, R28 ;  /* 0x00000654ff1cb816 */ /* 0x000fc8000000001c */
[----:B------:R0:W-:Y:S01]  /*a830*/  @!P3 SYNCS.ARRIVE.TRANS64.RED.A1T0 RZ, [R28+URZ], RZ ;  /* 0x000000ff1cffb9a7 */ /* 0x0001e2000810043f */
[----:B------:R-:W-:Y:S05]  /*a840*/  @!P2 BRA `(.L_x_1556) ;  /* 0x000000000004a947 */ /* 0x000fea0003800000 */
[----:B------:R-:W-:Y:S01]  /*a850*/  BPT.TRAP 0x1 ;  /* 0x000000040000795c */ /* 0x000fe20000300000 */
.L_x_1556:
[----:B------:R-:W-:Y:S05]  /*a860*/  BSYNC B0 ;  /* 0x0000000000007941 */ /* 0x000fea0003800000 */
.L_x_1555:
[----:B------:R-:W1:Y:S01]  /*a870*/  SYNCS.PHASECHK.TRANS64.TRYWAIT P4, [R3+URZ+0x2a8b0], R0 ;  /* 0x02a8b000030075a7 */ /* 0x000e62000808017f */
[----:B0-----:R-:W-:Y:S01]  /*a880*/  IMAD R28, R16, 0x3000, R26 ;  /* 0x00003000101c7824 */ /* 0x001fe200078e021a */
[----:B------:R-:W-:Y:S01]  /*a890*/  ULDC.64 UR44, c[0x0][0x328] ;  /* 0x0000ca00002c7ab9 */ /* 0x000fe20000000a00 */
[----:B------:R-:W-:Y:S01]  /*a8a0*/  ULDC.64 UR60, c[0x0][0x318] ;  /* 0x0000c600003c7ab9 */ /* 0x000fe20000000a00 */
[----:B------:R-:W-:Y:S01]  /*a8b0*/  BSSY B0, `(.L_x_1557) ;  /* 0x0000004000007945 */ /* 0x000fe20003800000 */
[----:B------:R-:W-:Y:S01]  /*a8c0*/  ISETP.GE.AND P2, PT, R162, R4, PT ;  /* 0x00000004a200720c */ /* 0x000fe20003f46270 */
[----:B------:R-:W-:Y:S02]  /*a8d0*/  IMAD.IADD R29, R129, 0x1, R28 ;  /* 0x00000001811d7824 */ /* 0x000fe400078e021c */
[----:B-1----:R-:W-:Y:S10]  /*a8e0*/  @!P4 BRA `(.L_x_1558) ;  /* 0x0000021400a4c947 */ /* 0x002ff40003800000 */
.L_x_1922:
[----:B------:R-:W-:Y:S05]  /*a8f0*/  BSYNC B0 ;  /* 0x0000000000007941 */ /* 0x000fea0003800000 */
.L_x_1557:
[----:B------:R-:W-:Y:S01]  /*a900*/  BSSY B0, `(.L_x_1559) ;  /* 0x000001a000007945 */ /* 0x000fe20003800000 */
[----:B0-----:R-:W-:Y:S01]  /*a910*/  LEA R0, R28, R118, 0x1 ;  /* 0x000000761c007211 */ /* 0x001fe200078e08ff */
[----:B------:R-:W-:-:S04]  /*a920*/  IMAD.WIDE R36, R24, 0x60, R120 ;  /* 0x0000006018247825 */ /* 0x000fc800078e0278 */
[----:B------:R-:W-:Y:S01]  /*a930*/  IMAD R40, R29, 0x2, R118 ;  /* 0x000000021d287824 */ /* 0x000fe200078e0276 */
[----:B------:R-:W-:Y:S06]  /*a940*/  @P2 BRA `(.L_x_1560) ;  /* 0x0000000000542947 */ /* 0x000fec0003800000 */
[----:B------:R-:W-:Y:S01]  /*a950*/  IMAD R31, R37, UR44, RZ ;  /* 0x0000002c251f7c24 */ /* 0x000fe2000f8e02ff */
[----:B------:R-:W-:Y:S01]  /*a960*/  ULDC UR4, c[0x0][0x320] ;  /* 0x0000c80000047ab9 */ /* 0x000fe20000000800 */
[----:B------:R-:W-:Y:S01]  /*a970*/  IMAD.MOV.U32 R28, RZ, RZ, R88 ;  /* 0x000000ffff1c7224 */ /* 0x000fe200078e0058 */
[----:B------:R-:W-:Y:S01]  /*a980*/  ISETP.GE.AND P4, PT, R18, UR4, PT ;  /* 0x0000000412007c0c */ /* 0x000fe2000bf86270 */
[----:B------:R-:W-:Y:S02]  /*a990*/  IMAD.MOV.U32 R29, RZ, RZ, R5 ;  /* 0x000000ffff1d7224 */ /* 0x000fe400078e0005 */
[C---:B------:R-:W-:Y:S02]  /*a9a0*/  IMAD R31, R36.reuse, UR45, R31 ;  /* 0x0000002d241f7c24 */ /* 0x040fe4000f8e021f */
[----:B------:R-:W-:-:S04]  /*a9b0*/  IMAD.WIDE.U32 R28, R36, UR44, R28 ;  /* 0x0000002c241c7c25 */ /* 0x000fc8000f8e001c */
[----:B------:R-:W-:Y:S01]  /*a9c0*/  IMAD.IADD R29, R29, 0x1, R31 ;  /* 0x000000011d1d7824 */ /* 0x000fe200078e021f */
[----:B------:R-:W-:-:S04]  /*a9d0*/  LEA R38, P2, R28, UR60, 0x1 ;  /* 0x0000003c1c267c11 */ /* 0x000fc8000f8408ff */
[----:B------:R-:W-:Y:S02]  /*a9e0*/  LEA.HI.X R39, R28, UR61, R29, 0x1, P2 ;  /* 0x0000003d1c277c11 */ /* 0x000fe400090f0c1d */
[----:B------:R-:W-:Y:S01]  /*a9f0*/  ISETP.GE.AND P2, PT, R165, UR4, PT ;  /* 0x00000004a5007c0c */ /* 0x000fe2000bf46270 */
[----:B------:R-:W0:-:S12]  /*aa00*/  @!P4 LDS.128 R28, [R0] ;  /* 0x00000000001cc984 */ /* 0x000e180000000c00 */
[----:B------:R-:W1:Y:S04]  /*aa10*/  @!P2 LDS.128 R32, [R40] ;  /* 0x000000002820a984 */ /* 0x000e680000000c00 */
[----:B0-----:R-:W-:Y:S01]  /*aa20*/  @!P4 STG.E.128 desc[UR46][R38.64], R28 ;  /* 0x0000001c2600c986 */ /* 0x001fe2000c101d2e */
[----:B------:R-:W-:-:S03]  /*aa30*/  ISETP.GE.AND P4, PT, R166, UR4, PT ;  /* 0x00000004a6007c0c */ /* 0x000fc6000bf86270 */
[----:B-1----:R-:W-:Y:S01]  /*aa40*/  @!P2 STG.E.128 desc[UR46][R38.64+0x40], R32 ;  /* 0x000040202600a986 */ /* 0x002fe2000c101d2e */
[----:B------:R-:W-:-:S09]  /*aa50*/  ISETP.GE.AND P2, PT, R104, UR4, PT ;  /* 0x0000000468007c0c */ /* 0x000fd2000bf46270 */
[----:B------:R-:W0:Y:S04]  /*aa60*/  @!P4 LDS.128 R28, [R0+0x3000] ;  /* 0x00300000001cc984 */ /* 0x000e280000000c00 */
[----:B------:R-:W1:Y:S04]  /*aa70*/  @!P2 LDS.128 R32, [R40+0x3000] ;  /* 0x003000002820a984 */ /* 0x000e680000000c00 */
[----:B0-----:R0:W-:Y:S04]  /*aa80*/  @!P4 STG.E.128 desc[UR46][R38.64+0x80], R28 ;  /* 0x0000801c2600c986 */ /* 0x0011e8000c101d2e */
[----:B-1----:R0:W-:Y:S02]  /*aa90*/  @!P2 STG.E.128 desc[UR46][R38.64+0xc0], R32 ;  /* 0x0000c0202600a986 */ /* 0x0021e4000c101d2e */
.L_x_1560:
[----:B------:R-:W-:Y:S05]  /*aaa0*/  BSYNC B0 ;  /* 0x0000000000007941 */ /* 0x000fea0003800000 */
.L_x_1559:
[----:B------:R-:W-:Y:S01]  /*aab0*/  ISETP.GE.AND P2, PT, R189, R4, PT ;  /* 0x00000004bd00720c */ /* 0x000fe20003f46270 */
[----:B------:R-:W-:-:S12]  /*aac0*/  BSSY B0, `(.L_x_1561) ;  /* 0x0000018000007945 */ /* 0x000fd80003800000 */
[----:B------:R-:W-:Y:S05]  /*aad0*/  @P2 BRA `(.L_x_1562) ;  /* 0x0000000000582947 */ /* 0x000fea0003800000 */
[----:B0-----:R-:W-:Y:S01]  /*aae0*/  IADD3 R31, P2, R36, 0x40, RZ ;  /* 0x00000040241f7810 */ /* 0x001fe20007f5e0ff */
[----:B------:R-:W-:Y:S01]  /*aaf0*/  IMAD.MOV.U32 R4, RZ, RZ, R88 ;  /* 0x000000ffff047224 */ /* 0x000fe200078e0058 */
[----:B------:R-:W-:Y:S02]  /*ab00*/  ULDC UR4, c[0x0][0x320] ;  /* 0x0000c80000047ab9 */ /* 0x000fe40000000800 */
[----:B------:R-:W-:Y:S01]  /*ab10*/  ISETP.GE.AND P4, PT, R18, UR4, PT ;  /* 0x0000000412007c0c */ /* 0x000fe2000bf86270 */
[----:B------:R-:W-:Y:S02]  /*ab20*/  IMAD.X R36, RZ, RZ, R37, P2 ;  /* 0x000000ffff247224 */ /* 0x000fe400010e0625 */
[----:B------:R-:W-:-:S04]  /*ab30*/  IMAD.WIDE.U32 R28, R31, UR44, R4 ;  /* 0x0000002c1f1c7c25 */ /* 0x000fc8000f8e0004 */
[----:B------:R-:W-:-:S04]  /*ab40*/  IMAD R36, R36, UR44, RZ ;  /* 0x0000002c24247c24 */ /* 0x000fc8000f8e02ff */
[----:B------:R-:W-:Y:S01]  /*ab50*/  IMAD R31, R31, UR45, R36 ;  /* 0x0000002d1f1f7c24 */ /* 0x000fe2000f8e0224 */
[----:B------:R-:W-:-:S04]  /*ab60*/  LEA R36, P2, R28, UR60, 0x1 ;  /* 0x0000003c1c247c11 */ /* 0x000fc8000f8408ff */
[----:B------:R-:W-:-:S04]  /*ab70*/  IADD3 R29, R29, R31, RZ ;  /* 0x0000001f1d1d7210 */ /* 0x000fc80007ffe0ff */
[----:B------:R-:W-:Y:S02]  /*ab80*/  LEA.HI.X R37, R28, UR61, R29, 0x1, P2 ;  /* 0x0000003d1c257c11 */ /* 0x000fe400090f0c1d */
[----:B------:R-:W-:Y:S01]  /*ab90*/  ISETP.GE.AND P2, PT, R166, UR4, PT ;  /* 0x00000004a6007c0c */ /* 0x000fe2000bf46270 */
[----:B------:R-:W0:-:S12]  /*aba0*/  @!P4 LDS.128 R28, [R0+0x2000] ;  /* 0x00200000001cc984 */ /* 0x000e180000000c00 */
[----:B------:R-:W1:Y:S04]  /*abb0*/  @!P2 LDS.128 R32, [R0+0x5000] ;  /* 0x005000000020a984 */ /* 0x000e680000000c00 */
        /* <DEDUP_REMOVED lines=8> */
.L_x_1562:
[----:B------:R-:W-:Y:S05]  /*ac40*/  BSYNC B0 ;  /* 0x0000000000007941 */ /* 0x000fea0003800000 */
.L_x_1561:
[----:B------:R-:W-:Y:S01]  /*ac50*/  @!PT LDS RZ, [RZ] ;  /* 0x00000000fffff984 */ /* 0x000fe20000000800 */
[----:B------:R-:W-:Y:S01]  /*ac60*/  @!PT LDS RZ, [RZ] ;  /* 0x00000000fffff984 */ /* 0x000fe20000000800 */
[----:B------:R-:W-:Y:S01]  /*ac70*/  @!PT LDS RZ, [RZ] ;  /* 0x00000000fffff984 */ /* 0x000fe20000000800 */
[----:B------:R-:W-:Y:S01]  /*ac80*/  @!PT LDS RZ, [RZ] ;  /* 0x00000000fffff984 */ /* 0x000fe20000000800 */
[----:B------:R1:W-:Y:S06]  /*ac90*/  MEMBAR.ALL.CTA ;  /* 0x0000000000007992 */ /* 0x0003ec0000008000 */
[----:B-1----:R-:W1:Y:S01]  /*aca0*/  FENCE.VIEW.ASYNC.S ;  /* 0x00000000000073c6 */ /* 0x002e620000000000 */
[----:B------:R-:W-:Y:S01]  /*acb0*/  @!P3 VIADD R3, R3, 0x2a8c0 ;  /* 0x0002a8c00303b836 */ /* 0x000fe20000000000 */
[----:B-1----:R1:W-:Y:S01]  /*acc0*/  BAR.SYNC.DEFER_BLOCKING R222, 0x80 ;  /* 0x000200de0000751d */ /* 0x0023e20000010000 */
[----:B------:R-:W-:Y:S01]  /*acd0*/  LOP3.LUT P4, RZ, R17, 0x2, RZ, 0xc0, !PT ;  /* 0x0000000211ff7812 */ /* 0x000fe2000788c0ff */
[----:B------:R-:W-:-:S02]  /*ace0*/  VIADD R16, R16, 0x1 ;  /* 0x0000000110107836 */ /* 0x000fc40000000000 */
[----:B------:R-:W-:Y:S02]  /*acf0*/  @!P3 PRMT R3, RZ, 0x654, R3 ;  /* 0x00000654ff03b816 */ /* 0x000fe40000000003 */
[----:B------:R-:W-:Y:S02]  /*ad00*/  PLOP3.LUT P2, PT, PT, PT, PT, 0x8, 0x0 ;  /* 0x000000000000781c */ /* 0x000fe40003f4e170 */
[----:B------:R1:W-:Y:S01]  /*ad10*/  @!P3 SYNCS.ARRIVE.TRANS64.RED.A1T0 RZ, [R3+URZ], RZ ;  /* 0x000000ff03ffb9a7 */ /* 0x0003e2000810043f */
[----:B------:R-:W-:-:S04]  /*ad20*/  ISETP.NE.AND P3, PT, R16, 0x2, PT ;  /* 0x000000021000780c */ /* 0x000fc80003f65270 */
[----:B------:R-:W-:Y:S02]  /*ad30*/  SEL R0, RZ, 0x1, P3 ;  /* 0x00000001ff007807 */ /* 0x000fe40001800000 */
[----:B------:R-:W-:Y:S02]  /*ad40*/  SEL R16, R16, RZ, P3 ;  /* 0x000000ff10107207 */ /* 0x000fe40001800000 */
[----:B------:R-:W-:Y:S01]  /*ad50*/  LOP3.LUT R167, R167, R0, RZ, 0x3c, !PT ;  /* 0x00000000a7a77212 */ /* 0x000fe200078e3cff */
[----:B------:R-:W-:Y:S06]  /*ad60*/  @P4 BRA `(.L_x_1563) ;  /* 0xffffff8000a04947 */ /* 0x000fec000383ffff */
.L_x_1459:
[----:B------:R-:W3:Y:S01]  /*ad70*/  LDC R0, c[0x0][0x448] ;  /* 0x00011200ff007b82 */ /* 0x000ee20000000800 */
[----:B------:R-:W-:Y:S01]  /*ad80*/  IADD3 R7, R164, 0x1, -R163 ;  /* 0x00000001a4077810 */ /* 0x000fe20007ffe8a3 */
[----:B------:R-:W-:Y:S06]  /*ad90*/  BSSY B0, `(.L_x_1564) ;  /* 0x000000d000007945 */ /* 0x000fec0003800000 */
[----:B------:R-:W4:Y:S01]  /*ada0*/  LDC.64 R4, c[0x0][0x9e0] ;  /* 0x00027800ff047b82 */ /* 0x000f220000000a00 */
[----:B---3--:R-:W-:Y:S01]  /*adb0*/  ISETP.NE.AND P1, PT, R0, 0x1, PT ;  /* 0x000000010000780c */ /* 0x008fe20003f25270 */
[----:B------:R-:W-:Y:S01]  /*adc0*/  VIADD R0, R178, 0x7f ;  /* 0x0000007fb2007836 */ /* 0x000fe20000000000 */
[----:B----4-:R-:W-:-:S11]  /*add0*/  ISETP.GE.AND P3, PT, R5, 0x1, PT ;  /* 0x000000010500780c */ /* 0x010fd60003f66270 */
[----:B-1----:R-:W1:Y:S08]  /*ade0*/  @P1 LDC R3, c[0x0][0x44c] ;  /* 0x00011300ff031b82 */ /* 0x002e700000000800 */
[----:B------:R-:W3:Y:S01]  /*adf0*/  @P1 LDC R6, c[0x0][0x450] ;  /* 0x00011400ff061b82 */ /* 0x000ee20000000800 */
[----:B-1----:R-:W-:-:S05]  /*ae00*/  @P1 IMAD.HI.U32 R3, R0, R3, RZ ;  /* 0x0000000300031227 */ /* 0x002fca00078e00ff */
[----:B---3--:R-:W-:-:S05]  /*ae10*/  @P1 SHF.R.U32.HI R0, RZ, R6, R3 ;  /* 0x00000006ff001219 */ /* 0x008fca0000011603 */
[----:B------:R-:W-:Y:S01]  /*ae20*/  IMAD.IADD R3, R7, 0x1, R0 ;  /* 0x0000000107037824 */ /* 0x000fe200078e0200 */
[----:B------:R-:W-:Y:S06]  /*ae30*/  @P2 BRA `(.L_x_1565) ;  /* 0x0000000000082947 */ /* 0x000fec0003800000 */
[----:B------:R-:W1:Y:S02]  /*ae40*/  FENCE.VIEW.ASYNC.G ;  /* 0x00000000000073c6 */ /* 0x000e640000000100 */
[----:B-1----:R-:W-:Y:S06]  /*ae50*/  BAR.ARV 0xc, 0x180 ;  /* 0x0306000000007b1d */ /* 0x002fec0000002000 */
.L_x_1565:
[----:B------:R-:W-:Y:S05]  /*ae60*/  BSYNC B0 ;  /* 0x0000000000007941 */ /* 0x000fea0003800000 */
.L_x_1564:
[----:B------:R-:W-:Y:S01]  /*ae70*/  IMAD.IADD R4, R3, 0x1, R4 ;  /* 0x0000000103047824 */ /* 0x000fe200078e0204 */
[----:B------:R-:W-:Y:S06]  /*ae80*/  @!P3 BRA `(.L_x_1566) ;  /* 0x000000000048b947 */ /* 0x000fec0003800000 */
[C---:B------:R-:W-:Y:S01]  /*ae90*/  ISETP.GT.AND P0, PT, R3.reuse, RZ, PT ;  /* 0x000000ff0300720c */ /* 0x040fe20003f04270 */
[----:B------:R-:W-:Y:S01]  /*aea0*/  BSSY B0, `(.L_x_1567) ;  /* 0x000000e000007945 */ /* 0x000fe20003800000 */
[----:B------:R-:W-:-:S11]  /*aeb0*/  VIADD R0, R3, 0xffffffff ;  /* 0xffffffff03007836 */ /* 0x000fd60000000000 */
[----:B------:R-:W-:Y:S05]  /*aec0*/  @P0 BRA `(.L_x_1568) ;  /* 0x00000000001c0947 */ /* 0x000fea0003800000 */
[----:B------:R-:W-:Y:S02]  /*aed0*/  ISETP.NE.AND P0, PT, R5, 0x1, PT ;  /* 0x000000010500780c */ /* 0x000fe40003f05270 */
[----:B------:R-:W-:-:S11]  /*aee0*/  IADD3 R3, -R3, RZ, RZ ;  /* 0x000000ff03037210 */ /* 0x000fd60007ffe1ff */
[----:B------:R-:W1:Y:S02]  /*aef0*/  @P0 LDC.64 R6, c[0x0][0x9e8] ;  /* 0x00027a00ff060b82 */ /* 0x000e640000000a00 */
[----:B-1----:R-:W-:-:S05]  /*af00*/  @P0 IMAD.HI.U32 R0, R3, R6, RZ ;  /* 0x0000000603000227 */ /* 0x002fca00078e00ff */
[----:B------:R-:W-:-:S04]  /*af10*/  @P0 SHF.R.U32.HI R3, RZ, R7, R0 ;  /* 0x00000007ff030219 */ /* 0x000fc80000011600 */
[----:B------:R-:W-:Y:S01]  /*af20*/  LOP3.LUT R0, RZ, R3, RZ, 0x33, !PT ;  /* 0x00000003ff007212 */ /* 0x000fe200078e33ff */
[----:B------:R-:W-:Y:S06]  /*af30*/  BRA `(.L_x_1569) ;  /* 0x0000000000107947 */ /* 0x000fec0003800000 */
.L_x_1568:
[----:B------:R-:W-:-:S13]  /*af40*/  ISETP.NE.AND P0, PT, R5, 0x1, PT ;  /* 0x000000010500780c */ /* 0x000fda0003f05270 */
[----:B------:R-:W1:Y:S02]  /*af50*/  @P0 LDC.64 R6, c[0x0][0x9e8] ;  /* 0x00027a00ff060b82 */ /* 0x000e640000000a00 */
[----:B-1----:R-:W-:-:S05]  /*af60*/  @P0 IMAD.HI.U32 R6, R0, R6, RZ ;  /* 0x0000000600060227 */ /* 0x002fca00078e00ff */
[----:B------:R-:W-:-:S07]  /*af70*/  @P0 SHF.R.U32.HI R0, RZ, R7, R6 ;  /* 0x00000007ff000219 */ /* 0x000fce0000011606 */
.L_x_1569:
[----:B------:R-:W-:Y:S05]  /*af80*/  BSYNC B0 ;  /* 0x0000000000007941 */ /* 0x000fea0003800000 */
.L_x_1567:
[----:B------:R-:W-:-:S05]  /*af90*/  IMAD R3, R0, R5, R5 ;  /* 0x0000000500037224 */ /* 0x000fca00078e0205 */
[----:B------:R-:W-:-:S07]  /*afa0*/  VIMNMX R4, R4, R3, PT ;  /* 0x0000000304047248 */ /* 0x000fce0003fe0100 */
.L_x_1566:
[----:B------:R-:W1:Y:S01]  /*afb0*/  @P1 LDC R3, c[0x0][0x44c] ;  /* 0x00011300ff031b82 */ /* 0x000e620000000800 */
[----:B------:R-:W-:Y:S01]  /*afc0*/  VIADD R4, R4, 0x5f ;  /* 0x0000005f04047836 */ /* 0x000fe20000000000 */
[----:B------:R-:W-:Y:S01]  /*afd0*/  ULDC UR4, c[0x0][0x9dc] ;  /* 0x0002770000047ab9 */ /* 0x000fe20000000800 */
[----:B------:R-:W-:Y:S02]  /*afe0*/  IMAD.MOV.U32 R7, RZ, RZ, R178 ;  /* 0x000000ffff077224 */ /* 0x000fe400078e00b2 */
[----:B------:R-:W-:-:S03]  /*aff0*/  IMAD.HI R4, R4, 0x2aaaaaab, RZ ;  /* 0x2aaaaaab04047827 */ /* 0x000fc600078e02ff */
[----:B------:R-:W3:Y:S01]  /*b000*/  @P1 LDC R9, c[0x0][0x450] ;  /* 0x00011400ff091b82 */ /* 0x000ee20000000800 */
[----:B-1----:R-:W-:Y:S01]  /*b010*/  @P1 IMAD.HI.U32 R0, R178, R3, RZ ;  /* 0x00000003b2001227 */ /* 0x002fe200078e00ff */
[----:B------:R-:W-:-:S04]  /*b020*/  SHF.R.U32.HI R3, RZ, 0x1f, R4 ;  /* 0x0000001fff037819 */ /* 0x000fc80000011604 */
[----:B------:R-:W-:Y:S02]  /*b030*/  LEA.HI.SX32 R4, R4, R3, 0x1c ;  /* 0x0000000304047211 */ /* 0x000fe400078fe2ff */
[----:B---3--:R-:W-:Y:S02]  /*b040*/  @P1 SHF.R.U32.HI R7, RZ, R9, R0 ;  /* 0x00000009ff071219 */ /* 0x008fe40000011600 */
        /* <DEDUP_REMOVED lines=14> */
.L_x_1572:
[----:B------:R-:W-:-:S13]  /*b130*/  ISETP.NE.AND P0, PT, R5, 0x1, PT ;  /* 0x000000010500780c */ /* 0x000fda0003f05270 */
[----:B------:R-:W1:Y:S02]  /*b140*/  @P0 LDC.64 R6, c[0x0][0x9e8] ;  /* 0x00027a00ff060b82 */ /* 0x000e640000000a00 */
[----:B-1----:R-:W-:-:S05]  /*b150*/  @P0 IMAD.HI.U32 R4, R0, R6, RZ ;  /* 0x0000000600040227 */ /* 0x002fca00078e00ff */
[----:B------:R-:W-:-:S07]  /*b160*/  @P0 SHF.R.U32.HI R0, RZ, R7, R4 ;  /* 0x00000007ff000219 */ /* 0x000fce0000011604 */
.L_x_1573:
[----:B------:R-:W-:Y:S05]  /*b170*/  BSYNC B0 ;  /* 0x0000000000007941 */ /* 0x000fea0003800000 */
.L_x_1571:
[----:B------:R-:W-:-:S05]  /*b180*/  IMAD R0, R0, R5, RZ ;  /* 0x0000000500007224 */ /* 0x000fca00078e02ff */
[----:B------:R-:W-:-:S07]  /*b190*/  VIMNMX R3, R3, R0, !PT ;  /* 0x0000000003037248 */ /* 0x000fce0007fe0100 */
.L_x_1570:
[----:B------:R-:W-:Y:S01]  /*b1a0*/  IMAD.HI R3, R3, 0x2aaaaaab, RZ ;  /* 0x2aaaaaab03037827 */ /* 0x000fe200078e02ff */
[----:B------:R-:W-:Y:S03]  /*b1b0*/  BSSY B0, `(.L_x_1574) ;  /* 0x0000025000007945 */ /* 0x000fe60003800000 */
[----:B------:R-:W-:Y:S01]  /*b1c0*/  IMAD.MOV.U32 R5, RZ, RZ, RZ ;  /* 0x000000ffff057224 */ /* 0x000fe200078e00ff */
[----:B------:R-:W-:-:S04]  /*b1d0*/  SHF.R.U32.HI R0, RZ, 0x1f, R3 ;  /* 0x0000001fff007819 */ /* 0x000fc80000011603 */
[----:B------:R-:W-:-:S04]  /*b1e0*/  LEA.HI.SX32 R0, R3, R0, 0x1c ;  /* 0x0000000003007211 */ /* 0x000fc800078fe2ff */
        /* <DEDUP_REMOVED lines=8> */
[----:B------:R-:W1:Y:S01]  /*b270*/  I2F.RP R3, R6 ;  /* 0x0000000600037306 */ /* 0x000e620000209400 */
[----:B------:R-:W-:Y:S02]  /*b280*/  IABS R10, R11 ;  /* 0x0000000b000a7213 */ /* 0x000fe40000000000 */
[----:B------:R-:W-:-:S05]  /*b290*/  IMAD.IADD R0, R0, 0x1, -R9 ;  /* 0x0000000100007824 */ /* 0x000fca00078e0a09 */
[----:B------:R-:W-:Y:S02]  /*b2a0*/  IABS R8, R0 ;  /* 0x0000000000087213 */ /* 0x000fe40000000000 */
[----:B------:R-:W-:-:S04]  /*b2b0*/  LOP3.LUT R0, R0, R11, RZ, 0x3c, !PT ;  /* 0x0000000b00007212 */ /* 0x000fc800078e3cff */
[----:B------:R-:W-:Y:S01]  /*b2c0*/  ISETP.GE.AND P2, PT, R0, RZ, PT ;  /* 0x000000ff0000720c */ /* 0x000fe20003f46270 */
[----:B-1----:R-:W1:Y:S02]  /*b2d0*/  MUFU.RCP R3, R3 ;  /* 0x0000000300037308 */ /* 0x002e640000001000 */
[----:B-1----:R-:W-:Y:S02]  /*b2e0*/  VIADD R4, R3, 0xffffffe ;  /* 0x0ffffffe03047836 */ /* 0x002fe40000000000 */
[----:B------:R-:W-:-:S04]  /*b2f0*/  IMAD.MOV R3, RZ, RZ, -R10 ;  /* 0x000000ffff037224 */ /* 0x000fc800078e0a0a */
[----:B------:R1:W3:Y:S02]  /*b300*/  F2I.FTZ.U32.TRUNC.NTZ R5, R4 ;  /* 0x0000000400057305 */ /* 0x0002e4000021f000 */
[----:B-1----:R-:W-:Y:S01]  /*b310*/  IMAD.MOV.U32 R4, RZ, RZ, RZ ;  /* 0x000000ffff047224 */ /* 0x002fe200078e00ff */
[----:B---3--:R-:W-:-:S05]  /*b320*/  IADD3 R7, RZ, -R5, RZ ;  /* 0x80000005ff077210 */ /* 0x008fca0007ffe0ff */
        /* <DEDUP_REMOVED lines=12> */
[----:B------:R-:W-:-:S07]  /*b3f0*/  @!P1 LOP3.LUT R5, RZ, R11, RZ, 0x33, !PT ;  /* 0x0000000bff059212 */ /* 0x000fce00078e33ff */
.L_x_1575:
[----:B------:R-:W-:Y:S05]  /*b400*/  BSYNC B0 ;  /* 0x0000000000007941 */ /* 0x000fea0003800000 */
.L_x_1574:
[-C--:B------:R-:W-:Y:S01]  /*b410*/  IMAD R180, R190, R5.reuse, R9 ;  /* 0x00000005beb47224 */ /* 0x080fe200078e0209 */
[----:B------:R-:W-:Y:S01]  /*b420*/  PLOP3.LUT P0, PT, PT, PT, PT, 0x80, 0x0 ;  /* 0x000000000000781c */ /* 0x000fe20003f0f070 */
[----:B------:R-:W-:Y:S01]  /*b430*/  IMAD.MOV.U32 R3, RZ, RZ, RZ ;  /* 0x000000ffff037224 */ /* 0x000fe200078e00ff */
        /* <DEDUP_REMOVED lines=27> */
[----:B0-----:R-:W-:Y:S02]  /*b5f0*/  CS2R R38, SRZ ;  /* 0x0000000000267805 */ /* 0x001fe4000001ff00 */
[----:B--2---:R-:W-:Y:S02]  /*b600*/  CS2R R36, SRZ ;  /* 0x0000000000247805 */ /* 0x004fe4000001ff00 */
[----:B------:R-:W-:-:S02]  /*b610*/  CS2R R98, SRZ ;  /* 0x0000000000627805 */ /* 0x000fc4000001ff00 */
[----:B------:R-:W-:Y:S02]  /*b620*/  CS2R R90, SRZ ;  /* 0x00000000005a7805 */ /* 0x000fe4000001ff00 */
[----:B------:R-:W-:Y:S02]  /*b630*/  CS2R R96, SRZ ;  /* 0x0000000000607805 */ /* 0x000fe4000001ff00 */
[----:B------:R-:W-:Y:S02]  /*b640*/  CS2R R88, SRZ ;  /* 0x0000000000587805 */ /* 0x000fe4000001ff00 */
[----:B------:R-:W-:Y:S02]  /*b650*/  CS2R R94, SRZ ;  /* 0x00000000005e7805 */ /* 0x000fe4000001ff00 */
[----:B------:R-:W-:Y:S01]  /*b660*/  CS2R R20, SRZ ;  /* 0x0000000000147805 */ /* 0x000fe2000001ff00 */
[----:B------:R-:W-:Y:S06]  /*b670*/  @!P1 BRA `(.L_x_1576) ;  /* 0x0000014800709947 */ /* 0x000fec0003800000 */
[----:B------:R-:W2:Y:S04]  /*b680*/  LDL R4, [R1+0x80] ;  /* 0x0000800001047983 */ /* 0x000ea80000100800 */
[----:B------:R-:W3:Y:S04]  /*b690*/  LDL R6, [R1+0x7c] ;  /* 0x00007c0001067983 */ /* 0x000ee80000100800 */
[----:B--2---:R-:W0:Y:S01]  /*b6a0*/  SHFL.IDX PT, R0, R4, RZ, 0x1f ;  /* 0x00001fff04007589 */ /* 0x004e2200000e0000 */
[----:B---3--:R-:W-:-:S13]  /*b6b0*/  R2UR UR4, R6 ;  /* 0x00000000060472ca */ /* 0x008fda00000e0000 */
[----:B------:R-:W-:Y:S01]  /*b6c0*/  ULOP3.LUT UP0, URZ, UR4, 0x1bf, URZ, 0xc0, !UPT ;  /* 0x000001bf043f7892 */ /* 0x000fe2000f80c03f */
[----:B0-----:R-:W-:-:S04]  /*b6d0*/  LEA.HI R3, R0, R0, RZ, 0x1 ;  /* 0x0000000000037211 */ /* 0x001fc800078f08ff */
[----:B------:R-:W-:Y:S02]  /*b6e0*/  LOP3.LUT R3, R3, 0x1e, RZ, 0xc0, !PT ;  /* 0x0000001e03037812 */ /* 0x000fe400078ec0ff */
[----:B------:R-:W-:-:S03]  /*b6f0*/  PLOP3.LUT P0, PT, PT, PT, UP0, 0x80, 0x0 ;  /* 0x000000000000781c */ /* 0x000fc60003f0f008 */
[----:B------:R-:W-:-:S05]  /*b700*/  IMAD.IADD R3, R0, 0x1, -R3 ;  /* 0x0000000100037824 */ /* 0x000fca00078e0a03 */
[----:B------:R-:W-:-:S04]  /*b710*/  LEA R3, R3, UR4, 0xd ;  /* 0x0000000403037c11 */ /* 0x000fc8000f8e68ff */
[----:B------:R-:W-:-:S04]  /*b720*/  SHF.R.U32.HI R3, RZ, 0x4, R3 ;  /* 0x00000004ff037819 */ /* 0x000fc80000011603 */
[----:B------:R-:W-:Y:S01]  /*b730*/  LOP3.LUT R68, R3, 0x3fff, RZ, 0xc0, !PT ;  /* 0x00003fff03447812 */ /* 0x000fe200078ec0ff */
[----:B------:R-:W-:Y:S06]  /*b740*/  @!P0 BRA `(.L_x_1577) ;  /* 0x0000000000408947 */ /* 0x000fec0003800000 */
        /* <DEDUP_REMOVED lines=15> */
[----:B-1---5:R-:W-:Y:S05]  /*b840*/  CALL.ABS.NOINC R14 ;  /* 0x000000000e007343 */ /* 0x022fea0003c00000 */
.L_x_1577:
[----:B------:R-:W-:Y:S02]  /*b850*/  ULDC UR4, c[0x0][0x3f4] ;  /* 0x0000fd0000047ab9 */ /* 0x000fe40000000800 */
[----:B------:R-:W-:-:S13]  /*b860*/  ISETP.LT.AND P0, PT, RZ, UR4, PT ;  /* 0x00000004ff007c0c */ /* 0x000fda000bf01270 */
[----:B------:R-:W-:Y:S05]  /*b870*/  @P0 BRA `(.L_x_1578) ;  /* 0x00000000003c0947 */ /* 0x000fea0003800000 */
[----:B------:R-:W-:-:S04]  /*b880*/  LEA.HI R0, R188, R188, RZ, 0x1 ;  /* 0x000000bcbc007211 */ /* 0x000fc800078f08ff */
[----:B------:R-:W-:-:S04]  /*b890*/  LOP3.LUT R3, R0, 0xfffffffe, RZ, 0xc0, !PT ;  /* 0xfffffffe00037812 */ /* 0x000fc800078ec0ff */
[----:B------:R-:W-:-:S04]  /*b8a0*/  IADD3 R3, R188, -R3, RZ ;  /* 0x80000003bc037210 */ /* 0x000fc80007ffe0ff */
[----:B------:R-:W-:-:S04]  /*b8b0*/  SHF.L.U32 R3, R3, 0x1f, RZ ;  /* 0x0000001f03037819 */ /* 0x000fc800000006ff */
[----:B------:R0:W1:Y:S03]  /*b8c0*/  SYNCS.PHASECHK.TRANS64.TRYWAIT P0, [R2+URZ+0x2a800], R3 ;  /* 0x02a80003020075a7 */ /* 0x000066000800017f */
[----:B-1----:R-:W-:Y:S05]  /*b8d0*/  @!P0 NANOSLEEP.SYNCS 0x989680 ;  /* 0x009896800000895d */ /* 0x002fea0003900000 */
[----:B------:R-:W1:Y:S01]  /*b8e0*/  @!P0 SYNCS.PHASECHK.TRANS64 P0, [R2+URZ+0x2a800], R3 ;  /* 0x02a80003020085a7 */ /* 0x000e62000800007f */
[----:B------:R-:W-:Y:S04]  /*b8f0*/  BSSY B0, `(.L_x_1579) ;  /* 0x0000006000007945 */ /* 0x000fe80003800000 */
[----:B-1----:R-:W-:Y:S05]  /*b900*/  @P0 BRA `(.L_x_1580) ;  /* 0x0000000000100947 */ /* 0x002fea0003800000 */
.L_x_1581:
[----:B-1----:R1:W2:Y:S02]  /*b910*/  SYNCS.PHASECHK.TRANS64.TRYWAIT P0, [R2+URZ+0x2a800], R3 ;  /* 0x02a80003020075a7 */ /* 0x0022a4000800017f */
[----:B--2---:R-:W-:Y:S05]  /*b920*/  @!P0 NANOSLEEP.SYNCS 0x989680 ;  /* 0x009896800000895d */ /* 0x004fea0003900000 */
[----:B------:R-:W2:Y:S02]  /*b930*/  @!P0 SYNCS.PHASECHK.TRANS64 P0, [R2+URZ+0x2a800], R3 ;  /* 0x02a80003020085a7 */ /* 0x000ea4000800007f */
[----:B--2---:R-:W-:Y:S05]  /*b940*/  @!P0 BRA `(.L_x_1581) ;  /* 0xfffffffc00f08947 */ /* 0x004fea000383ffff */
.L_x_1580:
[----:B------:R-:W-:Y:S05]  /*b950*/  BSYNC B0 ;  /* 0x0000000000007941 */ /* 0x000fea0003800000 */
.L_x_1579:
[----:B------:R-:W-:Y:S05]  /*b960*/  BRA `(.L_x_1582) ;  /* 0x0000006c00087947 */ /* 0x000fea0003800000 */
.L_x_1578:
[----:B------:R-:W2:Y:S01]  /*b970*/  LDL R0, [R1+0x7c] ;  /* 0x00007c0001007983 */ /* 0x000ea20000100800 */
[----:B------:R-:W-:Y:S02]  /*b980*/  ULDC.64 UR6, c[0x0][0x408] ;  /* 0x0001020000067ab9 */ /* 0x000fe40000000a00 */
[----:B-----5:R-:W-:Y:S01]  /*b990*/  IMAD.WIDE.U32 R26, R145, UR6, RZ ;  /* 0x00000006911a7c25 */ /* 0x020fe2000f8e00ff */
[----:B--2---:R-:W-:Y:S02]  /*b9a0*/  R2UR UR4, R0 ;  /* 0x00000000000472ca */ /* 0x004fe400000e0000 */
[----:B------:R-:W-:-:S11]  /*b9b0*/  SHF.R.S32.HI R0, RZ, 0x1f, R145 ;  /* 0x0000001fff007819 */ /* 0x000fd60000011491 */
[----:B------:R-:W-:-:S03]  /*b9c0*/  ULOP3.LUT UP0, URZ, UR4, 0x3ff, URZ, 0xc0, !UPT ;  /* 0x000003ff043f7892 */ /* 0x000fc6000f80c03f */
[----:B------:R-:W-:Y:S02]  /*b9d0*/  ULDC.64 UR4, c[0x0][0x3f8] ;  /* 0x0000fe0000047ab9 */ /* 0x000fe40000000a00 */
[C---:B------:R-:W-:Y:S01]  /*b9e0*/  IMAD R4, R0.reuse, UR4, RZ ;  /* 0x0000000400047c24 */ /* 0x040fe2000f8e02ff */
[----:B------:R-:W-:Y:S01]  /*b9f0*/  PLOP3.LUT P0, PT, PT, PT, UP0, 0x80, 0x0 ;  /* 0x000000000000781c */ /* 0x000fe20003f0f008 */
[----:B------:R-:W-:Y:S02]  /*ba00*/  IMAD R0, R0, UR6, RZ ;  /* 0x0000000600007c24 */ /* 0x000fe4000f8e02ff */
[----:B------:R-:W-:-:S04]  /*ba10*/  IMAD.WIDE.U32 R24, R145, UR4, RZ ;  /* 0x0000000491187c25 */ /* 0x000fc8000f8e00ff */
[C---:B------:R-:W-:Y:S02]  /*ba20*/  IMAD R29, R145.reuse, UR5, R4 ;  /* 0x00000005911d7c24 */ /* 0x040fe4000f8e0204 */
[----:B------:R-:W-:Y:S02]  /*ba30*/  IMAD R31, R145, UR7, R0 ;  /* 0x00000007911f7c24 */ /* 0x000fe4000f8e0200 */
[----:B------:R-:W-:Y:S02]  /*ba40*/  IMAD.IADD R29, R29, 0x1, R25 ;  /* 0x000000011d1d7824 */ /* 0x000fe400078e0219 */
[----:B------:R-:W-:Y:S01]  /*ba50*/  IMAD.IADD R31, R31, 0x1, R27 ;  /* 0x000000011f1f7824 */ /* 0x000fe200078e021b */
[----:B------:R-:W-:Y:S06]  /*ba60*/  @!P0 BRA `(.L_x_1583) ;  /* 0x0000000000408947 */ /* 0x000fec0003800000 */
[----:B------:R-:W-:Y:S01]  /*ba70*/  MOV R14, 0x0 ;  /* 0x00000000000e7802 */ /* 0x000fe20000000f00 */
[----:B------:R-:W-:Y:S01]  /*ba80*/  ULDC.64 UR4, c[0x4][0xb8] ;  /* 0x01002e0000047ab9 */ /* 0x000fe20000000a00 */
[----:B------:R-:W-:Y:S01]  /*ba90*/  ULDC.64 UR6, c[0x4][0x20] ;  /* 0x0100080000067ab9 */ /* 0x000fe20000000a00 */
[----:B------:R-:W-:Y:S01]  /*baa0*/  IMAD.U32 R4, RZ, RZ, UR4 ;  /* 0x00000004ff047e24 */ /* 0x000fe2000f8e00ff */
[----:B------:R-:W-:Y:S01]  /*bab0*/  MOV R10, UR6 ;  /* 0x00000006000a7c02 */ /* 0x000fe20008000f00 */
[----:B------:R-:W-:Y:S01]  /*bac0*/  IMAD.U32 R5, RZ, RZ, UR5 ;  /* 0x00000005ff057e24 */ /* 0x000fe2000f8e00ff */
[----:B------:R-:W0:Y:S01]  /*bad0*/  LDC.64 R14, c[0x4][R14] ;  /* 0x010000000e0e7b82 */ /* 0x000e220000000a00 */
[----:B------:R-:W-:Y:S01]  /*bae0*/  ULDC.64 UR4, c[0x4][0xc0] ;  /* 0x0100300000047ab9 */ /* 0x000fe20000000a00 */
[----:B------:R-:W-:Y:S02]  /*baf0*/  IMAD.U32 R11, RZ, RZ, UR7 ;  /* 0x00000007ff0b7e24 */ /* 0x000fe4000f8e00ff */
[----:B------:R-:W-:-:S02]  /*bb00*/  IMAD.U32 R6, RZ, RZ, UR4 ;  /* 0x00000004ff067e24 */ /* 0x000fc4000f8e00ff */
[----:B------:R-:W-:Y:S02]  /*bb10*/  IMAD.U32 R7, RZ, RZ, UR5 ;  /* 0x00000005ff077e24 */ /* 0x000fe4000f8e00ff */
[----:B------:R-:W-:Y:S02]  /*bb20*/  IMAD.MOV.U32 R8, RZ, RZ, 0x70 ;  /* 0x00000070ff087424 */ /* 0x000fe400078e00ff */
[----:B------:R-:W-:Y:S02]  /*bb30*/  IMAD.MOV.U32 R12, RZ, RZ, 0x1 ;  /* 0x00000001ff0c7424 */ /* 0x000fe400078e00ff */
[----:B------:R-:W-:-:S07]  /*bb40*/  IMAD.MOV.U32 R13, RZ, RZ, RZ ;  /* 0x000000ffff0d7224 */ /* 0x000fce00078e00ff */
[----:B------:R-:W-:-:S07]  /*bb50*/  LEPC R20, `(.L_x_1583) ;  /* 0x000000001014794e */ /* 0x000fce0000000000 */
[----:B0-----:R-:W-:Y:S05]  /*bb60*/  CALL.ABS.NOINC R14 ;  /* 0x000000000e007343 */ /* 0x001fea0003c00000 */
.L_x_1583:
[----:B------:R-:W-:Y:S01]  /*bb70*/  ULDC.U8 UR4, c[0x0][0x410] ;  /* 0x0001040000047ab9 */ /* 0x000fe20000000000 */
[----:B------:R-:W-:Y:S01]  /*bb80*/  BSSY B0, `(.L_x_1584) ;  /* 0x0000698000007945 */ /* 0x000fe20003800000 */
[----:B------:R-:W-:Y:S01]  /*bb90*/  ISETP.NE.AND P0, PT, RZ, UR4, PT ;  /* 0x00000004ff007c0c */ /* 0x000fe2000bf05270 */
[----:B------:R-:W-:-:S12]  /*bba0*/  IMAD.IADD R64, R162, 0x1, R178 ;  /* 0x00000001a2407824 */ /* 0x000fd800078e02b2 */
[----:B------:R-:W-:Y:S05]  /*bbb0*/  @!P0 BRA `(.L_x_1585) ;  /* 0x0000003400688947 */ /* 0x000fea0003800000 */
[----:B------:R-:W0:Y:S01]  /*bbc0*/  LDC R10, c[0x0][0x448] ;  /* 0x00011200ff0a7b82 */ /* 0x000e220000000800 */
[----:B------:R-:W-:Y:S01]  /*bbd0*/  IMAD R3, R191, 0x40, R64 ;  /* 0x00000040bf037824 */ /* 0x000fe200078e0240 */
[----:B------:R-:W-:Y:S01]  /*bbe0*/  ULDC.64 UR4, c[0x0][0x3f8] ;  /* 0x0000fe0000047ab9 */ /* 0x000fe20000000a00 */
[----:B------:R-:W-:Y:S01]  /*bbf0*/  ULDC.64 UR6, c[0x0][0x408] ;  /* 0x0001020000067ab9 */ /* 0x000fe20000000a00 */
[----:B------:R-:W-:Y:S01]  /*bc00*/  MOV R4, R24 ;  /* 0x0000001800047202 */ /* 0x000fe20000000f00 */
[----:B------:R-:W-:Y:S02]  /*bc10*/  IMAD.MOV.U32 R6, RZ, RZ, R26 ;  /* 0x000000ffff067224 */ /* 0x000fe400078e001a */
[----:B------:R-:W-:Y:S01]  /*bc20*/  IMAD.MOV.U32 R7, RZ, RZ, R31 ;  /* 0x000000ffff077224 */ /* 0x000fe200078e001f */
[----:B0-----:R-:W-:-:S13]  /*bc30*/  ISETP.NE.AND P0, PT, R10, 0x1, PT ;  /* 0x000000010a00780c */ /* 0x001fda0003f05270 */
[----:B------:R-:W0:Y:S08]  /*bc40*/  @P0 LDC R0, c[0x0][0x44c] ;  /* 0x00011300ff000b82 */ /* 0x000e300000000800 */
[----:B------:R-:W1:Y:S01]  /*bc50*/  @P0 LDC R5, c[0x0][0x450] ;  /* 0x00011400ff050b82 */ /* 0x000e620000000800 */
[----:B0-----:R-:W-:-:S05]  /*bc60*/  @P0 IMAD.HI.U32 R0, R3, R0, RZ ;  /* 0x0000000003000227 */ /* 0x001fca00078e00ff */
[----:B-1----:R-:W-:Y:S01]  /*bc70*/  @P0 SHF.R.U32.HI R3, RZ, R5, R0 ;  /* 0x00000005ff030219 */ /* 0x002fe20000011600 */
[----:B------:R-:W-:-:S03]  /*bc80*/  IMAD.MOV.U32 R5, RZ, RZ, R29 ;  /* 0x000000ffff057224 */ /* 0x000fc600078e001d */
[----:B------:R-:W-:Y:S01]  /*bc90*/  SHF.R.S32.HI R0, RZ, 0x1f, R3 ;  /* 0x0000001fff007819 */ /* 0x000fe20000011403 */
[----:B------:R-:W-:-:S04]  /*bca0*/  IMAD.WIDE.U32 R4, R3, UR4, R4 ;  /* 0x0000000403047c25 */ /* 0x000fc8000f8e0004 */
[C---:B------:R-:W-:Y:S02]  /*bcb0*/  IMAD R8, R0.reuse, UR4, RZ ;  /* 0x0000000400087c24 */ /* 0x040fe4000f8e02ff */
[----:B------:R-:W-:Y:S02]  /*bcc0*/  IMAD R0, R0, UR6, RZ ;  /* 0x0000000600007c24 */ /* 0x000fe4000f8e02ff */
[C---:B------:R-:W-:Y:S01]  /*bcd0*/  IMAD R9, R3.reuse, UR5, R8 ;  /* 0x0000000503097c24 */ /* 0x040fe2000f8e0208 */
[----:B------:R-:W-:Y:S01]  /*bce0*/  ULDC.64 UR4, c[0x0][0x3e8] ;  /* 0x0000fa0000047ab9 */ /* 0x000fe20000000a00 */
[C---:B------:R-:W-:Y:S01]  /*bcf0*/  IMAD.WIDE.U32 R6, R3.reuse, UR6, R6 ;  /* 0x0000000603067c25 */ /* 0x040fe2000f8e0006 */
[----:B------:R-:W-:Y:S01]  /*bd00*/  LEA R32, P0, R4, UR4, 0x1 ;  /* 0x0000000404207c11 */ /* 0x000fe2000f8008ff */
[----:B------:R-:W-:Y:S02]  /*bd10*/  UMOV UR4, 0xffffffff ;  /* 0xffffffff00047882 */ /* 0x000fe40000000000 */
[----:B------:R-:W-:Y:S01]  /*bd20*/  IMAD R63, R3, UR7, R0 ;  /* 0x00000007033f7c24 */ /* 0x000fe2000f8e0200 */
[----:B------:R-:W-:Y:S01]  /*bd30*/  ULDC.64 UR6, c[0x0][0x400] ;  /* 0x0001000000067ab9 */ /* 0x000fe20000000a00 */
[----:B------:R-:W-:Y:S01]  /*bd40*/  IMAD.IADD R5, R5, 0x1, R9 ;  /* 0x0000000105057824 */ /* 0x000fe200078e0209 */
[----:B------:R-:W-:Y:S01]  /*bd50*/  LEA R3, P1, R6, UR6, 0x1 ;  /* 0x0000000606037c11 */ /* 0x000fe2000f8208ff */
[----:B------:R-:W-:-:S03]  /*bd60*/  IMAD.IADD R63, R7, 0x1, R63 ;  /* 0x00000001073f7824 */ /* 0x000fc600078e023f */
[----:B------:R-:W-:Y:S02]  /*bd70*/  LEA.HI.X R0, R4, UR5, R5, 0x1, P0 ;  /* 0x0000000504007c11 */ /* 0x000fe400080f0c05 */
[----:B------:R-:W-:Y:S01]  /*bd80*/  LEA.HI.X R63, R6, UR7, R63, 0x1, P1 ;  /* 0x00000007063f7c11 */ /* 0x000fe200088f0c3f */
[----:B------:R-:W-:Y:S06]  /*bd90*/  BRA.DIV UR4, `(.L_x_1586) ;  /* 0x00000202048c7947 */ /* 0x000fec000b800000 */
[----:B------:R0:W1:Y:S04]  /*bda0*/  SHFL.IDX PT, R7, R0, RZ, 0x1c1f ;  /* 0x001c1fff00077589 */ /* 0x00006800000e0000 */
[----:B------:R0:W2:Y:S04]  /*bdb0*/  SHFL.IDX PT, R6, R32, RZ, 0x1c1f ;  /* 0x001c1fff20067589 */ /* 0x0000a800000e0000 */
[----:B------:R0:W3:Y:S04]  /*bdc0*/  SHFL.IDX PT, R9, R63, RZ, 0x1c1f ;  /* 0x001c1fff3f097589 */ /* 0x0000e800000e0000 */
[----:B------:R0:W4:Y:S02]  /*bdd0*/  SHFL.IDX PT, R8, R3, RZ, 0x1c1f ;  /* 0x001c1fff03087589 */ /* 0x00012400000e0000 */
.L_x_1928:
[----:B------:R-:W-:Y:S01]  /*bde0*/  IMAD R67, R163, R10, RZ ;  /* 0x0000000aa3437224 */ /* 0x000fe200078e02ff */
[----:B------:R-:W-:Y:S01]  /*bdf0*/  BSSY B1, `(.L_x_1587) ;  /* 0x0000050000017945 */ /* 0x000fe20003800000 */
[----:B------:R-:W-:Y:S02]  /*be00*/  CS2R R58, SRZ ;  /* 0x00000000003a7805 */ /* 0x000fe4000001ff00 */
[----:B------:R-:W-:Y:S02]  /*be10*/  CS2R R54, SRZ ;  /* 0x0000000000367805 */ /* 0x000fe4000001ff00 */
[----:B------:R-:W-:Y:S02]  /*be20*/  CS2R R50, SRZ ;  /* 0x0000000000327805 */ /* 0x000fe4000001ff00 */
[----:B------:R-:W-:Y:S02]  /*be30*/  ISETP.GE.AND P0, PT, R64, R67, PT ;  /* 0x000000434000720c */ /* 0x000fe40003f06270 */
        /* <DEDUP_REMOVED lines=10> */
[----:B------:R-:W-:Y:S01]  /*bee0*/  ULDC UR4, c[0x0][0x3f4] ;  /* 0x0000fd0000047ab9 */ /* 0x000fe20000000800 */
[----:B------:R-:W-:Y:S02]  /*bef0*/  CS2R R60, SRZ ;  /* 0x00000000003c7805 */ /* 0x000fe4000001ff00 */
[----:B------:R-:W-:Y:S02]  /*bf00*/  ISETP.GE.AND P3, PT, R171, UR4, PT ;  /* 0x00000004ab007c0c */ /* 0x000fe4000bf66270 */
[----:B------:R-:W-:Y:S02]  /*bf10*/  CS2R R58, SRZ ;  /* 0x00000000003a7805 */ /* 0x000fe4000001ff00 */
[----:B------:R-:W-:Y:S02]  /*bf20*/  ISETP.GE.AND P2, PT, R169, UR4, PT ;  /* 0x00000004a9007c0c */ /* 0x000fe4000bf46270 */
[----:B------:R-:W-:Y:S02]  /*bf30*/  ISETP.GE.AND P1, PT, R170, UR4, PT ;  /* 0x00000004aa007c0c */ /* 0x000fe4000bf26270 */
[----:B------:R-:W-:-:S02]  /*bf40*/  ISETP.GE.AND P0, PT, R168, UR4, PT ;  /* 0x00000004a8007c0c */ /* 0x000fc4000bf06270 */
[----:B------:R-:W-:-:S03]  /*bf50*/  ISETP.GE.AND P4, PT, R160, UR4, PT ;  /* 0x00000004a0007c0c */ /* 0x000fc6000bf86270 */
[C---:B------:R-:W-:Y:S01]  /*bf60*/  @!P3 IMAD.SHL.U32 R27, R171.reuse, 0x2, RZ ;  /* 0x00000002ab1bb824 */ /* 0x040fe200078e00ff */
[----:B------:R-:W-:-:S03]  /*bf70*/  @!P3 SHF.L.U64.HI R4, R171, 0x1, R228 ;  /* 0x00000001ab04b819 */ /* 0x000fc600000102e4 */
[C---:B------:R-:W-:Y:S02]  /*bf80*/  @!P2 SHF.L.U32 R21, R169.reuse, 0x1, RZ ;  /* 0x00000001a915a819 */ /* 0x040fe400000006ff */
[----:B------:R-:W-:Y:S01]  /*bf90*/  @!P1 IMAD.SHL.U32 R13, R170, 0x2, RZ ;  /* 0x00000002aa0d9824 */ /* 0x000fe200078e00ff */
[-C--:B--2---:R-:W-:Y:S02]  /*bfa0*/  @!P3 IADD3 R28, P6, R6, R27.reuse, RZ ;  /* 0x0000001b061cb210 */ /* 0x084fe40007fde0ff */
[----:B------:R-:W-:Y:S01]  /*bfb0*/  @!P2 SHF.L.U64.HI R10, R169, 0x1, R227 ;  /* 0x00000001a90aa819 */ /* 0x000fe200000102e3 */
[----:B---3--:R-:W-:Y:S01]  /*bfc0*/  @!P4 IMAD.MOV.U32 R5, RZ, RZ, R9 ;  /* 0x000000ffff05c224 */ /* 0x008fe200078e0009 */
[----:B----4-:R-:W-:Y:S01]  /*bfd0*/  @!P3 IADD3 R26, P5, R8, R27, RZ ;  /* 0x0000001b081ab210 */ /* 0x010fe20007fbe0ff */
[----:B-1----:R-:W-:Y:S01]  /*bfe0*/  @!P3 IMAD.X R29, R7, 0x1, R4, P6 ;  /* 0x00000001071db824 */ /* 0x002fe200030e0604 */
[----:B------:R-:W-:Y:S01]  /*bff0*/  @!P2 IADD3 R24, P6, R6, R21, RZ ;  /* 0x000000150618a210 */ /* 0x000fe20007fde0ff */
[----:B------:R-:W-:Y:S01]  /*c000*/  @!P4 IMAD.WIDE R34, R160, 0x2, R6 ;  /* 0x00000002a022c825 */ /* 0x000fe200078e0206 */
[----:B------:R-:W-:-:S02]  /*c010*/  @!P0 SHF.L.U32 R33, R168, 0x1, RZ ;  /* 0x00000001a8218819 */ /* 0x000fc400000006ff */
[----:B------:R-:W-:Y:S01]  /*c020*/  @!P0 SHF.L.U64.HI R38, R168, 0x1, R225 ;  /* 0x00000001a8268819 */ /* 0x000fe200000102e1 */
[----:B------:R-:W-:Y:S01]  /*c030*/  @!P3 IMAD.X R27, R9, 0x1, R4, P5 ;  /* 0x00000001091bb824 */ /* 0x000fe200028e0604 */
[----:B------:R-:W-:Y:S01]  /*c040*/  @!P2 IADD3 R20, P5, R8, R21, RZ ;  /* 0x000000150814a210 */ /* 0x000fe20007fbe0ff */
[----:B------:R-:W-:Y:S01]  /*c050*/  @!P2 IMAD.X R25, R7, 0x1, R10, P6 ;  /* 0x000000010719a824 */ /* 0x000fe200030e060a */
[----:B------:R-:W-:Y:S01]  /*c060*/  @!P1 SHF.L.U64.HI R4, R170, 0x1, R226 ;  /* 0x00000001aa049819 */ /* 0x000fe200000102e2 */
[----:B------:R1:W5:Y:S01]  /*c070*/  @!P4 LD.E.64 R60, desc[UR46][R34.64] ;  /* 0x0000002e223cc980 */ /* 0x000362000c101b00 */
[----:B------:R-:W-:Y:S01]  /*c080*/  @!P1 IADD3 R14, P6, R6, R13, RZ ;  /* 0x0000000d060e9210 */ /* 0x000fe20007fde0ff */
[----:B------:R-:W-:Y:S01]  /*c090*/  @!P2 IMAD.X R21, R9, 0x1, R10, P5 ;  /* 0x000000010915a824 */ /* 0x000fe200028e060a */
[----:B------:R-:W-:-:S03]  /*c0a0*/  ISETP.GE.AND P5, PT, R172, UR4, PT ;  /* 0x00000004ac007c0c */ /* 0x000fc6000bfa6270 */
[----:B------:R-:W-:Y:S01]  /*c0b0*/  @!P1 IMAD.X R15, R7, 0x1, R4, P6 ;  /* 0x00000001070f9824 */ /* 0x000fe200030e0604 */
[----:B------:R-:W-:-:S05]  /*c0c0*/  @!P1 IADD3 R12, P6, R8, R13, RZ ;  /* 0x0000000d080c9210 */ /* 0x000fca0007fde0ff */
[----:B------:R-:W-:Y:S01]  /*c0d0*/  @!P1 IMAD.X R13, R9, 0x1, R4, P6 ;  /* 0x00000001090d9824 */ /* 0x000fe200030e0604 */
[----:B------:R-:W-:Y:S01]  /*c0e0*/  @!P0 IADD3 R10, P6, R6, R33, RZ ;  /* 0x00000021060a8210 */ /* 0x000fe20007fde0ff */
[----:B------:R-:W-:-:S04]  /*c0f0*/  @!P4 IMAD.MOV.U32 R4, RZ, RZ, R8 ;  /* 0x000000ffff04c224 */ /* 0x000fc800078e0008 */
[----:B------:R-:W-:-:S04]  /*c100*/  @!P4 IMAD.WIDE R30, R160, 0x2, R4 ;  /* 0x00000002a01ec825 */ /* 0x000fc800078e0204 */
[----:B------:R-:W-:Y:S01]  /*c110*/  @!P0 IMAD.X R11, R7, 0x1, R38, P6 ;  /* 0x00000001070b8824 */ /* 0x000fe200030e0626 */
[----:B------:R-:W-:Y:S01]  /*c120*/  @!P0 IADD3 R4, P6, R8, R33, RZ ;  /* 0x0000002108048210 */ /* 0x000fe20007fde0ff */
[C---:B------:R-:W-:Y:S01]  /*c130*/  @!P5 IMAD.SHL.U32 R33, R172.reuse, 0x2, RZ ;  /* 0x00000002ac21d824 */ /* 0x040fe200078e00ff */
[----:B------:R1:W5:Y:S01]  /*c140*/  @!P4 LD.E.64 R58, desc[UR46][R30.64] ;  /* 0x0000002e1e3ac980 */ /* 0x000362000c101b00 */
[----:B------:R-:W-:Y:S02]  /*c150*/  @!P5 SHF.L.U64.HI R36, R172, 0x1, R224 ;  /* 0x00000001ac24d819 */ /* 0x000fe400000102e0 */
[----:B------:R-:W-:Y:S01]  /*c160*/  @!P0 IMAD.X R5, R9, 0x1, R38, P6 ;  /* 0x0000000109058824 */ /* 0x000fe200030e0626 */
[-C--:B------:R-:W-:Y:S02]  /*c170*/  @!P5 IADD3 R8, P6, R8, R33.reuse, RZ ;  /* 0x000000210808d210 */ /* 0x080fe40007fde0ff */
[----:B------:R-:W-:Y:S02]  /*c180*/  @!P5 IADD3 R6, P4, R6, R33, RZ ;  /* 0x000000210606d210 */ /* 0x000fe40007f9e0ff */
[----:B------:R-:W-:-:S02]  /*c190*/  CS2R R56, SRZ ;  /* 0x0000000000387805 */ /* 0x000fc4000001ff00 */
[----:B------:R-:W-:Y:S01]  /*c1a0*/  CS2R R54, SRZ ;  /* 0x0000000000367805 */ /* 0x000fe2000001ff00 */
[----:B------:R-:W-:Y:S01]  /*c1b0*/  @!P5 IMAD.X R9, R9, 0x1, R36, P6 ;  /* 0x000000010909d824 */ /* 0x000fe200030e0624 */
[----:B------:R-:W-:Y:S02]  /*c1c0*/  @!P5 IADD3.X R7, R7, R36, RZ, P4, !PT ;  /* 0x000000240707d210 */ /* 0x000fe400027fe4ff */
        /* <DEDUP_REMOVED lines=8> */
[----:B------:R1:W5:Y:S04]  /*c250*/  @!P3 LD.E.64 R56, desc[UR46][R28.64] ;  /* 0x0000002e1c38b980 */ /* 0x000368000c101b00 */
        /* <DEDUP_REMOVED lines=8> */
[----:B------:R1:W5:Y:S02]  /*c2e0*/  @!P5 LD.E.64 R38, desc[UR46][R8.64] ;  /* 0x0000002e0826d980 */ /* 0x000364000c101b00 */
.L_x_1588:
[----:B------:R-:W-:Y:S05]  /*c2f0*/  BSYNC B1 ;  /* 0x0000000000017941 */ /* 0x000fea0003800000 */
.L_x_1587:
[----:B-1---5:R-:W-:Y:S01]  /*c300*/  IMAD.MOV.U32 R4, RZ, RZ, R58 ;  /* 0x000000ffff047224 */ /* 0x022fe200078e003a */
[----:B------:R-:W-:Y:S01]  /*c310*/  UMOV UR4, 0xffffffff ;  /* 0xffffffff00047882 */ /* 0x000fe20000000000 */
[----:B--2---:R-:W-:Y:S01]  /*c320*/  IMAD.MOV.U32 R6, RZ, RZ, R54 ;  /* 0x000000ffff067224 */ /* 0x004fe200078e0036 */
[----:B------:R-:W-:Y:S01]  /*c330*/  CS2R R30, SRZ ;  /* 0x00000000001e7805 */ /* 0x000fe2000001ff00 */
[----:B------:R-:W-:Y:S01]  /*c340*/  IMAD.MOV.U32 R7, RZ, RZ, R55 ;  /* 0x000000ffff077224 */ /* 0x000fe200078e0037 */
[----:B------:R-:W-:Y:S01]  /*c350*/  PRMT R88, R4, 0x7610, R88 ;  /* 0x0000761004587816 */ /* 0x000fe20000000058 */
[----:B------:R-:W-:Y:S02]  /*c360*/  IMAD.MOV.U32 R5, RZ, RZ, R59 ;  /* 0x000000ffff057224 */ /* 0x000fe400078e003b */
[----:B------:R-:W-:Y:S01]  /*c370*/  IMAD.MOV.U32 R4, RZ, RZ, R50 ;  /* 0x000000ffff047224 */ /* 0x000fe200078e0032 */
[----:B------:R-:W-:Y:S01]  /*c380*/  PRMT R83, R6, 0x5410, R7 ;  /* 0x0000541006537816 */ /* 0x000fe20000000007 */
[----:B------:R-:W-:Y:S01]  /*c390*/  IMAD.MOV.U32 R6, RZ, RZ, R46 ;  /* 0x000000ffff067224 */ /* 0x000fe200078e002e */
[----:B------:R-:W-:Y:S01]  /*c3a0*/  PRMT R87, R87, 0x5410, R5 ;  /* 0x0000541057577816 */ /* 0x000fe20000000005 */
[----:B------:R-:W-:Y:S01]  /*c3b0*/  IMAD.MOV.U32 R7, RZ, RZ, R47 ;  /* 0x000000ffff077224 */ /* 0x000fe200078e002f */
[----:B------:R-:W-:-:S04]  /*c3c0*/  MOV R5, R51 ;  /* 0x0000003300057202 */ /* 0x000fc80000000f00 */
[----:B------:R-:W-:Y:S01]  /*c3d0*/  PRMT R79, R4, 0x5410, R5 ;  /* 0x00005410044f7816 */ /* 0x000fe20000000005 */
[----:B------:R-:W-:Y:S01]  /*c3e0*/  IMAD.MOV.U32 R4, RZ, RZ, R42 ;  /* 0x000000ffff047224 */ /* 0x000fe200078e002a */
[----:B------:R-:W-:Y:S01]  /*c3f0*/  PRMT R75, R6, 0x5410, R7 ;  /* 0x00005410064b7816 */ /* 0x000fe20000000007 */
[----:B------:R-:W-:Y:S02]  /*c400*/  IMAD.MOV.U32 R5, RZ, RZ, R43 ;  /* 0x000000ffff057224 */ /* 0x000fe400078e002b */
[----:B------:R-:W-:Y:S02]  /*c410*/  IMAD.MOV.U32 R6, RZ, RZ, R38 ;  /* 0x000000ffff067224 */ /* 0x000fe400078e0026 */
[----:B------:R-:W-:Y:S01]  /*c420*/  IMAD.MOV.U32 R7, RZ, RZ, R39 ;  /* 0x000000ffff077224 */ /* 0x000fe200078e0027 */
[----:B------:R-:W-:Y:S01]  /*c430*/  PRMT R71, R5, 0x5410, R4 ;  /* 0x0000541005477816 */ /* 0x000fe20000000004 */
[----:B------:R-:W-:Y:S01]  /*c440*/  IMAD.MOV.U32 R5, RZ, RZ, R61 ;  /* 0x000000ffff057224 */ /* 0x000fe200078e003d */
[----:B------:R-:W-:-:S02]  /*c450*/  MOV R4, R60 ;  /* 0x0000003c00047202 */ /* 0x000fc40000000f00 */
[----:B------:R-:W-:Y:S01]  /*c460*/  PRMT R69, R7, 0x5410, R6 ;  /* 0x0000541007457816 */ /* 0x000fe20000000006 */
[----:B------:R-:W-:Y:S01]  /*c470*/  IMAD.MOV.U32 R6, RZ, RZ, R56 ;  /* 0x000000ffff067224 */ /* 0x000fe200078e0038 */
[----:B------:R-:W-:Y:S01]  /*c480*/  PRMT R88, R88, 0x5410, R4 ;  /* 0x0000541058587816 */ /* 0x000fe20000000004 */
[----:B------:R-:W-:Y:S01]  /*c490*/  IMAD.MOV.U32 R7, RZ, RZ, R57 ;  /* 0x000000ffff077224 */ /* 0x000fe200078e0039 */
[----:B------:R-:W-:Y:S01]  /*c4a0*/  PRMT R87, R5, 0x7610, R87 ;  /* 0x0000761005577816 */ /* 0x000fe20000000057 */
        /* <DEDUP_REMOVED lines=8> */
[----:B------:R-:W-:Y:S02]  /*c530*/  IMAD.MOV.U32 R5, RZ, RZ, R45 ;  /* 0x000000ffff057224 */ /* 0x000fe400078e002d */
[----:B------:R-:W-:Y:S02]  /*c540*/  IMAD.MOV.U32 R6, RZ, RZ, R36 ;  /* 0x000000ffff067224 */ /* 0x000fe400078e0024 */
[----:B------:R-:W-:Y:S01]  /*c550*/  IMAD.MOV.U32 R7, RZ, RZ, R37 ;  /* 0x000000ffff077224 */ /* 0x000fe200078e0025 */
[----:B------:R-:W-:-:S04]  /*c560*/  PRMT R70, R5, 0x5410, R4 ;  /* 0x0000541005467816 */ /* 0x000fc80000000004 */
[----:B------:R-:W-:Y:S01]  /*c570*/  PRMT R66, R7, 0x5410, R6 ;  /* 0x0000541007427816 */ /* 0x000fe20000000006 */
[----:B------:R-:W-:Y:S06]  /*c580*/  BRA.DIV UR4, `(.L_x_1589) ;  /* 0x000001fe04047947 */ /* 0x000fec000b800000 */
[----:B0-----:R-:W0:Y:S04]  /*c590*/  SHFL.IDX PT, R0, R0, 0x1, 0x1c1f ;  /* 0x003c1f0000007f89 */ /* 0x001e2800000e0000 */
[----:B------:R1:W2:Y:S04]  /*c5a0*/  SHFL.IDX PT, R65, R32, 0x1, 0x1c1f ;  /* 0x003c1f0020417f89 */ /* 0x0002a800000e0000 */
[----:B------:R-:W0:Y:S04]  /*c5b0*/  SHFL.IDX PT, R63, R63, 0x1, 0x1c1f ;  /* 0x003c1f003f3f7f89 */ /* 0x000e2800000e0000 */
[----:B------:R1:W0:Y:S02]  /*c5c0*/  SHFL.IDX PT, R62, R3, 0x1, 0x1c1f ;  /* 0x003c1f00033e7f89 */ /* 0x00022400000e0000 */
.L_x_1934:
[----:B------:R-:W-:Y:S01]  /*c5d0*/  VIADD R64, R64, 0x40 ;  /* 0x0000004040407836 */ /* 0x000fe20000000000 */
[----:B-1----:R-:W-:Y:S01]  /*c5e0*/  LOP3.LUT R3, R175, 0x18, R18, 0xf8, !PT ;  /* 0x00000018af037812 */ /* 0x002fe200078ef812 */
[----:B------:R-:W-:Y:S01]  /*c5f0*/  BSSY B1, `(.L_x_1590) ;  /* 0x0000055000017945 */ /* 0x000fe20003800000 */
[----:B------:R-:W-:Y:S02]  /*c600*/  LOP3.LUT P0, RZ, R229, 0x4, RZ, 0xc0, !PT ;  /* 0x00000004e5ff7812 */ /* 0x000fe4000780c0ff */
[----:B------:R-:W-:Y:S02]  /*c610*/  CS2R R32, SRZ ;  /* 0x0000000000207805 */ /* 0x000fe4000001ff00 */
[----:B------:R-:W-:Y:S02]  /*c620*/  ISETP.GE.AND P1, PT, R64, R67, PT ;  /* 0x000000434000720c */ /* 0x000fe40003f26270 */
[----:B------:R-:W-:Y:S02]  /*c630*/  CS2R R26, SRZ ;  /* 0x00000000001a7805 */ /* 0x000fe4000001ff00 */
[----:B------:R-:W-:-:S02]  /*c640*/  LOP3.LUT R4, R3, R176, RZ, 0x3c, !PT ;  /* 0x000000b003047212 */ /* 0x000fc400078e3cff */
[----:B------:R-:W-:Y:S02]  /*c650*/  CS2R R20, SRZ ;  /* 0x0000000000147805 */ /* 0x000fe4000001ff00 */
[----:B------:R-:W-:Y:S02]  /*c660*/  CS2R R12, SRZ ;  /* 0x00000000000c7805 */ /* 0x000fe4000001ff00 */
[----:B---34-:R-:W-:Y:S02]  /*c670*/  CS2R R8, SRZ ;  /* 0x0000000000087805 */ /* 0x018fe4000001ff00 */
[----:B------:R-:W-:Y:S01]  /*c680*/  CS2R R40, SRZ ;  /* 0x0000000000287805 */ /* 0x000fe2000001ff00 */
[----:B------:R-:W-:Y:S01]  /*c690*/  IMAD.IADD R3, R177, 0x1, R4 ;  /* 0x00000001b1037824 */ /* 0x000fe200078e0204 */
[----:B------:R-:W-:Y:S02]  /*c6a0*/  CS2R R34, SRZ ;  /* 0x0000000000227805 */ /* 0x000fe4000001ff00 */
[----:B------:R-:W-:-:S02]  /*c6b0*/  CS2R R28, SRZ ;  /* 0x00000000001c7805 */ /* 0x000fc4000001ff00 */
[----:B------:R-:W-:Y:S02]  /*c6c0*/  CS2R R24, SRZ ;  /* 0x0000000000187805 */ /* 0x000fe4000001ff00 */
[----:B------:R-:W-:Y:S02]  /*c6d0*/  CS2R R14, SRZ ;  /* 0x00000000000e7805 */ /* 0x000fe4000001ff00 */
[----:B------:R-:W-:Y:S02]  /*c6e0*/  LEA R3, R3, R2, 0x1 ;  /* 0x0000000203037211 */ /* 0x000fe400078e08ff */
        /* <DEDUP_REMOVED lines=8> */
[----:B------:R-:W-:-:S05]  /*c770*/  ISETP.GE.AND P1, PT, R168, UR4, PT ;  /* 0x00000004a8007c0c */ /* 0x000fca000bf26270 */
[C---:B------:R-:W-:Y:S01]  /*c780*/  @!P4 IMAD.SHL.U32 R24, R171.reuse, 0x2, RZ ;  /* 0x00000002ab18c824 */ /* 0x040fe200078e00ff */
[----:B------:R-:W-:-:S03]  /*c790*/  @!P4 SHF.L.U64.HI R4, R171, 0x1, R228 ;  /* 0x00000001ab04c819 */ /* 0x000fc600000102e4 */
[C---:B------:R-:W-:Y:S01]  /*c7a0*/  @!P3 IMAD.SHL.U32 R14, R169.reuse, 0x2, RZ ;  /* 0x00000002a90eb824 */ /* 0x040fe200078e00ff */
[----:B------:R-:W-:Y:S01]  /*c7b0*/  @!P3 SHF.L.U64.HI R5, R169, 0x1, R227 ;  /* 0x00000001a905b819 */ /* 0x000fe200000102e3 */
[----:B------:R-:W-:Y:S01]  /*c7c0*/  @!P2 IMAD.SHL.U32 R10, R170, 0x2, RZ ;  /* 0x00000002aa0aa824 */ /* 0x000fe200078e00ff */
[CC--:B--2---:R-:W-:Y:S02]  /*c7d0*/  @!P4 IADD3 R26, P5, R65.reuse, R24.reuse, RZ ;  /* 0x00000018411ac210 */ /* 0x0c4fe40007fbe0ff */
[----:B0-----:R-:W-:Y:S02]  /*c7e0*/  @!P4 IADD3 R24, P6, R62, R24, RZ ;  /* 0x000000183e18c210 */ /* 0x001fe40007fde0ff */
[----:B------:R-:W-:Y:S01]  /*c7f0*/  @!P2 SHF.L.U64.HI R6, R170, 0x1, R226 ;  /* 0x00000001aa06a819 */ /* 0x000fe200000102e2 */
[--C-:B------:R-:W-:Y:S01]  /*c800*/  @!P4 IMAD.X R27, R0, 0x1, R4.reuse, P5 ;  /* 0x00000001001bc824 */ /* 0x100fe200028e0604 */
[-C--:B------:R-:W-:Y:S01]  /*c810*/  @!P3 IADD3 R20, P5, R65, R14.reuse, RZ ;  /* 0x0000000e4114b210 */ /* 0x080fe20007fbe0ff */
[----:B------:R-:W-:Y:S01]  /*c820*/  @!P4 IMAD.X R25, R63, 0x1, R4, P6 ;  /* 0x000000013f19c824 */ /* 0x000fe200030e0604 */
[----:B------:R-:W-:-:S02]  /*c830*/  @!P3 IADD3 R14, P6, R62, R14, RZ ;  /* 0x0000000e3e0eb210 */ /* 0x000fc40007fde0ff */
[----:B------:R-:W-:Y:S01]  /*c840*/  @!P1 SHF.L.U32 R4, R168, 0x1, RZ ;  /* 0x00000001a8049819 */ /* 0x000fe200000006ff */
[--C-:B------:R-:W-:Y:S01]  /*c850*/  @!P3 IMAD.X R21, R0, 0x1, R5.reuse, P5 ;  /* 0x000000010015b824 */ /* 0x100fe200028e0605 */
[-C--:B------:R-:W-:Y:S01]  /*c860*/  @!P2 IADD3 R12, P5, R65, R10.reuse, RZ ;  /* 0x0000000a410ca210 */ /* 0x080fe20007fbe0ff */
[----:B------:R-:W-:Y:S01]  /*c870*/  @!P3 IMAD.X R15, R63, 0x1, R5, P6 ;  /* 0x000000013f0fb824 */ /* 0x000fe200030e0605 */
[----:B------:R-:W-:Y:S02]  /*c880*/  @!P1 SHF.L.U64.HI R7, R168, 0x1, R225 ;  /* 0x00000001a8079819 */ /* 0x000fe400000102e1 */
[----:B------:R-:W-:Y:S01]  /*c890*/  @!P2 IADD3 R10, P6, R62, R10, RZ ;  /* 0x0000000a3e0aa210 */ /* 0x000fe20007fde0ff */
[----:B------:R-:W-:Y:S01]  /*c8a0*/  @!P2 IMAD.X R13, R0, 0x1, R6, P5 ;  /* 0x00000001000da824 */ /* 0x000fe200028e0606 */
[----:B------:R-:W-:-:S03]  /*c8b0*/  @!P1 IADD3 R8, P5, R65, R4, RZ ;  /* 0x0000000441089210 */ /* 0x000fc60007fbe0ff */
[----:B------:R-:W-:Y:S01]  /*c8c0*/  @!P2 IMAD.X R11, R63, 0x1, R6, P6 ;  /* 0x000000013f0ba824 */ /* 0x000fe200030e0606 */
[----:B------:R-:W-:Y:S01]  /*c8d0*/  ISETP.GE.AND P6, PT, R160, UR4, PT ;  /* 0x00000004a0007c0c */ /* 0x000fe2000bfc6270 */
[----:B------:R-:W-:Y:S01]  /*c8e0*/  @!P1 IMAD.X R9, R0, 0x1, R7, P5 ;  /* 0x0000000100099824 */ /* 0x000fe200028e0607 */
[----:B------:R-:W-:-:S05]  /*c8f0*/  @!P1 IADD3 R4, P5, R62, R4, RZ ;  /* 0x000000043e049210 */ /* 0x000fca0007fbe0ff */
[----:B------:R-:W-:Y:S01]  /*c900*/  @!P1 IMAD.X R5, R63, 0x1, R7, P5 ;  /* 0x000000013f059824 */ /* 0x000fe200028e0607 */
[----:B------:R-:W-:-:S05]  /*c910*/  ISETP.GE.AND P5, PT, R172, UR4, PT ;  /* 0x00000004ac007c0c */ /* 0x000fca000bfa6270 */
[----:B------:R-:W-:Y:S01]  /*c920*/  @!P6 MOV R29, R0 ;  /* 0x00000000001de202 */ /* 0x000fe20000000f00 */
[----:B------:R-:W-:Y:S02]  /*c930*/  @!P6 IMAD.MOV.U32 R28, RZ, RZ, R65 ;  /* 0x000000ffff1ce224 */ /* 0x000fe400078e0041 */
[----:B------:R-:W-:Y:S02]  /*c940*/  @!P6 IMAD.MOV.U32 R6, RZ, RZ, R62 ;  /* 0x000000ffff06e224 */ /* 0x000fe400078e003e */
[----:B------:R-:W-:Y:S02]  /*c950*/  @!P6 IMAD.MOV.U32 R7, RZ, RZ, R63 ;  /* 0x000000ffff07e224 */ /* 0x000fe400078e003f */
[----:B------:R-:W-:-:S04]  /*c960*/  @!P6 IMAD.WIDE R28, R160, 0x2, R28 ;  /* 0x00000002a01ce825 */ /* 0x000fc800078e021c */
[----:B------:R-:W-:Y:S01]  /*c970*/  @!P6 IMAD.WIDE R6, R160, 0x2, R6 ;  /* 0x00000002a006e825 */ /* 0x000fe200078e0206 */
[----:B------:R0:W5:Y:S03]  /*c980*/  @!P6 LD.E.64 R40, desc[UR46][R28.64] ;  /* 0x0000002e1c28e980 */ /* 0x000166000c101b00 */
[C---:B------:R-:W-:Y:S01]  /*c990*/  @!P5 IMAD.SHL.U32 R33, R172.reuse, 0x2, RZ ;  /* 0x00000002ac21d824 */ /* 0x040fe200078e00ff */
[----:B------:R1:W5:Y:S01]  /*c9a0*/  @!P6 LD.E.64 R30, desc[UR46][R6.64] ;  /* 0x0000002e061ee980 */ /* 0x000362000c101b00 */
[----:B------:R-:W-:Y:S02]  /*c9b0*/  @!P5 SHF.L.U64.HI R32, R172, 0x1, R224 ;  /* 0x00000001ac20d819 */ /* 0x000fe400000102e0 */
[----:B------:R-:W-:Y:S02]  /*c9c0*/  CS2R R34, SRZ ;  /* 0x0000000000227805 */ /* 0x000fe4000001ff00 */
[----:B0-----:R-:W-:-:S04]  /*c9d0*/  CS2R R28, SRZ ;  /* 0x00000000001c7805 */ /* 0x001fc8000001ff00 */
[----:B------:R0:W5:Y:S01]  /*c9e0*/  @!P4 LD.E.64 R34, desc[UR46][R26.64] ;  /* 0x0000002e1a22c980 */ /* 0x000162000c101b00 */
[----:B-1----:R-:W-:-:S03]  /*c9f0*/  @!P5 IADD3 R6, P6, R65, R33, RZ ;  /* 0x000000214106d210 */ /* 0x002fc60007fde0ff */
[----:B------:R1:W5:Y:S02]  /*ca00*/  @!P3 LD.E.64 R28, desc[UR46][R20.64] ;  /* 0x0000002e141cb980 */ /* 0x000364000c101b00 */
[----:B------:R-:W-:Y:S01]  /*ca10*/  @!P5 IMAD.X R7, R0, 0x1, R32, P6 ;  /* 0x000000010007d824 */ /* 0x000fe200030e0620 */
[----:B------:R-:W-:Y:S02]  /*ca20*/  @!P5 IADD3 R62, P6, R62, R33, RZ ;  /* 0x000000213e3ed210 */ /* 0x000fe40007fde0ff */
[----:B0-----:R-:W-:-:S03]  /*ca30*/  CS2R R26, SRZ ;  /* 0x00000000001a7805 */ /* 0x001fc6000001ff00 */
[----:B------:R-:W-:Y:S01]  /*ca40*/  @!P5 IMAD.X R63, R63, 0x1, R32, P6 ;  /* 0x000000013f3fd824 */ /* 0x000fe200030e0620 */
[----:B------:R-:W-:Y:S02]  /*ca50*/  CS2R R32, SRZ ;  /* 0x0000000000207805 */ /* 0x000fe4000001ff00 */
[----:B-1----:R-:W-:Y:S01]  /*ca60*/  CS2R R20, SRZ ;  /* 0x0000000000147805 */ /* 0x002fe2000001ff00 */
[----:B------:R0:W5:Y:S04]  /*ca70*/  @!P3 LD.E.64 R26, desc[UR46][R14.64] ;  /* 0x0000002e0e1ab980 */ /* 0x000168000c101b00 */
[----:B------:R1:W5:Y:S04]  /*ca80*/  @!P4 LD.E.64 R32, desc[UR46][R24.64] ;  /* 0x0000002e1820c980 */ /* 0x000368000c101b00 */
[----:B------:R2:W5:Y:S01]  /*ca90*/  @!P2 LD.E.64 R20, desc[UR46][R10.64] ;  /* 0x0000002e0a14a980 */ /* 0x000562000c101b00 */
[----:B0-----:R-:W-:-:S02]  /*caa0*/  CS2R R14, SRZ ;  /* 0x00000000000e7805 */ /* 0x001fc4000001ff00 */
[----:B-1----:R-:W-:-:S04]  /*cab0*/  CS2R R24, SRZ ;  /* 0x0000000000187805 */ /* 0x002fc8000001ff00 */
[----:B------:R0:W5:Y:S01]  /*cac0*/  @!P1 LD.E.64 R14, desc[UR46][R8.64] ;  /* 0x0000002e080e9980 */ /* 0x000162000c101b00 */
[----:B--2---:R-:W-:-:S03]  /*cad0*/  CS2R R10, SRZ ;  /* 0x00000000000a7805 */ /* 0x004fc6000001ff00 */
[----:B------:R1:W5:Y:S04]  /*cae0*/  @!P2 LD.E.64 R24, desc[UR46][R12.64] ;  /* 0x0000002e0c18a980 */ /* 0x000368000c101b00 */
[----:B------:R3:W5:Y:S01]  /*caf0*/  @!P5 LD.E.64 R10, desc[UR46][R6.64] ;  /* 0x0000002e060ad980 */ /* 0x000762000c101b00 */
[----:B0-----:R-:W-:Y:S02]  /*cb00*/  CS2R R8, SRZ ;  /* 0x0000000000087805 */ /* 0x001fe4000001ff00 */
[----:B-1----:R-:W-:-:S04]  /*cb10*/  CS2R R12, SRZ ;  /* 0x00000000000c7805 */ /* 0x002fc8000001ff00 */
[----:B------:R3:W5:Y:S04]  /*cb20*/  @!P5 LD.E.64 R8, desc[UR46][R62.64] ;  /* 0x0000002e3e08d980 */ /* 0x000768000c101b00 */
[----:B------:R3:W5:Y:S02]  /*cb30*/  @!P1 LD.E.64 R12, desc[UR46][R4.64] ;  /* 0x0000002e040c9980 */ /* 0x000764000c101b00 */
.L_x_1591:
[----:B------:R-:W-:Y:S05]  /*cb40*/  BSYNC B1 ;  /* 0x0000000000017941 */ /* 0x000fea0003800000 */
.L_x_1590:
[----:B---3-5:R-:W-:Y:S01]  /*cb50*/  IMAD.MOV.U32 R5, RZ, RZ, R30 ;  /* 0x000000ffff057224 */ /* 0x028fe200078e001e */
[----:B------:R-:W-:Y:S01]  /*cb60*/  LEA.HI R4, R188, R188, RZ, 0x1 ;  /* 0x000000bcbc047211 */ /* 0x000fe200078f08ff */
[C---:B------:R-:W-:Y:S01]  /*cb70*/  VIADD R6, R3.reuse, 0xc400 ;  /* 0x0000c40003067836 */ /* 0x040fe20000000000 */
[----:B0-----:R-:W-:Y:S01]  /*cb80*/  IADD3 R0, R3, 0xc440, RZ ;  /* 0x0000c44003007810 */ /* 0x001fe20007ffe0ff */
[----:B------:R-:W-:Y:S01]  /*cb90*/  IMAD.MOV.U32 R7, RZ, RZ, R32 ;  /* 0x000000ffff077224 */ /* 0x000fe200078e0020 */
[----:B------:R-:W-:Y:S01]  /*cba0*/  PRMT R85, R5, 0x7610, R85 ;  /* 0x0000761005557816 */ /* 0x000fe20000000055 */
[----:B------:R-:W-:Y:S01]  /*cbb0*/  @P0 VIADD R0, R6, 0xffffffc0 ;  /* 0xffffffc006000836 */ /* 0x000fe20000000000 */
[----:B------:R-:W-:Y:S01]  /*cbc0*/  LOP3.LUT R5, R4, 0xfffffffe, RZ, 0xc0, !PT ;  /* 0xfffffffe04057812 */ /* 0x000fe200078ec0ff */
[----:B------:R-:W-:Y:S01]  /*cbd0*/  IMAD.MOV.U32 R6, RZ, RZ, R31 ;  /* 0x000000ffff067224 */ /* 0x000fe200078e001f */
[----:B------:R-:W-:Y:S01]  /*cbe0*/  MOV R4, R26 ;  /* 0x0000001a00047202 */ /* 0x000fe20000000f00 */
[----:B------:R-:W-:Y:S01]  /*cbf0*/  IMAD.MOV.U32 R62, RZ, RZ, R33 ;  /* 0x000000ffff3e7224 */ /* 0x000fe200078e0021 */
[----:B------:R-:W-:Y:S01]  /*cc00*/  VIADDMNMX R67, R67, -R178, 0x80, PT ;  /* 0x0000008043437446 */ /* 0x000fe200038009b2 */
[----:B------:R-:W-:Y:S01]  /*cc10*/  IMAD.IADD R5, R188, 0x1, -R5 ;  /* 0x00000001bc057824 */ /* 0x000fe200078e0a05 */
[----:B------:R-:W-:Y:S01]  /*cc20*/  PRMT R85, R85, 0x5410, R6 ;  /* 0x0000541055557816 */ /* 0x000fe20000000006 */
[----:B------:R-:W-:Y:S01]  /*cc30*/  IMAD.MOV.U32 R6, RZ, RZ, R27 ;  /* 0x000000ffff067224 */ /* 0x000fe200078e001b */
[----:B------:R-:W-:Y:S01]  /*cc40*/  PRMT R81, R7, 0x5410, R62 ;  /* 0x0000541007517816 */ /* 0x000fe2000000003e */
[----:B------:R-:W-:Y:S01]  /*cc50*/  IMAD.MOV.U32 R7, RZ, RZ, R20 ;  /* 0x000000ffff077224 */ /* 0x000fe200078e0014 */
[----:B------:R-:W-:Y:S01]  /*cc60*/  SHF.L.U32 R5, R5, 0x1f, RZ ;  /* 0x0000001f05057819 */ /* 0x000fe200000006ff */
[----:B------:R-:W-:Y:S01]  /*cc70*/  IMAD.MOV.U32 R62, RZ, RZ, R8 ;  /* 0x000000ffff3e7224 */ /* 0x000fe200078e0008 */
[----:B------:R-:W-:Y:S01]  /*cc80*/  PRMT R77, R4, 0x5410, R6 ;  /* 0x00005410044d7816 */ /* 0x000fe20000000006 */
[----:B------:R-:W-:Y:S01]  /*cc90*/  IMAD.MOV.U32 R6, RZ, RZ, R12 ;  /* 0x000000ffff067224 */ /* 0x000fe200078e000c */
[----:B------:R-:W0:Y:S01]  /*cca0*/  SYNCS.PHASECHK.TRANS64.TRYWAIT P0, [R2+URZ+0x2a800], R5 ;  /* 0x02a80005020075a7 */ /* 0x000e22000800017f */
[----:B------:R-:W-:Y:S01]  /*ccb0*/  PRMT R73, R73, 0x5410, R7 ;  /* 0x0000541049497816 */ /* 0x000fe20000000007 */
[----:B------:R-:W-:Y:S01]  /*ccc0*/  IMAD.MOV.U32 R7, RZ, RZ, R13 ;  /* 0x000000ffff077224 */ /* 0x000fe200078e000d */
[----:B------:R-:W-:Y:S01]  /*ccd0*/  PRMT R62, R62, 0x5410, R62 ;  /* 0x000054103e3e7816 */ /* 0x000fe2000000003e */
[----:B------:R-:W-:Y:S01]  /*cce0*/  IMAD.MOV.U32 R4, RZ, RZ, R21 ;  /* 0x000000ffff047224 */ /* 0x000fe200078e0015 */
[----:B------:R-:W-:Y:S01]  /*ccf0*/  BSSY B1, `(.L_x_1592) ;  /* 0x0000019000017945 */ /* 0x000fe20003800000 */
[----:B------:R-:W-:Y:S01]  /*cd00*/  IMAD.MOV.U32 R63, RZ, RZ, R34 ;  /* 0x000000ffff3f7224 */ /* 0x000fe200078e0022 */
[----:B------:R-:W-:Y:S01]  /*cd10*/  PRMT R64, R7, 0x5410, R6 ;  /* 0x0000541007407816 */ /* 0x000fe20000000006 */
        /* <DEDUP_REMOVED lines=9> */
[----:B------:R-:W-:Y:S01]  /*cdb0*/  IMAD.MOV.U32 R7, RZ, RZ, R29 ;  /* 0x000000ffff077224 */ /* 0x000fe200078e001d */
[----:B------:R-:W-:Y:S01]  /*cdc0*/  ISETP.GE.AND P1, PT, R162, R67, PT ;  /* 0x00000043a200720c */ /* 0x000fe20003f26270 */
[----:B------:R-:W-:-:S03]  /*cdd0*/  IMAD.MOV.U32 R4, RZ, RZ, R35 ;  /* 0x000000ffff047224 */ /* 0x000fc600078e0023 */
[----:B------:R-:W-:Y:S01]  /*cde0*/  PRMT R78, R6, 0x5410, R7 ;  /* 0x00005410064e7816 */ /* 0x000fe20000000007 */
[----:B------:R-:W-:Y:S01]  /*cdf0*/  IMAD.MOV.U32 R6, RZ, RZ, R25 ;  /* 0x000000ffff067224 */ /* 0x000fe200078e0019 */
[----:B------:R-:W-:Y:S01]  /*ce00*/  PRMT R82, R82, 0x5410, R4 ;  /* 0x0000541052527816 */ /* 0x000fe20000000004 */
[----:B------:R-:W-:Y:S01]  /*ce10*/  IMAD.MOV.U32 R7, RZ, RZ, R14 ;  /* 0x000000ffff077224 */ /* 0x000fe200078e000e */
[----:B------:R-:W-:-:S04]  /*ce20*/  MOV R4, R24 ;  /* 0x0000001800047202 */ /* 0x000fc80000000f00 */
[----:B------:R-:W-:Y:S01]  /*ce30*/  PRMT R74, R4, 0x5410, R6 ;  /* 0x00005410044a7816 */ /* 0x000fe20000000006 */
[----:B------:R-:W-:Y:S01]  /*ce40*/  IMAD.MOV.U32 R4, RZ, RZ, R10 ;  /* 0x000000ffff047224 */ /* 0x000fe200078e000a */
[----:B--2---:R-:W-:Y:S01]  /*ce50*/  PRMT R65, R7, 0x5410, R63 ;  /* 0x0000541007417816 */ /* 0x004fe2000000003f */
[----:B------:R-:W-:Y:S01]  /*ce60*/  IMAD.MOV.U32 R6, RZ, RZ, R11 ;  /* 0x000000ffff067224 */ /* 0x000fe200078e000b */
[----:B0-----:R-:W-:Y:S06]  /*ce70*/  @!P0 BRA `(.L_x_1593) ;  /* 0x000001f4003c8947 */ /* 0x001fec0003800000 */
.L_x_1935:
[----:B------:R-:W-:Y:S05]  /*ce80*/  BSYNC B1 ;  /* 0x0000000000017941 */ /* 0x000fea0003800000 */
.L_x_1592:
        /* <DEDUP_REMOVED lines=13> */
[----:B------:R-:W-:Y:S01]  /*cf60*/  SHF.R.U32.HI R91, RZ, 0x10, R61 ;  /* 0x00000010ff5b7819 */ /* 0x000fe2000001163d */
[--C-:B------:R-:W-:Y:S01]  /*cf70*/  HADD2.F32 R90, -RZ, R88.reuse.H1_H1 ;  /* 0x30000058ff5a7230 */ /* 0x100fe20000004100 */
[----:B------:R-:W-:Y:S01]  /*cf80*/  SHF.R.U32.HI R93, RZ, 0x10, R59 ;  /* 0x00000010ff5d7819 */ /* 0x000fe2000001163b */
[----:B------:R-:W-:Y:S01]  /*cf90*/  HADD2.F32 R92, -RZ, R88.H0_H0 ;  /* 0x20000058ff5c7230 */ /* 0x000fe20000004100 */
[----:B------:R-:W-:Y:S01]  /*cfa0*/  SHF.R.U64 R60, R60, 0x10, R61 ;  /* 0x000000103c3c7819 */ /* 0x000fe2000000123d */
[----:B------:R-:W-:Y:S01]  /*cfb0*/  HADD2.F32 R91, -RZ, R91.H0_H0 ;  /* 0x2000005bff5b7230 */ /* 0x000fe20000004100 */
[----:B------:R-:W-:Y:S01]  /*cfc0*/  SHF.R.U64 R58, R58, 0x10, R59 ;  /* 0x000000103a3a7819 */ /* 0x000fe2000000123b */
[----:B------:R-:W-:Y:S02]  /*cfd0*/  HADD2.F32 R93, -RZ, R93.H0_H0 ;  /* 0x2000005dff5d7230 */ /* 0x000fe40000004100 */
[----:B------:R-:W-:-:S02]  /*cfe0*/  HADD2.F32 R60, -RZ, R60.H0_H0 ;  /* 0x2000003cff3c7230 */ /* 0x000fc40000004100 */
[----:B------:R-:W-:Y:S02]  /*cff0*/  HADD2.F32 R58, -RZ, R58.H0_H0 ;  /* 0x2000003aff3a7230 */ /* 0x000fe40000004100 */
[--C-:B0-----:R-:W-:Y:S02]  /*d000*/  HADD2.F32 R89, -RZ, R7.reuse.H1_H1 ;  /* 0x30000007ff597230 */ /* 0x101fe40000004100 */
[----:B------:R-:W-:Y:S02]  /*d010*/  HADD2.F32 R88, -RZ, R7.H0_H0 ;  /* 0x20000007ff587230 */ /* 0x000fe40000004100 */
[--C-:B------:R-:W-:Y:S02]  /*d020*/  HADD2.F32 R61, -RZ, R4.reuse.H1_H1 ;  /* 0x30000004ff3d7230 */ /* 0x100fe40000004100 */
[C---:B------:R-:W-:Y:S01]  /*d030*/  FMUL.FTZ R95, R89.reuse, R93 ;  /* 0x0000005d595f7220 */ /* 0x040fe20000410000 */
[----:B------:R-:W-:Y:S01]  /*d040*/  FMUL.FTZ R96, R89, R91 ;  /* 0x0000005b59607220 */ /* 0x000fe20000410000 */
[----:B------:R-:W-:-:S02]  /*d050*/  HADD2.F32 R59, -RZ, R4.H0_H0 ;  /* 0x20000004ff3b7230 */ /* 0x000fc40000004100 */
[C---:B------:R-:W-:Y:S01]  /*d060*/  FFMA.FTZ R95, R88.reuse, R91, -R95 ;  /* 0x0000005b585f7223 */ /* 0x040fe2000001085f */
[----:B------:R-:W-:Y:S01]  /*d070*/  FFMA.FTZ R96, R88, R93, R96 ;  /* 0x0000005d58607223 */ /* 0x000fe20000010060 */
[C---:B------:R-:W-:Y:S01]  /*d080*/  FMUL.FTZ R94, R61.reuse, R92 ;  /* 0x0000005c3d5e7220 */ /* 0x040fe20000410000 */
[-C--:B------:R-:W-:Y:S01]  /*d090*/  FMUL.FTZ R88, R61, R90.reuse ;  /* 0x0000005a3d587220 */ /* 0x080fe20000410000 */
[--C-:B------:R-:W-:Y:S02]  /*d0a0*/  HADD2.F32 R7, -RZ, R6.reuse.H0_H0 ;  /* 0x20000006ff077230 */ /* 0x100fe40000004100 */
[----:B------:R-:W-:Y:S02]  /*d0b0*/  HADD2.F32 R4, -RZ, R5.H0_H0 ;  /* 0x20000005ff047230 */ /* 0x000fe40000004100 */
[C---:B------:R-:W-:Y:S01]  /*d0c0*/  FFMA.FTZ R94, R59.reuse, R90, -R94 ;  /* 0x0000005a3b5e7223 */ /* 0x040fe2000001085e */
[----:B------:R-:W-:Y:S02]  /*d0d0*/  HADD2.F32 R61, -RZ, R87.H1_H1 ;  /* 0x30000057ff3d7230 */ /* 0x000fe40000004100 */
[----:B------:R-:W-:Y:S01]  /*d0e0*/  FFMA.FTZ R59, R59, R92, R88 ;  /* 0x0000005c3b3b7223 */ /* 0x000fe20000010058 */
[----:B------:R-:W-:-:S02]  /*d0f0*/  HADD2.F32 R6, -RZ, R6.H1_H1 ;  /* 0x30000006ff067230 */ /* 0x000fc40000004100 */
[----:B------:R-:W-:Y:S02]  /*d100*/  HADD2.F32 R5, -RZ, R5.H1_H1 ;  /* 0x30000005ff057230 */ /* 0x000fe40000004100 */
[----:B------:R-:W-:Y:S02]  /*d110*/  HADD2.F32 R87, -RZ, R87.H0_H0 ;  /* 0x20000057ff577230 */ /* 0x000fe40000004100 */
[C---:B------:R-:W-:Y:S01]  /*d120*/  FMUL.FTZ R88, R6.reuse, R61 ;  /* 0x0000003d06587220 */ /* 0x040fe20000410000 */
[C---:B------:R-:W-:Y:S01]  /*d130*/  FMUL.FTZ R89, R5.reuse, R58 ;  /* 0x0000003a05597220 */ /* 0x040fe20000410000 */
[-C--:B------:R-:W-:Y:S01]  /*d140*/  FMUL.FTZ R91, R5, R60.reuse ;  /* 0x0000003c055b7220 */ /* 0x080fe20000410000 */
[-C--:B------:R-:W-:Y:S01]  /*d150*/  FMUL.FTZ R90, R6, R87.reuse ;  /* 0x00000057065a7220 */ /* 0x080fe20000410000 */
[C---:B------:R-:W-:Y:S01]  /*d160*/  FFMA.FTZ R6, R7.reuse, R87, -R88 ;  /* 0x0000005707067223 */ /* 0x040fe20000010858 */
[C---:B------:R-:W-:Y:S01]  /*d170*/  FFMA.FTZ R5, R4.reuse, R60, -R89 ;  /* 0x0000003c04057223 */ /* 0x040fe20000010859 */
[----:B------:R-:W-:Y:S01]  /*d180*/  FFMA.FTZ R58, R4, R58, R91 ;  /* 0x0000003a043a7223 */ /* 0x000fe2000001005b */
[----:B------:R-:W-:Y:S01]  /*d190*/  FFMA.FTZ R61, R7, R61, R90 ;  /* 0x0000003d073d7223 */ /* 0x000fe2000001005a */
[----:B------:R-:W-:-:S02]  /*d1a0*/  F2FP.F16.F32.PACK_AB R7, R96, R95 ;  /* 0x0000005f6007723e */ /* 0x000fc400000000ff */
[----:B------:R-:W-:Y:S02]  /*d1b0*/  F2FP.F16.F32.PACK_AB R4, R59, R94 ;  /* 0x0000005e3b04723e */ /* 0x000fe400000000ff */
[----:B------:R-:W-:Y:S02]  /*d1c0*/  F2FP.F16.F32.PACK_AB R6, R61, R6 ;  /* 0x000000063d06723e */ /* 0x000fe400000000ff */
[----:B------:R-:W-:-:S05]  /*d1d0*/  F2FP.F16.F32.PACK_AB R5, R58, R5 ;  /* 0x000000053a05723e */ /* 0x000fca00000000ff */
[----:B------:R0:W-:Y:S02]  /*d1e0*/  STS.128 [R3+0xc400], R4 ;  /* 0x00c4000403007388 */ /* 0x0001e40000000c00 */
.L_x_1597:
[----:B------:R-:W-:Y:S05]  /*d1f0*/  BSYNC B2 ;  /* 0x0000000000027941 */ /* 0x000fea0003800000 */
.L_x_1596:
[----:B------:R-:W-:Y:S04]  /*d200*/  BSSY B2, `(.L_x_1598) ;  /* 0x000002c000027945 */ /* 0x000fe80003800000 */
[----:B------:R-:W-:Y:S05]  /*d210*/  @P1 BRA `(.L_x_1599) ;  /* 0x0000000000a81947 */ /* 0x000fea0003800000 */
[----:B0-----:R-:W0:Y:S01]  /*d220*/  LDS.128 R4, [R0] ;  /* 0x0000000000047984 */ /* 0x001e220000000c00 */
[----:B------:R-:W-:Y:S01]  /*d230*/  SHF.R.U32.HI R59, RZ, 0x10, R57 ;  /* 0x00000010ff3b7819 */ /* 0x000fe20000011639 */
[----:B------:R-:W-:Y:S01]  /*d240*/  HADD2.F32 R58, -RZ, R84.H0_H0 ;  /* 0x20000054ff3a7230 */ /* 0x000fe20000004100 */
[----:B------:R-:W-:Y:S01]  /*d250*/  SHF.R.U32.HI R61, RZ, 0x10, R55 ;  /* 0x00000010ff3d7819 */ /* 0x000fe20000011637 */
[----:B------:R-:W-:Y:S01]  /*d260*/  HADD2.F32 R60, -RZ, R83.H0_H0 ;  /* 0x20000053ff3c7230 */ /* 0x000fe20000004100 */
[----:B------:R-:W-:Y:S01]  /*d270*/  SHF.R.U64 R91, R56, 0x10, R57 ;  /* 0x00000010385b7819 */ /* 0x000fe20000001239 */
[----:B------:R-:W-:Y:S01]  /*d280*/  HADD2.F32 R59, -RZ, R59.H0_H0 ;  /* 0x2000003bff3b7230 */ /* 0x000fe20000004100 */
[----:B------:R-:W-:Y:S01]  /*d290*/  SHF.R.U64 R89, R54, 0x10, R55 ;  /* 0x0000001036597819 */ /* 0x000fe20000001237 */
[----:B------:R-:W-:Y:S02]  /*d2a0*/  HADD2.F32 R61, -RZ, R61.H0_H0 ;  /* 0x2000003dff3d7230 */ /* 0x000fe40000004100 */
[----:B------:R-:W-:-:S02]  /*d2b0*/  HADD2.F32 R83, -RZ, R83.H1_H1 ;  /* 0x30000053ff537230 */ /* 0x000fc40000004100 */
[----:B------:R-:W-:Y:S02]  /*d2c0*/  HADD2.F32 R84, -RZ, R84.H1_H1 ;  /* 0x30000054ff547230 */ /* 0x000fe40000004100 */
[--C-:B0-----:R-:W-:Y:S02]  /*d2d0*/  HADD2.F32 R57, -RZ, R7.reuse.H1_H1 ;  /* 0x30000007ff397230 */ /* 0x101fe40000004100 */
[----:B------:R-:W-:Y:S02]  /*d2e0*/  HADD2.F32 R56, -RZ, R7.H0_H0 ;  /* 0x20000007ff387230 */ /* 0x000fe40000004100 */
[--C-:B------:R-:W-:Y:S02]  /*d2f0*/  HADD2.F32 R7, -RZ, R4.reuse.H0_H0 ;  /* 0x20000004ff077230 */ /* 0x100fe40000004100 */
[C---:B------:R-:W-:Y:S01]  /*d300*/  FMUL.FTZ R90, R57.reuse, R59 ;  /* 0x0000003b395a7220 */ /* 0x040fe20000410000 */
[----:B------:R-:W-:Y:S02]  /*d310*/  HADD2.F32 R4, -RZ, R4.H1_H1 ;  /* 0x30000004ff047230 */ /* 0x000fe40000004100 */
[----:B------:R-:W-:Y:S01]  /*d320*/  FMUL.FTZ R87, R57, R61 ;  /* 0x0000003d39577220 */ /* 0x000fe20000410000 */
[----:B------:R-:W-:-:S02]  /*d330*/  HADD2.F32 R54, -RZ, R6.H0_H0 ;  /* 0x20000006ff367230 */ /* 0x000fc40000004100 */
[----:B------:R-:W-:Y:S01]  /*d340*/  FFMA.FTZ R92, R56, R61, R90 ;  /* 0x0000003d385c7223 */ /* 0x000fe2000001005a */
[----:B------:R-:W-:Y:S02]  /*d350*/  HADD2.F32 R55, -RZ, R6.H1_H1 ;  /* 0x30000006ff377230 */ /* 0x000fe40000004100 */
[----:B------:R-:W-:Y:S01]  /*d360*/  FMUL.FTZ R88, R4, R60 ;  /* 0x0000003c04587220 */ /* 0x000fe20000410000 */
[--C-:B------:R-:W-:Y:S02]  /*d370*/  HADD2.F32 R6, -RZ, R5.reuse.H0_H0 ;  /* 0x20000005ff067230 */ /* 0x100fe40000004100 */
[----:B------:R-:W-:Y:S01]  /*d380*/  FFMA.FTZ R87, R56, R59, -R87 ;  /* 0x0000003b38577223 */ /* 0x000fe20000010857 */
[-C--:B------:R-:W-:Y:S01]  /*d390*/  FMUL.FTZ R90, R4, R58.reuse ;  /* 0x0000003a045a7220 */ /* 0x080fe20000410000 */
[----:B------:R-:W-:Y:S02]  /*d3a0*/  HADD2.F32 R5, -RZ, R5.H1_H1 ;  /* 0x30000005ff057230 */ /* 0x000fe40000004100 */
[----:B------:R-:W-:Y:S01]  /*d3b0*/  FFMA.FTZ R88, R7, R58, -R88 ;  /* 0x0000003a07587223 */ /* 0x000fe20000010858 */
[----:B------:R-:W-:-:S02]  /*d3c0*/  HADD2.F32 R56, -RZ, R89.H0_H0 ;  /* 0x20000059ff387230 */ /* 0x000fc40000004100 */
[----:B------:R-:W-:Y:S01]  /*d3d0*/  FFMA.FTZ R57, R7, R60, R90 ;  /* 0x0000003c07397223 */ /* 0x000fe2000001005a */
[----:B------:R-:W-:Y:S02]  /*d3e0*/  HADD2.F32 R4, -RZ, R91.H0_H0 ;  /* 0x2000005bff047230 */ /* 0x000fe40000004100 */
[CC--:B------:R-:W-:Y:S01]  /*d3f0*/  FMUL.FTZ R59, R55.reuse, R83.reuse ;  /* 0x00000053373b7220 */ /* 0x0c0fe20000410000 */
[----:B------:R-:W-:Y:S01]  /*d400*/  FMUL.FTZ R58, R55, R84 ;  /* 0x00000054373a7220 */ /* 0x000fe20000410000 */
[C---:B------:R-:W-:Y:S01]  /*d410*/  FMUL.FTZ R7, R5.reuse, R56 ;  /* 0x0000003805077220 */ /* 0x040fe20000410000 */
[----:B------:R-:W-:Y:S01]  /*d420*/  FMUL.FTZ R55, R5, R4 ;  /* 0x0000000405377220 */ /* 0x000fe20000410000 */
[C---:B------:R-:W-:Y:S01]  /*d430*/  FFMA.FTZ R59, R54.reuse, R84, -R59 ;  /* 0x00000054363b7223 */ /* 0x040fe2000001083b */
[----:B------:R-:W-:Y:S01]  /*d440*/  FFMA.FTZ R58, R54, R83, R58 ;  /* 0x00000053363a7223 */ /* 0x000fe2000001003a */
[C---:B------:R-:W-:Y:S01]  /*d450*/  FFMA.FTZ R5, R6.reuse, R4, -R7 ;  /* 0x0000000406057223 */ /* 0x040fe20000010807 */
[----:B------:R-:W-:Y:S01]  /*d460*/  FFMA.FTZ R56, R6, R56, R55 ;  /* 0x0000003806387223 */ /* 0x000fe20000010037 */
[----:B------:R-:W-:-:S02]  /*d470*/  F2FP.F16.F32.PACK_AB R7, R92, R87 ;  /* 0x000000575c07723e */ /* 0x000fc400000000ff */
[----:B------:R-:W-:Y:S02]  /*d480*/  F2FP.F16.F32.PACK_AB R6, R58, R59 ;  /* 0x0000003b3a06723e */ /* 0x000fe400000000ff */
[----:B------:R-:W-:Y:S02]  /*d490*/  F2FP.F16.F32.PACK_AB R4, R57, R88 ;  /* 0x000000583904723e */ /* 0x000fe400000000ff */
[----:B------:R-:W-:-:S05]  /*d4a0*/  F2FP.F16.F32.PACK_AB R5, R56, R5 ;  /* 0x000000053805723e */ /* 0x000fca00000000ff */
[----:B------:R1:W-:Y:S02]  /*d4b0*/  STS.128 [R0], R4 ;  /* 0x0000000400007388 */ /* 0x0003e40000000c00 */
.L_x_1599:
[----:B------:R-:W-:Y:S05]  /*d4c0*/  BSYNC B2 ;  /* 0x0000000000027941 */ /* 0x000fea0003800000 */
.L_x_1598:
[----:B------:R-:W-:Y:S04]  /*d4d0*/  BSSY B2, `(.L_x_1600) ;  /* 0x000002c000027945 */ /* 0x000fe80003800000 */
[----:B------:R-:W-:Y:S05]  /*d4e0*/  @P2 BRA `(.L_x_1601) ;  /* 0x0000000000a82947 */ /* 0x000fea0003800000 */
[----:B01----:R-:W0:Y:S01]  /*d4f0*/  LDS.128 R4, [R3+0x10400] ;  /* 0x0104000003047984 */ /* 0x003e220000000c00 */
        /* <DEDUP_REMOVED lines=40> */
[----:B------:R2:W-:Y:S02]  /*d780*/  STS.128 [R3+0x10400], R4 ;  /* 0x0104000403007388 */ /* 0x0005e40000000c00 */
.L_x_1601:
[----:B------:R-:W-:Y:S05]  /*d790*/  BSYNC B2 ;  /* 0x0000000000027941 */ /* 0x000fea0003800000 */
.L_x_1600:
[----:B------:R-:W-:Y:S04]  /*d7a0*/  BSSY B2, `(.L_x_1602) ;  /* 0x000002c000027945 */ /* 0x000fe80003800000 */
[----:B------:R-:W-:Y:S05]  /*d7b0*/  @P3 BRA `(.L_x_1603) ;  /* 0x0000000000a83947 */ /* 0x000fea0003800000 */
[----:B012---:R-:W0:Y:S01]  /*d7c0*/  LDS.128 R4, [R0+0x4000] ;  /* 0x0040000000047984 */ /* 0x007e220000000c00 */
        /* <DEDUP_REMOVED lines=41> */
.L_x_1603:
[----:B------:R-:W-:Y:S05]  /*da60*/  BSYNC B2 ;  /* 0x0000000000027941 */ /* 0x000fea0003800000 */
.L_x_1602:
[----:B------:R-:W-:Y:S04]  /*da70*/  BSSY B2, `(.L_x_1604) ;  /* 0x000002c000027945 */ /* 0x000fe80003800000 */
[----:B------:R-:W-:Y:S05]  /*da80*/  @P4 BRA `(.L_x_1605) ;  /* 0x0000000000a84947 */ /* 0x000fea0003800000 */
[----:B0123--:R-:W0:Y:S01]  /*da90*/  LDS.128 R4, [R3+0x14400] ;  /* 0x0144000003047984 */ /* 0x00fe220000000c00 */
[----:B------:R-:W-:Y:S01]  /*daa0*/  SHF.R.U32.HI R47, RZ, 0x10, R45 ;  /* 0x00000010ff2f7819 */ /* 0x000fe2000001162d */
[----:B------:R-:W-:Y:S01]  /*dab0*/  HADD2.F32 R46, -RZ, R70.H1_H1 ;  /* 0x30000046ff2e7230 */ /* 0x000fe20000004100 */
[----:B------:R-:W-:Y:S01]  /*dac0*/  SHF.R.U32.HI R49, RZ, 0x10, R43 ;  /* 0x00000010ff317819 */ /* 0x000fe2000001162b */
[----:B------:R-:W-:Y:S01]  /*dad0*/  HADD2.F32 R48, -RZ, R71.H1_H1 ;  /* 0x30000047ff307230 */ /* 0x000fe20000004100 */
        /* <DEDUP_REMOVED lines=37> */
.L_x_1605:
[----:B------:R-:W-:Y:S05]  /*dd30*/  BSYNC B2 ;  /* 0x0000000000027941 */ /* 0x000fea0003800000 */
.L_x_1604:
[----:B------:R-:W-:Y:S05]  /*dd40*/  @P5 BRA `(.L_x_1595) ;  /* 0x0000000000a85947 */ /* 0x000fea0003800000 */
[----:B01234-:R-:W0:Y:S01]  /*dd50*/  LDS.128 R4, [R0+0x8000] ;  /* 0x0080000000047984 */ /* 0x01fe220000000c00 */
[----:B------:R-:W-:Y:S01]  /*dd60*/  SHF.R.U32.HI R43, RZ, 0x10, R37 ;  /* 0x00000010ff2b7819 */ /* 0x000fe20000011625 */
[----:B------:R-:W-:Y:S01]  /*dd70*/  HADD2.F32 R42, -RZ, R66.H1_H1 ;  /* 0x30000042ff2a7230 */ /* 0x000fe20000004100 */
[--C-:B------:R-:W-:Y:S01]  /*dd80*/  SHF.R.U32.HI R45, RZ, 0x10, R39.reuse ;  /* 0x00000010ff2d7819 */ /* 0x100fe20000011627 */
        /* <DEDUP_REMOVED lines=38> */
.L_x_1595:
[----:B------:R-:W-:Y:S05]  /*dff0*/  BSYNC B1 ;  /* 0x0000000000017941 */ /* 0x000fea0003800000 */
.L_x_1594:
        /* <DEDUP_REMOVED lines=12> */
[--C-:B------:R-:W-:Y:S01]  /*e0c0*/  SHF.R.U64 R47, R40, 0x10, R41.reuse ;  /* 0x00000010282f7819 */ /* 0x100fe20000001229 */
[----:B------:R-:W-:Y:S01]  /*e0d0*/  HADD2.F32 R38, -RZ, R86.H0_H0 ;  /* 0x20000056ff267230 */ /* 0x000fe20000004100 */
[----:B------:R-:W-:Y:S01]  /*e0e0*/  SHF.R.U32.HI R39, RZ, 0x10, R41 ;  /* 0x00000010ff277819 */ /* 0x000fe20000011629 */
[--C-:B------:R-:W-:Y:S01]  /*e0f0*/  HADD2.F32 R40, -RZ, R85.reuse.H0_H0 ;  /* 0x20000055ff287230 */ /* 0x100fe20000004100 */
[--C-:B------:R-:W-:Y:S01]  /*e100*/  SHF.R.U32.HI R41, RZ, 0x10, R31.reuse ;  /* 0x00000010ff297819 */ /* 0x100fe2000001161f */
[----:B------:R-:W-:Y:S01]  /*e110*/  HADD2.F32 R85, -RZ, R85.H1_H1 ;  /* 0x30000055ff557230 */ /* 0x000fe20000004100 */
[----:B------:R-:W-:Y:S01]  /*e120*/  SHF.R.U64 R45, R30, 0x10, R31 ;  /* 0x000000101e2d7819 */ /* 0x000fe2000000121f */
[----:B------:R-:W-:Y:S02]  /*e130*/  HADD2.F32 R39, -RZ, R39.H0_H0 ;  /* 0x20000027ff277230 */ /* 0x000fe40000004100 */
[----:B------:R-:W-:-:S02]  /*e140*/  HADD2.F32 R41, -RZ, R41.H0_H0 ;  /* 0x20000029ff297230 */ /* 0x000fc40000004100 */
        /* <DEDUP_REMOVED lines=32> */
.L_x_1608:
[----:B------:R-:W-:Y:S05]  /*e350*/  BSYNC B1 ;  /* 0x0000000000017941 */ /* 0x000fea0003800000 */
.L_x_1607:
[----:B------:R-:W-:Y:S04]  /*e360*/  BSSY B1, `(.L_x_1609) ;  /* 0x000002c000017945 */ /* 0x000fe80003800000 */
[----:B------:R-:W-:Y:S05]  /*e370*/  @P1 BRA `(.L_x_1610) ;  /* 0x0000000000a81947 */ /* 0x000fea0003800000 */
[----:B0-----:R-:W0:Y:S01]  /*e380*/  LDS.128 R4, [R0+0x2000] ;  /* 0x0020000000047984 */ /* 0x001e220000000c00 */
        /* <DEDUP_REMOVED lines=41> */
.L_x_1610:
[----:B------:R-:W-:Y:S05]  /*e620*/  BSYNC B1 ;  /* 0x0000000000017941 */ /* 0x000fea0003800000 */
.L_x_1609:
        /* <DEDUP_REMOVED lines=44> */
.L_x_1612:
[----:B------:R-:W-:Y:S05]  /*e8f0*/  BSYNC B1 ;  /* 0x0000000000017941 */ /* 0x000fea0003800000 */
.L_x_1611:
[----:B------:R-:W-:Y:S04]  /*e900*/  BSSY B1, `(.L_x_1613) ;  /* 0x000002c000017945 */ /* 0x000fe80003800000 */
[----:B------:R-:W-:Y:S05]  /*e910*/  @P3 BRA `(.L_x_1614) ;  /* 0x0000000000a83947 */ /* 0x000fea0003800000 */
[----:B012---:R-:W0:Y:S01]  /*e920*/  LDS.128 R4, [R0+0x6000] ;  /* 0x0060000000047984 */ /* 0x007e220000000c00 */
[----:B------:R-:W-:Y:S01]  /*e930*/  SHF.R.U32.HI R27, RZ, 0x10, R25 ;  /* 0x00000010ff1b7819 */ /* 0x000fe20000011619 */
[----:B------:R-:W-:Y:S01]  /*e940*/  HADD2.F32 R26, -RZ, R74.H0_H0 ;  /* 0x2000004aff1a7230 */ /* 0x000fe20000004100 */
[----:B------:R-:W-:Y:S01]  /*e950*/  SHF.R.U32.HI R29, RZ, 0x10, R21 ;  /* 0x00000010ff1d7819 */ /* 0x000fe20000011615 */
[----:B------:R-:W-:Y:S01]  /*e960*/  HADD2.F32 R28, -RZ, R73.H1_H1 ;  /* 0x30000049ff1c7230 */ /* 0x000fe20000004100 */
[----:B------:R-:W-:Y:S01]  /*e970*/  SHF.R.U64 R35, R24, 0x10, R25 ;  /* 0x0000001018237819 */ /* 0x000fe20000001219 */
[----:B------:R-:W-:Y:S01]  /*e980*/  HADD2.F32 R27, -RZ, R27.H0_H0 ;  /* 0x2000001bff1b7230 */ /* 0x000fe20000004100 */
        /* <DEDUP_REMOVED lines=35> */
.L_x_1614:
[----:B------:R-:W-:Y:S05]  /*ebc0*/  BSYNC B1 ;  /* 0x0000000000017941 */ /* 0x000fea0003800000 */
.L_x_1613:
[----:B------:R-:W-:Y:S04]  /*ebd0*/  BSSY B1, `(.L_x_1615) ;  /* 0x000002c000017945 */ /* 0x000fe80003800000 */
[----:B------:R-:W-:Y:S05]  /*ebe0*/  @P4 BRA `(.L_x_1616) ;  /* 0x0000000000a84947 */ /* 0x000fea0003800000 */
[----:B0123--:R-:W0:Y:S01]  /*ebf0*/  LDS.128 R4, [R3+0x16400] ;  /* 0x0164000003047984 */ /* 0x00fe220000000c00 */
[----:B------:R-:W-:Y:S01]  /*ec00*/  SHF.R.U32.HI R21, RZ, 0x10, R15 ;  /* 0x00000010ff157819 */ /* 0x000fe2000001160f */
[----:B------:R-:W-:Y:S01]  /*ec10*/  HADD2.F32 R20, -RZ, R65.H0_H0 ;  /* 0x20000041ff147230 */ /* 0x000fe20000004100 */
[----:B------:R-:W-:Y:S01]  /*ec20*/  SHF.R.U32.HI R25, RZ, 0x10, R13 ;  /* 0x00000010ff197819 */ /* 0x000fe2000001160d */
[--C-:B------:R-:W-:Y:S01]  /*ec30*/  HADD2.F32 R24, -RZ, R64.reuse.H1_H1 ;  /* 0x30000040ff187230 */ /* 0x100fe20000004100 */
        /* <DEDUP_REMOVED lines=24> */
[C---:B------:R-:W-:Y:S01]  /*edc0*/  FMUL.FTZ R21, R13.reuse, R64 ;  /* 0x000000400d157220 */ /* 0x040fe20000410000 */
[-C--:B------:R-:W-:Y:S01]  /*edd0*/  FMUL.FTZ R25, R13, R65.reuse ;  /* 0x000000410d197220 */ /* 0x080fe20000410000 */
        /* <DEDUP_REMOVED lines=11> */
.L_x_1616:
[----:B------:R-:W-:Y:S05]  /*ee90*/  BSYNC B1 ;  /* 0x0000000000017941 */ /* 0x000fea0003800000 */
.L_x_1615:
[----:B------:R-:W-:Y:S05]  /*eea0*/  @P5 BRA `(.L_x_1606) ;  /* 0x0000003400945947 */ /* 0x000fea0003800000 */
[----:B01234-:R-:W0:Y:S01]  /*eeb0*/  LDS.128 R4, [R0+0xa000] ;  /* 0x00a0000000047984 */ /* 0x01fe220000000c00 */
[----:B------:R-:W-:Y:S01]  /*eec0*/  SHF.R.U32.HI R14, RZ, 0x10, R9 ;  /* 0x00000010ff0e7819 */ /* 0x000fe20000011609 */
[--C-:B------:R-:W-:Y:S01]  /*eed0*/  HADD2.F32 R13, -RZ, R62.reuse.H1_H1 ;  /* 0x3000003eff0d7230 */ /* 0x100fe20000004100 */
[--C-:B------:R-:W-:Y:S01]  /*eee0*/  SHF.R.U32.HI R12, RZ, 0x10, R11.reuse ;  /* 0x00000010ff0c7819 */ /* 0x100fe2000001160b */
[----:B------:R-:W-:Y:S01]  /*eef0*/  HADD2.F32 R62, -RZ, R62.H0_H0 ;  /* 0x2000003eff3e7230 */ /* 0x000fe20000004100 */
[----:B------:R-:W-:Y:S01]  /*ef00*/  SHF.R.U64 R24, R10, 0x10, R11 ;  /* 0x000000100a187819 */ /* 0x000fe2000000120b */
[----:B------:R-:W-:Y:S01]  /*ef10*/  HADD2.F32 R14, -RZ, R14.H0_H0 ;  /* 0x2000000eff0e7230 */ /* 0x000fe20000004100 */
[----:B------:R-:W-:Y:S01]  /*ef20*/  SHF.R.U64 R21, R8, 0x10, R9 ;  /* 0x0000001008157819 */ /* 0x000fe20000001209 */
[----:B------:R-:W-:Y:S02]  /*ef30*/  HADD2.F32 R12, -RZ, R12.H0_H0 ;  /* 0x2000000cff0c7230 */ /* 0x000fe40000004100 */
[----:B------:R-:W-:-:S02]  /*ef40*/  HADD2.F32 R11, -RZ, R63.H0_H0 ;  /* 0x2000003fff0b7230 */ /* 0x000fc40000004100 */
[----:B------:R-:W-:Y:S02]  /*ef50*/  HADD2.F32 R63, -RZ, R63.H1_H1 ;  /* 0x3000003fff3f7230 */ /* 0x000fe40000004100 */
[--C-:B0-----:R-:W-:Y:S02]  /*ef60*/  HADD2.F32 R10, -RZ, R7.reuse.H1_H1 ;  /* 0x30000007ff0a7230 */ /* 0x101fe40000004100 */
[--C-:B------:R-:W-:Y:S02]  /*ef70*/  HADD2.F32 R3, -RZ, R4.reuse.H0_H0 ;  /* 0x20000004ff037230 */ /* 0x100fe40000004100 */
[----:B------:R-:W-:Y:S02]  /*ef80*/  HADD2.F32 R9, -RZ, R7.H0_H0 ;  /* 0x20000007ff097230 */ /* 0x000fe40000004100 */
[C---:B------:R-:W-:Y:S01]  /*ef90*/  FMUL.FTZ R20, R10.reuse, R14 ;  /* 0x0000000e0a147220 */ /* 0x040fe20000410000 */
[----:B------:R-:W-:Y:S02]  /*efa0*/  HADD2.F32 R4, -RZ, R4.H1_H1 ;  /* 0x30000004ff047230 */ /* 0x000fe40000004100 */
[----:B------:R-:W-:Y:S01]  /*efb0*/  FMUL.FTZ R15, R10, R12 ;  /* 0x0000000c0a0f7220 */ /* 0x000fe20000410000 */
[----:B------:R-:W-:-:S02]  /*efc0*/  HADD2.F32 R7, -RZ, R6.H0_H0 ;  /* 0x20000006ff077230 */ /* 0x000fc40000004100 */
[C---:B------:R-:W-:Y:S01]  /*efd0*/  FFMA.FTZ R20, R9.reuse, R12, -R20 ;  /* 0x0000000c09147223 */ /* 0x040fe20000010814 */
[----:B------:R-:W-:Y:S02]  /*efe0*/  HADD2.F32 R8, -RZ, R6.H1_H1 ;  /* 0x30000006ff087230 */ /* 0x000fe40000004100 */
[C---:B------:R-:W-:Y:S01]  /*eff0*/  FMUL.FTZ R10, R4.reuse, R13 ;  /* 0x0000000d040a7220 */ /* 0x040fe20000410000 */
[--C-:B------:R-:W-:Y:S02]  /*f000*/  HADD2.F32 R6, -RZ, R5.reuse.H0_H0 ;  /* 0x20000005ff067230 */ /* 0x100fe40000004100 */
[----:B------:R-:W-:Y:S01]  /*f010*/  FFMA.FTZ R15, R9, R14, R15 ;  /* 0x0000000e090f7223 */ /* 0x000fe2000001000f */
[-C--:B------:R-:W-:Y:S01]  /*f020*/  FMUL.FTZ R12, R4, R11.reuse ;  /* 0x0000000b040c7220 */ /* 0x080fe20000410000 */
[----:B------:R-:W-:Y:S02]  /*f030*/  HADD2.F32 R5, -RZ, R5.H1_H1 ;  /* 0x30000005ff057230 */ /* 0x000fe40000004100 */
[----:B------:R-:W-:Y:S01]  /*f040*/  FFMA.FTZ R10, R3, R11, -R10 ;  /* 0x0000000b030a7223 */ /* 0x000fe2000001080a */
[----:B------:R-:W-:-:S02]  /*f050*/  HADD2.F32 R9, -RZ, R21.H0_H0 ;  /* 0x20000015ff097230 */ /* 0x000fc40000004100 */
[----:B------:R-:W-:Y:S01]  /*f060*/  FFMA.FTZ R3, R3, R13, R12 ;  /* 0x0000000d03037223 */ /* 0x000fe2000001000c */
[----:B------:R-:W-:Y:S02]  /*f070*/  HADD2.F32 R4, -RZ, R24.H0_H0 ;  /* 0x20000018ff047230 */ /* 0x000fe40000004100 */
[C---:B------:R-:W-:Y:S01]  /*f080*/  FMUL.FTZ R12, R8.reuse, R62 ;  /* 0x0000003e080c7220 */ /* 0x040fe20000410000 */
        /* <DEDUP_REMOVED lines=11> */
[----:B------:R0:W-:Y:S01]  /*f140*/  STS.128 [R0+0xa000], R4 ;  /* 0x00a0000400007388 */ /* 0x0001e20000000c00 */
[----:B------:R-:W-:Y:S05]  /*f150*/  BRA `(.L_x_1606) ;  /* 0x0000003000e87947 */ /* 0x000fea0003800000 */
.L_x_1585:
        /* <DEDUP_REMOVED lines=19> */
[----:B------:R-:W-:-:S04]  /*f290*/  IMAD.WIDE.U32 R6, R3, UR6, R6 ;  /* 0x0000000603067c25 */ /* 0x000fc8000f8e0006 */
[----:B------:R-:W-:Y:S01]  /*f2a0*/  IMAD R67, R3, UR7, R0 ;  /* 0x0000000703437c24 */ /* 0x000fe2000f8e0200 */
[----:B------:R-:W-:Y:S01]  /*f2b0*/  ULDC.64 UR6, c[0x0][0x400] ;  /* 0x0001000000067ab9 */ /* 0x000fe20000000a00 */
[----:B------:R-:W-:Y:S01]  /*f2c0*/  IMAD.IADD R61, R5, 0x1, R61 ;  /* 0x00000001053d7824 */ /* 0x000fe200078e023d */
[----:B------:R-:W-:Y:S01]  /*f2d0*/  LEA R3, P0, R4, UR4, 0x1 ;  /* 0x0000000404037c11 */ /* 0x000fe2000f8008ff */
[----:B------:R-:W-:Y:S01]  /*f2e0*/  IMAD.IADD R67, R7, 0x1, R67 ;  /* 0x0000000107437824 */ /* 0x000fe200078e0243 */
[----:B------:R-:W-:Y:S01]  /*f2f0*/  LEA R0, P1, R6, UR6, 0x1 ;  /* 0x0000000606007c11 */ /* 0x000fe2000f8208ff */
[----:B------:R-:W-:Y:S01]  /*f300*/  UMOV UR4, 0xffffffff ;  /* 0xffffffff00047882 */ /* 0x000fe20000000000 */
[----:B------:R-:W-:Y:S02]  /*f310*/  LEA.HI.X R61, R4, UR5, R61, 0x1, P0 ;  /* 0x00000005043d7c11 */ /* 0x000fe400080f0c3d */
[----:B------:R-:W-:Y:S01]  /*f320*/  LEA.HI.X R67, R6, UR7, R67, 0x1, P1 ;  /* 0x0000000706437c11 */ /* 0x000fe200088f0c43 */
[----:B------:R-:W-:Y:S08]  /*f330*/  BRA.DIV UR4, `(.L_x_1617) ;  /* 0x000001d204207947 */ /* 0x000ff0000b800000 */
[----:B------:R0:W1:Y:S04]  /*f340*/  SHFL.IDX PT, R7, R61, RZ, 0x1c1f ;  /* 0x001c1fff3d077589 */ /* 0x00006800000e0000 */
[----:B------:R0:W2:Y:S04]  /*f350*/  SHFL.IDX PT, R6, R3, RZ, 0x1c1f ;  /* 0x001c1fff03067589 */ /* 0x0000a800000e0000 */
[----:B------:R0:W3:Y:S04]  /*f360*/  SHFL.IDX PT, R4, R67, RZ, 0x1c1f ;  /* 0x001c1fff43047589 */ /* 0x0000e800000e0000 */
[----:B------:R0:W4:Y:S02]  /*f370*/  SHFL.IDX PT, R14, R0, RZ, 0x1c1f ;  /* 0x001c1fff000e7589 */ /* 0x00012400000e0000 */
.L_x_1941:
[----:B------:R-:W-:Y:S01]  /*f380*/  IMAD R69, R163, R10, RZ ;  /* 0x0000000aa3457224 */ /* 0x000fe200078e02ff */
[----:B------:R-:W-:Y:S01]  /*f390*/  BSSY B1, `(.L_x_1618) ;  /* 0x000002f000017945 */ /* 0x000fe20003800000 */
[----:B----4-:R-:W-:Y:S01]  /*f3a0*/  IMAD.MOV.U32 R12, RZ, RZ, R14 ;  /* 0x000000ffff0c7224 */ /* 0x010fe200078e000e */
[----:B---3--:R-:W-:Y:S02]  /*f3b0*/  MOV R13, R4 ;  /* 0x00000004000d7202 */ /* 0x008fe40000000f00 */
[----:B------:R-:W-:Y:S02]  /*f3c0*/  CS2R R44, SRZ ;  /* 0x00000000002c7805 */ /* 0x000fe4000001ff00 */
[----:B------:R-:W-:Y:S02]  /*f3d0*/  ISETP.GE.AND P0, PT, R64, R69, PT ;  /* 0x000000454000720c */ /* 0x000fe40003f06270 */
        /* <DEDUP_REMOVED lines=18> */
[----:B------:R-:W-:-:S02]  /*f500*/  CS2R R44, SRZ ;  /* 0x00000000002c7805 */ /* 0x000fc4000001ff00 */
[----:B------:R-:W-:-:S03]  /*f510*/  CS2R R46, SRZ ;  /* 0x00000000002e7805 */ /* 0x000fc6000001ff00 */
[----:B-12---:R-:W-:-:S04]  /*f520*/  @!P0 IMAD.WIDE R8, R18, 0x2, R6 ;  /* 0x0000000212088825 */ /* 0x006fc800078e0206 */
[----:B------:R-:W-:Y:S01]  /*f530*/  @!P1 IMAD.SHL.U32 R11, R221, 0x8, RZ ;  /* 0x00000008dd0b9824 */ /* 0x000fe200078e00ff */
[----:B------:R1:W5:Y:S01]  /*f540*/  @!P0 LD.E.128 R32, desc[UR46][R8.64] ;  /* 0x0000002e08208980 */ /* 0x000362000c101d00 */
[----:B------:R-:W-:Y:S01]  /*f550*/  @!P2 IMAD.SHL.U32 R15, R223, 0x8, RZ ;  /* 0x00000008df0fa824 */ /* 0x000fe200078e00ff */
[----:B------:R-:W-:Y:S01]  /*f560*/  CS2R R28, SRZ ;  /* 0x00000000001c7805 */ /* 0x000fe2000001ff00 */
[----:B------:R-:W-:Y:S01]  /*f570*/  @!P1 IMAD.WIDE R4, R11, 0x2, R6 ;  /* 0x000000020b049825 */ /* 0x000fe200078e0206 */
[----:B------:R-:W-:Y:S02]  /*f580*/  CS2R R30, SRZ ;  /* 0x00000000001e7805 */ /* 0x000fe4000001ff00 */
[----:B------:R-:W-:Y:S02]  /*f590*/  CS2R R40, SRZ ;  /* 0x0000000000287805 */ /* 0x000fe4000001ff00 */
[----:B------:R-:W-:Y:S02]  /*f5a0*/  CS2R R42, SRZ ;  /* 0x00000000002a7805 */ /* 0x000fe4000001ff00 */
[----:B------:R-:W-:-:S02]  /*f5b0*/  CS2R R24, SRZ ;  /* 0x0000000000187805 */ /* 0x000fc4000001ff00 */
[----:B------:R-:W-:Y:S02]  /*f5c0*/  CS2R R26, SRZ ;  /* 0x00000000001a7805 */ /* 0x000fe4000001ff00 */
[----:B------:R-:W-:Y:S01]  /*f5d0*/  CS2R R36, SRZ ;  /* 0x0000000000247805 */ /* 0x000fe2000001ff00 */
[--C-:B-1----:R-:W-:Y:S01]  /*f5e0*/  @!P1 IMAD.WIDE R8, R11, 0x2, R12.reuse ;  /* 0x000000020b089825 */ /* 0x102fe200078e020c */
[----:B------:R-:W-:Y:S01]  /*f5f0*/  CS2R R38, SRZ ;  /* 0x0000000000267805 */ /* 0x000fe2000001ff00 */
[----:B------:R3:W5:Y:S02]  /*f600*/  @!P1 LD.E.128 R28, desc[UR46][R4.64] ;  /* 0x0000002e041c9980 */ /* 0x000764000c101d00 */
[C---:B------:R-:W-:Y:S02]  /*f610*/  @!P2 IMAD.WIDE R10, R15.reuse, 0x2, R12 ;  /* 0x000000020f0aa825 */ /* 0x040fe400078e020c */
[----:B------:R3:W5:Y:S02]  /*f620*/  @!P1 LD.E.128 R40, desc[UR46][R8.64] ;  /* 0x0000002e08289980 */ /* 0x000764000c101d00 */
[----:B------:R-:W-:-:S02]  /*f630*/  @!P2 IMAD.WIDE R6, R15, 0x2, R6 ;  /* 0x000000020f06a825 */ /* 0x000fc400078e0206 */
[----:B------:R3:W5:Y:S02]  /*f640*/  @!P2 LD.E.128 R36, desc[UR46][R10.64] ;  /* 0x0000002e0a24a980 */ /* 0x000764000c101d00 */
[----:B------:R-:W-:Y:S02]  /*f650*/  @!P0 IMAD.WIDE R12, R18, 0x2, R12 ;  /* 0x00000002120c8825 */ /* 0x000fe400078e020c */
[----:B------:R3:W5:Y:S04]  /*f660*/  @!P2 LD.E.128 R24, desc[UR46][R6.64] ;  /* 0x0000002e0618a980 */ /* 0x000768000c101d00 */
[----:B------:R3:W5:Y:S02]  /*f670*/  @!P0 LD.E.128 R44, desc[UR46][R12.64] ;  /* 0x0000002e0c2c8980 */ /* 0x000764000c101d00 */
.L_x_1619:
[----:B------:R-:W-:Y:S05]  /*f680*/  BSYNC B1 ;  /* 0x0000000000017941 */ /* 0x000fea0003800000 */
.L_x_1618:
[----:B---3-5:R-:W-:Y:S01]  /*f690*/  IMAD.MOV.U32 R5, RZ, RZ, R45 ;  /* 0x000000ffff057224 */ /* 0x028fe200078e002d */
[----:B------:R-:W-:Y:S01]  /*f6a0*/  UMOV UR4, 0xffffffff ;  /* 0xffffffff00047882 */ /* 0x000fe20000000000 */
[----:B------:R-:W-:Y:S02]  /*f6b0*/  IMAD.MOV.U32 R4, RZ, RZ, R44 ;  /* 0x000000ffff047224 */ /* 0x000fe400078e002c */
[----:B--2---:R-:W-:Y:S01]  /*f6c0*/  IMAD.MOV.U32 R6, RZ, RZ, R46 ;  /* 0x000000ffff067224 */ /* 0x004fe200078e002e */
[----:B------:R-:W-:Y:S01]  /*f6d0*/  PRMT R101, R5, 0x7610, R101 ;  /* 0x0000761005657816 */ /* 0x000fe20000000065 */
[----:B-1----:R-:W-:Y:S01]  /*f6e0*/  IMAD.MOV.U32 R7, RZ, RZ, R47 ;  /* 0x000000ffff077224 */ /* 0x002fe200078e002f */
[----:B------:R-:W-:Y:S01]  /*f6f0*/  PRMT R96, R96, 0x5410, R4 ;  /* 0x0000541060607816 */ /* 0x000fe20000000004 */
        /* <DEDUP_REMOVED lines=9> */
[----:B------:R-:W-:Y:S01]  /*f790*/  IMAD.MOV.U32 R5, RZ, RZ, R37 ;  /* 0x000000ffff057224 */ /* 0x000fe200078e0025 */
[----:B------:R-:W-:Y:S01]  /*f7a0*/  MOV R7, R39 ;  /* 0x0000002700077202 */ /* 0x000fe20000000f00 */
[----:B------:R-:W-:-:S03]  /*f7b0*/  IMAD.MOV.U32 R6, RZ, RZ, R38 ;  /* 0x000000ffff067224 */ /* 0x000fc600078e0026 */
[----:B------:R-:W-:Y:S01]  /*f7c0*/  PRMT R76, R4, 0x5410, R5 ;  /* 0x00005410044c7816 */ /* 0x000fe20000000005 */
        /* <DEDUP_REMOVED lines=19> */
[----:B------:R-:W-:Y:S02]  /*f900*/  PRMT R78, R4, 0x5410, R5 ;  /* 0x00005410044e7816 */ /* 0x000fe40000000005 */
[----:B------:R-:W-:-:S02]  /*f910*/  CS2R R4, SRZ ;  /* 0x0000000000047805 */ /* 0x000fc4000001ff00 */
[----:B------:R-:W-:Y:S01]  /*f920*/  PRMT R79, R6, 0x5410, R7 ;  /* 0x00005410064f7816 */ /* 0x000fe20000000007 */
[----:B------:R-:W-:Y:S06]  /*f930*/  BRA.DIV UR4, `(.L_x_1620) ;  /* 0x000001ce04107947 */ /* 0x000fec000b800000 */
[----:B0-----:R-:W0:Y:S04]  /*f940*/  SHFL.IDX PT, R61, R61, 0x1, 0x1c1f ;  /* 0x003c1f003d3d7f89 */ /* 0x001e2800000e0000 */
[----:B------:R1:W2:Y:S04]  /*f950*/  SHFL.IDX PT, R60, R3, 0x1, 0x1c1f ;  /* 0x003c1f00033c7f89 */ /* 0x0002a800000e0000 */
[----:B------:R-:W3:Y:S04]  /*f960*/  SHFL.IDX PT, R67, R67, 0x1, 0x1c1f ;  /* 0x003c1f0043437f89 */ /* 0x000ee800000e0000 */
[----:B------:R1:W4:Y:S02]  /*f970*/  SHFL.IDX PT, R66, R0, 0x1, 0x1c1f ;  /* 0x003c1f0000427f89 */ /* 0x00032400000e0000 */
.L_x_1947:
[----:B------:R-:W-:Y:S01]  /*f980*/  VIADD R64, R64, 0x40 ;  /* 0x0000004040407836 */ /* 0x000fe20000000000 */
        /* <DEDUP_REMOVED lines=22> */
[----:B------:R-:W-:-:S04]  /*faf0*/  @!P1 SHF.L.U32 R63, R221, 0x3, RZ ;  /* 0x00000003dd3f9819 */ /* 0x000fc800000006ff */
[----:B0-2---:R-:W-:-:S04]  /*fb00*/  @!P0 IMAD.WIDE R4, R18, 0x2, R60 ;  /* 0x0000000212048825 */ /* 0x005fc800078e023c */
[----:B------:R-:W-:Y:S01]  /*fb10*/  @!P2 IMAD.SHL.U32 R65, R223, 0x8, RZ ;  /* 0x00000008df41a824 */ /* 0x000fe200078e00ff */
[----:B------:R0:W5:Y:S01]  /*fb20*/  @!P0 LD.E.128 R48, desc[UR46][R4.64] ;  /* 0x0000002e04308980 */ /* 0x000162000c101d00 */
[--C-:B------:R-:W-:Y:S01]  /*fb30*/  @!P1 IMAD.WIDE R20, R63, 0x2, R60.reuse ;  /* 0x000000023f149825 */ /* 0x100fe200078e023c */
[----:B------:R-:W-:Y:S02]  /*fb40*/  CS2R R54, SRZ ;  /* 0x0000000000367805 */ /* 0x000fe4000001ff00 */
[----:B------:R-:W-:Y:S02]  /*fb50*/  CS2R R8, SRZ ;  /* 0x0000000000087805 */ /* 0x000fe4000001ff00 */
[----:B------:R-:W-:Y:S01]  /*fb60*/  CS2R R10, SRZ ;  /* 0x00000000000a7805 */ /* 0x000fe2000001ff00 */
[----:B------:R-:W-:Y:S01]  /*fb70*/  @!P2 IMAD.WIDE R60, R65, 0x2, R60 ;  /* 0x00000002413ca825 */ /* 0x000fe200078e023c */
[----:B------:R-:W-:Y:S02]  /*fb80*/  CS2R R56, SRZ ;  /* 0x0000000000387805 */ /* 0x000fe4000001ff00 */
[----:B------:R-:W-:-:S02]  /*fb90*/  CS2R R58, SRZ ;  /* 0x00000000003a7805 */ /* 0x000fc4000001ff00 */
[----:B------:R-:W-:Y:S01]  /*fba0*/  CS2R R12, SRZ ;  /* 0x00000000000c7805 */ /* 0x000fe2000001ff00 */
[--C-:B---34-:R-:W-:Y:S01]  /*fbb0*/  @!P1 IMAD.WIDE R62, R63, 0x2, R66.reuse ;  /* 0x000000023f3e9825 */ /* 0x118fe200078e0242 */
[----:B0-----:R-:W-:Y:S02]  /*fbc0*/  CS2R R4, SRZ ;  /* 0x0000000000047805 */ /* 0x001fe4000001ff00 */
[----:B------:R-:W-:Y:S01]  /*fbd0*/  CS2R R14, SRZ ;  /* 0x00000000000e7805 */ /* 0x000fe2000001ff00 */
[----:B------:R0:W5:Y:S01]  /*fbe0*/  @!P1 LD.E.128 R52, desc[UR46][R20.64] ;  /* 0x0000002e14349980 */ /* 0x000162000c101d00 */
[----:B------:R-:W-:-:S03]  /*fbf0*/  @!P2 IMAD.WIDE R64, R65, 0x2, R66 ;  /* 0x000000024140a825 */ /* 0x000fc600078e0242 */
[----:B------:R0:W5:Y:S01]  /*fc00*/  @!P1 LD.E.128 R8, desc[UR46][R62.64] ;  /* 0x0000002e3e089980 */ /* 0x000162000c101d00 */
[----:B------:R-:W-:-:S03]  /*fc10*/  @!P0 IMAD.WIDE R66, R18, 0x2, R66 ;  /* 0x0000000212428825 */ /* 0x000fc600078e0242 */
[----:B------:R0:W5:Y:S04]  /*fc20*/  @!P2 LD.E.128 R56, desc[UR46][R60.64] ;  /* 0x0000002e3c38a980 */ /* 0x000168000c101d00 */
[----:B------:R0:W5:Y:S04]  /*fc30*/  @!P0 LD.E.128 R4, desc[UR46][R66.64] ;  /* 0x0000002e42048980 */ /* 0x000168000c101d00 */
[----:B------:R0:W5:Y:S02]  /*fc40*/  @!P2 LD.E.128 R12, desc[UR46][R64.64] ;  /* 0x0000002e400ca980 */ /* 0x000164000c101d00 */
.L_x_1622:
[----:B------:R-:W-:Y:S05]  /*fc50*/  BSYNC B1 ;  /* 0x0000000000017941 */ /* 0x000fea0003800000 */
.L_x_1621:
[----:B-1---5:R-:W-:Y:S01]  /*fc60*/  IMAD.MOV.U32 R3, RZ, RZ, R4 ;  /* 0x000000ffff037224 */ /* 0x022fe200078e0004 */
[----:B------:R-:W-:Y:S01]  /*fc70*/  LEA.HI R0, R188, R188, RZ, 0x1 ;  /* 0x000000bcbc007211 */ /* 0x000fe200078f08ff */
[----:B0-----:R-:W-:Y:S01]  /*fc80*/  IMAD.MOV.U32 R20, RZ, RZ, R5 ;  /* 0x000000ffff147224 */ /* 0x001fe200078e0005 */
[----:B------:R-:W-:Y:S01]  /*fc90*/  BSSY B1, `(.L_x_1623) ;  /* 0x000002c000017945 */ /* 0x000fe20003800000 */
[----:B------:R-:W-:Y:S02]  /*fca0*/  IMAD.MOV.U32 R21, RZ, RZ, R6 ;  /* 0x000000ffff157224 */ /* 0x000fe400078e0006 */
[----:B--2---:R-:W-:Y:S01]  /*fcb0*/  IMAD.MOV.U32 R60, RZ, RZ, R7 ;  /* 0x000000ffff3c7224 */ /* 0x004fe200078e0007 */
[----:B------:R-:W-:Y:S01]  /*fcc0*/  PRMT R82, R3, 0x5410, R20 ;  /* 0x0000541003527816 */ /* 0x000fe20000000014 */
[----:B------:R-:W-:Y:S01]  /*fcd0*/  IMAD.MOV.U32 R20, RZ, RZ, R9 ;  /* 0x000000ffff147224 */ /* 0x000fe200078e0009 */
[----:B------:R-:W-:Y:S01]  /*fce0*/  LOP3.LUT R3, R0, 0xfffffffe, RZ, 0xc0, !PT ;  /* 0xfffffffe00037812 */ /* 0x000fe200078ec0ff */
[----:B------:R-:W-:Y:S01]  /*fcf0*/  IMAD.MOV.U32 R62, RZ, RZ, R50 ;  /* 0x000000ffff3e7224 */ /* 0x000fe200078e0032 */
[----:B------:R-:W-:Y:S01]  /*fd00*/  PRMT R83, R21, 0x5410, R60 ;  /* 0x0000541015537816 */ /* 0x000fe2000000003c */
[----:B------:R-:W-:Y:S01]  /*fd10*/  IMAD.MOV.U32 R21, RZ, RZ, R10 ;  /* 0x000000ffff157224 */ /* 0x000fe200078e000a */
[----:B------:R-:W-:Y:S01]  /*fd20*/  MOV R0, R8 ;  /* 0x0000000800007202 */ /* 0x000fe20000000f00 */
        /* <DEDUP_REMOVED lines=22> */
[----:B------:R-:W-:Y:S02]  /*fe90*/  VIADDMNMX R0, R69, -R178, 0x80, PT ;  /* 0x0000008045007446 */ /* 0x000fe400038009b2 */
[----:B------:R-:W-:Y:S01]  /*fea0*/  PRMT R74, R60, 0x5410, R62 ;  /* 0x000054103c4a7816 */ /* 0x000fe2000000003e */
[----:B------:R-:W-:Y:S01]  /*feb0*/  IMAD.MOV.U32 R60, RZ, RZ, R55 ;  /* 0x000000ffff3c7224 */ /* 0x000fe200078e0037 */
[----:B------:R-:W-:Y:S01]  /*fec0*/  PRMT R85, R85, 0x5410, R21 ;  /* 0x0000541055557816 */ /* 0x000fe20000000015 */
[----:B------:R-:W-:Y:S01]  /*fed0*/  IMAD.MOV.U32 R62, RZ, RZ, R56 ;  /* 0x000000ffff3e7224 */ /* 0x000fe200078e0038 */
[----:B------:R-:W-:-:S02]  /*fee0*/  MOV R21, R54 ;  /* 0x0000003600157202 */ /* 0x000fc40000000f00 */
[----:B------:R-:W-:Y:S02]  /*fef0*/  ISETP.GE.AND P1, PT, R162, R0, PT ;  /* 0x00000000a200720c */ /* 0x000fe40003f26270 */
[----:B------:R-:W-:Y:S01]  /*ff00*/  PRMT R75, R21, 0x5410, R60 ;  /* 0x00005410154b7816 */ /* 0x000fe2000000003c */
[----:B------:R-:W-:Y:S01]  /*ff10*/  IMAD.MOV.U32 R60, RZ, RZ, R58 ;  /* 0x000000ffff3c7224 */ /* 0x000fe200078e003a */
[----:B------:R-:W-:Y:S01]  /*ff20*/  PRMT R21, R62, 0x5410, R63 ;  /* 0x000054103e157816 */ /* 0x000fe2000000003f */
[----:B------:R-:W-:Y:S01]  /*ff30*/  IMAD.MOV.U32 R62, RZ, RZ, R59 ;  /* 0x000000ffff3e7224 */ /* 0x000fe200078e003b */
[----:B0-----:R-:W-:Y:S07]  /*ff40*/  @!P0 BRA `(.L_x_1624) ;  /* 0x000001c800008947 */ /* 0x001fee0003800000 */
.L_x_1948:
[----:B------:R-:W-:Y:S05]  /*ff50*/  BSYNC B1 ;  /* 0x0000000000017941 */ /* 0x000fea0003800000 */
.L_x_1623:
[----:B------:R-:W-:Y:S01]  /*ff60*/  BSSY B1, `(.L_x_1625) ;  /* 0x000012e000017945 */ /* 0x000fe20003800000 */
[----:B------:R-:W-:-:S03]  /*ff70*/  PRMT R69, R60, 0x5410, R62 ;  /* 0x000054103c457816 */ /* 0x000fc6000000003e */
[----:B------:R-:W-:Y:S05]  /*ff80*/  @P1 BRA `(.L_x_1626) ;  /* 0x0000001000ac1947 */ /* 0x000fea0003800000 */
[----:B------:R-:W1:Y:S01]  /*ff90*/  LDC R70, c[0x0][0x3f4] ;  /* 0x0000fd00ff467b82 */ /* 0x000e620000000800 */
[----:B------:R-:W-:Y:S01]  /*ffa0*/  BSSY B2, `(.L_x_1627) ;  /* 0x0000067000027945 */ /* 0x000fe20003800000 */
[-C--:B-1----:R-:W-:Y:S02]  /*ffb0*/  ISETP.GE.AND P0, PT, R18, R70.reuse, PT ;  /* 0x000000461200720c */ /* 0x082fe40003f06270 */
[-C--:B------:R-:W-:Y:S02]  /*ffc0*/  ISETP.GE.AND P1, PT, R165, R70.reuse, PT ;  /* 0x00000046a500720c */ /* 0x080fe40003f26270 */
[----:B------:R-:W-:-:S09]  /*ffd0*/  ISETP.GE.AND P2, PT, R166, R70, PT ;  /* 0x00000046a600720c */ /* 0x000fd20003f46270 */
[----:B------:R-:W-:Y:S05]  /*ffe0*/  @P0 BRA `(.L_x_1628) ;  /* 0x0000000400880947 */ /* 0x000fea0003800000 */
[----:B------:R-:W-:Y:S01]  /*fff0*/  LEA.HI R62, R70, R191, RZ, 0x1d ;  /* 0x000000bf463e7211 */ /* 0x000fe200078fe8ff */
[----:B------:R-:W-:Y:S01]  /*10000*/  HADD2.F32 R101, -RZ, R101.H0_H0 ;  /* 0x20000065ff657230 */ /* 0x000fe20000004100 */
[----:B0-----:R-:W-:Y:S01]  /*10010*/  LOP3.LUT R61, R175, 0x38, R18, 0xf8, !PT ;  /* 0x00000038af3d7812 */ /* 0x001fe200078ef812 */
[----:B------:R-:W-:Y:S01]  /*10020*/  HADD2.F32 R103, -RZ, R97.H0_H0 ;  /* 0x20000061ff677230 */ /* 0x000fe20000004100 */
[----:B------:R-:W-:Y:S01]  /*10030*/  SHF.R.S32.HI R63, RZ, 0x1f, R62 ;  /* 0x0000001fff3f7819 */ /* 0x000fe2000001143e */
[----:B------:R-:W-:Y:S01]  /*10040*/  IMAD.SHL.U32 R64, R62, 0x8, RZ ;  /* 0x000000083e407824 */ /* 0x000fe200078e00ff */
[----:B------:R-:W-:Y:S02]  /*10050*/  LOP3.LUT R60, R61, R176, RZ, 0x3c, !PT ;  /* 0x000000b03d3c7212 */ /* 0x000fe400078e3cff */
[----:B------:R-:W-:Y:S02]  /*10060*/  LEA.HI R62, R63, R62, RZ, 0x3 ;  /* 0x0000003e3f3e7211 */ /* 0x000fe400078f18ff */
[----:B------:R-:W-:-:S02]  /*10070*/  LOP3.LUT R63, R175, 0x38, R64, 0xf8, !PT ;  /* 0x00000038af3f7812 */ /* 0x000fc400078ef840 */
[----:B------:R-:W-:Y:S01]  /*10080*/  IADD3 R61, R177, R60, RZ ;  /* 0x0000003cb13d7210 */ /* 0x000fe20007ffe0ff */
[----:B------:R-:W-:Y:S01]  /*10090*/  IMAD.SHL.U32 R62, R62, 0x400, RZ ;  /* 0x000004003e3e7824 */ /* 0x000fe200078e00ff */
[----:B------:R-:W-:Y:S02]  /*100a0*/  LOP3.LUT R65, R63, R176, RZ, 0x3c, !PT ;  /* 0x000000b03f417212 */ /* 0x000fe400078e3cff */
[----:B------:R-:W-:Y:S01]  /*100b0*/  SHF.R.U32.HI R91, RZ, 0x10, R45 ;  /* 0x00000010ff5b7819 */ /* 0x000fe2000001162d */
[--C-:B------:R-:W-:Y:S01]  /*100c0*/  IMAD R80, R61, 0x2, R2.reuse ;  /* 0x000000023d507824 */ /* 0x100fe200078e0202 */
[----:B------:R-:W-:Y:S02]  /*100d0*/  LOP3.LUT R64, R62, 0x7fffe000, RZ, 0xc0, !PT ;  /* 0x7fffe0003e407812 */ /* 0x000fe400078ec0ff */
[----:B------:R-:W-:Y:S01]  /*100e0*/  SHF.R.U32.HI R90, RZ, 0x10, R33 ;  /* 0x00000010ff5a7819 */ /* 0x000fe20000011621 */
[----:B------:R-:W-:Y:S01]  /*100f0*/  HADD2.F32 R100, -RZ, R91.H0_H0 ;  /* 0x2000005bff647230 */ /* 0x000fe20000004100 */
[----:B------:R-:W-:Y:S01]  /*10100*/  IADD3 R65, R65, R64, R177 ;  /* 0x0000004041417210 */ /* 0x000fe20007ffe0b1 */
[----:B------:R-:W0:Y:S01]  /*10110*/  LDS.128 R60, [R80+0xc400] ;  /* 0x00c40000503c7984 */ /* 0x000e220000000c00 */
[----:B------:R-:W-:Y:S01]  /*10120*/  SHF.R.U64 R32, R32, 0x10, R33 ;  /* 0x0000001020207819 */ /* 0x000fe20000001221 */
[----:B------:R-:W-:Y:S01]  /*10130*/  HADD2.F32 R90, -RZ, R90.H0_H0 ;  /* 0x2000005aff5a7230 */ /* 0x000fe20000004100 */
[----:B------:R-:W-:Y:S01]  /*10140*/  SHF.R.U64 R33, R44, 0x10, R45 ;  /* 0x000000102c217819 */ /* 0x000fe2000000122d */
[----:B------:R-:W-:Y:S01]  /*10150*/  IMAD R81, R65, 0x2, R2 ;  /* 0x0000000241517824 */ /* 0x000fe200078e0202 */
[----:B------:R-:W-:-:S02]  /*10160*/  SHF.R.U64 R34, R34, 0x10, R35 ;  /* 0x0000001022227819 */ /* 0x000fc40000001223 */
[----:B------:R-:W-:Y:S02]  /*10170*/  SHF.R.U32.HI R44, RZ, 0x10, R35 ;  /* 0x00000010ff2c7819 */ /* 0x000fe40000011623 */
[----:B---34-:R-:W1:Y:S01]  /*10180*/  LDS.128 R64, [R81+0xc400] ;  /* 0x00c4000051407984 */ /* 0x018e620000000c00 */
[--C-:B------:R-:W-:Y:S02]  /*10190*/  SHF.R.U64 R35, R46, 0x10, R47.reuse ;  /* 0x000000102e237819 */ /* 0x100fe4000000122f */
[----:B------:R-:W-:Y:S01]  /*101a0*/  SHF.R.U32.HI R46, RZ, 0x10, R47 ;  /* 0x00000010ff2e7819 */ /* 0x000fe2000001162f */
[----:B------:R-:W-:Y:S02]  /*101b0*/  HADD2.F32 R44, -RZ, R44.H0_H0 ;  /* 0x2000002cff2c7230 */ /* 0x000fe40000004100 */
[--C-:B0-----:R-:W-:Y:S02]  /*101c0*/  HADD2.F32 R94, -RZ, R61.reuse.H0_H0 ;  /* 0x2000003dff5e7230 */ /* 0x101fe40000004100 */
[----:B------:R-:W-:-:S02]  /*101d0*/  HADD2.F32 R92, -RZ, R61.H1_H1 ;  /* 0x3000003dff5c7230 */ /* 0x000fc40000004100 */
[----:B------:R-:W-:Y:S02]  /*101e0*/  HADD2.F32 R61, -RZ, R60.H0_H0 ;  /* 0x2000003cff3d7230 */ /* 0x000fe40000004100 */
[----:B------:R-:W-:Y:S02]  /*101f0*/  HADD2.F32 R45, -RZ, R62.H0_H0 ;  /* 0x2000003eff2d7230 */ /* 0x000fe40000004100 */
[----:B------:R-:W-:Y:S02]  /*10200*/  HADD2.F32 R47, -RZ, R63.H0_H0 ;  /* 0x2000003fff2f7230 */ /* 0x000fe40000004100 */
[--C-:B-1----:R-:W-:Y:S02]  /*10210*/  HADD2.F32 R102, -RZ, R65.reuse.H0_H0 ;  /* 0x20000041ff667230 */ /* 0x102fe40000004100 */
[----:B------:R-:W-:Y:S02]  /*10220*/  HADD2.F32 R99, -RZ, R65.H1_H1 ;  /* 0x30000041ff637230 */ /* 0x000fe40000004100 */
[----:B------:R-:W-:-:S02]  /*10230*/  HADD2.F32 R98, -RZ, R64.H0_H0 ;  /* 0x20000040ff627230 */ /* 0x000fc40000004100 */
[C---:B------:R-:W-:Y:S01]  /*10240*/  FMUL.FTZ R105, R102.reuse, R101 ;  /* 0x0000006566697220 */ /* 0x040fe20000410000 */
[-C--:B------:R-:W-:Y:S01]  /*10250*/  FMUL.FTZ R107, R102, R103.reuse ;  /* 0x00000067666b7220 */ /* 0x080fe20000410000 */
[--C-:B------:R-:W-:Y:S02]  /*10260*/  HADD2.F32 R102, -RZ, R96.reuse.H1_H1 ;  /* 0x30000060ff667230 */ /* 0x100fe40000004100 */
[C---:B------:R-:W-:Y:S01]  /*10270*/  FFMA.FTZ R91, R94.reuse, R103, -R105 ;  /* 0x000000675e5b7223 */ /* 0x040fe20000010869 */
[----:B------:R-:W-:Y:S01]  /*10280*/  FFMA.FTZ R94, R94, R101, R107 ;  /* 0x000000655e5e7223 */ /* 0x000fe2000001006b */
[C---:B------:R-:W-:Y:S01]  /*10290*/  FMUL.FTZ R103, R99.reuse, R100 ;  /* 0x0000006463677220 */ /* 0x040fe20000410000 */
[----:B------:R-:W-:Y:S02]  /*102a0*/  HADD2.F32 R101, -RZ, R96.H0_H0 ;  /* 0x20000060ff657230 */ /* 0x000fe40000004100 */
[----:B------:R-:W-:Y:S01]  /*102b0*/  FMUL.FTZ R99, R99, R90 ;  /* 0x0000005a63637220 */ /* 0x000fe20000410000 */
[----:B------:R-:W-:Y:S01]  /*102c0*/  FMUL.FTZ R104, R98, R102 ;  /* 0x0000006662687220 */ /* 0x000fe20000410000 */
[----:B------:R-:W-:Y:S01]  /*102d0*/  FFMA.FTZ R90, R92, R90, -R103 ;  /* 0x0000005a5c5a7223 */ /* 0x000fe20000010867 */
[----:B------:R-:W-:-:S02]  /*102e0*/  HADD2.F32 R65, -RZ, R66.H0_H0 ;  /* 0x20000042ff417230 */ /* 0x000fc40000004100 */
[-C--:B------:R-:W-:Y:S01]  /*102f0*/  FMUL.FTZ R103, R98, R101.reuse ;  /* 0x0000006562677220 */ /* 0x080fe20000410000 */
[--C-:B------:R-:W-:Y:S02]  /*10300*/  HADD2.F32 R96, -RZ, R95.reuse.H1_H1 ;  /* 0x3000005fff607230 */ /* 0x100fe40000004100 */
[----:B------:R-:W-:Y:S01]  /*10310*/  FFMA.FTZ R99, R92, R100, R99 ;  /* 0x000000645c637223 */ /* 0x000fe20000010063 */
[C---:B------:R-:W-:Y:S01]  /*10320*/  FFMA.FTZ R92, R61.reuse, R101, -R104 ;  /* 0x000000653d5c7223 */ /* 0x040fe20000010868 */
[----:B------:R-:W-:Y:S02]  /*10330*/  HADD2.F32 R98, -RZ, R95.H0_H0 ;  /* 0x2000005fff627230 */ /* 0x000fe40000004100 */
[----:B------:R-:W-:Y:S01]  /*10340*/  FFMA.FTZ R61, R61, R102, R103 ;  /* 0x000000663d3d7223 */ /* 0x000fe20000010067 */
[----:B------:R-:W-:Y:S02]  /*10350*/  HADD2.F32 R97, -RZ, R67.H0_H0 ;  /* 0x20000043ff617230 */ /* 0x000fe40000004100 */
[----:B------:R-:W-:Y:S01]  /*10360*/  FMUL.FTZ R104, R65, R96 ;  /* 0x0000006041687220 */ /* 0x000fe20000410000 */
[----:B------:R-:W-:-:S02]  /*10370*/  HADD2.F32 R102, -RZ, R93.H0_H0 ;  /* 0x2000005dff667230 */ /* 0x000fc40000004100 */
[-C--:B------:R-:W-:Y:S01]  /*10380*/  FMUL.FTZ R106, R65, R98.reuse ;  /* 0x00000062416a7220 */ /* 0x080fe20000410000 */
[----:B------:R-:W-:Y:S02]  /*10390*/  HADD2.F32 R100, -RZ, R93.H1_H1 ;  /* 0x3000005dff647230 */ /* 0x000fe40000004100 */
[----:B------:R-:W-:Y:S01]  /*103a0*/  FFMA.FTZ R65, R45, R98, -R104 ;  /* 0x000000622d417223 */ /* 0x000fe20000010868 */
[----:B------:R-:W-:Y:S02]  /*103b0*/  HADD2.F32 R67, -RZ, R67.H1_H1 ;  /* 0x30000043ff437230 */ /* 0x000fe40000004100 */
[C---:B------:R-:W-:Y:S01]  /*103c0*/  FMUL.FTZ R104, R97.reuse, R102 ;  /* 0x0000006661687220 */ /* 0x040fe20000410000 */
[----:B------:R-:W-:Y:S02]  /*103d0*/  HADD2.F32 R98, -RZ, R46.H0_H0 ;  /* 0x2000002eff627230 */ /* 0x000fe40000004100 */
[----:B------:R-:W-:Y:S01]  /*103e0*/  FMUL.FTZ R97, R97, R100 ;  /* 0x0000006461617220 */ /* 0x000fe20000410000 */
[----:B------:R-:W-:-:S02]  /*103f0*/  HADD2.F32 R63, -RZ, R63.H1_H1 ;  /* 0x3000003fff3f7230 */ /* 0x000fc40000004100 */
[----:B------:R-:W-:Y:S01]  /*10400*/  FFMA.FTZ R46, R45, R96, R106 ;  /* 0x000000602d2e7223 */ /* 0x000fe2000001006a */
[C---:B------:R-:W-:Y:S01]  /*10410*/  FFMA.FTZ R104, R47.reuse, R100, -R104 ;  /* 0x000000642f687223 */ /* 0x040fe20000010868 */
[----:B------:R-:W-:Y:S01]  /*10420*/  FFMA.FTZ R97, R47, R102, R97 ;  /* 0x000000662f617223 */ /* 0x000fe20000010061 */
[----:B------:R-:W-:Y:S02]  /*10430*/  HADD2.F32 R64, -RZ, R64.H1_H1 ;  /* 0x30000040ff407230 */ /* 0x000fe40000004100 */
[C---:B------:R-:W-:Y:S01]  /*10440*/  FMUL.FTZ R96, R67.reuse, R98 ;  /* 0x0000006243607220 */ /* 0x040fe20000410000 */
[----:B------:R-:W-:Y:S02]  /*10450*/  HADD2.F32 R66, -RZ, R66.H1_H1 ;  /* 0x30000042ff427230 */ /* 0x000fe40000004100 */
[-C--:B------:R-:W-:Y:S01]  /*10460*/  FMUL.FTZ R100, R67, R44.reuse ;  /* 0x0000002c43647220 */ /* 0x080fe20000410000 */
[----:B------:R-:W-:Y:S02]  /*10470*/  HADD2.F32 R45, -RZ, R33.H0_H0 ;  /* 0x20000021ff2d7230 */ /* 0x000fe40000004100 */
[----:B------:R-:W-:Y:S01]  /*10480*/  FFMA.FTZ R93, R63, R44, -R96 ;  /* 0x0000002c3f5d7223 */ /* 0x000fe20000010860 */
[----:B------:R-:W-:-:S02]  /*10490*/  HADD2.F32 R47, -RZ, R35.H0_H0 ;  /* 0x20000023ff2f7230 */ /* 0x000fc40000004100 */
[----:B------:R-:W-:Y:S01]  /*104a0*/  FFMA.FTZ R100, R63, R98, R100 ;  /* 0x000000623f647223 */ /* 0x000fe20000010064 */
[----:B------:R-:W-:Y:S02]  /*104b0*/  HADD2.F32 R33, -RZ, R32.H0_H0 ;  /* 0x20000020ff217230 */ /* 0x000fe40000004100 */
[----:B------:R-:W-:Y:S01]  /*104c0*/  FMUL.FTZ R63, R64, R45 ;  /* 0x0000002d403f7220 */ /* 0x000fe20000410000 */
[----:B------:R-:W-:Y:S02]  /*104d0*/  HADD2.F32 R35, -RZ, R34.H0_H0 ;  /* 0x20000022ff237230 */ /* 0x000fe40000004100 */
[----:B------:R-:W-:Y:S01]  /*104e0*/  FMUL.FTZ R67, R66, R47 ;  /* 0x0000002f42437220 */ /* 0x000fe20000410000 */
[----:B------:R-:W-:Y:S02]  /*104f0*/  HADD2.F32 R60, -RZ, R60.H1_H1 ;  /* 0x3000003cff3c7230 */ /* 0x000fe40000004100 */
[----:B------:R-:W-:Y:S01]  /*10500*/  FMUL.FTZ R64, R64, R33 ;  /* 0x0000002140407220 */ /* 0x000fe20000410000 */
[----:B------:R-:W-:-:S02]  /*10510*/  HADD2.F32 R62, -RZ, R62.H1_H1 ;  /* 0x3000003eff3e7230 */ /* 0x000fc40000004100 */
[----:B------:R-:W-:Y:S01]  /*10520*/  FMUL.FTZ R66, R66, R35 ;  /* 0x0000002342427220 */ /* 0x000fe20000410000 */
[C---:B------:R-:W-:Y:S01]  /*10530*/  FFMA.FTZ R63, R60.reuse, R33, -R63 ;  /* 0x000000213c3f7223 */ /* 0x040fe2000001083f */
[----:B------:R-:W-:Y:S01]  /*10540*/  FFMA.FTZ R44, R60, R45, R64 ;  /* 0x0000002d3c2c7223 */ /* 0x000fe20000010040 */
[C---:B------:R-:W-:Y:S01]  /*10550*/  FFMA.FTZ R34, R62.reuse, R35, -R67 ;  /* 0x000000233e227223 */ /* 0x040fe20000010843 */
[----:B------:R-:W-:Y:S01]  /*10560*/  FFMA.FTZ R67, R62, R47, R66 ;  /* 0x0000002f3e437223 */ /* 0x000fe20000010042 */
[----:B------:R-:W-:Y:S02]  /*10570*/  F2FP.F16.F32.PACK_AB R35, R93, R104 ;  /* 0x000000685d23723e */ /* 0x000fe400000000ff */
[----:B------:R-:W-:Y:S02]  /*10580*/  F2FP.F16.F32.PACK_AB R33, R90, R91 ;  /* 0x0000005b5a21723e */ /* 0x000fe400000000ff */
[----:B------:R-:W-:Y:S02]  /*10590*/  F2FP.F16.F32.PACK_AB R32, R63, R92 ;  /* 0x0000005c3f20723e */ /* 0x000fe400000000ff */
[----:B------:R-:W-:-:S02]  /*105a0*/  F2FP.F16.F32.PACK_AB R34, R34, R65 ;  /* 0x000000412222723e */ /* 0x000fc400000000ff */
[----:B------:R-:W-:Y:S02]  /*105b0*/  F2FP.F16.F32.PACK_AB R47, R100, R97 ;  /* 0x00000061642f723e */ /* 0x000fe400000000ff */
[----:B------:R-:W-:Y:S01]  /*105c0*/  F2FP.F16.F32.PACK_AB R45, R99, R94 ;  /* 0x0000005e632d723e */ /* 0x000fe200000000ff */
[----:B------:R1:W-:Y:S01]  /*105d0*/  STS.128 [R80+0xc400], R32 ;  /* 0x00c4002050007388 */ /* 0x0003e20000000c00 */
[----:B------:R-:W-:Y:S02]  /*105e0*/  F2FP.F16.F32.PACK_AB R44, R44, R61 ;  /* 0x0000003d2c2c723e */ /* 0x000fe400000000ff */
[----:B------:R-:W-:-:S05]  /*105f0*/  F2FP.F16.F32.PACK_AB R46, R67, R46 ;  /* 0x0000002e432e723e */ /* 0x000fca00000000ff */
[----:B------:R1:W-:Y:S02]  /*10600*/  STS.128 [R81+0xc400], R44 ;  /* 0x00c4002c51007388 */ /* 0x0003e40000000c00 */
.L_x_1628:
[----:B------:R-:W-:Y:S05]  /*10610*/  BSYNC B2 ;  /* 0x0000000000027941 */ /* 0x000fea0003800000 */
.L_x_1627:
[----:B------:R-:W-:Y:S04]  /*10620*/  BSSY B2, `(.L_x_1629) ;  /* 0x0000061000027945 */ /* 0x000fe80003800000 */
[----:B------:R-:W-:Y:S05]  /*10630*/  @P1 BRA `(.L_x_1630) ;  /* 0x00000004007c1947 */ /* 0x000fea0003800000 */
[----:B------:R-:W2:Y:S01]  /*10640*/  LDL R95, [R1+0x78] ;  /* 0x00007800015f7983 */ /* 0x000ea20000100800 */
[----:B-1----:R-:W-:Y:S01]  /*10650*/  LEA.HI R32, R70, R221, RZ, 0x1d ;  /* 0x000000dd46207211 */ /* 0x002fe200078fe8ff */
[----:B------:R-:W-:Y:S01]  /*10660*/  HADD2.F32 R80, -RZ, R88.H1_H1 ;  /* 0x30000058ff507230 */ /* 0x000fe20000004100 */
[--C-:B------:R-:W-:Y:S01]  /*10670*/  SHF.R.U64 R28, R28, 0x10, R29.reuse ;  /* 0x000000101c1c7819 */ /* 0x100fe2000000121d */
[--C-:B------:R-:W-:Y:S01]  /*10680*/  HADD2.F32 R90, -RZ, R86.reuse.H1_H1 ;  /* 0x30000056ff5a7230 */ /* 0x100fe20000004100 */
[----:B------:R-:W-:Y:S01]  /*10690*/  SHF.R.S32.HI R33, RZ, 0x1f, R32 ;  /* 0x0000001fff217819 */ /* 0x000fe20000011420 */
[----:B------:R-:W-:Y:S01]  /*106a0*/  IMAD.SHL.U32 R34, R32, 0x8, RZ ;  /* 0x0000000820227824 */ /* 0x000fe200078e00ff */
[----:B------:R-:W-:Y:S01]  /*106b0*/  SHF.R.U32.HI R81, RZ, 0x10, R29 ;  /* 0x00000010ff517819 */ /* 0x000fe2000001161d */
[----:B------:R-:W-:Y:S01]  /*106c0*/  HADD2.F32 R86, -RZ, R86.H0_H0 ;  /* 0x20000056ff567230 */ /* 0x000fe20000004100 */
[----:B------:R-:W-:Y:S01]  /*106d0*/  LEA.HI R32, R33, R32, RZ, 0x3 ;  /* 0x0000002021207211 */ /* 0x000fe200078f18ff */
[----:B------:R-:W-:Y:S01]  /*106e0*/  HADD2.F32 R88, -RZ, R88.H0_H0 ;  /* 0x20000058ff587230 */ /* 0x000fe20000004100 */
[----:B------:R-:W-:Y:S01]  /*106f0*/  LOP3.LUT R33, R175, 0x38, R34, 0xf8, !PT ;  /* 0x00000038af217812 */ /* 0x000fe200078ef822 */
[----:B------:R-:W-:Y:S01]  /*10700*/  HADD2.F32 R81, -RZ, R81.H0_H0 ;  /* 0x20000051ff517230 */ /* 0x000fe20000004100 */
[----:B------:R-:W-:Y:S01]  /*10710*/  SHF.R.U64 R29, R40, 0x10, R41 ;  /* 0x00000010281d7819 */ /* 0x000fe20000001229 */
[----:B------:R-:W-:Y:S01]  /*10720*/  IMAD.SHL.U32 R32, R32, 0x400, RZ ;  /* 0x0000040020207824 */ /* 0x000fe200078e00ff */
[----:B------:R-:W-:-:S02]  /*10730*/  LOP3.LUT R45, R33, R176, RZ, 0x3c, !PT ;  /* 0x000000b0212d7212 */ /* 0x000fc400078e3cff */
[----:B------:R-:W-:Y:S02]  /*10740*/  SHF.R.U32.HI R91, RZ, 0x10, R41 ;  /* 0x00000010ff5b7819 */ /* 0x000fe40000011629 */
[----:B------:R-:W-:Y:S02]  /*10750*/  LOP3.LUT R44, R32, 0x7fffe000, RZ, 0xc0, !PT ;  /* 0x7fffe000202c7812 */ /* 0x000fe400078ec0ff */
[----:B------:R-:W-:Y:S01]  /*10760*/  SHF.R.U64 R30, R30, 0x10, R31 ;  /* 0x000000101e1e7819 */ /* 0x000fe2000000121f */
[----:B------:R-:W-:Y:S01]  /*10770*/  HADD2.F32 R91, -RZ, R91.H0_H0 ;  /* 0x2000005bff5b7230 */ /* 0x000fe20000004100 */
[----:B------:R-:W-:Y:S02]  /*10780*/  IADD3 R45, R45, R44, R177 ;  /* 0x0000002c2d2d7210 */ /* 0x000fe40007ffe0b1 */
[----:B------:R-:W-:Y:S02]  /*10790*/  SHF.R.U32.HI R40, RZ, 0x10, R31 ;  /* 0x00000010ff287819 */ /* 0x000fe4000001161f */
[--C-:B------:R-:W-:Y:S01]  /*107a0*/  SHF.R.U64 R31, R42, 0x10, R43.reuse ;  /* 0x000000102a1f7819 */ /* 0x100fe2000000122b */
[----:B------:R-:W-:Y:S01]  /*107b0*/  IMAD R60, R45, 0x2, R2 ;  /* 0x000000022d3c7824 */ /* 0x000fe200078e0202 */
[----:B------:R-:W-:Y:S01]  /*107c0*/  SHF.R.U32.HI R42, RZ, 0x10, R43 ;  /* 0x00000010ff2a7819 */ /* 0x000fe2000001162b */
[----:B------:R-:W-:-:S03]  /*107d0*/  HADD2.F32 R40, -RZ, R40.H0_H0 ;  /* 0x20000028ff287230 */ /* 0x000fc60000004100 */
[----:B------:R-:W1:Y:S01]  /*107e0*/  LDS.128 R44, [R60+0xc400] ;  /* 0x00c400003c2c7984 */ /* 0x000e620000000c00 */
[----:B------:R-:W-:Y:S02]  /*107f0*/  HADD2.F32 R42, -RZ, R42.H0_H0 ;  /* 0x2000002aff2a7230 */ /* 0x000fe40000004100 */
[--C-:B-1----:R-:W-:Y:S02]  /*10800*/  HADD2.F32 R43, -RZ, R45.reuse.H0_H0 ;  /* 0x2000002dff2b7230 */ /* 0x102fe40000004100 */
[----:B------:R-:W-:Y:S02]  /*10810*/  HADD2.F32 R62, -RZ, R45.H1_H1 ;  /* 0x3000002dff3e7230 */ /* 0x000fe40000004100 */
[----:B----4-:R-:W-:Y:S02]  /*10820*/  HADD2.F32 R66, -RZ, R44.H0_H0 ;  /* 0x2000002cff427230 */ /* 0x010fe40000004100 */
[C---:B------:R-:W-:Y:S01]  /*10830*/  FMUL.FTZ R92, R43.reuse, R90 ;  /* 0x0000005a2b5c7220 */ /* 0x040fe20000410000 */
[----:B------:R-:W-:Y:S01]  /*10840*/  FMUL.FTZ R94, R43, R80 ;  /* 0x000000502b5e7220 */ /* 0x000fe20000410000 */
[----:B------:R-:W-:Y:S01]  /*10850*/  FMUL.FTZ R93, R62, R91 ;  /* 0x0000005b3e5d7220 */ /* 0x000fe20000410000 */
[----:B---3--:R-:W-:-:S02]  /*10860*/  HADD2.F32 R67, -RZ, R46.H0_H0 ;  /* 0x2000002eff437230 */ /* 0x008fc40000004100 */
[--C-:B------:R-:W-:Y:S02]  /*10870*/  HADD2.F32 R65, -RZ, R47.reuse.H0_H0 ;  /* 0x2000002fff417230 */ /* 0x100fe40000004100 */
[----:B------:R-:W-:Y:S02]  /*10880*/  HADD2.F32 R47, -RZ, R47.H1_H1 ;  /* 0x3000002fff2f7230 */ /* 0x000fe40000004100 */
[----:B------:R-:W-:Y:S02]  /*10890*/  HADD2.F32 R44, -RZ, R44.H1_H1 ;  /* 0x3000002cff2c7230 */ /* 0x000fe40000004100 */
[----:B------:R-:W-:Y:S01]  /*108a0*/  HADD2.F32 R46, -RZ, R46.H1_H1 ;  /* 0x3000002eff2e7230 */ /* 0x000fe20000004100 */
[----:B--2---:R-:W0:Y:S02]  /*108b0*/  LDS.128 R32, [R95] ;  /* 0x000000005f207984 */ /* 0x004e240000000c00 */
[--C-:B0-----:R-:W-:Y:S02]  /*108c0*/  HADD2.F32 R61, -RZ, R33.reuse.H0_H0 ;  /* 0x20000021ff3d7230 */ /* 0x101fe40000004100 */
[----:B------:R-:W-:-:S02]  /*108d0*/  HADD2.F32 R64, -RZ, R33.H1_H1 ;  /* 0x30000021ff407230 */ /* 0x000fc40000004100 */
[----:B------:R-:W-:Y:S02]  /*108e0*/  HADD2.F32 R63, -RZ, R32.H0_H0 ;  /* 0x20000020ff3f7230 */ /* 0x000fe40000004100 */
[C---:B------:R-:W-:Y:S01]  /*108f0*/  FFMA.FTZ R43, R61.reuse, R80, -R92 ;  /* 0x000000503d2b7223 */ /* 0x040fe2000001085c */
[----:B------:R-:W-:Y:S01]  /*10900*/  FFMA.FTZ R45, R61, R90, R94 ;  /* 0x0000005a3d2d7223 */ /* 0x000fe2000001005e */
[-C--:B------:R-:W-:Y:S01]  /*10910*/  FMUL.FTZ R61, R62, R81.reuse ;  /* 0x000000513e3d7220 */ /* 0x080fe20000410000 */
[----:B------:R-:W-:Y:S01]  /*10920*/  FFMA.FTZ R62, R64, R81, -R93 ;  /* 0x00000051403e7223 */ /* 0x000fe2000001085d */
[C---:B------:R-:W-:Y:S01]  /*10930*/  FMUL.FTZ R80, R66.reuse, R86 ;  /* 0x0000005642507220 */ /* 0x040fe20000410000 */
[----:B------:R-:W-:Y:S02]  /*10940*/  HADD2.F32 R90, -RZ, R87.H0_H0 ;  /* 0x20000057ff5a7230 */ /* 0x000fe40000004100 */
[-C--:B------:R-:W-:Y:S01]  /*10950*/  FMUL.FTZ R81, R66, R88.reuse ;  /* 0x0000005842517220 */ /* 0x080fe20000410000 */
[----:B------:R-:W-:Y:S01]  /*10960*/  FFMA.FTZ R64, R64, R91, R61 ;  /* 0x0000005b40407223 */ /* 0x000fe2000001003d */
[----:B------:R-:W-:Y:S01]  /*10970*/  FFMA.FTZ R61, R63, R88, -R80 ;  /* 0x000000583f3d7223 */ /* 0x000fe20000010850 */
[----:B------:R-:W-:-:S02]  /*10980*/  HADD2.F32 R33, -RZ, R34.H0_H0 ;  /* 0x20000022ff217230 */ /* 0x000fc40000004100 */
[----:B------:R-:W-:Y:S01]  /*10990*/  FFMA.FTZ R63, R63, R86, R81 ;  /* 0x000000563f3f7223 */ /* 0x000fe20000010051 */
[----:B------:R-:W-:Y:S02]  /*109a0*/  HADD2.F32 R66, -RZ, R89.H0_H0 ;  /* 0x20000059ff427230 */ /* 0x000fe40000004100 */
[C---:B------:R-:W-:Y:S01]  /*109b0*/  FMUL.FTZ R88, R67.reuse, R90 ;  /* 0x0000005a43587220 */ /* 0x040fe20000410000 */
[----:B------:R-:W-:Y:S02]  /*109c0*/  HADD2.F32 R86, -RZ, R87.H1_H1 ;  /* 0x30000057ff567230 */ /* 0x000fe40000004100 */
[----:B------:R-:W-:Y:S02]  /*109d0*/  HADD2.F32 R80, -RZ, R89.H1_H1 ;  /* 0x30000059ff507230 */ /* 0x000fe40000004100 */
[-C--:B------:R-:W-:Y:S01]  /*109e0*/  FMUL.FTZ R92, R67, R66.reuse ;  /* 0x00000042435c7220 */ /* 0x080fe20000410000 */
[----:B------:R-:W-:Y:S01]  /*109f0*/  FFMA.FTZ R88, R33, R66, -R88 ;  /* 0x0000004221587223 */ /* 0x000fe20000010858 */
[----:B------:R-:W-:-:S02]  /*10a00*/  HADD2.F32 R41, -RZ, R35.H0_H0 ;  /* 0x20000023ff297230 */ /* 0x000fc40000004100 */
[C---:B------:R-:W-:Y:S01]  /*10a10*/  FMUL.FTZ R66, R65.reuse, R86 ;  /* 0x0000005641427220 */ /* 0x040fe20000410000 */
[----:B------:R-:W-:Y:S01]  /*10a20*/  FMUL.FTZ R65, R65, R80 ;  /* 0x0000005041417220 */ /* 0x000fe20000410000 */
[----:B------:R-:W-:Y:S02]  /*10a30*/  HADD2.F32 R35, -RZ, R35.H1_H1 ;  /* 0x30000023ff237230 */ /* 0x000fe40000004100 */
[----:B------:R-:W-:Y:S01]  /*10a40*/  FFMA.FTZ R92, R33, R90, R92 ;  /* 0x0000005a215c7223 */ /* 0x000fe2000001005c */
[C---:B------:R-:W-:Y:S01]  /*10a50*/  FFMA.FTZ R66, R41.reuse, R80, -R66 ;  /* 0x0000005029427223 */ /* 0x040fe20000010842 */
[----:B------:R-:W-:Y:S01]  /*10a60*/  FFMA.FTZ R65, R41, R86, R65 ;  /* 0x0000005629417223 */ /* 0x000fe20000010041 */
[C---:B------:R-:W-:Y:S01]  /*10a70*/  FMUL.FTZ R90, R47.reuse, R42 ;  /* 0x0000002a2f5a7220 */ /* 0x040fe20000410000 */
[----:B------:R-:W-:Y:S01]  /*10a80*/  FMUL.FTZ R80, R47, R40 ;  /* 0x000000282f507220 */ /* 0x000fe20000410000 */
[----:B------:R-:W-:Y:S02]  /*10a90*/  HADD2.F32 R33, -RZ, R29.H0_H0 ;  /* 0x2000001dff217230 */ /* 0x000fe40000004100 */
[----:B------:R-:W-:-:S02]  /*10aa0*/  HADD2.F32 R41, -RZ, R31.H0_H0 ;  /* 0x2000001fff297230 */ /* 0x000fc40000004100 */
[C---:B------:R-:W-:Y:S01]  /*10ab0*/  FFMA.FTZ R67, R35.reuse, R40, -R90 ;  /* 0x0000002823437223 */ /* 0x040fe2000001085a */
[----:B------:R-:W-:Y:S02]  /*10ac0*/  HADD2.F32 R29, -RZ, R28.H0_H0 ;  /* 0x2000001cff1d7230 */ /* 0x000fe40000004100 */
[----:B------:R-:W-:Y:S01]  /*10ad0*/  FFMA.FTZ R80, R35, R42, R80 ;  /* 0x0000002a23507223 */ /* 0x000fe20000010050 */
[----:B------:R-:W-:Y:S02]  /*10ae0*/  HADD2.F32 R31, -RZ, R30.H0_H0 ;  /* 0x2000001eff1f7230 */ /* 0x000fe40000004100 */
[----:B------:R-:W-:Y:S01]  /*10af0*/  FMUL.FTZ R35, R44, R33 ;  /* 0x000000212c237220 */ /* 0x000fe20000410000 */
[----:B------:R-:W-:Y:S02]  /*10b00*/  HADD2.F32 R32, -RZ, R32.H1_H1 ;  /* 0x30000020ff207230 */ /* 0x000fe40000004100 */
[----:B------:R-:W-:Y:S01]  /*10b10*/  FMUL.FTZ R47, R46, R41 ;  /* 0x000000292e2f7220 */ /* 0x000fe20000410000 */
[----:B------:R-:W-:-:S02]  /*10b20*/  HADD2.F32 R34, -RZ, R34.H1_H1 ;  /* 0x30000022ff227230 */ /* 0x000fc40000004100 */
[----:B------:R-:W-:Y:S01]  /*10b30*/  FMUL.FTZ R44, R44, R29 ;  /* 0x0000001d2c2c7220 */ /* 0x000fe20000410000 */
[----:B------:R-:W-:Y:S01]  /*10b40*/  FMUL.FTZ R46, R46, R31 ;  /* 0x0000001f2e2e7220 */ /* 0x000fe20000410000 */
[----:B------:R-:W-:Y:S01]  /*10b50*/  FFMA.FTZ R28, R32, R29, -R35 ;  /* 0x0000001d201c7223 */ /* 0x000fe20000010823 */
[----:B------:R-:W-:Y:S01]  /*10b60*/  F2FP.F16.F32.PACK_AB R29, R62, R43 ;  /* 0x0000002b3e1d723e */ /* 0x000fe200000000ff */
[----:B------:R-:W-:Y:S01]  /*10b70*/  FFMA.FTZ R47, R34, R31, -R47 ;  /* 0x0000001f222f7223 */ /* 0x000fe2000001082f */
[----:B------:R-:W-:Y:S01]  /*10b80*/  FFMA.FTZ R32, R32, R33, R44 ;  /* 0x0000002120207223 */ /* 0x000fe2000001002c */
[----:B------:R-:W-:Y:S01]  /*10b90*/  FFMA.FTZ R41, R34, R41, R46 ;  /* 0x0000002922297223 */ /* 0x000fe2000001002e */
[----:B------:R-:W-:Y:S02]  /*10ba0*/  F2FP.F16.F32.PACK_AB R31, R67, R66 ;  /* 0x00000042431f723e */ /* 0x000fe400000000ff */
[----:B------:R-:W-:Y:S02]  /*10bb0*/  F2FP.F16.F32.PACK_AB R28, R28, R61 ;  /* 0x0000003d1c1c723e */ /* 0x000fe400000000ff */
[----:B------:R-:W-:-:S02]  /*10bc0*/  F2FP.F16.F32.PACK_AB R30, R47, R88 ;  /* 0x000000582f1e723e */ /* 0x000fc400000000ff */
[----:B------:R-:W-:Y:S02]  /*10bd0*/  F2FP.F16.F32.PACK_AB R35, R80, R65 ;  /* 0x000000415023723e */ /* 0x000fe400000000ff */
[----:B------:R-:W-:Y:S01]  /*10be0*/  F2FP.F16.F32.PACK_AB R33, R64, R45 ;  /* 0x0000002d4021723e */ /* 0x000fe200000000ff */
[----:B------:R2:W-:Y:S01]  /*10bf0*/  STS.128 [R95], R28 ;  /* 0x0000001c5f007388 */ /* 0x0005e20000000c00 */
[----:B------:R-:W-:Y:S02]  /*10c00*/  F2FP.F16.F32.PACK_AB R32, R32, R63 ;  /* 0x0000003f2020723e */ /* 0x000fe400000000ff */
[----:B------:R-:W-:-:S05]  /*10c10*/  F2FP.F16.F32.PACK_AB R34, R41, R92 ;  /* 0x0000005c2922723e */ /* 0x000fca00000000ff */
[----:B------:R2:W-:Y:S02]  /*10c20*/  STS.128 [R60+0xc400], R32 ;  /* 0x00c400203c007388 */ /* 0x0005e40000000c00 */
.L_x_1630:
[----:B------:R-:W-:Y:S05]  /*10c30*/  BSYNC B2 ;  /* 0x0000000000027941 */ /* 0x000fea0003800000 */
.L_x_1629:
[----:B------:R-:W-:Y:S05]  /*10c40*/  @P2 BRA `(.L_x_1626) ;  /* 0x00000004007c2947 */ /* 0x000fea0003800000 */
[----:B------:R-:W5:Y:S01]  /*10c50*/  LDL R65, [R1+0x70] ;  /* 0x0000700001417983 */ /* 0x000f620000100800 */
[----:B------:R-:W-:Y:S01]  /*10c60*/  LEA.HI R70, R70, R223, RZ, 0x1d ;  /* 0x000000df46467211 */ /* 0x000fe200078fe8ff */
[----:B-1----:R-:W-:Y:S01]  /*10c70*/  HADD2.F32 R46, -RZ, R78.H1_H1 ;  /* 0x3000004eff2e7230 */ /* 0x002fe20000004100 */
[----:B------:R-:W-:Y:S01]  /*10c80*/  SHF.R.U32.HI R63, RZ, 0x10, R25 ;  /* 0x00000010ff3f7819 */ /* 0x000fe20000011619 */
[--C-:B--2---:R-:W-:Y:S01]  /*10c90*/  HADD2.F32 R60, -RZ, R76.reuse.H1_H1 ;  /* 0x3000004cff3c7230 */ /* 0x104fe20000004100 */
[----:B------:R-:W-:Y:S01]  /*10ca0*/  SHF.R.S32.HI R29, RZ, 0x1f, R70 ;  /* 0x0000001fff1d7819 */ /* 0x000fe20000011446 */
[----:B------:R-:W-:Y:S01]  /*10cb0*/  HADD2.F32 R76, -RZ, R76.H0_H0 ;  /* 0x2000004cff4c7230 */ /* 0x000fe20000004100 */
[----:B------:R-:W-:Y:S01]  /*10cc0*/  SHF.L.U32 R28, R70, 0x3, RZ ;  /* 0x00000003461c7819 */ /* 0x000fe200000006ff */
[----:B------:R-:W-:Y:S01]  /*10cd0*/  HADD2.F32 R78, -RZ, R78.H0_H0 ;  /* 0x2000004eff4e7230 */ /* 0x000fe20000004100 */
[----:B------:R-:W-:Y:S02]  /*10ce0*/  LEA.HI R70, R29, R70, RZ, 0x3 ;  /* 0x000000461d467211 */ /* 0x000fe400078f18ff */
[----:B------:R-:W-:-:S02]  /*10cf0*/  LOP3.LUT R29, R175, 0x38, R28, 0xf8, !PT ;  /* 0x00000038af1d7812 */ /* 0x000fc400078ef81c */
[--C-:B------:R-:W-:Y:S01]  /*10d00*/  SHF.R.U32.HI R45, RZ, 0x10, R37.reuse ;  /* 0x00000010ff2d7819 */ /* 0x100fe20000011625 */
[----:B------:R-:W-:Y:S01]  /*10d10*/  IMAD.SHL.U32 R70, R70, 0x400, RZ ;  /* 0x0000040046467824 */ /* 0x000fe200078e00ff */
[----:B------:R-:W-:Y:S02]  /*10d20*/  LOP3.LUT R32, R29, R176, RZ, 0x3c, !PT ;  /* 0x000000b01d207212 */ /* 0x000fe400078e3cff */
[----:B------:R-:W-:Y:S01]  /*10d30*/  SHF.R.U64 R36, R36, 0x10, R37 ;  /* 0x0000001024247819 */ /* 0x000fe20000001225 */
[----:B------:R-:W-:Y:S01]  /*10d40*/  HADD2.F32 R45, -RZ, R45.H0_H0 ;  /* 0x2000002dff2d7230 */ /* 0x000fe20000004100 */
[----:B------:R-:W-:Y:S02]  /*10d50*/  LOP3.LUT R70, R70, 0x7fffe000, RZ, 0xc0, !PT ;  /* 0x7fffe00046467812 */ /* 0x000fe400078ec0ff */
[----:B------:R-:W-:Y:S02]  /*10d60*/  SHF.R.U64 R24, R24, 0x10, R25 ;  /* 0x0000001018187819 */ /* 0x000fe40000001219 */
[----:B------:R-:W-:-:S02]  /*10d70*/  IADD3 R33, R32, R70, R177 ;  /* 0x0000004620217210 */ /* 0x000fc40007ffe0b1 */
[--C-:B------:R-:W-:Y:S02]  /*10d80*/  SHF.R.U64 R25, R26, 0x10, R27.reuse ;  /* 0x000000101a197819 */ /* 0x100fe4000000121b */
[----:B0-----:R-:W-:Y:S01]  /*10d90*/  SHF.R.U32.HI R61, RZ, 0x10, R27 ;  /* 0x00000010ff3d7819 */ /* 0x001fe2000001161b */
[----:B------:R-:W-:Y:S01]  /*10da0*/  IMAD R40, R33, 0x2, R2 ;  /* 0x0000000221287824 */ /* 0x000fe200078e0202 */
[--C-:B------:R-:W-:Y:S01]  /*10db0*/  SHF.R.U32.HI R47, RZ, 0x10, R39.reuse ;  /* 0x00000010ff2f7819 */ /* 0x100fe20000011627 */
[----:B------:R-:W-:Y:S01]  /*10dc0*/  HADD2.F32 R25, -RZ, R25.H0_H0 ;  /* 0x20000019ff197230 */ /* 0x000fe20000004100 */
[----:B------:R-:W-:Y:S02]  /*10dd0*/  SHF.R.U64 R26, R38, 0x10, R39 ;  /* 0x00000010261a7819 */ /* 0x000fe40000001227 */
[----:B------:R-:W0:Y:S02]  /*10de0*/  LDS.128 R32, [R40+0xc400] ;  /* 0x00c4000028207984 */ /* 0x000e240000000c00 */
[----:B0-----:R-:W-:-:S02]  /*10df0*/  HADD2.F32 R41, -RZ, R33.H0_H0 ;  /* 0x20000021ff297230 */ /* 0x001fc40000004100 */
[----:B------:R-:W-:Y:S02]  /*10e00*/  HADD2.F32 R42, -RZ, R33.H1_H1 ;  /* 0x30000021ff2a7230 */ /* 0x000fe40000004100 */
[----:B------:R-:W-:Y:S02]  /*10e10*/  HADD2.F32 R33, -RZ, R32.H0_H0 ;  /* 0x20000020ff217230 */ /* 0x000fe40000004100 */
[C---:B------:R-:W-:Y:S01]  /*10e20*/  FMUL.FTZ R62, R41.reuse, R60 ;  /* 0x0000003c293e7220 */ /* 0x040fe20000410000 */
[----:B------:R-:W-:Y:S01]  /*10e30*/  FMUL.FTZ R64, R41, R46 ;  /* 0x0000002e29407220 */ /* 0x000fe20000410000 */
[----:B------:R-:W-:Y:S02]  /*10e40*/  HADD2.F32 R41, -RZ, R63.H0_H0 ;  /* 0x2000003fff297230 */ /* 0x000fe40000004100 */
[----:B------:R-:W-:Y:S02]  /*10e50*/  HADD2.F32 R43, -RZ, R34.H0_H0 ;  /* 0x20000022ff2b7230 */ /* 0x000fe40000004100 */
[----:B------:R-:W-:-:S02]  /*10e60*/  HADD2.F32 R44, -RZ, R35.H0_H0 ;  /* 0x20000023ff2c7230 */ /* 0x000fc40000004100 */
[----:B------:R-:W-:Y:S02]  /*10e70*/  HADD2.F32 R35, -RZ, R35.H1_H1 ;  /* 0x30000023ff237230 */ /* 0x000fe40000004100 */
[----:B------:R-:W-:Y:S02]  /*10e80*/  HADD2.F32 R32, -RZ, R32.H1_H1 ;  /* 0x30000020ff207230 */ /* 0x000fe40000004100 */
[----:B------:R-:W-:Y:S01]  /*10e90*/  HADD2.F32 R34, -RZ, R34.H1_H1 ;  /* 0x30000022ff227230 */ /* 0x000fe20000004100 */
[----:B-----5:R-:W0:Y:S02]  /*10ea0*/  LDS.128 R28, [R65] ;  /* 0x00000000411c7984 */ /* 0x020e240000000c00 */
[--C-:B0-----:R-:W-:Y:S02]  /*10eb0*/  HADD2.F32 R37, -RZ, R29.reuse.H0_H0 ;  /* 0x2000001dff257230 */ /* 0x101fe40000004100 */
[----:B------:R-:W-:Y:S02]  /*10ec0*/  HADD2.F32 R29, -RZ, R29.H1_H1 ;  /* 0x3000001dff1d7230 */ /* 0x000fe40000004100 */
[----:B------:R-:W-:-:S02]  /*10ed0*/  HADD2.F32 R27, -RZ, R28.H0_H0 ;  /* 0x2000001cff1b7230 */ /* 0x000fc40000004100 */
[C---:B------:R-:W-:Y:S01]  /*10ee0*/  FFMA.FTZ R62, R37.reuse, R46, -R62 ;  /* 0x0000002e253e7223 */ /* 0x040fe2000001083e */
[----:B------:R-:W-:Y:S01]  /*10ef0*/  FFMA.FTZ R64, R37, R60, R64 ;  /* 0x0000003c25407223 */ /* 0x000fe20000010040 */
[C---:B------:R-:W-:Y:S01]  /*10f00*/  FMUL.FTZ R46, R42.reuse, R45 ;  /* 0x0000002d2a2e7220 */ /* 0x040fe20000410000 */
[-C--:B------:R-:W-:Y:S01]  /*10f10*/  FMUL.FTZ R60, R42, R41.reuse ;  /* 0x000000292a3c7220 */ /* 0x080fe20000410000 */
[----:B------:R-:W-:Y:S01]  /*10f20*/  FMUL.FTZ R42, R33, R76 ;  /* 0x0000004c212a7220 */ /* 0x000fe20000410000 */
[----:B------:R-:W-:Y:S02]  /*10f30*/  HADD2.F32 R37, -RZ, R77.H0_H0 ;  /* 0x2000004dff257230 */ /* 0x000fe40000004100 */
[----:B------:R-:W-:Y:S01]  /*10f40*/  FFMA.FTZ R41, R29, R41, -R46 ;  /* 0x000000291d297223 */ /* 0x000fe2000001082e */
[----:B------:R-:W-:Y:S01]  /*10f50*/  FMUL.FTZ R33, R33, R78 ;  /* 0x0000004e21217220 */ /* 0x000fe20000410000 */
[----:B------:R-:W-:Y:S01]  /*10f60*/  FFMA.FTZ R45, R29, R45, R60 ;  /* 0x0000002d1d2d7223 */ /* 0x000fe2000001003c */
[----:B------:R-:W-:-:S02]  /*10f70*/  HADD2.F32 R29, -RZ, R79.H0_H0 ;  /* 0x2000004fff1d7230 */ /* 0x000fc40000004100 */
[C---:B------:R-:W-:Y:S01]  /*10f80*/  FFMA.FTZ R78, R27.reuse, R78, -R42 ;  /* 0x0000004e1b4e7223 */ /* 0x040fe2000001082a */
[----:B------:R-:W-:Y:S02]  /*10f90*/  HADD2.F32 R38, -RZ, R30.H0_H0 ;  /* 0x2000001eff267230 */ /* 0x000fe40000004100 */
[----:B------:R-:W-:Y:S01]  /*10fa0*/  FFMA.FTZ R76, R27, R76, R33 ;  /* 0x0000004c1b4c7223 */ /* 0x000fe20000010021 */
[C---:B------:R-:W-:Y:S01]  /*10fb0*/  FMUL.FTZ R27, R43.reuse, R37 ;  /* 0x000000252b1b7220 */ /* 0x040fe20000410000 */
[----:B------:R-:W-:Y:S02]  /*10fc0*/  HADD2.F32 R77, -RZ, R77.H1_H1 ;  /* 0x3000004dff4d7230 */ /* 0x000fe40000004100 */
[-C--:B------:R-:W-:Y:S01]  /*10fd0*/  FMUL.FTZ R33, R43, R29.reuse ;  /* 0x0000001d2b217220 */ /* 0x080fe20000410000 */
[----:B------:R-:W-:Y:S02]  /*10fe0*/  HADD2.F32 R79, -RZ, R79.H1_H1 ;  /* 0x3000004fff4f7230 */ /* 0x000fe40000004100 */
[----:B------:R-:W-:Y:S01]  /*10ff0*/  FFMA.FTZ R43, R38, R29, -R27 ;  /* 0x0000001d262b7223 */ /* 0x000fe2000001081b */
[----:B------:R-:W-:-:S02]  /*11000*/  HADD2.F32 R46, -RZ, R47.H0_H0 ;  /* 0x2000002fff2e7230 */ /* 0x000fc40000004100 */
[----:B------:R-:W-:Y:S01]  /*11010*/  FMUL.FTZ R60, R44, R77 ;  /* 0x0000004d2c3c7220 */ /* 0x000fe20000410000 */
[----:B------:R-:W-:Y:S02]  /*11020*/  HADD2.F32 R42, -RZ, R61.H0_H0 ;  /* 0x2000003dff2a7230 */ /* 0x000fe40000004100 */
[----:B------:R-:W-:Y:S01]  /*11030*/  FFMA.FTZ R38, R38, R37, R33 ;  /* 0x0000002526267223 */ /* 0x000fe20000010021 */
[--C-:B------:R-:W-:Y:S02]  /*11040*/  HADD2.F32 R39, -RZ, R31.reuse.H0_H0 ;  /* 0x2000001fff277230 */ /* 0x100fe40000004100 */
[----:B------:R-:W-:Y:S01]  /*11050*/  FMUL.FTZ R44, R44, R79 ;  /* 0x0000004f2c2c7220 */ /* 0x000fe20000410000 */
[----:B------:R-:W-:Y:S02]  /*11060*/  HADD2.F32 R31, -RZ, R31.H1_H1 ;  /* 0x3000001fff1f7230 */ /* 0x000fe40000004100 */
[C---:B----4-:R-:W-:Y:S01]  /*11070*/  FMUL.FTZ R66, R35.reuse, R46 ;  /* 0x0000002e23427220 */ /* 0x050fe20000410000 */
[----:B------:R-:W-:Y:S01]  /*11080*/  FMUL.FTZ R70, R35, R42 ;  /* 0x0000002a23467220 */ /* 0x000fe20000410000 */
[----:B------:R-:W-:-:S02]  /*11090*/  HADD2.F32 R29, -RZ, R36.H0_H0 ;  /* 0x20000024ff1d7230 */ /* 0x000fc40000004100 */
[C---:B------:R-:W-:Y:S01]  /*110a0*/  FFMA.FTZ R60, R39.reuse, R79, -R60 ;  /* 0x0000004f273c7223 */ /* 0x040fe2000001083c */
[----:B------:R-:W-:Y:S02]  /*110b0*/  HADD2.F32 R33, -RZ, R26.H0_H0 ;  /* 0x2000001aff217230 */ /* 0x000fe40000004100 */
[----:B------:R-:W-:Y:S01]  /*110c0*/  FFMA.FTZ R44, R39, R77, R44 ;  /* 0x0000004d272c7223 */ /* 0x000fe2000001002c */
[----:B------:R-:W-:Y:S02]  /*110d0*/  HADD2.F32 R27, -RZ, R24.H0_H0 ;  /* 0x20000018ff1b7230 */ /* 0x000fe40000004100 */
[C---:B------:R-:W-:Y:S01]  /*110e0*/  FFMA.FTZ R47, R31.reuse, R42, -R66 ;  /* 0x0000002a1f2f7223 */ /* 0x040fe20000010842 */
[----:B------:R-:W-:Y:S02]  /*110f0*/  HADD2.F32 R28, -RZ, R28.H1_H1 ;  /* 0x3000001cff1c7230 */ /* 0x000fe40000004100 */
[----:B------:R-:W-:Y:S01]  /*11100*/  FFMA.FTZ R61, R31, R46, R70 ;  /* 0x0000002e1f3d7223 */ /* 0x000fe20000010046 */
[----:B------:R-:W-:-:S02]  /*11110*/  HADD2.F32 R30, -RZ, R30.H1_H1 ;  /* 0x3000001eff1e7230 */ /* 0x000fc40000004100 */
[----:B------:R-:W-:Y:S01]  /*11120*/  FMUL.FTZ R31, R32, R29 ;  /* 0x0000001d201f7220 */ /* 0x000fe20000410000 */
[----:B------:R-:W-:Y:S01]  /*11130*/  FMUL.FTZ R39, R34, R33 ;  /* 0x0000002122277220 */ /* 0x000fe20000410000 */
[----:B------:R-:W-:Y:S01]  /*11140*/  FMUL.FTZ R32, R32, R27 ;  /* 0x0000001b20207220 */ /* 0x000fe20000410000 */
[----:B------:R-:W-:Y:S01]  /*11150*/  FMUL.FTZ R34, R34, R25 ;  /* 0x0000001922227220 */ /* 0x000fe20000410000 */
[----:B------:R-:W-:Y:S01]  /*11160*/  FFMA.FTZ R35, R28, R27, -R31 ;  /* 0x0000001b1c237223 */ /* 0x000fe2000001081f */
[----:B------:R-:W-:Y:S01]  /*11170*/  FFMA.FTZ R26, R30, R25, -R39 ;  /* 0x000000191e1a7223 */ /* 0x000fe20000010827 */
[----:B------:R-:W-:Y:S01]  /*11180*/  FFMA.FTZ R37, R28, R29, R32 ;  /* 0x0000001d1c257223 */ /* 0x000fe20000010020 */
[----:B------:R-:W-:Y:S01]  /*11190*/  FFMA.FTZ R33, R30, R33, R34 ;  /* 0x000000211e217223 */ /* 0x000fe20000010022 */
[----:B------:R-:W-:Y:S02]  /*111a0*/  F2FP.F16.F32.PACK_AB R27, R47, R60 ;  /* 0x0000003c2f1b723e */ /* 0x000fe400000000ff */
        /* <DEDUP_REMOVED lines=9> */
.L_x_1626:
[----:B------:R-:W-:Y:S05]  /*11240*/  BSYNC B1 ;  /* 0x0000000000017941 */ /* 0x000fea0003800000 */
.L_x_1625:
[----:B------:R-:W-:-:S13]  /*11250*/  ISETP.GE.AND P0, PT, R189, R0, PT ;  /* 0x00000000bd00720c */ /* 0x000fda0003f06270 */
[----:B------:R-:W-:Y:S05]  /*11260*/  @P0 BRA `(.L_x_1606) ;  /* 0x0000001000a40947 */ /* 0x000fea0003800000 */
[----:B------:R-:W5:Y:S01]  /*11270*/  LDC R0, c[0x0][0x3f4] ;  /* 0x0000fd00ff007b82 */ /* 0x000f620000000800 */
[----:B------:R-:W-:Y:S01]  /*11280*/  BSSY B1, `(.L_x_1631) ;  /* 0x0000065000017945 */ /* 0x000fe20003800000 */
[----:B0-----:R-:W-:Y:S02]  /*11290*/  SHF.R.U32.HI R61, RZ, 0x3, R173 ;  /* 0x00000003ff3d7819 */ /* 0x001fe400000116ad */
[-C--:B-----5:R-:W-:Y:S02]  /*112a0*/  ISETP.GE.AND P0, PT, R18, R0.reuse, PT ;  /* 0x000000001200720c */ /* 0x0a0fe40003f06270 */
[-C--:B------:R-:W-:Y:S02]  /*112b0*/  ISETP.GE.AND P1, PT, R165, R0.reuse, PT ;  /* 0x00000000a500720c */ /* 0x080fe40003f26270 */
[----:B------:R-:W-:-:S09]  /*112c0*/  ISETP.GE.AND P2, PT, R166, R0, PT ;  /* 0x00000000a600720c */ /* 0x000fd20003f46270 */
[----:B------:R-:W-:Y:S05]  /*112d0*/  @P0 BRA `(.L_x_1632) ;  /* 0x00000004007c0947 */ /* 0x000fea0003800000 */
[----:B------:R-:W5:Y:S01]  /*112e0*/  LDL R62, [R1+0x74] ;  /* 0x00007400013e7983 */ /* 0x000f620000100800 */
[----:B------:R-:W-:Y:S01]  /*112f0*/  LEA.HI R24, R0, R191, RZ, 0x1d ;  /* 0x000000bf00187211 */ /* 0x000fe200078fe8ff */
[----:B------:R-:W-:Y:S01]  /*11300*/  HADD2.F32 R38, -RZ, R84.H1_H1 ;  /* 0x30000054ff267230 */ /* 0x000fe20000004100 */
[----:B------:R-:W-:Y:S01]  /*11310*/  SHF.R.U32.HI R37, RZ, 0x10, R5 ;  /* 0x00000010ff257819 */ /* 0x000fe20000011605 */
[--C-:B------:R-:W-:Y:S01]  /*11320*/  HADD2.F32 R40, -RZ, R82.reuse.H1_H1 ;  /* 0x30000052ff287230 */ /* 0x100fe20000004100 */
[----:B------:R-:W-:Y:S01]  /*11330*/  SHF.R.S32.HI R25, RZ, 0x1f, R24 ;  /* 0x0000001fff197819 */ /* 0x000fe20000011418 */
[----:B------:R-:W-:Y:S01]  /*11340*/  IMAD.SHL.U32 R26, R24, 0x8, RZ ;  /* 0x00000008181a7824 */ /* 0x000fe200078e00ff */
[----:B--2---:R-:W-:Y:S01]  /*11350*/  SHF.R.U64 R60, R48, 0x10, R49 ;  /* 0x00000010303c7819 */ /* 0x004fe20000001231 */
[----:B------:R-:W-:Y:S01]  /*11360*/  HADD2.F32 R37, -RZ, R37.H0_H0 ;  /* 0x20000025ff257230 */ /* 0x000fe20000004100 */
[----:B------:R-:W-:Y:S01]  /*11370*/  LEA.HI R25, R25, R24, RZ, 0x3 ;  /* 0x0000001819197211 */ /* 0x000fe200078f18ff */
[----:B------:R-:W-:Y:S01]  /*11380*/  HADD2.F32 R82, -RZ, R82.H0_H0 ;  /* 0x20000052ff527230 */ /* 0x000fe20000004100 */
[----:B------:R-:W-:Y:S01]  /*11390*/  LOP3.LUT R24, R173, 0x38, R26, 0xf8, !PT ;  /* 0x00000038ad187812 */ /* 0x000fe200078ef81a */
[----:B------:R-:W-:Y:S01]  /*113a0*/  HADD2.F32 R84, -RZ, R84.H0_H0 ;  /* 0x20000054ff547230 */ /* 0x000fe20000004100 */
[----:B-1----:R-:W-:Y:S01]  /*113b0*/  SHF.R.U64 R47, R4, 0x10, R5 ;  /* 0x00000010042f7819 */ /* 0x002fe20000001205 */
[----:B------:R-:W-:Y:S01]  /*113c0*/  IMAD.SHL.U32 R25, R25, 0x400, RZ ;  /* 0x0000040019197824 */ /* 0x000fe200078e00ff */
[----:B------:R-:W-:-:S02]  /*113d0*/  LOP3.LUT R28, R24, R61, RZ, 0x3c, !PT ;  /* 0x0000003d181c7212 */ /* 0x000fc400078e3cff */
[----:B------:R-:W-:Y:S02]  /*113e0*/  SHF.R.U32.HI R49, RZ, 0x10, R49 ;  /* 0x00000010ff317819 */ /* 0x000fe40000011631 */
[----:B------:R-:W-:Y:S02]  /*113f0*/  LOP3.LUT R29, R25, 0x7fffe000, RZ, 0xc0, !PT ;  /* 0x7fffe000191d7812 */ /* 0x000fe400078ec0ff */
[----:B------:R-:W-:Y:S02]  /*11400*/  SHF.R.U64 R48, R50, 0x10, R51 ;  /* 0x0000001032307819 */ /* 0x000fe40000001233 */
[----:B------:R-:W-:Y:S02]  /*11410*/  IADD3 R29, R28, R29, R179 ;  /* 0x0000001d1c1d7210 */ /* 0x000fe40007ffe0b3 */
[----:B------:R-:W-:Y:S02]  /*11420*/  SHF.R.U32.HI R50, RZ, 0x10, R51 ;  /* 0x00000010ff327819 */ /* 0x000fe40000011633 */
[--C-:B------:R-:W-:Y:S01]  /*11430*/  SHF.R.U32.HI R41, RZ, 0x10, R7.reuse ;  /* 0x00000010ff297819 */ /* 0x100fe20000011607 */
[----:B------:R-:W-:Y:S01]  /*11440*/  IMAD R32, R29, 0x2, R2 ;  /* 0x000000021d207824 */ /* 0x000fe200078e0202 */
[----:B------:R-:W-:-:S04]  /*11450*/  SHF.R.U64 R45, R6, 0x10, R7 ;  /* 0x00000010062d7819 */ /* 0x000fc80000001207 */
[----:B------:R-:W0:Y:S02]  /*11460*/  LDS.128 R28, [R32+0xc400] ;  /* 0x00c40000201c7984 */ /* 0x000e240000000c00 */
[--C-:B0-----:R-:W-:Y:S02]  /*11470*/  HADD2.F32 R33, -RZ, R29.reuse.H0_H0 ;  /* 0x2000001dff217230 */ /* 0x101fe40000004100 */
[----:B------:R-:W-:Y:S02]  /*11480*/  HADD2.F32 R34, -RZ, R29.H1_H1 ;  /* 0x3000001dff227230 */ /* 0x000fe40000004100 */
[----:B------:R-:W-:Y:S02]  /*11490*/  HADD2.F32 R29, -RZ, R28.H0_H0 ;  /* 0x2000001cff1d7230 */ /* 0x000fe40000004100 */
[C---:B------:R-:W-:Y:S01]  /*114a0*/  FMUL.FTZ R42, R33.reuse, R40 ;  /* 0x00000028212a7220 */ /* 0x040fe20000410000 */
[----:B------:R-:W-:Y:S01]  /*114b0*/  FMUL.FTZ R44, R33, R38 ;  /* 0x00000026212c7220 */ /* 0x000fe20000410000 */
[----:B------:R-:W-:-:S02]  /*114c0*/  HADD2.F32 R33, -RZ, R49.H0_H0 ;  /* 0x20000031ff217230 */ /* 0x000fc40000004100 */
[----:B------:R-:W-:Y:S02]  /*114d0*/  HADD2.F32 R35, -RZ, R30.H0_H0 ;  /* 0x2000001eff237230 */ /* 0x000fe40000004100 */
[--C-:B------:R-:W-:Y:S02]  /*114e0*/  HADD2.F32 R36, -RZ, R31.reuse.H0_H0 ;  /* 0x2000001fff247230 */ /* 0x100fe40000004100 */
[----:B------:R-:W-:Y:S02]  /*114f0*/  HADD2.F32 R31, -RZ, R31.H1_H1 ;  /* 0x3000001fff1f7230 */ /* 0x000fe40000004100 */
[----:B------:R-:W-:Y:S02]  /*11500*/  HADD2.F32 R28, -RZ, R28.H1_H1 ;  /* 0x3000001cff1c7230 */ /* 0x000fe40000004100 */
[----:B------:R-:W-:Y:S01]  /*11510*/  HADD2.F32 R30, -RZ, R30.H1_H1 ;  /* 0x3000001eff1e7230 */ /* 0x000fe20000004100 */
[----:B-----5:R-:W0:Y:S02]  /*11520*/  LDS.128 R24, [R62] ;  /* 0x000000003e187984 */ /* 0x020e240000000c00 */
[----:B0-----:R-:W-:-:S02]  /*11530*/  HADD2.F32 R5, -RZ, R25.H0_H0 ;  /* 0x20000019ff057230 */ /* 0x001fc40000004100 */
[----:B------:R-:W-:Y:S02]  /*11540*/  HADD2.F32 R25, -RZ, R25.H1_H1 ;  /* 0x30000019ff197230 */ /* 0x000fe40000004100 */
[----:B------:R-:W-:Y:S02]  /*11550*/  HADD2.F32 R4, -RZ, R24.H0_H0 ;  /* 0x20000018ff047230 */ /* 0x000fe40000004100 */
[C---:B------:R-:W-:Y:S01]  /*11560*/  FFMA.FTZ R42, R5.reuse, R38, -R42 ;  /* 0x00000026052a7223 */ /* 0x040fe2000001082a */
[----:B------:R-:W-:Y:S01]  /*11570*/  FFMA.FTZ R44, R5, R40, R44 ;  /* 0x00000028052c7223 */ /* 0x000fe2000001002c */
[C---:B------:R-:W-:Y:S01]  /*11580*/  FMUL.FTZ R38, R34.reuse, R37 ;  /* 0x0000002522267220 */ /* 0x040fe20000410000 */
[C---:B------:R-:W-:Y:S01]  /*11590*/  FMUL.FTZ R5, R29.reuse, R82 ;  /* 0x000000521d057220 */ /* 0x040fe20000410000 */
[-C--:B------:R-:W-:Y:S01]  /*115a0*/  FMUL.FTZ R29, R29, R84.reuse ;  /* 0x000000541d1d7220 */ /* 0x080fe20000410000 */
[-C--:B------:R-:W-:Y:S01]  /*115b0*/  FMUL.FTZ R34, R34, R33.reuse ;  /* 0x0000002122227220 */ /* 0x080fe20000410000 */
[----:B------:R-:W-:Y:S01]  /*115c0*/  FFMA.FTZ R39, R25, R33, -R38 ;  /* 0x0000002119277223 */ /* 0x000fe20000010826 */
[----:B------:R-:W-:Y:S01]  /*115d0*/  FFMA.FTZ R84, R4, R84, -R5 ;  /* 0x0000005404547223 */ /* 0x000fe20000010805 */
[----:B------:R-:W-:-:S02]  /*115e0*/  HADD2.F32 R33, -RZ, R83.H0_H0 ;  /* 0x20000053ff217230 */ /* 0x000fc40000004100 */
[----:B------:R-:W-:Y:S01]  /*115f0*/  FFMA.FTZ R37, R25, R37, R34 ;  /* 0x0000002519257223 */ /* 0x000fe20000010022 */
[--C-:B------:R-:W-:Y:S02]  /*11600*/  HADD2.F32 R5, -RZ, R85.reuse.H0_H0 ;  /* 0x20000055ff057230 */ /* 0x100fe40000004100 */
[----:B------:R-:W-:Y:S01]  /*11610*/  FFMA.FTZ R82, R4, R82, R29 ;  /* 0x0000005204527223 */ /* 0x000fe2000001001d */
[----:B------:R-:W-:Y:S02]  /*11620*/  HADD2.F32 R85, -RZ, R85.H1_H1 ;  /* 0x30000055ff557230 */ /* 0x000fe40000004100 */
[C---:B------:R-:W-:Y:S01]  /*11630*/  FMUL.FTZ R25, R35.reuse, R33 ;  /* 0x0000002123197220 */ /* 0x040fe20000410000 */
[----:B------:R-:W-:Y:S02]  /*11640*/  HADD2.F32 R83, -RZ, R83.H1_H1 ;  /* 0x30000053ff537230 */ /* 0x000fe40000004100 */
[----:B------:R-:W-:Y:S01]  /*11650*/  FMUL.FTZ R29, R35, R5 ;  /* 0x00000005231d7220 */ /* 0x000fe20000410000 */
[----:B------:R-:W-:-:S02]  /*11660*/  HADD2.F32 R6, -RZ, R26.H0_H0 ;  /* 0x2000001aff067230 */ /* 0x000fc40000004100 */
[C---:B------:R-:W-:Y:S01]  /*11670*/  FMUL.FTZ R40, R36.reuse, R85 ;  /* 0x0000005524287220 */ /* 0x040fe20000410000 */
[----:B------:R-:W-:Y:S02]  /*11680*/  HADD2.F32 R7, -RZ, R27.H0_H0 ;  /* 0x2000001bff077230 */ /* 0x000fe40000004100 */
[----:B------:R-:W-:Y:S01]  /*11690*/  FMUL.FTZ R38, R36, R83 ;  /* 0x0000005324267220 */ /* 0x000fe20000410000 */
[----:B------:R-:W-:Y:S02]  /*116a0*/  HADD2.F32 R34, -RZ, R41.H0_H0 ;  /* 0x20000029ff227230 */ /* 0x000fe40000004100 */
[C---:B------:R-:W-:Y:S01]  /*116b0*/  FFMA.FTZ R35, R6.reuse, R5, -R25 ;  /* 0x0000000506237223 */ /* 0x040fe20000010819 */
[----:B------:R-:W-:Y:S02]  /*116c0*/  HADD2.F32 R4, -RZ, R50.H0_H0 ;  /* 0x20000032ff047230 */ /* 0x000fe40000004100 */
[----:B------:R-:W-:Y:S01]  /*116d0*/  FFMA.FTZ R36, R6, R33, R29 ;  /* 0x0000002106247223 */ /* 0x000fe2000001001d */
[----:B------:R-:W-:-:S02]  /*116e0*/  HADD2.F32 R27, -RZ, R27.H1_H1 ;  /* 0x3000001bff1b7230 */ /* 0x000fc40000004100 */
[----:B------:R-:W-:Y:S01]  /*116f0*/  FMUL.FTZ R6, R31, R34 ;  /* 0x000000221f067220 */ /* 0x000fe20000410000 */
[C---:B------:R-:W-:Y:S01]  /*11700*/  FFMA.FTZ R38, R7.reuse, R85, -R38 ;  /* 0x0000005507267223 */ /* 0x040fe20000010826 */
[----:B------:R-:W-:Y:S01]  /*11710*/  FFMA.FTZ R40, R7, R83, R40 ;  /* 0x0000005307287223 */ /* 0x000fe20000010028 */
[-C--:B------:R-:W-:Y:S01]  /*11720*/  FMUL.FTZ R46, R31, R4.reuse ;  /* 0x000000041f2e7220 */ /* 0x080fe20000410000 */
[----:B------:R-:W-:Y:S02]  /*11730*/  HADD2.F32 R25, -RZ, R47.H0_H0 ;  /* 0x2000002fff197230 */ /* 0x000fe40000004100 */
[C---:B------:R-:W-:Y:S01]  /*11740*/  FFMA.FTZ R43, R27.reuse, R4, -R6 ;  /* 0x000000041b2b7223 */ /* 0x040fe20000010806 */
[----:B------:R-:W-:Y:S02]  /*11750*/  HADD2.F32 R29, -RZ, R45.H0_H0 ;  /* 0x2000002dff1d7230 */ /* 0x000fe40000004100 */
[----:B------:R-:W-:Y:S01]  /*11760*/  FFMA.FTZ R45, R27, R34, R46 ;  /* 0x000000221b2d7223 */ /* 0x000fe2000001002e */
[----:B------:R-:W-:-:S02]  /*11770*/  HADD2.F32 R5, -RZ, R60.H0_H0 ;  /* 0x2000003cff057230 */ /* 0x000fc40000004100 */
[----:B------:R-:W-:Y:S01]  /*11780*/  FMUL.FTZ R27, R28, R25 ;  /* 0x000000191c1b7220 */ /* 0x000fe20000410000 */
[----:B------:R-:W-:Y:S02]  /*11790*/  HADD2.F32 R7, -RZ, R48.H0_H0 ;  /* 0x20000030ff077230 */ /* 0x000fe40000004100 */
[----:B------:R-:W-:Y:S01]  /*117a0*/  FMUL.FTZ R41, R30, R29 ;  /* 0x0000001d1e297220 */ /* 0x000fe20000410000 */
[----:B------:R-:W-:Y:S02]  /*117b0*/  HADD2.F32 R24, -RZ, R24.H1_H1 ;  /* 0x30000018ff187230 */ /* 0x000fe40000004100 */
[----:B------:R-:W-:Y:S01]  /*117c0*/  FMUL.FTZ R28, R28, R5 ;  /* 0x000000051c1c7220 */ /* 0x000fe20000410000 */
[----:B------:R-:W-:Y:S02]  /*117d0*/  HADD2.F32 R26, -RZ, R26.H1_H1 ;  /* 0x3000001aff1a7230 */ /* 0x000fe40000004100 */
        /* <DEDUP_REMOVED lines=15> */
.L_x_1632:
[----:B------:R-:W-:Y:S05]  /*118d0*/  BSYNC B1 ;  /* 0x0000000000017941 */ /* 0x000fea0003800000 */
.L_x_1631:
[----:B------:R-:W-:Y:S04]  /*118e0*/  BSSY B1, `(.L_x_1633) ;  /* 0x0000061000017945 */ /* 0x000fe80003800000 */
[----:B------:R-:W-:Y:S05]  /*118f0*/  @P1 BRA `(.L_x_1634) ;  /* 0x00000004007c1947 */ /* 0x000fea0003800000 */
[----:B-1----:R-:W5:Y:S01]  /*11900*/  LDL R47, [R1+0x6c] ;  /* 0x00006c00012f7983 */ /* 0x002f620000100800 */
[----:B0-----:R-:W-:Y:S01]  /*11910*/  LEA.HI R4, R0, R221, RZ, 0x1d ;  /* 0x000000dd00047211 */ /* 0x001fe200078fe8ff */
[----:B--2---:R-:W-:Y:S01]  /*11920*/  HADD2.F32 R33, -RZ, R74.H1_H1 ;  /* 0x3000004aff217230 */ /* 0x004fe20000004100 */
[----:B------:R-:W-:Y:S01]  /*11930*/  SHF.R.U32.HI R36, RZ, 0x10, R9 ;  /* 0x00000010ff247819 */ /* 0x000fe20000011609 */
[--C-:B------:R-:W-:Y:S01]  /*11940*/  HADD2.F32 R35, -RZ, R71.reuse.H1_H1 ;  /* 0x30000047ff237230 */ /* 0x100fe20000004100 */
[----:B------:R-:W-:Y:S01]  /*11950*/  SHF.R.S32.HI R5, RZ, 0x1f, R4 ;  /* 0x0000001fff057819 */ /* 0x000fe20000011404 */
[----:B------:R-:W-:Y:S01]  /*11960*/  IMAD.SHL.U32 R6, R4, 0x8, RZ ;  /* 0x0000000804067824 */ /* 0x000fe200078e00ff */
[----:B------:R-:W-:Y:S01]  /*11970*/  SHF.R.U64 R46, R52, 0x10, R53 ;  /* 0x00000010342e7819 */ /* 0x000fe20000001235 */
[----:B------:R-:W-:Y:S01]  /*11980*/  HADD2.F32 R36, -RZ, R36.H0_H0 ;  /* 0x20000024ff247230 */ /* 0x000fe20000004100 */
[----:B------:R-:W-:Y:S01]  /*11990*/  LEA.HI R5, R5, R4, RZ, 0x3 ;  /* 0x0000000405057211 */ /* 0x000fe200078f18ff */
[----:B------:R-:W-:Y:S01]  /*119a0*/  HADD2.F32 R34, -RZ, R71.H0_H0 ;  /* 0x20000047ff227230 */ /* 0x000fe20000004100 */
[----:B------:R-:W-:Y:S01]  /*119b0*/  LOP3.LUT R4, R173, 0x38, R6, 0xf8, !PT ;  /* 0x00000038ad047812 */ /* 0x000fe200078ef806 */
[----:B------:R-:W-:Y:S01]  /*119c0*/  HADD2.F32 R74, -RZ, R74.H0_H0 ;  /* 0x2000004aff4a7230 */ /* 0x000fe20000004100 */
[----:B------:R-:W-:-:S02]  /*119d0*/  SHF.L.U32 R5, R5, 0xa, RZ ;  /* 0x0000000a05057819 */ /* 0x000fc400000006ff */
[----:B------:R-:W-:Y:S02]  /*119e0*/  LOP3.LUT R24, R4, R61, RZ, 0x3c, !PT ;  /* 0x0000003d04187212 */ /* 0x000fe400078e3cff */
[----:B------:R-:W-:Y:S02]  /*119f0*/  LOP3.LUT R25, R5, 0x7fffe000, RZ, 0xc0, !PT ;  /* 0x7fffe00005197812 */ /* 0x000fe400078ec0ff */
[----:B------:R-:W-:Y:S02]  /*11a00*/  SHF.R.U32.HI R52, RZ, 0x10, R53 ;  /* 0x00000010ff347819 */ /* 0x000fe40000011635 */
[----:B------:R-:W-:Y:S02]  /*11a10*/  IADD3 R25, R24, R25, R179 ;  /* 0x0000001918197210 */ /* 0x000fe40007ffe0b3 */
[----:B------:R-:W-:Y:S02]  /*11a20*/  SHF.R.U64 R43, R8, 0x10, R9 ;  /* 0x00000010082b7819 */ /* 0x000fe40000001209 */
[--C-:B------:R-:W-:Y:S01]  /*11a30*/  SHF.R.U64 R41, R10, 0x10, R11.reuse ;  /* 0x000000100a297819 */ /* 0x100fe2000000120b */
[----:B------:R-:W-:Y:S01]  /*11a40*/  IMAD R28, R25, 0x2, R2 ;  /* 0x00000002191c7824 */ /* 0x000fe200078e0202 */
[----:B------:R-:W-:-:S02]  /*11a50*/  SHF.R.U32.HI R40, RZ, 0x10, R11 ;  /* 0x00000010ff287819 */ /* 0x000fc4000001160b */
[--C-:B------:R-:W-:Y:S02]  /*11a60*/  SHF.R.U64 R45, R54, 0x10, R55.reuse ;  /* 0x00000010362d7819 */ /* 0x100fe40000001237 */
[----:B------:R-:W0:Y:S01]  /*11a70*/  LDS.128 R24, [R28+0xc400] ;  /* 0x00c400001c187984 */ /* 0x000e220000000c00 */
[----:B------:R-:W-:Y:S01]  /*11a80*/  SHF.R.U32.HI R54, RZ, 0x10, R55 ;  /* 0x00000010ff367819 */ /* 0x000fe20000011637 */
[--C-:B0-----:R-:W-:Y:S02]  /*11a90*/  HADD2.F32 R29, -RZ, R25.reuse.H0_H0 ;  /* 0x20000019ff1d7230 */ /* 0x101fe40000004100 */
[----:B------:R-:W-:Y:S02]  /*11aa0*/  HADD2.F32 R30, -RZ, R25.H1_H1 ;  /* 0x30000019ff1e7230 */ /* 0x000fe40000004100 */
[----:B------:R-:W-:Y:S02]  /*11ab0*/  HADD2.F32 R25, -RZ, R24.H0_H0 ;  /* 0x20000018ff197230 */ /* 0x000fe40000004100 */
[C---:B------:R-:W-:Y:S01]  /*11ac0*/  FMUL.FTZ R37, R29.reuse, R35 ;  /* 0x000000231d257220 */ /* 0x040fe20000410000 */
[----:B------:R-:W-:Y:S01]  /*11ad0*/  FMUL.FTZ R39, R29, R33 ;  /* 0x000000211d277220 */ /* 0x000fe20000410000 */
[----:B------:R-:W-:-:S02]  /*11ae0*/  HADD2.F32 R29, -RZ, R52.H0_H0 ;  /* 0x20000034ff1d7230 */ /* 0x000fc40000004100 */
[C---:B------:R-:W-:Y:S01]  /*11af0*/  FMUL.FTZ R38, R30.reuse, R36 ;  /* 0x000000241e267220 */ /* 0x040fe20000410000 */
[----:B------:R-:W-:Y:S02]  /*11b00*/  HADD2.F32 R31, -RZ, R26.H0_H0 ;  /* 0x2000001aff1f7230 */ /* 0x000fe40000004100 */
[--C-:B------:R-:W-:Y:S02]  /*11b10*/  HADD2.F32 R32, -RZ, R27.reuse.H0_H0 ;  /* 0x2000001bff207230 */ /* 0x100fe40000004100 */
[----:B------:R-:W-:Y:S01]  /*11b20*/  FMUL.FTZ R30, R30, R29 ;  /* 0x0000001d1e1e7220 */ /* 0x000fe20000410000 */
        /* <DEDUP_REMOVED lines=9> */
[----:B------:R-:W-:Y:S01]  /*11bc0*/  FMUL.FTZ R8, R25, R34 ;  /* 0x0000002219087220 */ /* 0x000fe20000410000 */
[----:B------:R-:W-:Y:S01]  /*11bd0*/  FFMA.FTZ R38, R9, R29, -R38 ;  /* 0x0000001d09267223 */ /* 0x000fe20000010826 */
[----:B------:R-:W-:Y:S02]  /*11be0*/  HADD2.F32 R29, -RZ, R73.H0_H0 ;  /* 0x20000049ff1d7230 */ /* 0x000fe40000004100 */
[-C--:B------:R-:W-:Y:S01]  /*11bf0*/  FMUL.FTZ R25, R25, R74.reuse ;  /* 0x0000004a19197220 */ /* 0x080fe20000410000 */
[----:B------:R-:W-:Y:S01]  /*11c00*/  FFMA.FTZ R74, R5, R74, -R8 ;  /* 0x0000004a054a7223 */ /* 0x000fe20000010808 */
[----:B------:R-:W-:-:S02]  /*11c10*/  HADD2.F32 R8, -RZ, R75.H0_H0 ;  /* 0x2000004bff087230 */ /* 0x000fc40000004100 */
[----:B------:R-:W-:Y:S01]  /*11c20*/  FFMA.FTZ R36, R9, R36, R30 ;  /* 0x0000002409247223 */ /* 0x000fe2000001001e */
[----:B------:R-:W-:Y:S02]  /*11c30*/  HADD2.F32 R10, -RZ, R6.H0_H0 ;  /* 0x20000006ff0a7230 */ /* 0x000fe40000004100 */
[----:B------:R-:W-:Y:S01]  /*11c40*/  FFMA.FTZ R34, R5, R34, R25 ;  /* 0x0000002205227223 */ /* 0x000fe20000010019 */
[----:B------:R-:W-:Y:S02]  /*11c50*/  HADD2.F32 R73, -RZ, R73.H1_H1 ;  /* 0x30000049ff497230 */ /* 0x000fe40000004100 */
[C---:B------:R-:W-:Y:S01]  /*11c60*/  FMUL.FTZ R5, R31.reuse, R29 ;  /* 0x0000001d1f057220 */ /* 0x040fe20000410000 */
[----:B------:R-:W-:Y:S02]  /*11c70*/  HADD2.F32 R75, -RZ, R75.H1_H1 ;  /* 0x3000004bff4b7230 */ /* 0x000fe40000004100 */
[----:B------:R-:W-:Y:S01]  /*11c80*/  FMUL.FTZ R9, R31, R8 ;  /* 0x000000081f097220 */ /* 0x000fe20000410000 */
[----:B------:R-:W-:-:S02]  /*11c90*/  HADD2.F32 R30, -RZ, R40.H0_H0 ;  /* 0x20000028ff1e7230 */ /* 0x000fc40000004100 */
[----:B------:R-:W-:Y:S01]  /*11ca0*/  FFMA.FTZ R31, R10, R8, -R5 ;  /* 0x000000080a1f7223 */ /* 0x000fe20000010805 */
[--C-:B------:R-:W-:Y:S02]  /*11cb0*/  HADD2.F32 R11, -RZ, R7.reuse.H0_H0 ;  /* 0x20000007ff0b7230 */ /* 0x100fe40000004100 */
[C---:B------:R-:W-:Y:S01]  /*11cc0*/  FMUL.FTZ R40, R32.reuse, R73 ;  /* 0x0000004920287220 */ /* 0x040fe20000410000 */
[----:B------:R-:W-:Y:S02]  /*11cd0*/  HADD2.F32 R8, -RZ, R54.H0_H0 ;  /* 0x20000036ff087230 */ /* 0x000fe40000004100 */
[-C--:B------:R-:W-:Y:S01]  /*11ce0*/  FMUL.FTZ R32, R32, R75.reuse ;  /* 0x0000004b20207220 */ /* 0x080fe20000410000 */
[----:B------:R-:W-:Y:S02]  /*11cf0*/  HADD2.F32 R7, -RZ, R7.H1_H1 ;  /* 0x30000007ff077230 */ /* 0x000fe40000004100 */
[----:B------:R-:W-:Y:S01]  /*11d00*/  FFMA.FTZ R40, R11, R75, -R40 ;  /* 0x0000004b0b287223 */ /* 0x000fe20000010828 */
[----:B------:R-:W-:Y:S01]  /*11d10*/  FMUL.FTZ R42, R27, R30 ;  /* 0x0000001e1b2a7220 */ /* 0x000fe20000410000 */
[----:B------:R-:W-:Y:S01]  /*11d20*/  FFMA.FTZ R32, R11, R73, R32 ;  /* 0x000000490b207223 */ /* 0x000fe20000010020 */
[----:B------:R-:W-:Y:S01]  /*11d30*/  FMUL.FTZ R44, R27, R8 ;  /* 0x000000081b2c7220 */ /* 0x000fe20000410000 */
[----:B------:R-:W-:-:S02]  /*11d40*/  HADD2.F32 R11, -RZ, R43.H0_H0 ;  /* 0x2000002bff0b7230 */ /* 0x000fc40000004100 */
[----:B------:R-:W-:Y:S01]  /*11d50*/  FFMA.FTZ R10, R10, R29, R9 ;  /* 0x0000001d0a0a7223 */ /* 0x000fe20000010009 */
[----:B------:R-:W-:Y:S02]  /*11d60*/  HADD2.F32 R5, -RZ, R46.H0_H0 ;  /* 0x2000002eff057230 */ /* 0x000fe40000004100 */
[C---:B------:R-:W-:Y:S01]  /*11d70*/  FFMA.FTZ R35, R7.reuse, R8, -R42 ;  /* 0x0000000807237223 */ /* 0x040fe2000001082a */
[----:B------:R-:W-:Y:S02]  /*11d80*/  HADD2.F32 R25, -RZ, R41.H0_H0 ;  /* 0x20000029ff197230 */ /* 0x000fe40000004100 */
[----:B------:R-:W-:Y:S01]  /*11d90*/  FFMA.FTZ R41, R7, R30, R44 ;  /* 0x0000001e07297223 */ /* 0x000fe2000001002c */
[----:B------:R-:W-:Y:S02]  /*11da0*/  HADD2.F32 R9, -RZ, R45.H0_H0 ;  /* 0x2000002dff097230 */ /* 0x000fe40000004100 */
[----:B------:R-:W-:Y:S01]  /*11db0*/  FMUL.FTZ R7, R24, R11 ;  /* 0x0000000b18077220 */ /* 0x000fe20000410000 */
[----:B------:R-:W-:-:S02]  /*11dc0*/  HADD2.F32 R4, -RZ, R4.H1_H1 ;  /* 0x30000004ff047230 */ /* 0x000fc40000004100 */
[----:B------:R-:W-:Y:S01]  /*11dd0*/  FMUL.FTZ R24, R24, R5 ;  /* 0x0000000518187220 */ /* 0x000fe20000410000 */
[----:B------:R-:W-:Y:S02]  /*11de0*/  HADD2.F32 R6, -RZ, R6.H1_H1 ;  /* 0x30000006ff067230 */ /* 0x000fe40000004100 */
[C---:B------:R-:W-:Y:S01]  /*11df0*/  FMUL.FTZ R33, R26.reuse, R25 ;  /* 0x000000191a217220 */ /* 0x040fe20000410000 */
[----:B------:R-:W-:Y:S01]  /*11e00*/  FMUL.FTZ R26, R26, R9 ;  /* 0x000000091a1a7220 */ /* 0x000fe20000410000 */
[C---:B------:R-:W-:Y:S01]  /*11e10*/  FFMA.FTZ R29, R4.reuse, R11, R24 ;  /* 0x0000000b041d7223 */ /* 0x040fe20000010018 */
[----:B------:R-:W-:Y:S01]  /*11e20*/  FFMA.FTZ R27, R4, R5, -R7 ;  /* 0x00000005041b7223 */ /* 0x000fe20000010807 */
[C---:B------:R-:W-:Y:S01]  /*11e30*/  FFMA.FTZ R24, R6.reuse, R9, -R33 ;  /* 0x0000000906187223 */ /* 0x040fe20000010821 */
        /* <DEDUP_REMOVED lines=11> */
.L_x_1634:
[----:B------:R-:W-:Y:S05]  /*11ef0*/  BSYNC B1 ;  /* 0x0000000000017941 */ /* 0x000fea0003800000 */
.L_x_1633:
[----:B------:R-:W-:Y:S05]  /*11f00*/  @P2 BRA `(.L_x_1606) ;  /* 0x00000004007c2947 */ /* 0x000fea0003800000 */
[----:B------:R-:W5:Y:S01]  /*11f10*/  LDL R41, [R1+0x68] ;  /* 0x0000680001297983 */ /* 0x000f620000100800 */
[----:B------:R-:W-:Y:S01]  /*11f20*/  LEA.HI R0, R0, R223, RZ, 0x1d ;  /* 0x000000df00007211 */ /* 0x000fe200078fe8ff */
[----:B--2---:R-:W-:Y:S01]  /*11f30*/  HADD2.F32 R29, -RZ, R21.H1_H1 ;  /* 0x30000015ff1d7230 */ /* 0x004fe20000004100 */
[----:B0-----:R-:W-:Y:S01]  /*11f40*/  SHF.R.U32.HI R28, RZ, 0x10, R13 ;  /* 0x00000010ff1c7819 */ /* 0x001fe2000001160d */
[----:B------:R-:W-:Y:S01]  /*11f50*/  HADD2.F32 R31, -RZ, R20.H0_H0 ;  /* 0x20000014ff1f7230 */ /* 0x000fe20000004100 */
[----:B------:R-:W-:Y:S01]  /*11f60*/  SHF.R.S32.HI R5, RZ, 0x1f, R0 ;  /* 0x0000001fff057819 */ /* 0x000fe20000011400 */
[----:B------:R-:W-:Y:S01]  /*11f70*/  IMAD.SHL.U32 R4, R0, 0x8, RZ ;  /* 0x0000000800047824 */ /* 0x000fe200078e00ff */
[----:B------:R-:W-:Y:S01]  /*11f80*/  SHF.R.U64 R40, R56, 0x10, R57 ;  /* 0x0000001038287819 */ /* 0x000fe20000001239 */
[----:B------:R-:W-:Y:S01]  /*11f90*/  HADD2.F32 R28, -RZ, R28.H0_H0 ;  /* 0x2000001cff1c7230 */ /* 0x000fe20000004100 */
[----:B------:R-:W-:Y:S01]  /*11fa0*/  LEA.HI R5, R5, R0, RZ, 0x3 ;  /* 0x0000000005057211 */ /* 0x000fe200078f18ff */
[----:B------:R-:W-:Y:S01]  /*11fb0*/  HADD2.F32 R20, -RZ, R20.H1_H1 ;  /* 0x30000014ff147230 */ /* 0x000fe20000004100 */
[----:B------:R-:W-:-:S02]  /*11fc0*/  LOP3.LUT R0, R173, 0x38, R4, 0xf8, !PT ;  /* 0x00000038ad007812 */ /* 0x000fc400078ef804 */
[----:B------:R-:W-:Y:S01]  /*11fd0*/  SHF.R.U32.HI R56, RZ, 0x10, R57 ;  /* 0x00000010ff387819 */ /* 0x000fe20000011639 */
[----:B------:R-:W-:Y:S01]  /*11fe0*/  IMAD.SHL.U32 R5, R5, 0x400, RZ ;  /* 0x0000040005057824 */ /* 0x000fe200078e00ff */
[----:B------:R-:W-:Y:S02]  /*11ff0*/  LOP3.LUT R0, R0, R61, RZ, 0x3c, !PT ;  /* 0x0000003d00007212 */ /* 0x000fe400078e3cff */
[----:B------:R-:W-:Y:S02]  /*12000*/  SHF.R.U64 R38, R12, 0x10, R13 ;  /* 0x000000100c267819 */ /* 0x000fe4000000120d */
[----:B------:R-:W-:Y:S02]  /*12010*/  LOP3.LUT R9, R5, 0x7fffe000, RZ, 0xc0, !PT ;  /* 0x7fffe00005097812 */ /* 0x000fe400078ec0ff */
[----:B------:R-:W-:Y:S02]  /*12020*/  SHF.R.U64 R39, R58, 0x10, R59 ;  /* 0x000000103a277819 */ /* 0x000fe4000000123b */
[----:B------:R-:W-:-:S02]  /*12030*/  IADD3 R9, R0, R9, R179 ;  /* 0x0000000900097210 */ /* 0x000fc40007ffe0b3 */
[----:B-1----:R-:W-:Y:S02]  /*12040*/  SHF.R.U32.HI R34, RZ, 0x10, R15 ;  /* 0x00000010ff227819 */ /* 0x002fe4000001160f */
[----:B------:R-:W-:Y:S01]  /*12050*/  SHF.R.U32.HI R58, RZ, 0x10, R59 ;  /* 0x00000010ff3a7819 */ /* 0x000fe2000001163b */
        /* <DEDUP_REMOVED lines=22> */
[----:B------:R-:W-:Y:S02]  /*121c0*/  HADD2.F32 R12, -RZ, R21.H0_H0 ;  /* 0x20000015ff0c7230 */ /* 0x000fe40000004100 */
[----:B------:R-:W-:Y:S01]  /*121d0*/  FFMA.FTZ R30, R13, R24, -R30 ;  /* 0x000000180d1e7223 */ /* 0x000fe2000001081e */
[----:B------:R-:W-:Y:S01]  /*121e0*/  FMUL.FTZ R24, R9, R20 ;  /* 0x0000001409187220 */ /* 0x000fe20000410000 */
[----:B------:R-:W-:-:S02]  /*121f0*/  HADD2.F32 R21, -RZ, R3.H1_H1 ;  /* 0x30000003ff157230 */ /* 0x000fc40000004100 */
[----:B------:R-:W-:Y:S01]  /*12200*/  FFMA.FTZ R32, R13, R28, R32 ;  /* 0x0000001c0d207223 */ /* 0x000fe20000010020 */
[-C--:B------:R-:W-:Y:S01]  /*12210*/  FMUL.FTZ R25, R9, R12.reuse ;  /* 0x0000000c09197220 */ /* 0x080fe20000410000 */
[----:B------:R-:W-:Y:S02]  /*12220*/  HADD2.F32 R9, -RZ, R69.H0_H0 ;  /* 0x20000045ff097230 */ /* 0x000fe40000004100 */
[C---:B------:R-:W-:Y:S01]  /*12230*/  FFMA.FTZ R13, R5.reuse, R12, -R24 ;  /* 0x0000000c050d7223 */ /* 0x040fe20000010818 */
[----:B------:R-:W-:Y:S02]  /*12240*/  HADD2.F32 R24, -RZ, R3.H0_H0 ;  /* 0x20000003ff187230 */ /* 0x000fe40000004100 */
[----:B------:R-:W-:Y:S01]  /*12250*/  FFMA.FTZ R25, R5, R20, R25 ;  /* 0x0000001405197223 */ /* 0x000fe20000010019 */
[C---:B------:R-:W-:Y:S01]  /*12260*/  FMUL.FTZ R5, R26.reuse, R21 ;  /* 0x000000151a057220 */ /* 0x040fe20000410000 */
[----:B------:R-:W-:Y:S01]  /*12270*/  FMUL.FTZ R3, R26, R9 ;  /* 0x000000091a037220 */ /* 0x000fe20000410000 */
[----:B------:R-:W-:-:S02]  /*12280*/  HADD2.F32 R15, -RZ, R7.H0_H0 ;  /* 0x20000007ff0f7230 */ /* 0x000fc40000004100 */
[----:B------:R-:W-:Y:S02]  /*12290*/  HADD2.F32 R12, -RZ, R69.H1_H1 ;  /* 0x30000045ff0c7230 */ /* 0x000fe40000004100 */
[----:B------:R-:W-:Y:S02]  /*122a0*/  HADD2.F32 R26, -RZ, R34.H0_H0 ;  /* 0x20000022ff1a7230 */ /* 0x000fe40000004100 */
[C---:B------:R-:W-:Y:S01]  /*122b0*/  FMUL.FTZ R34, R27.reuse, R24 ;  /* 0x000000181b227220 */ /* 0x040fe20000410000 */
[----:B------:R-:W-:Y:S02]  /*122c0*/  HADD2.F32 R14, -RZ, R6.H0_H0 ;  /* 0x20000006ff0e7230 */ /* 0x000fe40000004100 */
[-C--:B------:R-:W-:Y:S01]  /*122d0*/  FMUL.FTZ R27, R27, R12.reuse ;  /* 0x0000000c1b1b7220 */ /* 0x080fe20000410000 */
[----:B------:R-:W-:Y:S02]  /*122e0*/  HADD2.F32 R20, -RZ, R58.H0_H0 ;  /* 0x2000003aff147230 */ /* 0x000fe40000004100 */
[----:B------:R-:W-:Y:S01]  /*122f0*/  FFMA.FTZ R34, R15, R12, -R34 ;  /* 0x0000000c0f227223 */ /* 0x000fe20000010822 */
[----:B------:R-:W-:-:S02]  /*12300*/  HADD2.F32 R7, -RZ, R7.H1_H1 ;  /* 0x30000007ff077230 */ /* 0x000fc40000004100 */
[C---:B------:R-:W-:Y:S01]  /*12310*/  FFMA.FTZ R28, R14.reuse, R9, -R5 ;  /* 0x000000090e1c7223 */ /* 0x040fe20000010805 */
[C---:B------:R-:W-:Y:S01]  /*12320*/  FMUL.FTZ R36, R11.reuse, R26 ;  /* 0x0000001a0b247220 */ /* 0x040fe20000410000 */
[----:B------:R-:W-:Y:S01]  /*12330*/  FMUL.FTZ R12, R11, R20 ;  /* 0x000000140b0c7220 */ /* 0x000fe20000410000 */
[----:B------:R-:W-:Y:S01]  /*12340*/  FFMA.FTZ R14, R14, R21, R3 ;  /* 0x000000150e0e7223 */ /* 0x000fe20000010003 */
[----:B------:R-:W-:Y:S02]  /*12350*/  HADD2.F32 R9, -RZ, R38.H0_H0 ;  /* 0x20000026ff097230 */ /* 0x000fe40000004100 */
[----:B------:R-:W-:Y:S01]  /*12360*/  FFMA.FTZ R27, R15, R24, R27 ;  /* 0x000000180f1b7223 */ /* 0x000fe2000001001b */
[----:B------:R-:W-:Y:S02]  /*12370*/  HADD2.F32 R11, -RZ, R37.H0_H0 ;  /* 0x20000025ff0b7230 */ /* 0x000fe40000004100 */
[----:B------:R-:W-:Y:S01]  /*12380*/  FFMA.FTZ R21, R7, R20, -R36 ;  /* 0x0000001407157223 */ /* 0x000fe20000010824 */
[----:B------:R-:W-:-:S02]  /*12390*/  HADD2.F32 R3, -RZ, R40.H0_H0 ;  /* 0x20000028ff037230 */ /* 0x000fc40000004100 */
[----:B------:R-:W-:Y:S01]  /*123a0*/  FFMA.FTZ R26, R7, R26, R12 ;  /* 0x0000001a071a7223 */ /* 0x000fe2000001000c */
[----:B------:R-:W-:Y:S02]  /*123b0*/  HADD2.F32 R5, -RZ, R39.H0_H0 ;  /* 0x20000027ff057230 */ /* 0x000fe40000004100 */
[----:B------:R-:W-:Y:S01]  /*123c0*/  FMUL.FTZ R7, R8, R9 ;  /* 0x0000000908077220 */ /* 0x000fe20000410000 */
[----:B------:R-:W-:Y:S02]  /*123d0*/  HADD2.F32 R4, -RZ, R4.H1_H1 ;  /* 0x30000004ff047230 */ /* 0x000fe40000004100 */
        /* <DEDUP_REMOVED lines=18> */
.L_x_1606:
[----:B------:R-:W-:Y:S05]  /*12500*/  BSYNC B0 ;  /* 0x0000000000007941 */ /* 0x000fea0003800000 */
.L_x_1584:
        /* <DEDUP_REMOVED lines=8> */
.L_x_1582:
[----:B01-3--:R-:W3:Y:S02]  /*12590*/  LDL R0, [R1+0x3c] ;  /* 0x00003c0001007983 */ /* 0x00bee40000100800 */
[----:B---3--:R-:W-:-:S13]  /*125a0*/  R2UR UR4, R0 ;  /* 0x00000000000472ca */ /* 0x008fda00000e0000 */
[----:B------:R-:W-:-:S05]  /*125b0*/  IMAD.U32 R0, RZ, RZ, UR4 ;  /* 0x00000004ff007e24 */ /* 0x000fca000f8e00ff */
[----:B------:R-:W-:-:S13]  /*125c0*/  ISETP.NE.AND P0, PT, R0, 0x3, PT ;  /* 0x000000030000780c */ /* 0x000fda0003f05270 */
[----:B------:R-:W-:Y:S05]  /*125d0*/  @!P0 BRA `(.L_x_1635) ;  /* 0x0000000000048947 */ /* 0x000fea0003800000 */
[----:B------:R-:W-:Y:S01]  /*125e0*/  BPT.TRAP 0x1 ;  /* 0x000000040000795c */ /* 0x000fe20000300000 */
.L_x_1635:
[----:B------:R-:W-:Y:S01]  /*125f0*/  IMAD R14, R22, 0x8, R2 ;  /* 0x00000008160e7824 */ /* 0x000fe200078e0202 */
[----:B--2-4-:R-:W-:-:S04]  /*12600*/  SHF.L.U32 R3, R23, 0x1f, RZ ;  /* 0x0000001f17037819 */ /* 0x014fc800000006ff */
[----:B------:R0:W1:Y:S01]  /*12610*/  SYNCS.PHASECHK.TRANS64.TRYWAIT P2, [R14+URZ+0x2a830], R3 ;  /* 0x02a830030e0075a7 */ /* 0x000062000804017f */
[----:B------:R-:W-:Y:S05]  /*12620*/  @!P0 BRA `(.L_x_1636) ;  /* 0x0000000000048947 */ /* 0x000fea0003800000 */
[----:B------:R-:W-:Y:S01]  /*12630*/  BPT.TRAP 0x1 ;  /* 0x000000040000795c */ /* 0x000fe20000300000 */
.L_x_1636:
[----:B------:R-:W2:Y:S02]  /*12640*/  S2R R0, SR_TID.X ;  /* 0x0000000000007919 */ /* 0x000ea40000002100 */
[----:B--2---:R-:W-:-:S04]  /*12650*/  LOP3.LUT R0, R0, 0x7f, RZ, 0xc0, !PT ;  /* 0x0000007f00007812 */ /* 0x004fc800078ec0ff */
[----:B------:R-:W-:Y:S01]  /*12660*/  ISETP.NE.AND P1, PT, R0, RZ, PT ;  /* 0x000000ff0000720c */ /* 0x000fe20003f25270 */
[----:B-1----:R-:W-:-:S12]  /*12670*/  @P2 BRA `(.L_x_1637) ;  /* 0x0000000000082947 */ /* 0x002fd80003800000 */
[----:B------:R-:W1:Y:S02]  /*12680*/  SYNCS.PHASECHK.TRANS64.TRYWAIT P2, [R14+URZ+0x2a830], R3 ;  /* 0x02a830030e0075a7 */ /* 0x000e64000804017f */
[----:B-1----:R-:W-:Y:S05]  /*12690*/  @!P2 BRA `(.L_x_1638) ;  /* 0x000001a00040a947 */ /* 0x002fea0003800000 */
.L_x_1637:
[----:B------:R-:W-:Y:S05]  /*126a0*/  WARPSYNC.ALL ;  /* 0x0000000000007948 */ /* 0x000fea0003800000 */
[----:B------:R-:W-:Y:S01]  /*126b0*/  IADD3 R0, R2, 0x18400, RZ ;  /* 0x0001840002007810 */ /* 0x000fe20007ffe0ff */
[----:B------:R-:W-:Y:S01]  /*126c0*/  IMAD.MOV.U32 R5, RZ, RZ, 0x40000040 ;  /* 0x40000040ff057424 */ /* 0x000fe200078e00ff */
[----:B------:R-:W-:Y:S01]  /*126d0*/  R2UR UR52, R68 ;  /* 0x00000000443472ca */ /* 0x000fe200000e0000 */
[----:B------:R-:W-:Y:S01]  /*126e0*/  UMOV UR53, 0x40000040 ;  /* 0x4000004000357882 */ /* 0x000fe20000000000 */
[----:B------:R-:W-:Y:S01]  /*126f0*/  SHF.R.U32.HI R0, RZ, 0x4, R0 ;  /* 0x00000004ff007819 */ /* 0x000fe20000011600 */
[----:B------:R-:W-:Y:S01]  /*12700*/  WARPGROUP.ARRIVE ;  /* 0x00000000000079c5 */ /* 0x000fe20000000000 */
[----:B------:R-:W-:Y:S01]  /*12710*/  R2UR UR55, R5 ;  /* 0x00000000053772ca */ /* 0x000fe200000e0000 */
[----:B------:R-:W-:Y:S01]  /*12720*/  IMAD.MOV.U32 R9, RZ, RZ, 0x40000040 ;  /* 0x40000040ff097424 */ /* 0x000fe200078e00ff */
[----:B------:R-:W-:Y:S01]  /*12730*/  LOP3.LUT R0, R0, 0x3fff, RZ, 0xc0, !PT ;  /* 0x00003fff00007812 */ /* 0x000fe200078ec0ff */
[----:B------:R-:W-:Y:S01]  /*12740*/  UMOV UR49, 0x40000040 ;  /* 0x4000004000317882 */ /* 0x000fe20000000000 */
[----:B------:R-:W-:Y:S01]  /*12750*/  UMOV UR9, 0x40000040 ;  /* 0x4000004000097882 */ /* 0x000fe20000000000 */
[----:B------:R-:W-:Y:S01]  /*12760*/  UMOV UR57, 0x40000040 ;  /* 0x4000004000397882 */ /* 0x000fe20000000000 */
[----:B------:R-:W-:Y:S01]  /*12770*/  LOP3.LUT R6, R0, 0x10000, RZ, 0xfc, !PT ;  /* 0x0001000000067812 */ /* 0x000fe200078efcff */
[----:B------:R-:W-:Y:S01]  /*12780*/  UMOV UR41, 0x40000040 ;  /* 0x4000004000297882 */ /* 0x000fe20000000000 */
[----:B------:R-:W-:Y:S01]  /*12790*/  R2UR UR51, R9 ;  /* 0x00000000093372ca */ /* 0x000fe200000e0000 */
[----:B------:R-:W-:Y:S01]  /*127a0*/  ULOP3.LUT UR52, UR52, 0x10000, URZ, 0xfc, !UPT ;  /* 0x0001000034347892 */ /* 0x000fe2000f8efc3f */
[----:B------:R-:W-:Y:S01]  /*127b0*/  IMAD.MOV.U32 R9, RZ, RZ, 0x40000040 ;  /* 0x40000040ff097424 */ /* 0x000fe200078e00ff */
[----:B------:R-:W-:Y:S01]  /*127c0*/  MOV R11, UR9 ;  /* 0x00000009000b7c02 */ /* 0x000fe20008000f00 */
[----:B------:R-:W-:Y:S01]  /*127d0*/  IMAD R4, R22, 0x900, R6 ;  /* 0x0000090016047824 */ /* 0x000fe200078e0206 */
[----:B------:R-:W-:Y:S01]  /*127e0*/  UIADD3 UR48, UR52, 0x2, URZ ;  /* 0x0000000234307890 */ /* 0x000fe2000fffe03f */
[----:B------:R-:W-:Y:S01]  /*127f0*/  IMAD.MOV.U32 R5, RZ, RZ, 0x40000040 ;  /* 0x40000040ff057424 */ /* 0x000fe200078e00ff */
[----:B------:R-:W-:Y:S01]  /*12800*/  R2UR UR11, R9 ;  /* 0x00000000090b72ca */ /* 0x000fe200000e0000 */
[C---:B------:R-:W-:Y:S01]  /*12810*/  VIADD R8, R4.reuse, 0x2 ;  /* 0x0000000204087836 */ /* 0x040fe20000000000 */
[----:B------:R-:W-:Y:S01]  /*12820*/  R2UR UR54, R4 ;  /* 0x00000000043672ca */ /* 0x000fe200000e0000 */
[----:B------:R-:W-:Y:S01]  /*12830*/  UIADD3 UR4, UR52, 0x4, URZ ;  /* 0x0000000434047890 */ /* 0x000fe2000fffe03f */
[----:B------:R-:W-:Y:S01]  /*12840*/  IMAD.MOV.U32 R9, RZ, RZ, 0x40000040 ;  /* 0x40000040ff097424 */ /* 0x000fe200078e00ff */
[----:B------:R-:W-:Y:S01]  /*12850*/  UIADD3 UR56, UR52, 0x802, URZ ;  /* 0x0000080234387890 */ /* 0x000fe2000fffe03f */
[----:B------:R-:W-:Y:S01]  /*12860*/  R2UR UR50, R8 ;  /* 0x00000000083272ca */ /* 0x000fe200000e0000 */
[----:B------:R-:W-:Y:S01]  /*12870*/  VIADD R8, R4, 0x4 ;  /* 0x0000000404087836 */ /* 0x000fe20000000000 */
[----:B------:R-:W-:Y:S01]  /*12880*/  UIADD3 UR40, UR52, 0x804, URZ ;  /* 0x0000080434287890 */ /* 0x000fe2000fffe03f */
[----:B------:R-:W-:Y:S01]  /*12890*/  R2UR UR39, R5 ;  /* 0x00000000052772ca */ /* 0x000fe200000e0000 */
[----:B------:R-:W-:Y:S01]  /*128a0*/  UMOV UR8, UR4 ;  /* 0x0000000400087c82 */ /* 0x000fe20008000000 */
[----:B------:R-:W-:Y:S01]  /*128b0*/  UIADD3 UR4, UR52, 0x6, URZ ;  /* 0x0000000634047890 */ /* 0x000fe2000fffe03f */
[----:B------:R-:W-:Y:S01]  /*128c0*/  R2UR UR10, R8 ;  /* 0x00000000080a72ca */ /* 0x000fe200000e0000 */
[----:B------:R-:W-:Y:S01]  /*128d0*/  VIADD R8, R4, 0x6 ;  /* 0x0000000604087836 */ /* 0x000fe20000000000 */
[----:B------:R-:W-:-:S02]  /*128e0*/  UIADD3 UR36, UR52, 0x806, URZ ;  /* 0x0000080634247890 */ /* 0x000fc4000fffe03f */
[----:B------:R-:W-:Y:S01]  /*128f0*/  HGMMA.64x96x16.F32 R24, gdesc[UR52], RZ, !UPT, gsb0 ;  /* 0x01600000341879f0 */ /* 0x000fe2000c0008ff */
[----:B------:R-:W-:Y:S01]  /*12900*/  IMAD.U32 R10, RZ, RZ, UR8 ;  /* 0x00000008ff0a7e24 */ /* 0x000fe2000f8e00ff */
[----:B------:R-:W-:Y:S01]  /*12910*/  UMOV UR37, 0x40000040 ;  /* 0x4000004000257882 */ /* 0x000fe20000000000 */
[----:B------:R-:W2:Y:S01]  /*12920*/  LDC R207, c[0x0][0x448] ;  /* 0x00011200ffcf7b82 */ /* 0x000ea20000000800 */
[----:B01----:R-:W-:Y:S01]  /*12930*/  @!P1 VIADD R14, R14, 0x2a840 ;  /* 0x0002a8400e0e9836 */ /* 0x003fe20000000000 */
[----:B------:R-:W-:Y:S01]  /*12940*/  LOP3.LUT R17, R17, 0xffdfffff, RZ, 0xc0, !PT ;  /* 0xffdfffff11117812 */ /* 0x000fe200078ec0ff */
[----:B------:R0:W-:Y:S01]  /*12950*/  STL.64 [R1+0x30], R10 ;  /* 0x0000300a01007387 */ /* 0x0001e20000100a00 */
[----:B--2---:R-:W-:-:S13]  /*12960*/  ISETP.NE.AND P2, PT, R207, 0x1, PT ;  /* 0x00000001cf00780c */ /* 0x004fda0003f45270 */
[----:B------:R-:W1:Y:S01]  /*12970*/  @P2 LDC R5, c[0x0][0x44c] ;  /* 0x00011300ff052b82 */ /* 0x000e620000000800 */
[----:B------:R-:W-:-:S04]  /*12980*/  @P2 LOP3.LUT R17, R17, 0x200000, RZ, 0xfc, !PT ;  /* 0x0020000011112812 */ /* 0x000fc800078efcff */
[----:B------:R-:W-:-:S03]  /*12990*/  LOP3.LUT R17, R17, 0xffefffff, RZ, 0xc0, !PT ;  /* 0xffefffff11117812 */ /* 0x000fc600078ec0ff */
[----:B------:R-:W2:Y:S01]  /*129a0*/  @P2 LDC R13, c[0x0][0x450] ;  /* 0x00011400ff0d2b82 */ /* 0x000ea20000000800 */
[----:B------:R-:W-:Y:S02]  /*129b0*/  WARPGROUP.DEPBAR.LE gsb0, 0x0 ;  /* 0x00008000000079c5 */ /* 0x000fe40000010000 */
[----:B------:R-:W-:-:S06]  /*129c0*/  WARPGROUP.ARRIVE ;  /* 0x00000000000079c5 */ /* 0x000fcc0000000000 */
[----:B------:R-:W-:Y:S03]  /*129d0*/  HGMMA.64x96x16.F32 R24, gdesc[UR48], R24, gsb0 ;  /* 0x01600000301879f0 */ /* 0x000fe60008000818 */
[----:B------:R-:W-:Y:S02]  /*129e0*/  WARPGROUP.DEPBAR.LE gsb0, 0x0 ;  /* 0x00008000000079c5 */ /* 0x000fe40000010000 */
[----:B------:R-:W-:-:S06]  /*129f0*/  WARPGROUP.ARRIVE ;  /* 0x00000000000079c5 */ /* 0x000fcc0000000000 */
[----:B------:R-:W-:Y:S01]  /*12a00*/  HGMMA.64x96x16.F32 R24, gdesc[UR8], R24, gsb0 ;  /* 0x01600000081879f0 */ /* 0x000fe20008000818 */
[----:B------:R-:W-:Y:S01]  /*12a10*/  R2UR UR10, R8 ;  /* 0x00000000080a72ca */ /* 0x000fe200000e0000 */
[----:B------:R-:W-:Y:S01]  /*12a20*/  UMOV UR8, UR4 ;  /* 0x0000000400087c82 */ /* 0x000fe20008000000 */
[----:B------:R-:W-:Y:S01]  /*12a30*/  R2UR UR11, R9 ;  /* 0x00000000090b72ca */ /* 0x000fe200000e0000 */
[----:B------:R-:W-:Y:S01]  /*12a40*/  UMOV UR9, 0x40000040 ;  /* 0x4000004000097882 */ /* 0x000fe20000000000 */
[----:B------:R-:W-:Y:S01]  /*12a50*/  VIADD R8, R4, 0x300 ;  /* 0x0000030004087836 */ /* 0x000fe20000000000 */
[----:B------:R-:W-:Y:S01]  /*12a60*/  UIADD3 UR4, UR52, 0x400, URZ ;  /* 0x0000040034047890 */ /* 0x000fe2000fffe03f */
[----:B------:R-:W-:Y:S02]  /*12a70*/  IMAD.MOV.U32 R9, RZ, RZ, 0x40000040 ;  /* 0x40000040ff097424 */ /* 0x000fe400078e00ff */
[----:B0-----:R-:W-:Y:S02]  /*12a80*/  IMAD.U32 R10, RZ, RZ, UR8 ;  /* 0x00000008ff0a7e24 */ /* 0x001fe4000f8e00ff */
[----:B------:R-:W-:-:S05]  /*12a90*/  IMAD.U32 R11, RZ, RZ, UR9 ;  /* 0x00000009ff0b7e24 */ /* 0x000fca000f8e00ff */
[----:B------:R0:W-:Y:S01]  /*12aa0*/  STL.64 [R1+0x28], R10 ;  /* 0x0000280a01007387 */ /* 0x0001e20000100a00 */
        /* <DEDUP_REMOVED lines=21> */
[----:B------:R-:W-:Y:S01]  /*12c00*/  MOV R9, 0x40000040 ;  /* 0x4000004000097802 */ /* 0x000fe20000000f00 */
[----:B------:R-:W-:Y:S01]  /*12c10*/  UIADD3 UR4, UR52, 0x404, URZ ;  /* 0x0000040434047890 */ /* 0x000fe2000fffe03f */
        /* <DEDUP_REMOVED lines=37> */
[----:B------:R-:W-:Y:S01]  /*12e70*/  ULDC UR4, c[0x0][0x9d8] ;  /* 0x0002760000047ab9 */ /* 0x000fe20000000800 */
[----:B------:R-:W-:Y:S02]  /*12e80*/  IMAD.MOV.U32 R9, RZ, RZ, 0x40000040 ;  /* 0x40000040ff097424 */ /* 0x000fe400078e00ff */
[----:B0-----:R-:W-:Y:S01]  /*12e90*/  IMAD.U32 R10, RZ, RZ, UR8 ;  /* 0x00000008ff0a7e24 */ /* 0x001fe2000f8e00ff */
[----:B------:R-:W-:Y:S01]  /*12ea0*/  R2UR UR58, R8 ;  /* 0x00000000083a72ca */ /* 0x000fe200000e0000 */
[C---:B------:R-:W-:Y:S01]  /*12eb0*/  VIADD R8, R4.reuse, 0x604 ;  /* 0x0000060404087836 */ /* 0x040fe20000000000 */
[----:B------:R-:W-:Y:S01]  /*12ec0*/  R2UR UR59, R9 ;  /* 0x00000000093b72ca */ /* 0x000fe200000e0000 */
[----:B------:R-:W-:Y:S01]  /*12ed0*/  VIADD R4, R4, 0x606 ;  /* 0x0000060604047836 */ /* 0x000fe20000000000 */
[----:B------:R-:W-:Y:S01]  /*12ee0*/  MOV R9, 0x40000040 ;  /* 0x4000004000097802 */ /* 0x000fe20000000f00 */
[----:B------:R-:W-:Y:S01]  /*12ef0*/  IMAD.U32 R11, RZ, RZ, UR9 ;  /* 0x00000009ff0b7e24 */ /* 0x000fe2000f8e00ff */
[----:B------:R-:W-:-:S02]  /*12f00*/  R2UR UR42, R8 ;  /* 0x00000000082a72ca */ /* 0x000fc400000e0000 */
[----:B------:R-:W-:Y:S02]  /*12f10*/  R2UR UR43, R9 ;  /* 0x00000000092b72ca */ /* 0x000fe400000e0000 */
[----:B------:R-:W-:Y:S01]  /*12f20*/  R2UR UR38, R4 ;  /* 0x00000000042672ca */ /* 0x000fe200000e0000 */
[----:B------:R0:W-:Y:S01]  /*12f30*/  STL.64 [R1], R10 ;  /* 0x0000000a01007387 */ /* 0x0001e20000100a00 */
        /* <DEDUP_REMOVED lines=15> */
[----:B------:R-:W-:Y:S02]  /*13030*/  IMAD.IADD R58, R181, 0x1, R178 ;  /* 0x00000001b53a7824 */ /* 0x000fe400078e02b2 */
[----:B------:R-:W-:Y:S01]  /*13040*/  FMUL.FTZ R7, R31, UR4 ;  /* 0x000000041f077c20 */ /* 0x000fe20008410000 */
[----:B------:R-:W-:Y:S01]  /*13050*/  FMUL.FTZ R31, R51, UR4 ;  /* 0x00000004331f7c20 */ /* 0x000fe20008410000 */
[----:B------:R-:W-:Y:S01]  /*13060*/  FMUL.FTZ R3, R27, UR4 ;  /* 0x000000041b037c20 */ /* 0x000fe20008410000 */
[----:B-1----:R-:W-:-:S04]  /*13070*/  @P2 IMAD.HI.U32 R4, R58, R5, RZ ;  /* 0x000000053a042227 */ /* 0x002fc800078e00ff */
[----:B------:R-:W-:Y:S01]  /*13080*/  FMUL.FTZ R27, R47, UR4 ;  /* 0x000000042f1b7c20 */ /* 0x000fe20008410000 */
[----:B------:R-:W-:Y:S01]  /*13090*/  FMUL.FTZ R47, R48, UR4 ;  /* 0x00000004302f7c20 */ /* 0x000fe20008410000 */
[----:B------:R-:W-:Y:S01]  /*130a0*/  FMUL.FTZ R8, R30, UR4 ;  /* 0x000000041e087c20 */ /* 0x000fe20008410000 */
[----:B------:R-:W-:Y:S01]  /*130b0*/  IMAD.MOV.U32 R51, RZ, RZ, -0x60 ;  /* 0xffffffa0ff337424 */ /* 0x000fe200078e00ff */
[----:B--2---:R-:W-:Y:S01]  /*130c0*/  @P2 SHF.R.U32.HI R58, RZ, R13, R4 ;  /* 0x0000000dff3a2219 */ /* 0x004fe20000011604 */
[----:B------:R-:W-:Y:S01]  /*130d0*/  FMUL.FTZ R48, R49, UR4 ;  /* 0x0000000431307c20 */ /* 0x000fe20008410000 */
[----:B------:R-:W1:Y:S01]  /*130e0*/  LDC.64 R12, c[0x0][0x9e0] ;  /* 0x00027800ff0c7b82 */ /* 0x000e620000000a00 */
[----:B0-----:R-:W-:Y:S01]  /*130f0*/  FMUL.FTZ R11, R24, UR4 ;  /* 0x00000004180b7c20 */ /* 0x001fe20008410000 */
[----:B------:R-:W-:Y:S01]  /*13100*/  FMUL.FTZ R0, R26, UR4 ;  /* 0x000000041a007c20 */ /* 0x000fe20008410000 */
[----:B------:R-:W-:Y:S01]  /*13110*/  FMUL.FTZ R9, R34, UR4 ;  /* 0x0000000422097c20 */ /* 0x000fe20008410000 */
[----:B------:R-:W-:Y:S01]  /*13120*/  FMUL.FTZ R10, R35, UR4 ;  /* 0x00000004230a7c20 */ /* 0x000fe20008410000 */
[----:B------:R-:W-:Y:S01]  /*13130*/  FMUL.FTZ R30, R50, UR4 ;  /* 0x00000004321e7c20 */ /* 0x000fe20008410000 */
[----:B------:R-:W-:Y:S01]  /*13140*/  FMUL.FTZ R49, R52, UR4 ;  /* 0x0000000434317c20 */ /* 0x000fe20008410000 */
[----:B------:R-:W-:Y:S01]  /*13150*/  @!P1 PRMT R4, RZ, 0x654, R14 ;  /* 0x00000654ff049816 */ /* 0x000fe2000000000e */
        /* <DEDUP_REMOVED lines=34> */
[----:B------:R-:W-:Y:S01]  /*13380*/  ULDC UR4, c[0x0][0x9dc] ;  /* 0x0002770000047ab9 */ /* 0x000fe20000000800 */
[----:B------:R0:W-:Y:S01]  /*13390*/  @!P1 SYNCS.ARRIVE.TRANS64.RED.A1T0 RZ, [R4+URZ], RZ ;  /* 0x000000ff04ff99a7 */ /* 0x0001e2000810043f */
[----:B------:R-:W-:Y:S01]  /*133a0*/  ULOP3.LUT UR5, URZ, UR4, URZ, 0x33, !UPT ;  /* 0x000000043f057292 */ /* 0x000fe2000f8e333f */
[----:B------:R-:W2:Y:S01]  /*133b0*/  SHFL.IDX PT, R61, R58, RZ, 0x1c1f ;  /* 0x001c1fff3a3d7589 */ /* 0x000ea200000e0000 */
[----:B-1----:R-:W-:Y:S01]  /*133c0*/  ISETP.GE.AND P2, PT, R13, 0x1, PT ;  /* 0x000000010d00780c */ /* 0x002fe20003f46270 */
[----:B------:R-:W1:Y:S01]  /*133d0*/  MUFU.TANH R11, R11 ;  /* 0x0000000b000b7308 */ /* 0x000e620000002400 */
[----:B------:R-:W-:-:S02]  /*133e0*/  IMAD R5, R72, -0x60, R164 ;  /* 0xffffffa048057824 */ /* 0x000fc400078e02a4 */
[----:B------:R-:W-:Y:S01]  /*133f0*/  VIADD R81, R51, 0xffffffff ;  /* 0xffffffff33517836 */ /* 0x000fe20000000000 */
[--C-:B0-----:R-:W-:Y:S02]  /*13400*/  IADD3 R4, R164, R51, -R174.reuse ;  /* 0x00000033a4047210 */ /* 0x101fe40007ffe8ae */
[----:B------:R-:W-:Y:S01]  /*13410*/  IADD3 R66, -R174, 0x60, R5 ;  /* 0x00000060ae427810 */ /* 0x000fe20007ffe105 */
[----:B------:R-:W-:Y:S01]  /*13420*/  IMAD.IADD R76, R81, 0x1, -R174 ;  /* 0x00000001514c7824 */ /* 0x000fe200078e0aae */
[----:B------:R-:W0:Y:S01]  /*13430*/  MUFU.TANH R25, R25 ;  /* 0x0000001900197308 */ /* 0x000e220000002400 */
[----:B------:R-:W-:Y:S01]  /*13440*/  IMAD.IADD R59, R4, 0x1, -R163 ;  /* 0x00000001043b7824 */ /* 0x000fe200078e0aa3 */
[----:B------:R-:W-:Y:S02]  /*13450*/  MOV R4, UR5 ;  /* 0x0000000500047c02 */ /* 0x000fe40008000f00 */
[----:B------:R-:W-:Y:S01]  /*13460*/  @P2 LOP3.LUT R17, R17, 0x100000, RZ, 0xfc, !PT ;  /* 0x0010000011112812 */ /* 0x000fe200078efcff */
[----:B------:R-:W-:-:S02]  /*13470*/  IMAD.IADD R79, R59, 0x1, R12 ;  /* 0x000000013b4f7824 */ /* 0x000fc400078e020c */
[----:B------:R3:W-:Y:S01]  /*13480*/  STL [R1+0x38], R4 ;  /* 0x0000380401007387 */ /* 0x0007e20000100800 */
[----:B------:R-:W4:Y:S02]  /*13490*/  MUFU.TANH R0, R0 ;  /* 0x0000000000007308 */ /* 0x000f240000002400 */
[----:B--2---:R-:W-:-:S06]  /*134a0*/  VIADDMNMX R60, R61, R79, R66, PT ;  /* 0x0000004f3d3c7246 */ /* 0x004fcc0003800142 */
[----:B------:R-:W2:Y:S08]  /*134b0*/  MUFU.TANH R3, R3 ;  /* 0x0000000300037308 */ /* 0x000eb00000002400 */
        /* <DEDUP_REMOVED lines=44> */
[----:B-1----:R-:W-:-:S04]  /*13780*/  VIADD R70, R59, UR5 ;  /* 0x000000053b467c36 */ /* 0x002fc80008000000 */
[----:B------:R-:W-:Y:S01]  /*13790*/  IMAD.IADD R62, R70, 0x1, R61 ;  /* 0x00000001463e7824 */ /* 0x000fe200078e023d */
[----:B--234-:R-:W-:Y:S06]  /*137a0*/  @!P2 BRA `(.L_x_1639) ;  /* 0x00000000004ca947 */ /* 0x01cfec0003800000 */
[----:B------:R-:W-:Y:S01]  /*137b0*/  IADD3 R51, -R163, R164, R61 ;  /* 0x000000a4a3337210 */ /* 0x000fe20007ffe13d */
        /* <DEDUP_REMOVED lines=10> */
.L_x_1641:
[----:B------:R-:W-:-:S13]  /*13860*/  ISETP.NE.AND P2, PT, R13, 0x1, PT ;  /* 0x000000010d00780c */ /* 0x000fda0003f45270 */
[----:B------:R-:W1:Y:S02]  /*13870*/  @P2 LDC.64 R4, c[0x0][0x9e8] ;  /* 0x00027a00ff042b82 */ /* 0x000e640000000a00 */
[----:B-1----:R-:W-:-:S05]  /*13880*/  @P2 IMAD.HI.U32 R4, R51, R4, RZ ;  /* 0x0000000433042227 */ /* 0x002fca00078e00ff */
[----:B------:R-:W-:-:S07]  /*13890*/  @P2 SHF.R.U32.HI R51, RZ, R5, R4 ;  /* 0x00000005ff332219 */ /* 0x000fce0000011604 */
.L_x_1642:
[----:B------:R-:W-:Y:S05]  /*138a0*/  BSYNC B0 ;  /* 0x0000000000007941 */ /* 0x000fea0003800000 */
.L_x_1640:
[----:B------:R-:W-:-:S05]  /*138b0*/  IMAD R51, R51, R13, R76 ;  /* 0x0000000d33337224 */ /* 0x000fca00078e024c */
[----:B------:R-:W-:Y:S02]  /*138c0*/  VIMNMX R62, R62, R51, !PT ;  /* 0x000000333e3e7248 */ /* 0x000fe40007fe0100 */
[----:B------:R-:W-:-:S07]  /*138d0*/  VIADDMNMX R60, R51, R13, R60, PT ;  /* 0x0000000d333c7246 */ /* 0x000fce000380013c */
.L_x_1639:
[C---:B------:R-:W-:Y:S01]  /*138e0*/  ISETP.GE.AND P2, PT, R81.reuse, 0x2, PT ;  /* 0x000000025100780c */ /* 0x040fe20003f46270 */
[----:B------:R-:W1:Y:S01]  /*138f0*/  SHFL.IDX PT, R5, R58, 0x1, 0x1c1f ;  /* 0x003c1f003a057f89 */ /* 0x000e6200000e0000 */
[C---:B------:R-:W-:Y:S02]  /*13900*/  ISETP.GE.AND P6, PT, R81.reuse, 0x9, PT ;  /* 0x000000095100780c */ /* 0x040fe40003fc6270 */
[----:B------:R-:W-:Y:S02]  /*13910*/  ISETP.GT.AND P3, PT, R62, 0x1, !P2 ;  /* 0x000000013e00780c */ /* 0x000fe40005764270 */
[----:B------:R-:W-:Y:S02]  /*13920*/  ISETP.GE.AND P4, PT, R81, 0xa, PT ;  /* 0x0000000a5100780c */ /* 0x000fe40003f86270 */
[----:B------:R-:W-:Y:S02]  /*13930*/  ISETP.LT.OR P3, PT, R60, 0x2, P3 ;  /* 0x000000023c00780c */ /* 0x000fe40001f61670 */
[----:B------:R-:W-:-:S02]  /*13940*/  P2R R78, PR, RZ, 0x10 ;  /* 0x00000010ff4e7803 */ /* 0x000fc40000000000 */
        /* <DEDUP_REMOVED lines=13> */
[----:B------:R-:W-:Y:S01]  /*13a20*/  FSEL R75, R32, -INF , !P3 ;  /* 0xff800000204b7808 */ /* 0x000fe20005800000 */
[----:B-1----:R-:W-:Y:S01]  /*13a30*/  IMAD.IADD R32, R70, 0x1, R5 ;  /* 0x0000000146207824 */ /* 0x002fe200078e0205 */
        /* <DEDUP_REMOVED lines=33> */
[----:B------:R-:W-:Y:S02]  /*13c50*/  VIADDMNMX R28, R5, R79, R66, PT ;  /* 0x0000004f051c7246 */ /* 0x000fe40003800142 */
        /* <DEDUP_REMOVED lines=63> */
[----:B------:R-:W-:-:S13]  /*14050*/  ISETP.GE.AND P5, PT, R13, 0x1, PT ;  /* 0x000000010d00780c */ /* 0x000fda0003fa6270 */
[----:B------:R-:W-:Y:S05]  /*14060*/  @!P5 BRA `(.L_x_1643) ;  /* 0x00000000004cd947 */ /* 0x000fea0003800000 */
[----:B------:R-:W-:Y:S01]  /*14070*/  IADD3 R36, -R163, R164, R5 ;  /* 0x000000a4a3247210 */ /* 0x000fe20007ffe105 */
        /* <DEDUP_REMOVED lines=10> */
.L_x_1645:
[----:B------:R-:W-:-:S13]  /*14120*/  ISETP.NE.AND P5, PT, R13, 0x1, PT ;  /* 0x000000010d00780c */ /* 0x000fda0003fa5270 */
[----:B------:R-:W0:Y:S02]  /*14130*/  @P5 LDC.64 R4, c[0x0][0x9e8] ;  /* 0x00027a00ff045b82 */ /* 0x000e240000000a00 */
[----:B0-----:R-:W-:-:S05]  /*14140*/  @P5 IMAD.HI.U32 R4, R36, R4, RZ ;  /* 0x0000000424045227 */ /* 0x001fca00078e00ff */
[----:B------:R-:W-:-:S07]  /*14150*/  @P5 SHF.R.U32.HI R36, RZ, R5, R4 ;  /* 0x00000005ff245219 */ /* 0x000fce0000011604 */
.L_x_1646:
[----:B------:R-:W-:Y:S05]  /*14160*/  BSYNC B0 ;  /* 0x0000000000007941 */ /* 0x000fea0003800000 */
.L_x_1644:
[----:B------:R-:W-:-:S05]  /*14170*/  IMAD R5, R36, R13, R76 ;  /* 0x0000000d24057224 */ /* 0x000fca00078e024c */
[----:B------:R-:W-:Y:S02]  /*14180*/  VIMNMX R32, R32, R5, !PT ;  /* 0x0000000520207248 */ /* 0x000fe40007fe0100 */
[----:B------:R-:W-:-:S07]  /*14190*/  VIADDMNMX R28, R5, R13, R28, PT ;  /* 0x0000000d051c7246 */ /* 0x000fce000380011c */
.L_x_1643:
[----:B------:R-:W-:Y:S01]  /*141a0*/  ISETP.GT.AND P2, PT, R32, 0x1, !P2 ;  /* 0x000000012000780c */ /* 0x000fe20005744270 */
[----:B------:R-:W-:Y:S01]  /*141b0*/  ULDC UR4, c[0x0][0x988] ;  /* 0x0002620000047ab9 */ /* 0x000fe20000000800 */
[----:B------:R-:W-:Y:S02]  /*141c0*/  FMNMX.FTZ R4, R101, R99, !PT ;  /* 0x0000006365047209 */ /* 0x000fe40007810000 */
[----:B------:R-:W-:Y:S02]  /*141d0*/  ISETP.LT.OR P2, PT, R28, 0x2, P2 ;  /* 0x000000021c00780c */ /* 0x000fe40001741670 */
[----:B------:R-:W-:Y:S02]  /*141e0*/  FMNMX.FTZ R4, R77, R4, !PT ;  /* 0x000000044d047209 */ /* 0x000fe40007810000 */
[----:B------:R-:W-:Y:S02]  /*141f0*/  FSEL R95, R3, -INF , !P2 ;  /* 0xff800000035f7808 */ /* 0x000fe40005000000 */
[----:B------:R-:W-:-:S02]  /*14200*/  ISETP.NE.AND P2, PT, R78, RZ, PT ;  /* 0x000000ff4e00720c */ /* 0x000fc40003f45270 */
[C---:B------:R-:W-:Y:S02]  /*14210*/  ISETP.GT.AND P6, PT, R32.reuse, 0x8, !P6 ;  /* 0x000000082000780c */ /* 0x040fe400077c4270 */
[----:B------:R-:W-:Y:S02]  /*14220*/  ISETP.GT.AND P2, PT, R32, 0x9, !P2 ;  /* 0x000000092000780c */ /* 0x000fe40005744270 */
[----:B------:R-:W-:Y:S02]  /*14230*/  FMNMX.FTZ R4, R67, R4, !PT ;  /* 0x0000000443047209 */ /* 0x000fe40007810000 */
[C---:B------:R-:W-:Y:S02]  /*14240*/  ISETP.LT.OR P2, PT, R28.reuse, 0xa, P2 ;  /* 0x0000000a1c00780c */ /* 0x040fe40001741670 */
[----:B------:R-:W-:Y:S02]  /*14250*/  ISETP.LT.OR P6, PT, R28, 0x9, P6 ;  /* 0x000000091c00780c */ /* 0x000fe400037c1670 */
[----:B------:R-:W-:-:S02]  /*14260*/  FSEL R93, R7, -INF , !P2 ;  /* 0xff800000075d7808 */ /* 0x000fc40005000000 */
[----:B------:R-:W-:Y:S02]  /*14270*/  ISETP.NE.AND P2, PT, R80, RZ, PT ;  /* 0x000000ff5000720c */ /* 0x000fe40003f45270 */
[----:B------:R-:W-:Y:S02]  /*14280*/  FMNMX.FTZ R4, R75, R4, !PT ;  /* 0x000000044b047209 */ /* 0x000fe40007810000 */
[----:B------:R-:W-:Y:S02]  /*14290*/  ISETP.GT.AND P2, PT, R32, 0x10, !P2 ;  /* 0x000000102000780c */ /* 0x000fe40005744270 */
[----:B------:R-:W-:Y:S02]  /*142a0*/  FSEL R3, R8, -INF , !P6 ;  /* 0xff80000008037808 */ /* 0x000fe40007000000 */
[----:B------:R-:W-:Y:S02]  /*142b0*/  ISETP.LT.OR P2, PT, R28, 0x11, P2 ;  /* 0x000000111c00780c */ /* 0x000fe40001741670 */
[----:B------:R-:W-:-:S02]  /*142c0*/  ISETP.NE.AND P6, PT, R84, RZ, PT ;  /* 0x000000ff5400720c */ /* 0x000fc40003fc5270 */
[----:B------:R-:W-:Y:S02]  /*142d0*/  FSEL R9, R9, -INF , !P2 ;  /* 0xff80000009097808 */ /* 0x000fe40005000000 */
[----:B------:R-:W-:Y:S02]  /*142e0*/  ISETP.NE.AND P2, PT, R82, RZ, PT ;  /* 0x000000ff5200720c */ /* 0x000fe40003f45270 */
[----:B------:R-:W-:Y:S02]  /*142f0*/  FMNMX.FTZ R4, R69, R4, !PT ;  /* 0x0000000445047209 */ /* 0x000fe40007810000 */
[----:B------:R-:W-:Y:S02]  /*14300*/  ISETP.GT.AND P2, PT, R32, 0x11, !P2 ;  /* 0x000000112000780c */ /* 0x000fe40005744270 */
[----:B------:R-:W-:Y:S02]  /*14310*/  FMNMX.FTZ R4, R71, R4, !PT ;  /* 0x0000000447047209 */ /* 0x000fe40007810000 */
[----:B------:R-:W-:-:S02]  /*14320*/  ISETP.LT.OR P2, PT, R28, 0x12, P2 ;  /* 0x000000121c00780c */ /* 0x000fc40001741670 */
[----:B------:R-:W-:Y:S02]  /*14330*/  ISETP.NE.AND P5, PT, R85, RZ, PT ;  /* 0x000000ff5500720c */ /* 0x000fe40003fa5270 */
        /* <DEDUP_REMOVED lines=44> */
[----:B------:R-:W-:Y:S01]  /*14600*/  ISETP.GT.AND P4, PT, R32, RZ, !P4 ;  /* 0x000000ff2000720c */ /* 0x000fe20006784270 */
[----:B------:R-:W0:Y:S01]  /*14610*/  SHFL.BFLY PT, R5, R4, 0x2, 0x1f ;  /* 0x0c401f0004057f89 */ /* 0x000e2200000e0000 */
[----:B------:R-:W-:Y:S02]  /*14620*/  FSEL R27, R30, -INF , !P2 ;  /* 0xff8000001e1b7808 */ /* 0x000fe40005000000 */
[----:B------:R-:W-:-:S02]  /*14630*/  ISETP.NE.AND P2, PT, R92, RZ, PT ;  /* 0x000000ff5c00720c */ /* 0x000fc40003f45270 */
[----:B------:R-:W-:Y:S02]  /*14640*/  ISETP.LT.OR P4, PT, R28, 0x1, P4 ;  /* 0x000000011c00780c */ /* 0x000fe40002781670 */
[----:B------:R-:W-:Y:S02]  /*14650*/  ISETP.GT.AND P2, PT, R32, 0x31, !P2 ;  /* 0x000000312000780c */ /* 0x000fe40005744270 */
[----:B------:R-:W-:Y:S02]  /*14660*/  FSEL R0, R0, -INF , !P4 ;  /* 0xff80000000007808 */ /* 0x000fe40006000000 */
[----:B------:R-:W-:Y:S02]  /*14670*/  ISETP.LT.OR P2, PT, R28, 0x32, P2 ;  /* 0x000000321c00780c */ /* 0x000fe40001741670 */
[----:B------:R-:W-:Y:S02]  /*14680*/  ISETP.NE.AND P5, PT, R97, RZ, PT ;  /* 0x000000ff6100720c */ /* 0x000fe40003fa5270 */
[----:B------:R-:W-:-:S02]  /*14690*/  FSEL R31, R31, -INF , !P2 ;  /* 0xff8000001f1f7808 */ /* 0x000fc40005000000 */
[----:B------:R-:W-:Y:S02]  /*146a0*/  ISETP.NE.AND P2, PT, R94, RZ, PT ;  /* 0x000000ff5e00720c */ /* 0x000fe40003f45270 */
[----:B------:R-:W-:Y:S02]  /*146b0*/  MOV R10, UR4 ;  /* 0x00000004000a7c02 */ /* 0x000fe40008000f00 */
[C---:B------:R-:W-:Y:S02]  /*146c0*/  ISETP.GT.AND P2, PT, R32.reuse, 0x38, !P2 ;  /* 0x000000382000780c */ /* 0x040fe40005744270 */
[----:B------:R-:W-:Y:S02]  /*146d0*/  ISETP.GT.AND P3, PT, R32, 0x58, !P3 ;  /* 0x000000582000780c */ /* 0x000fe40005f64270 */
[----:B------:R-:W-:Y:S02]  /*146e0*/  ISETP.LT.OR P2, PT, R28, 0x39, P2 ;  /* 0x000000391c00780c */ /* 0x000fe40001741670 */
[----:B0-----:R-:W-:-:S02]  /*146f0*/  FMNMX.FTZ R20, R4, R5, !PT ;  /* 0x0000000504147209 */ /* 0x001fc40007810000 */
[----:B------:R-:W-:Y:S02]  /*14700*/  FSEL R79, R34, -INF , !P2 ;  /* 0xff800000224f7808 */ /* 0x000fe40005000000 */
[----:B------:R-:W-:Y:S01]  /*14710*/  ISETP.NE.AND P2, PT, R96, RZ, PT ;  /* 0x000000ff6000720c */ /* 0x000fe20003f45270 */
[----:B------:R-:W0:Y:S01]  /*14720*/  SHFL.BFLY PT, R5, R20, 0x1, 0x1f ;  /* 0x0c201f0014057f89 */ /* 0x000e2200000e0000 */
        /* <DEDUP_REMOVED lines=21> */
[----:B------:R-:W-:-:S02]  /*14880*/  FMNMX.FTZ R4, R7, R4, !PT ;  /* 0x0000000407047209 */ /* 0x000fc40007810000 */
[----:B------:R-:W-:Y:S02]  /*14890*/  ISETP.LT.OR P2, PT, R28, 0x49, P2 ;  /* 0x000000491c00780c */ /* 0x000fe40001741670 */
[----:B------:R-:W-:Y:S02]  /*148a0*/  FMNMX.FTZ R4, R85, R4, !PT ;  /* 0x0000000455047209 */ /* 0x000fe40007810000 */
[----:B------:R-:W-:Y:S02]  /*148b0*/  FSEL R97, R42, -INF , !P2 ;  /* 0xff8000002a617808 */ /* 0x000fe40005000000 */
[----:B------:R-:W-:Y:S02]  /*148c0*/  FMNMX.FTZ R4, R27, R4, !PT ;  /* 0x000000041b047209 */ /* 0x000fe40007810000 */
[----:B------:R-:W-:Y:S02]  /*148d0*/  ISETP.GT.AND P2, PT, R32, 0x49, !P5 ;  /* 0x000000492000780c */ /* 0x000fe40006f44270 */
[----:B0-----:R-:W-:-:S02]  /*148e0*/  FMNMX.FTZ R5, R20, R5, !PT ;  /* 0x0000000514057209 */ /* 0x001fc40007810000 */
[----:B------:R-:W-:Y:S02]  /*148f0*/  FMNMX.FTZ R4, R31, R4, !PT ;  /* 0x000000041f047209 */ /* 0x000fe40007810000 */
[----:B------:R-:W-:Y:S01]  /*14900*/  ISETP.LT.OR P2, PT, R28, 0x4a, P2 ;  /* 0x0000004a1c00780c */ /* 0x000fe20001741670 */
[----:B------:R-:W-:Y:S01]  /*14910*/  FMUL.FTZ R8, R5, R10 ;  /* 0x0000000a05087220 */ /* 0x000fe20000410000 */
[----:B------:R-:W-:Y:S02]  /*14920*/  FMNMX.FTZ R4, R79, R4, !PT ;  /* 0x000000044f047209 */ /* 0x000fe40007810000 */
[----:B------:R-:W-:Y:S02]  /*14930*/  FSEL R43, R43, -INF , !P2 ;  /* 0xff8000002b2b7808 */ /* 0x000fe40005000000 */
[----:B------:R-:W-:Y:S02]  /*14940*/  FSETP.NEU.FTZ.AND P2, PT, R5, -INF , PT ;  /* 0xff8000000500780b */ /* 0x000fe40003f5d000 */
[----:B------:R-:W-:-:S02]  /*14950*/  ISETP.NE.AND P5, PT, R98, RZ, PT ;  /* 0x000000ff6200720c */ /* 0x000fc40003fa5270 */
[----:B------:R-:W-:Y:S02]  /*14960*/  FMNMX.FTZ R4, R35, R4, !PT ;  /* 0x0000000423047209 */ /* 0x000fe40007810000 */
[----:B------:R-:W-:Y:S02]  /*14970*/  FSEL R8, R8, RZ, P2 ;  /* 0x000000ff08087208 */ /* 0x000fe40001000000 */
[----:B------:R-:W-:Y:S02]  /*14980*/  ISETP.GT.AND P2, PT, R32, 0x50, !P5 ;  /* 0x000000502000780c */ /* 0x000fe40006f44270 */
[----:B------:R-:W-:Y:S01]  /*14990*/  FMNMX.FTZ R4, R81, R4, !PT ;  /* 0x0000000451047209 */ /* 0x000fe20007810000 */
[-CC-:B------:R-:W-:Y:S01]  /*149a0*/  FFMA.FTZ R154, R71, R10.reuse, -R8.reuse ;  /* 0x0000000a479a7223 */ /* 0x180fe20000010808 */
[----:B------:R-:W-:Y:S01]  /*149b0*/  ISETP.LT.OR P2, PT, R28, 0x51, P2 ;  /* 0x000000511c00780c */ /* 0x000fe20001741670 */
[-CC-:B------:R-:W-:Y:S01]  /*149c0*/  FFMA.FTZ R148, R73, R10.reuse, -R8.reuse ;  /* 0x0000000a49947223 */ /* 0x180fe20000010808 */
[----:B------:R-:W-:Y:S01]  /*149d0*/  ISETP.NE.AND P6, PT, R44, RZ, PT ;  /* 0x000000ff2c00720c */ /* 0x000fe20003fc5270 */
[--C-:B------:R-:W-:Y:S01]  /*149e0*/  FFMA.FTZ R156, R101, R10, -R8.reuse ;  /* 0x0000000a659c7223 */ /* 0x100fe20000010808 */
[----:B------:R-:W-:Y:S01]  /*149f0*/  FMNMX.FTZ R4, R83, R4, !PT ;  /* 0x0000000453047209 */ /* 0x000fe20007810000 */
[-CC-:B------:R-:W-:Y:S01]  /*14a00*/  FFMA.FTZ R99, R99, R10.reuse, -R8.reuse ;  /* 0x0000000a63637223 */ /* 0x180fe20000010808 */
[----:B------:R-:W-:Y:S01]  /*14a10*/  FSEL R45, R45, -INF , !P2 ;  /* 0xff8000002d2d7808 */ /* 0x000fe20005000000 */
[--C-:B------:R-:W-:Y:S01]  /*14a20*/  FFMA.FTZ R158, R77, R10, -R8.reuse ;  /* 0x0000000a4d9e7223 */ /* 0x100fe20000010808 */
[----:B------:R-:W-:Y:S01]  /*14a30*/  ISETP.GT.AND P2, PT, R32, 0x51, !P6 ;  /* 0x000000512000780c */ /* 0x000fe20007744270 */
[----:B------:R-:W-:Y:S01]  /*14a40*/  MUFU.EX2 R156, R156 ;  /* 0x0000009c009c7308 */ /* 0x000fe20000000800 */
[----:B------:R-:W-:Y:S01]  /*14a50*/  FMNMX.FTZ R4, R97, R4, !PT ;  /* 0x0000000461047209 */ /* 0x000fe20007810000 */
[-CC-:B------:R-:W-:Y:S01]  /*14a60*/  FFMA.FTZ R67, R67, R10.reuse, -R8.reuse ;  /* 0x0000000a43437223 */ /* 0x180fe20000010808 */
[----:B------:R-:W-:Y:S01]  /*14a70*/  ISETP.NE.AND P5, PT, R48, RZ, PT ;  /* 0x000000ff3000720c */ /* 0x000fe20003fa5270 */
[-CC-:B------:R-:W-:Y:S01]  /*14a80*/  FFMA.FTZ R152, R75, R10.reuse, -R8.reuse ;  /* 0x0000000a4b987223 */ /* 0x180fe20000010808 */
[----:B------:R-:W-:Y:S01]  /*14a90*/  ISETP.LT.OR P2, PT, R28, 0x52, P2 ;  /* 0x000000521c00780c */ /* 0x000fe20001741670 */
[--C-:B------:R-:W-:Y:S01]  /*14aa0*/  FFMA.FTZ R144, R47, R10, -R8.reuse ;  /* 0x0000000a2f907223 */ /* 0x100fe20000010808 */
[----:B------:R-:W-:Y:S01]  /*14ab0*/  FMNMX.FTZ R4, R43, R4, !PT ;  /* 0x000000042b047209 */ /* 0x000fe20007810000 */
[----:B------:R-:W0:Y:S01]  /*14ac0*/  MUFU.EX2 R99, R99 ;  /* 0x0000006300637308 */ /* 0x000e220000000800 */
[----:B------:R-:W-:Y:S01]  /*14ad0*/  ISETP.GT.AND P4, PT, R32, 0x59, !P5 ;  /* 0x000000592000780c */ /* 0x000fe20006f84270 */
[-CC-:B------:R-:W-:Y:S01]  /*14ae0*/  FFMA.FTZ R146, R33, R10.reuse, -R8.reuse ;  /* 0x0000000a21927223 */ /* 0x180fe20000010808 */
[C---:B------:R-:W-:Y:S01]  /*14af0*/  ISETP.LT.OR P3, PT, R28.reuse, 0x59, P3 ;  /* 0x000000591c00780c */ /* 0x040fe20001f61670 */
[-CC-:B------:R-:W-:Y:S01]  /*14b00*/  FFMA.FTZ R140, R41, R10.reuse, -R8.reuse ;  /* 0x0000000a298c7223 */ /* 0x180fe20000010808 */
[----:B------:R-:W-:Y:S01]  /*14b10*/  FSEL R39, R39, -INF , !P2 ;  /* 0xff80000027277808 */ /* 0x000fe20005000000 */
[--C-:B------:R-:W-:Y:S01]  /*14b20*/  FFMA.FTZ R142, R49, R10, -R8.reuse ;  /* 0x0000000a318e7223 */ /* 0x100fe20000010808 */
[----:B------:R-:W-:Y:S01]  /*14b30*/  FMNMX.FTZ R4, R45, R4, !PT ;  /* 0x000000042d047209 */ /* 0x000fe20007810000 */
[----:B------:R-:W1:Y:S01]  /*14b40*/  MUFU.EX2 R158, R158 ;  /* 0x0000009e009e7308 */ /* 0x000e620000000800 */
[----:B------:R-:W-:Y:S01]  /*14b50*/  ISETP.LT.OR P4, PT, R28, 0x5a, P4 ;  /* 0x0000005a1c00780c */ /* 0x000fe20002781670 */
[-CC-:B------:R-:W-:Y:S01]  /*14b60*/  FFMA.FTZ R136, R37, R10.reuse, -R8.reuse ;  /* 0x0000000a25887223 */ /* 0x180fe20000010808 */
[----:B------:R-:W-:Y:S01]  /*14b70*/  FSEL R71, R14, -INF , !P3 ;  /* 0xff8000000e477808 */ /* 0x000fe20005800000 */
[--C-:B------:R-:W-:Y:S01]  /*14b80*/  FFMA.FTZ R14, R29, R10, -R8.reuse ;  /* 0x0000000a1d0e7223 */ /* 0x100fe20000010808 */
[----:B------:R-:W-:Y:S01]  /*14b90*/  FMNMX.FTZ R4, R39, R4, !PT ;  /* 0x0000000427047209 */ /* 0x000fe20007810000 */
[--C-:B------:R-:W-:Y:S01]  /*14ba0*/  FFMA.FTZ R29, R51, R10, -R8.reuse ;  /* 0x0000000a331d7223 */ /* 0x100fe20000010808 */
[----:B------:R-:W-:Y:S01]  /*14bb0*/  FSEL R73, R46, -INF , !P4 ;  /* 0xff8000002e497808 */ /* 0x000fe20006000000 */
[----:B------:R-:W2:Y:S01]  /*14bc0*/  MUFU.EX2 R67, R67 ;  /* 0x0000004300437308 */ /* 0x000ea20000000800 */
[----:B------:R-:W-:Y:S01]  /*14bd0*/  FMNMX.FTZ R4, R71, R4, !PT ;  /* 0x0000000447047209 */ /* 0x000fe20007810000 */
[-CC-:B------:R-:W-:Y:S01]  /*14be0*/  FFMA.FTZ R69, R69, R10.reuse, -R8.reuse ;  /* 0x0000000a45457223 */ /* 0x180fe20000010808 */
[-CC-:B------:R-:W-:Y:S01]  /*14bf0*/  FFMA.FTZ R65, R65, R10.reuse, -R8.reuse ;  /* 0x0000000a41417223 */ /* 0x180fe20000010808 */
[--C-:B------:R-:W-:Y:S01]  /*14c00*/  FFMA.FTZ R63, R63, R10, -R8.reuse ;  /* 0x0000000a3f3f7223 */ /* 0x100fe20000010808 */
[----:B------:R-:W-:Y:S01]  /*14c10*/  FMNMX.FTZ R4, R73, R4, !PT ;  /* 0x0000000449047209 */ /* 0x000fe20007810000 */
[-CC-:B------:R-:W-:Y:S01]  /*14c20*/  FFMA.FTZ R47, R61, R10.reuse, -R8.reuse ;  /* 0x0000000a3d2f7223 */ /* 0x180fe20000010808 */
[-CC-:B------:R-:W-:Y:S01]  /*14c30*/  FFMA.FTZ R33, R59, R10.reuse, -R8.reuse ;  /* 0x0000000a3b217223 */ /* 0x180fe20000010808 */
[-CC-:B------:R-:W-:Y:S01]  /*14c40*/  FFMA.FTZ R41, R57, R10.reuse, -R8.reuse ;  /* 0x0000000a39297223 */ /* 0x180fe20000010808 */
[-CC-:B------:R-:W-:Y:S01]  /*14c50*/  FFMA.FTZ R49, R55, R10.reuse, -R8.reuse ;  /* 0x0000000a37317223 */ /* 0x180fe20000010808 */
[----:B------:R-:W3:Y:S01]  /*14c60*/  SHFL.BFLY PT, R51, R4, 0x2, 0x1f ;  /* 0x0c401f0004337f89 */ /* 0x000ee200000e0000 */
[-CC-:B------:R-:W-:Y:S01]  /*14c70*/  FFMA.FTZ R37, R53, R10.reuse, -R8.reuse ;  /* 0x0000000a35257223 */ /* 0x180fe20000010808 */
[-CC-:B------:R-:W-:Y:S01]  /*14c80*/  FFMA.FTZ R138, R25, R10.reuse, -R8.reuse ;  /* 0x0000000a198a7223 */ /* 0x180fe20000010808 */
[----:B------:R-:W-:Y:S01]  /*14c90*/  FFMA.FTZ R11, R11, R10, -R8 ;  /* 0x0000000a0b0b7223 */ /* 0x000fe20000010808 */
[----:B------:R-:W4:Y:S01]  /*14ca0*/  MUFU.EX2 R152, R152 ;  /* 0x0000009800987308 */ /* 0x000f220000000800 */
[----:B------:R-:W-:-:S07]  /*14cb0*/  ISETP.NE.AND P5, PT, R207, 0x1, PT ;  /* 0x00000001cf00780c */ /* 0x000fce0003fa5270 */
[----:B------:R-:W4:Y:S06]  /*14cc0*/  MUFU.EX2 R69, R69 ;  /* 0x0000004500457308 */ /* 0x000f2c0000000800 */
[----:B------:R-:W4:Y:S02]  /*14cd0*/  @P5 LDC R42, c[0x0][0x450] ;  /* 0x00011400ff2a5b82 */ /* 0x000f240000000800 */
[----:B------:R-:W4:Y:S01]  /*14ce0*/  MUFU.EX2 R154, R154 ;  /* 0x0000009a009a7308 */ /* 0x000f220000000800 */
[----:B---3--:R-:W-:-:S07]  /*14cf0*/  FMNMX.FTZ R51, R4, R51, !PT ;  /* 0x0000003304337209 */ /* 0x008fce0007810000 */
[----:B------:R-:W3:Y:S01]  /*14d00*/  MUFU.EX2 R65, R65 ;  /* 0x0000004100417308 */ /* 0x000ee20000000800 */
        /* <DEDUP_REMOVED lines=13> */
[-CC-:B------:R-:W-:Y:S01]  /*14de0*/  FFMA.FTZ R153, R9, R10.reuse, -R34.reuse ;  /* 0x0000000a09997223 */ /* 0x180fe20000010822 */
[----:B------:R-:W-:Y:S01]  /*14df0*/  FADD.FTZ R3, R156, R99 ;  /* 0x000000639c037221 */ /* 0x000fe20000010000 */
[----:B------:R-:W-:Y:S01]  /*14e00*/  MUFU.EX2 R157, R157 ;  /* 0x0000009d009d7308 */ /* 0x000fe20000000800 */
[-CC-:B------:R-:W-:Y:S01]  /*14e10*/  FFMA.FTZ R20, R91, R10.reuse, -R34.reuse ;  /* 0x0000000a5b147223 */ /* 0x180fe20000010822 */
[-CC-:B------:R-:W-:Y:S01]  /*14e20*/  FFMA.FTZ R155, R15, R10.reuse, -R34.reuse ;  /* 0x0000000a0f9b7223 */ /* 0x180fe20000010822 */
[----:B-1----:R-:W-:Y:S01]  /*14e30*/  FADD.FTZ R32, R158, R3 ;  /* 0x000000039e207221 */ /* 0x002fe20000010000 */
[-CC-:B------:R-:W-:Y:S01]  /*14e40*/  FFMA.FTZ R24, R89, R10.reuse, -R34.reuse ;  /* 0x0000000a59187223 */ /* 0x180fe20000010822 */
[-CC-:B------:R-:W-:Y:S01]  /*14e50*/  FFMA.FTZ R149, R21, R10.reuse, -R34.reuse ;  /* 0x0000000a15957223 */ /* 0x180fe20000010822 */
[-C--:B------:R-:W-:Y:S01]  /*14e60*/  FFMA.FTZ R151, R7, R10.reuse, -R34 ;  /* 0x0000000a07977223 */ /* 0x080fe20000010822 */
[----:B--2---:R-:W-:Y:S01]  /*14e70*/  FADD.FTZ R3, R67, R32 ;  /* 0x0000002043037221 */ /* 0x004fe20000010000 */
[----:B------:R-:W0:Y:S01]  /*14e80*/  MUFU.EX2 R0, R0 ;  /* 0x0000000000007308 */ /* 0x000e220000000800 */
[-CC-:B------:R-:W-:Y:S01]  /*14e90*/  FFMA.FTZ R26, R87, R10.reuse, -R34.reuse ;  /* 0x0000000a571a7223 */ /* 0x180fe20000010822 */
[-CC-:B------:R-:W-:Y:S01]  /*14ea0*/  FFMA.FTZ R28, R85, R10.reuse, -R34.reuse ;  /* 0x0000000a551c7223 */ /* 0x180fe20000010822 */
[----:B----4-:R-:W-:Y:S01]  /*14eb0*/  FADD.FTZ R32, R152, R3 ;  /* 0x0000000398207221 */ /* 0x010fe20000010000 */
[-CC-:B-----5:R-:W-:Y:S01]  /*14ec0*/  FFMA.FTZ R145, R27, R10.reuse, -R34.reuse ;  /* 0x0000000a1b917223 */ /* 0x1a0fe20000010822 */
[-C--:B------:R-:W-:Y:S01]  /*14ed0*/  FFMA.FTZ R30, R31, R10.reuse, -R34 ;  /* 0x0000000a1f1e7223 */ /* 0x080fe20000010822 */
[----:B------:R-:W1:Y:S01]  /*14ee0*/  @P5 LDC R15, c[0x0][0x44c] ;  /* 0x00011300ff0f5b82 */ /* 0x000e620000000800 */
[----:B------:R-:W-:Y:S01]  /*14ef0*/  FADD.FTZ R7, R69, R32 ;  /* 0x0000002045077221 */ /* 0x000fe20000010000 */
[----:B------:R-:W2:Y:S01]  /*14f00*/  MUFU.EX2 R159, R159 ;  /* 0x0000009f009f7308 */ /* 0x000ea20000000800 */
[-CC-:B------:R-:W-:Y:S01]  /*14f10*/  FFMA.FTZ R147, R79, R10.reuse, -R34.reuse ;  /* 0x0000000a4f937223 */ /* 0x180fe20000010822 */
[-CC-:B------:R-:W-:Y:S01]  /*14f20*/  FFMA.FTZ R32, R35, R10.reuse, -R34.reuse ;  /* 0x0000000a23207223 */ /* 0x180fe20000010822 */
[----:B------:R-:W-:Y:S01]  /*14f30*/  FADD.FTZ R38, R154, R7 ;  /* 0x000000079a267221 */ /* 0x000fe20000010000 */
[-CC-:B------:R-:W-:Y:S01]  /*14f40*/  FFMA.FTZ R141, R81, R10.reuse, -R34.reuse ;  /* 0x0000000a518d7223 */ /* 0x180fe20000010822 */
[-CC-:B------:R-:W-:Y:S01]  /*14f50*/  FFMA.FTZ R83, R83, R10.reuse, -R34.reuse ;  /* 0x0000000a53537223 */ /* 0x180fe20000010822 */
[-C--:B------:R-:W-:Y:S01]  /*14f60*/  FFMA.FTZ R97, R97, R10.reuse, -R34 ;  /* 0x0000000a61617223 */ /* 0x080fe20000010822 */
[----:B---3--:R-:W-:Y:S01]  /*14f70*/  FADD.FTZ R7, R65, R38 ;  /* 0x0000002641077221 */ /* 0x008fe20000010000 */
[----:B------:R-:W3:Y:S01]  /*14f80*/  MUFU.EX2 R8, R8 ;  /* 0x0000000800087308 */ /* 0x000ee20000000800 */
[----:B0-----:R-:W-:Y:S01]  /*14f90*/  FADD.FTZ R36, R157, R0 ;  /* 0x000000009d247221 */ /* 0x001fe20000010000 */
[-CC-:B------:R-:W-:Y:S01]  /*14fa0*/  FFMA.FTZ R43, R43, R10.reuse, -R34.reuse ;  /* 0x0000000a2b2b7223 */ /* 0x180fe20000010822 */
[----:B------:R-:W-:Y:S01]  /*14fb0*/  FADD.FTZ R38, R148, R7 ;  /* 0x0000000794267221 */ /* 0x000fe20000010000 */
[-CC-:B------:R-:W-:Y:S01]  /*14fc0*/  FFMA.FTZ R45, R45, R10.reuse, -R34.reuse ;  /* 0x0000000a2d2d7223 */ /* 0x180fe20000010822 */
[-CC-:B------:R-:W-:Y:S01]  /*14fd0*/  FFMA.FTZ R39, R39, R10.reuse, -R34.reuse ;  /* 0x0000000a27277223 */ /* 0x180fe20000010822 */
[-C--:B------:R-:W-:Y:S01]  /*14fe0*/  FFMA.FTZ R71, R71, R10.reuse, -R34 ;  /* 0x0000000a47477223 */ /* 0x080fe20000010822 */
[----:B------:R-:W-:Y:S01]  /*14ff0*/  FADD.FTZ R7, R63, R38 ;  /* 0x000000263f077221 */ /* 0x000fe20000010000 */
[----:B------:R-:W0:Y:S01]  /*15000*/  MUFU.EX2 R153, R153 ;  /* 0x0000009900997308 */ /* 0x000e220000000800 */
[----:B--2---:R-:W-:Y:S01]  /*15010*/  FADD.FTZ R3, R159, R36 ;  /* 0x000000249f037221 */ /* 0x004fe20000010000 */
[----:B------:R-:W-:Y:S01]  /*15020*/  FFMA.FTZ R73, R73, R10, -R34 ;  /* 0x0000000a49497223 */ /* 0x000fe20000010822 */
[----:B------:R-:W-:Y:S01]  /*15030*/  FADD.FTZ R40, R14, R7 ;  /* 0x000000070e287221 */ /* 0x000fe20000010000 */
[----:B------:R-:W-:Y:S01]  /*15040*/  IMAD.MOV.U32 R9, RZ, RZ, R178 ;  /* 0x000000ffff097224 */ /* 0x000fe200078e00b2 */
[----:B------:R-:W-:Y:S01]  /*15050*/  F2FP.F16.F32.PACK_AB R157, R0, R157 ;  /* 0x0000009d009d723e */ /* 0x000fe200000000ff */
[----:B-1----:R-:W-:-:S04]  /*15060*/  @P5 IMAD.HI.U32 R15, R178, R15, RZ ;  /* 0x0000000fb20f5227 */ /* 0x002fc800078e00ff */
[----:B------:R-:W-:Y:S01]  /*15070*/  FADD.FTZ R7, R29, R40 ;  /* 0x000000281d077221 */ /* 0x000fe20000010000 */
[----:B------:R-:W1:Y:S01]  /*15080*/  MUFU.EX2 R20, R20 ;  /* 0x0000001400147308 */ /* 0x000e620000000800 */
[C---:B---3--:R-:W-:Y:S01]  /*15090*/  FADD.FTZ R36, R8.reuse, R3 ;  /* 0x0000000308247221 */ /* 0x048fe20000010000 */
[----:B------:R-:W-:Y:S01]  /*150a0*/  F2FP.F16.F32.PACK_AB R159, R8, R159 ;  /* 0x0000009f089f723e */ /* 0x000fe200000000ff */
[----:B------:R-:W-:Y:S01]  /*150b0*/  VIADD R8, R72, 0xfffffffe ;  /* 0xfffffffe48087836 */ /* 0x000fe20000000000 */
[----:B------:R-:W-:Y:S02]  /*150c0*/  @P5 SHF.R.U32.HI R9, RZ, R42, R15 ;  /* 0x0000002aff095219 */ /* 0x000fe4000001160f */
[----:B------:R-:W-:Y:S02]  /*150d0*/  ISETP.GE.AND P5, PT, R13, 0x1, PT ;  /* 0x000000010d00780c */ /* 0x000fe40003fa6270 */
[----:B------:R-:W2:Y:S01]  /*150e0*/  MUFU.EX2 R155, R155 ;  /* 0x0000009b009b7308 */ /* 0x000ea20000000800 */
[----:B0-----:R-:W-:Y:S01]  /*150f0*/  FADD.FTZ R3, R153, R36 ;  /* 0x0000002499037221 */ /* 0x001fe20000010000 */
[----:B------:R-:W-:Y:S01]  /*15100*/  IMAD.IADD R9, R150, 0x1, R9 ;  /* 0x0000000196097824 */ /* 0x000fe200078e0209 */
[----:B------:R-:W-:-:S02]  /*15110*/  F2FP.F16.F32.PACK_AB R150, R29, R14 ;  /* 0x0000000e1d96723e */ /* 0x000fc400000000ff */
[----:B------:R-:W-:Y:S01]  /*15120*/  F2FP.F16.F32.PACK_AB R156, R99, R156 ;  /* 0x0000009c639c723e */ /* 0x000fe200000000ff */
[----:B------:R-:W-:Y:S01]  /*15130*/  IMAD.IADD R12, R9, 0x1, R12 ;  /* 0x00000001090c7824 */ /* 0x000fe200078e020c */
[----:B------:R-:W-:Y:S01]  /*15140*/  F2FP.F16.F32.PACK_AB R158, R67, R158 ;  /* 0x0000009e439e723e */ /* 0x000fe200000000ff */
[----:B------:R-:W0:Y:S01]  /*15150*/  MUFU.EX2 R24, R24 ;  /* 0x0000001800187308 */ /* 0x000e220000000800 */
[C---:B-1----:R-:W-:Y:S01]  /*15160*/  FADD.FTZ R36, R20.reuse, R3 ;  /* 0x0000000314247221 */ /* 0x042fe20000010000 */
[----:B------:R-:W-:Y:S02]  /*15170*/  F2FP.F16.F32.PACK_AB R152, R69, R152 ;  /* 0x000000984598723e */ /* 0x000fe400000000ff */
        /* <DEDUP_REMOVED lines=19> */
[----:B------:R-:W-:-:S06]  /*152b0*/  F2FP.F16.F32.PACK_AB R144, R47, R144 ;  /* 0x000000902f90723e */ /* 0x000fcc00000000ff */
        /* <DEDUP_REMOVED lines=51> */
[----:B--2---:R-:W-:Y:S01]  /*155f0*/  FADD.FTZ R7, R71, R0 ;  /* 0x0000000047077221 */ /* 0x004fe20000010000 */
[C---:B0-----:R-:W-:Y:S01]  /*15600*/  FADD.FTZ R3, R11.reuse, R42 ;  /* 0x0000002a0b037221 */ /* 0x041fe20000010000 */
[----:B------:R-:W-:Y:S02]  /*15610*/  F2FP.F16.F32.PACK_AB R138, R11, R138 ;  /* 0x0000008a0b8a723e */ /* 0x000fe400000000ff */
[C---:B-1----:R-:W-:Y:S01]  /*15620*/  FADD.FTZ R0, R14.reuse, R7 ;  /* 0x000000070e007221 */ /* 0x042fe20000010000 */
[----:B------:R-:W-:Y:S01]  /*15630*/  F2FP.F16.F32.PACK_AB R139, R14, R71 ;  /* 0x000000470e8b723e */ /* 0x000fe200000000ff */
[----:B------:R-:W-:Y:S06]  /*15640*/  @!P5 BRA `(.L_x_1647) ;  /* 0x000000000048d947 */ /* 0x000fec0003800000 */
[C---:B------:R-:W-:Y:S01]  /*15650*/  ISETP.GT.AND P2, PT, R9.reuse, RZ, PT ;  /* 0x000000ff0900720c */ /* 0x040fe20003f44270 */
[----:B------:R-:W-:Y:S01]  /*15660*/  BSSY B0, `(.L_x_1648) ;  /* 0x000000e000007945 */ /* 0x000fe20003800000 */
[----:B------:R-:W-:-:S11]  /*15670*/  VIADD R7, R9, 0xffffffff ;  /* 0xffffffff09077836 */ /* 0x000fd60000000000 */
        /* <DEDUP_REMOVED lines=8> */
.L_x_1649:
[----:B------:R-:W-:-:S13]  /*15700*/  ISETP.NE.AND P2, PT, R13, 0x1, PT ;  /* 0x000000010d00780c */ /* 0x000fda0003f45270 */
[----:B------:R-:W0:Y:S02]  /*15710*/  @P2 LDC.64 R14, c[0x0][0x9e8] ;  /* 0x00027a00ff0e2b82 */ /* 0x000e240000000a00 */
[----:B0-----:R-:W-:-:S05]  /*15720*/  @P2 IMAD.HI.U32 R14, R7, R14, RZ ;  /* 0x0000000e070e2227 */ /* 0x001fca00078e00ff */
[----:B------:R-:W-:-:S07]  /*15730*/  @P2 SHF.R.U32.HI R7, RZ, R15, R14 ;  /* 0x0000000fff072219 */ /* 0x000fce000001160e */
.L_x_1650:
[----:B------:R-:W-:Y:S05]  /*15740*/  BSYNC B0 ;  /* 0x0000000000007941 */ /* 0x000fea0003800000 */
.L_x_1648:
[----:B------:R-:W-:-:S05]  /*15750*/  IMAD R7, R7, R13, R13 ;  /* 0x0000000d07077224 */ /* 0x000fca00078e020d */
[----:B------:R-:W-:-:S07]  /*15760*/  VIMNMX R12, R12, R7, PT ;  /* 0x000000070c0c7248 */ /* 0x000fce0003fe0100 */
.L_x_1647:
[----:B------:R-:W-:Y:S01]  /*15770*/  IMAD.HI R12, R12, 0x2aaaaaab, RZ ;  /* 0x2aaaaaab0c0c7827 */ /* 0x000fe200078e02ff */
[----:B------:R-:W-:Y:S01]  /*15780*/  ULDC UR58, c[0x0][0x9d8] ;  /* 0x00027600003a7ab9 */ /* 0x000fe20000000800 */
[----:B------:R-:W-:Y:S01]  /*15790*/  ULDC UR59, c[0x0][0x9d8] ;  /* 0x00027600003b7ab9 */ /* 0x000fe20000000800 */
[----:B------:R-:W-:Y:S01]  /*157a0*/  BSSY B0, `(.L_x_1651) ;  /* 0x00003aa000007945 */ /* 0x000fe20003800000 */
[----:B------:R-:W-:Y:S01]  /*157b0*/  IMAD.MOV.U32 R88, RZ, RZ, 0x3f800000 ;  /* 0x3f800000ff587424 */ /* 0x000fe200078e00ff */
[----:B------:R-:W-:Y:S02]  /*157c0*/  SHF.R.U32.HI R7, RZ, 0x1f, R12 ;  /* 0x0000001fff077819 */ /* 0x000fe4000001160c */
[----:B------:R-:W-:Y:S02]  /*157d0*/  CS2R R86, SRZ ;  /* 0x0000000000567805 */ /* 0x000fe4000001ff00 */
[----:B------:R-:W-:Y:S02]  /*157e0*/  CS2R R84, SRZ ;  /* 0x0000000000547805 */ /* 0x000fe4000001ff00 */
[----:B------:R-:W-:-:S02]  /*157f0*/  CS2R R82, SRZ ;  /* 0x0000000000527805 */ /* 0x000fc4000001ff00 */
[----:B------:R-:W-:Y:S02]  /*15800*/  LEA.HI.SX32 R9, R12, R7, 0x1c ;  /* 0x000000070c097211 */ /* 0x000fe400078fe2ff */
[----:B------:R-:W-:Y:S02]  /*15810*/  CS2R R80, SRZ ;  /* 0x0000000000507805 */ /* 0x000fe4000001ff00 */
[----:B------:R-:W-:Y:S02]  /*15820*/  MOV R7, 0x3f800000 ;  /* 0x3f80000000077802 */ /* 0x000fe40000000f00 */
[----:B------:R-:W-:Y:S02]  /*15830*/  CS2R R78, SRZ ;  /* 0x00000000004e7805 */ /* 0x000fe4000001ff00 */
[----:B------:R-:W-:Y:S02]  /*15840*/  VIMNMX R9, R180, R9, !PT ;  /* 0x00000009b4097248 */ /* 0x000fe40007fe0100 */
[----:B------:R-:W-:-:S02]  /*15850*/  CS2R R76, SRZ ;  /* 0x00000000004c7805 */ /* 0x000fc4000001ff00 */
[----:B------:R-:W-:Y:S02]  /*15860*/  CS2R R74, SRZ ;  /* 0x00000000004a7805 */ /* 0x000fe4000001ff00 */
[----:B------:R-:W-:Y:S02]  /*15870*/  CS2R R72, SRZ ;  /* 0x0000000000487805 */ /* 0x000fe4000001ff00 */
        /* <DEDUP_REMOVED lines=25> */
[----:B------:R-:W-:Y:S06]  /*15a10*/  @!P2 BRA `(.L_x_1652) ;  /* 0x000000380008a947 */ /* 0x000fec0003800000 */
[----:B------:R-:W-:Y:S01]  /*15a20*/  BSSY B1, `(.L_x_1653) ;  /* 0x000037d000017945 */ /* 0x000fe20003800000 */
[----:B------:R-:W-:Y:S02]  /*15a30*/  IMAD.MOV.U32 R7, RZ, RZ, 0x3f800000 ;  /* 0x3f800000ff077424 */ /* 0x000fe400078e00ff */
[----:B------:R-:W-:-:S07]  /*15a40*/  IMAD.MOV.U32 R87, RZ, RZ, RZ ;  /* 0x000000ffff577224 */ /* 0x000fce00078e00ff */
.L_x_1672:
[----:B------:R-:W-:-:S05]  /*15a50*/  VIADD R14, R22, 0x1 ;  /* 0x00000001160e7836 */ /* 0x000fca0000000000 */
[----:B------:R-:W-:-:S04]  /*15a60*/  ISETP.NE.AND P2, PT, R14, 0x2, PT ;  /* 0x000000020e00780c */ /* 0x000fc80003f45270 */
[----:B------:R-:W-:Y:S02]  /*15a70*/  SEL R10, RZ, 0x1, P2 ;  /* 0x00000001ff0a7807 */ /* 0x000fe40001000000 */
[----:B------:R-:W-:Y:S02]  /*15a80*/  SEL R14, R14, RZ, P2 ;  /* 0x000000ff0e0e7207 */ /* 0x000fe40001000000 */
[----:B------:R-:W-:Y:S01]  /*15a90*/  LOP3.LUT R15, R23, R10, RZ, 0x3c, !PT ;  /* 0x0000000a170f7212 */ /* 0x000fe200078e3cff */
[----:B------:R-:W-:Y:S06]  /*15aa0*/  @!P0 BRA `(.L_x_1654) ;  /* 0x0000000000048947 */ /* 0x000fec0003800000 */
[----:B------:R-:W-:Y:S01]  /*15ab0*/  BPT.TRAP 0x1 ;  /* 0x000000040000795c */ /* 0x000fe20000300000 */
.L_x_1654:
[----:B------:R-:W-:Y:S01]  /*15ac0*/  IMAD R205, R14, 0x8, R2 ;  /* 0x000000080ecd7824 */ /* 0x000fe200078e0202 */
[----:B------:R-:W-:-:S04]  /*15ad0*/  SHF.L.U32 R10, R15, 0x1f, RZ ;  /* 0x0000001f0f0a7819 */ /* 0x000fc800000006ff */
[----:B------:R0:W1:Y:S01]  /*15ae0*/  SYNCS.PHASECHK.TRANS64.TRYWAIT P2, [R205+URZ+0x2a830], R10 ;  /* 0x02a8300acd0075a7 */ /* 0x000062000804017f */
[----:B------:R-:W-:Y:S05]  /*15af0*/  @!P0 BRA `(.L_x_1655) ;  /* 0x0000000000048947 */ /* 0x000fea0003800000 */
[----:B------:R-:W-:Y:S01]  /*15b00*/  BPT.TRAP 0x1 ;  /* 0x000000040000795c */ /* 0x000fe20000300000 */
.L_x_1655:
[----:B------:R-:W-:Y:S01]  /*15b10*/  IMAD R92, R14, 0x900, R6 ;  /* 0x000009000e5c7824 */ /* 0x000fe200078e0206 */
[----:B------:R-:W-:Y:S03]  /*15b20*/  BSSY B2, `(.L_x_1656) ;  /* 0x0000006000027945 */ /* 0x000fe60003800000 */
[C---:B------:R-:W-:Y:S01]  /*15b30*/  VIADD R12, R92.reuse, 0x2 ;  /* 0x000000025c0c7836 */ /* 0x040fe20000000000 */
[----:B------:R-:W-:Y:S01]  /*15b40*/  IADD3 R20, R92, 0x4, RZ ;  /* 0x000000045c147810 */ /* 0x000fe20007ffe0ff */
[----:B-1----:R-:W-:Y:S06]  /*15b50*/  @P2 BRA `(.L_x_1657) ;  /* 0x0000000000082947 */ /* 0x002fec0003800000 */
[----:B------:R-:W1:Y:S02]  /*15b60*/  SYNCS.PHASECHK.TRANS64.TRYWAIT P2, [R205+URZ+0x2a830], R10 ;  /* 0x02a8300acd0075a7 */ /* 0x000e64000804017f */
[----:B-1----:R-:W-:Y:S05]  /*15b70*/  @!P2 BRA `(.L_x_1658) ;  /* 0x0000016c001ca947 */ /* 0x002fea0003800000 */
.L_x_1657:
[----:B------:R-:W-:Y:S05]  /*15b80*/  BSYNC B2 ;  /* 0x0000000000027941 */ /* 0x000fea0003800000 */
.L_x_1656:
[----:B------:R-:W-:Y:S01]  /*15b90*/  R2UR UR50, R12 ;  /* 0x000000000c3272ca */ /* 0x000fe200000e0000 */
[----:B------:R-:W-:Y:S01]  /*15ba0*/  VIADD R12, R92, 0x6 ;  /* 0x000000065c0c7836 */ /* 0x000fe20000000000 */
[----:B------:R-:W2:Y:S01]  /*15bb0*/  LDL.64 R218, [R1+0x20] ;  /* 0x0000200001da7983 */ /* 0x000ea20000100a00 */
[----:B------:R-:W-:-:S03]  /*15bc0*/  IMAD.MOV.U32 R13, RZ, RZ, 0x40000040 ;  /* 0x40000040ff0d7424 */ /* 0x000fc600078e00ff */
[----:B------:R-:W-:Y:S01]  /*15bd0*/  R2UR UR30, R12 ;  /* 0x000000000c1e72ca */ /* 0x000fe200000e0000 */
[----:B------:R-:W-:Y:S01]  /*15be0*/  VIADD R12, R92, 0x306 ;  /* 0x000003065c0c7836 */ /* 0x000fe20000000000 */
[C---:B------:R-:W-:Y:S01]  /*15bf0*/  R2UR UR51, R13.reuse ;  /* 0x000000000d3372ca */ /* 0x040fe200000e0000 */
[----:B------:R-:W3:Y:S01]  /*15c00*/  LDL.64 R216, [R1+0x18] ;  /* 0x0000180001d87983 */ /* 0x000ee20000100a00 */
[C---:B------:R-:W-:Y:S02]  /*15c10*/  R2UR UR31, R13.reuse ;  /* 0x000000000d1f72ca */ /* 0x040fe400000e0000 */
[----:B------:R-:W-:Y:S01]  /*15c20*/  R2UR UR14, R12 ;  /* 0x000000000c0e72ca */ /* 0x000fe200000e0000 */
[----:B------:R-:W4:Y:S01]  /*15c30*/  LDL.64 R214, [R1+0x10] ;  /* 0x0000100001d67983 */ /* 0x000f220000100a00 */
[----:B------:R-:W-:-:S03]  /*15c40*/  R2UR UR15, R13 ;  /* 0x000000000d0f72ca */ /* 0x000fc600000e0000 */
[----:B------:R-:W5:Y:S01]  /*15c50*/  LDL.64 R12, [R1+0x30] ;  /* 0x00003000010c7983 */ /* 0x000f620000100a00 */
[----:B01----:R-:W-:-:S03]  /*15c60*/  IMAD.MOV.U32 R10, RZ, RZ, R92 ;  /* 0x000000ffff0a7224 */ /* 0x003fc600078e005c */
[----:B------:R-:W4:Y:S02]  /*15c70*/  LDL.64 R212, [R1+0x8] ;  /* 0x0000080001d47983 */ /* 0x000f240000100a00 */
[----:B------:R-:W-:Y:S01]  /*15c80*/  R2UR UR54, R10 ;  /* 0x000000000a3672ca */ /* 0x000fe200000e0000 */
[----:B------:R-:W-:Y:S01]  /*15c90*/  VIADD R10, R92, 0x300 ;  /* 0x000003005c0a7836 */ /* 0x000fe20000000000 */
[----:B------:R-:W4:Y:S01]  /*15ca0*/  LDL.64 R210, [R1] ;  /* 0x0000000001d27983 */ /* 0x000f220000100a00 */
[----:B------:R-:W-:Y:S01]  /*15cb0*/  IMAD.MOV.U32 R11, RZ, RZ, 0x40000040 ;  /* 0x40000040ff0b7424 */ /* 0x000fe200078e00ff */
[----:B------:R-:W-:Y:S01]  /*15cc0*/  R2UR UR34, R20 ;  /* 0x00000000142272ca */ /* 0x000fe200000e0000 */
[-C--:B------:R-:W-:Y:S01]  /*15cd0*/  FMUL.FTZ R24, R24, R88.reuse ;  /* 0x0000005818187220 */ /* 0x080fe20000410000 */
[----:B------:R-:W-:Y:S01]  /*15ce0*/  R2UR UR26, R10 ;  /* 0x000000000a1a72ca */ /* 0x000fe200000e0000 */
[C---:B------:R-:W-:Y:S01]  /*15cf0*/  VIADD R10, R92.reuse, 0x304 ;  /* 0x000003045c0a7836 */ /* 0x040fe20000000000 */
[----:B------:R-:W-:Y:S01]  /*15d00*/  IADD3 R20, R92, 0x302, RZ ;  /* 0x000003025c147810 */ /* 0x000fe20007ffe0ff */
[-C--:B------:R-:W-:Y:S01]  /*15d10*/  FMUL.FTZ R25, R25, R88.reuse ;  /* 0x0000005819197220 */ /* 0x080fe20000410000 */
[C---:B------:R-:W-:Y:S01]  /*15d20*/  R2UR UR55, R11.reuse ;  /* 0x000000000b3772ca */ /* 0x040fe200000e0000 */
[-C--:B------:R-:W-:Y:S01]  /*15d30*/  FMUL.FTZ R28, R28, R88.reuse ;  /* 0x000000581c1c7220 */ /* 0x080fe20000410000 */
[----:B------:R-:W-:Y:S01]  /*15d40*/  R2UR UR27, R11 ;  /* 0x000000000b1b72ca */ /* 0x000fe200000e0000 */
[-C--:B------:R-:W-:Y:S01]  /*15d50*/  FMUL.FTZ R29, R29, R88.reuse ;  /* 0x000000581d1d7220 */ /* 0x080fe20000410000 */
[----:B------:R-:W-:Y:S01]  /*15d60*/  R2UR UR18, R10 ;  /* 0x000000000a1272ca */ /* 0x000fe200000e0000 */
[-C--:B------:R-:W-:Y:S01]  /*15d70*/  FMUL.FTZ R32, R32, R88.reuse ;  /* 0x0000005820207220 */ /* 0x080fe20000410000 */
[----:B------:R-:W-:Y:S01]  /*15d80*/  R2UR UR19, R11 ;  /* 0x000000000b1372ca */ /* 0x000fe200000e0000 */
[-C--:B------:R-:W-:Y:S01]  /*15d90*/  FMUL.FTZ R33, R33, R88.reuse ;  /* 0x0000005821217220 */ /* 0x080fe20000410000 */
[----:B------:R-:W2:Y:S01]  /*15da0*/  LDL.64 R10, [R1+0x28] ;  /* 0x00002800010a7983 */ /* 0x000ea20000100a00 */
[----:B------:R-:W-:Y:S01]  /*15db0*/  R2UR UR22, R20 ;  /* 0x00000000141672ca */ /* 0x000fe200000e0000 */
        /* <DEDUP_REMOVED lines=26> */
[C---:B------:R-:W-:Y:S01]  /*15f60*/  VIADD R20, R92.reuse, 0x600 ;  /* 0x000006005c147836 */ /* 0x040fe20000000000 */
[----:B------:R-:W-:Y:S01]  /*15f70*/  MOV R89, 0x40000040 ;  /* 0x4000004000597802 */ /* 0x000fe20000000f00 */
[----:B------:R-:W-:-:S02]  /*15f80*/  VIADD R88, R92, 0x602 ;  /* 0x000006025c587836 */ /* 0x000fc40000000000 */
[-C--:B------:R-:W-:Y:S01]  /*15f90*/  FMUL.FTZ R26, R26, R7.reuse ;  /* 0x000000071a1a7220 */ /* 0x080fe20000410000 */
[C---:B------:R-:W-:Y:S02]  /*15fa0*/  VIADD R90, R92.reuse, 0x604 ;  /* 0x000006045c5a7836 */ /* 0x040fe40000000000 */
[-C--:B------:R-:W-:Y:S01]  /*15fb0*/  FMUL.FTZ R27, R27, R7.reuse ;  /* 0x000000071b1b7220 */ /* 0x080fe20000410000 */
[----:B------:R-:W-:Y:S02]  /*15fc0*/  VIADD R92, R92, 0x606 ;  /* 0x000006065c5c7836 */ /* 0x000fe40000000000 */
[-C--:B------:R-:W-:Y:S01]  /*15fd0*/  FMUL.FTZ R30, R30, R7.reuse ;  /* 0x000000071e1e7220 */ /* 0x080fe20000410000 */
[----:B------:R-:W-:Y:S02]  /*15fe0*/  IMAD.MOV.U32 R91, RZ, RZ, 0x40000040 ;  /* 0x40000040ff5b7424 */ /* 0x000fe400078e00ff */
[-C--:B------:R-:W-:Y:S01]  /*15ff0*/  FMUL.FTZ R31, R31, R7.reuse ;  /* 0x000000071f1f7220 */ /* 0x080fe20000410000 */
[----:B------:R-:W-:Y:S01]  /*16000*/  IMAD.MOV.U32 R93, RZ, RZ, 0x40000040 ;  /* 0x40000040ff5d7424 */ /* 0x000fe200078e00ff */
[----:B------:R-:W-:Y:S01]  /*16010*/  R2UR UR6, R88 ;  /* 0x00000000580672ca */ /* 0x000fe200000e0000 */
[----:B------:R-:W-:Y:S01]  /*16020*/  IMAD.MOV.U32 R21, RZ, RZ, 0x40000040 ;  /* 0x40000040ff157424 */ /* 0x000fe200078e00ff */
[----:B------:R-:W-:Y:S01]  /*16030*/  R2UR UR7, R89 ;  /* 0x00000000590772ca */ /* 0x000fe200000e0000 */
[-C--:B------:R-:W-:Y:S01]  /*16040*/  FMUL.FTZ R34, R34, R7.reuse ;  /* 0x0000000722227220 */ /* 0x080fe20000410000 */
        /* <DEDUP_REMOVED lines=8> */
[----:B------:R-:W-:Y:S01]  /*160d0*/  WARPGROUP.ARRIVE ;  /* 0x00000000000079c5 */ /* 0x000fe20000000000 */
[----:B------:R-:W-:Y:S01]  /*160e0*/  R2UR UR35, R21 ;  /* 0x00000000152372ca */ /* 0x000fe200000e0000 */
[-C--:B------:R-:W-:Y:S01]  /*160f0*/  FMUL.FTZ R43, R43, R7.reuse ;  /* 0x000000072b2b7220 */ /* 0x080fe20000410000 */
[----:B------:R-:W-:Y:S01]  /*16100*/  R2UR UR23, R21 ;  /* 0x00000000151772ca */ /* 0x000fe200000e0000 */
[-C--:B------:R-:W-:Y:S01]  /*16110*/  FMUL.FTZ R46, R46, R7.reuse ;  /* 0x000000072e2e7220 */ /* 0x080fe20000410000 */
[-C--:B------:R-:W-:Y:S01]  /*16120*/  FMUL.FTZ R47, R47, R7.reuse ;  /* 0x000000072f2f7220 */ /* 0x080fe20000410000 */
[----:B------:R-:W-:Y:S01]  /*16130*/  HGMMA.64x96x16.F32 R88, gdesc[UR52], RZ, !UPT, gsb0 ;  /* 0x01600000345879f0 */ /* 0x000fe2000c0008ff */
        /* <DEDUP_REMOVED lines=24> */
[----:B-----5:R-:W-:Y:S02]  /*162c0*/  R2UR UR32, R12 ;  /* 0x000000000c2072ca */ /* 0x020fe400000e0000 */
[----:B------:R-:W-:Y:S01]  /*162d0*/  R2UR UR33, R13 ;  /* 0x000000000d2172ca */ /* 0x000fe200000e0000 */
[----:B------:R-:W-:-:S12]  /*162e0*/  WARPGROUP.ARRIVE ;  /* 0x00000000000079c5 */ /* 0x000fd80000000000 */
[----:B------:R-:W-:Y:S01]  /*162f0*/  HGMMA.64x96x16.F32 R88, gdesc[UR32], R88, gsb0 ;  /* 0x01600000205879f0 */ /* 0x000fe20008000858 */
[----:B--2---:R-:W-:Y:S02]  /*16300*/  R2UR UR28, R10 ;  /* 0x000000000a1c72ca */ /* 0x004fe400000e0000 */
[----:B------:R-:W-:Y:S01]  /*16310*/  R2UR UR29, R11 ;  /* 0x000000000b1d72ca */ /* 0x000fe200000e0000 */
[----:B------:R-:W-:Y:S02]  /*16320*/  WARPGROUP.DEPBAR.LE gsb0, 0x0 ;  /* 0x00008000000079c5 */ /* 0x000fe40000010000 */
[----:B------:R-:W-:-:S10]  /*16330*/  WARPGROUP.ARRIVE ;  /* 0x00000000000079c5 */ /* 0x000fd40000000000 */
[----:B------:R-:W-:Y:S01]  /*16340*/  HGMMA.64x96x16.F32 R88, gdesc[UR28], R88, gsb0 ;  /* 0x016000001c5879f0 */ /* 0x000fe20008000858 */
[----:B------:R-:W-:Y:S02]  /*16350*/  R2UR UR24, R218 ;  /* 0x00000000da1872ca */ /* 0x000fe400000e0000 */
[----:B------:R-:W-:Y:S02]  /*16360*/  R2UR UR25, R219 ;  /* 0x00000000db1972ca */ /* 0x000fe400000e0000 */
[----:B---3--:R-:W-:Y:S02]  /*16370*/  R2UR UR20, R216 ;  /* 0x00000000d81472ca */ /* 0x008fe400000e0000 */
[----:B------:R-:W-:Y:S01]  /*16380*/  R2UR UR21, R217 ;  /* 0x00000000d91572ca */ /* 0x000fe200000e0000 */
[----:B------:R-:W-:Y:S02]  /*16390*/  WARPGROUP.DEPBAR.LE gsb0, 0x0 ;  /* 0x00008000000079c5 */ /* 0x000fe40000010000 */
[----:B------:R-:W-:-:S06]  /*163a0*/  WARPGROUP.ARRIVE ;  /* 0x00000000000079c5 */ /* 0x000fcc0000000000 */
[----:B------:R-:W-:Y:S01]  /*163b0*/  HGMMA.64x96x16.F32 R88, gdesc[UR24], R88, gsb0 ;  /* 0x01600000185879f0 */ /* 0x000fe20008000858 */
[----:B----4-:R-:W-:Y:S02]  /*163c0*/  R2UR UR16, R214 ;  /* 0x00000000d61072ca */ /* 0x010fe400000e0000 */
[----:B------:R-:W-:Y:S01]  /*163d0*/  R2UR UR17, R215 ;  /* 0x00000000d71172ca */ /* 0x000fe200000e0000 */
[----:B------:R-:W-:Y:S02]  /*163e0*/  WARPGROUP.DEPBAR.LE gsb0, 0x0 ;  /* 0x00008000000079c5 */ /* 0x000fe40000010000 */
[----:B------:R-:W-:-:S06]  /*163f0*/  WARPGROUP.ARRIVE ;  /* 0x00000000000079c5 */ /* 0x000fcc0000000000 */
[----:B------:R-:W-:Y:S01]  /*16400*/  HGMMA.64x96x16.F32 R88, gdesc[UR20], R88, gsb0 ;  /* 0x01600000145879f0 */ /* 0x000fe20008000858 */
[----:B------:R-:W-:Y:S02]  /*16410*/  R2UR UR12, R212 ;  /* 0x00000000d40c72ca */ /* 0x000fe400000e0000 */
[----:B------:R-:W-:Y:S01]  /*16420*/  R2UR UR13, R213 ;  /* 0x00000000d50d72ca */ /* 0x000fe200000e0000 */
[----:B------:R-:W-:Y:S02]  /*16430*/  WARPGROUP.DEPBAR.LE gsb0, 0x0 ;  /* 0x00008000000079c5 */ /* 0x000fe40000010000 */
[----:B------:R-:W-:-:S06]  /*16440*/  WARPGROUP.ARRIVE ;  /* 0x00000000000079c5 */ /* 0x000fcc0000000000 */
[----:B------:R-:W-:Y:S01]  /*16450*/  HGMMA.64x96x16.F32 R88, gdesc[UR16], R88, gsb0 ;  /* 0x01600000105879f0 */ /* 0x000fe20008000858 */
[----:B------:R-:W-:Y:S02]  /*16460*/  R2UR UR10, R20 ;  /* 0x00000000140a72ca */ /* 0x000fe400000e0000 */
[----:B------:R-:W-:Y:S02]  /*16470*/  R2UR UR11, R21 ;  /* 0x00000000150b72ca */ /* 0x000fe400000e0000 */
[----:B------:R-:W-:Y:S02]  /*16480*/  R2UR UR8, R210 ;  /* 0x00000000d20872ca */ /* 0x000fe400000e0000 */
[----:B------:R-:W-:Y:S01]  /*16490*/  R2UR UR9, R211 ;  /* 0x00000000d30972ca */ /* 0x000fe200000e0000 */
[----:B------:R-:W-:Y:S02]  /*164a0*/  WARPGROUP.DEPBAR.LE gsb0, 0x0 ;  /* 0x00008000000079c5 */ /* 0x000fe40000010000 */
[----:B------:R-:W-:-:S06]  /*164b0*/  WARPGROUP.ARRIVE ;  /* 0x00000000000079c5 */ /* 0x000fcc0000000000 */
[----:B------:R-:W-:Y:S03]  /*164c0*/  HGMMA.64x96x16.F32 R88, gdesc[UR12], R88, gsb0 ;  /* 0x016000000c5879f0 */ /* 0x000fe60008000858 */
[----:B------:R-:W-:Y:S02]  /*164d0*/  WARPGROUP.DEPBAR.LE gsb0, 0x0 ;  /* 0x00008000000079c5 */ /* 0x000fe40000010000 */
[----:B------:R-:W-:-:S06]  /*164e0*/  WARPGROUP.ARRIVE ;  /* 0x00000000000079c5 */ /* 0x000fcc0000000000 */
[----:B------:R-:W-:Y:S01]  /*164f0*/  HGMMA.64x96x16.F32 R88, gdesc[UR8], R88, gsb0 ;  /* 0x01600000085879f0 */ /* 0x000fe20008000858 */
[----:B------:R-:W-:Y:S01]  /*16500*/  UMOV UR4, UR56 ;  /* 0x0000003800047c82 */ /* 0x000fe20008000000 */
[----:B------:R-:W-:Y:S01]  /*16510*/  UMOV UR5, UR57 ;  /* 0x0000003900057c82 */ /* 0x000fe20008000000 */
        /* <DEDUP_REMOVED lines=12> */
.L_x_1659:
[----:B------:R-:W-:Y:S01]  /*165e0*/  SHF.L.U32 R7, R23, 0x1f, RZ ;  /* 0x0000001f17077819 */ /* 0x000fe200000006ff */
[----:B------:R-:W-:-:S04]  /*165f0*/  IMAD R20, R22, 0x8, R2 ;  /* 0x0000000816147824 */ /* 0x000fc800078e0202 */
[----:B------:R0:W1:Y:S01]  /*16600*/  SYNCS.PHASECHK.TRANS64.TRYWAIT P2, [R20+URZ+0x2a850], R7 ;  /* 0x02a85007140075a7 */ /* 0x000062000804017f */
[----:B------:R-:W-:Y:S05]  /*16610*/  @!P0 BRA `(.L_x_1660) ;  /* 0x0000000000048947 */ /* 0x000fea0003800000 */
[----:B------:R-:W-:Y:S01]  /*16620*/  BPT.TRAP 0x1 ;  /* 0x000000040000795c */ /* 0x000fe20000300000 */
.L_x_1660:
[----:B------:R-:W-:Y:S04]  /*16630*/  BSSY B2, `(.L_x_1661) ;  /* 0x0000004000027945 */ /* 0x000fe80003800000 */
[----:B-1----:R-:W-:Y:S05]  /*16640*/  @P2 BRA `(.L_x_1662) ;  /* 0x0000000000082947 */ /* 0x002fea0003800000 */
[----:B------:R-:W1:Y:S02]  /*16650*/  SYNCS.PHASECHK.TRANS64.TRYWAIT P2, [R20+URZ+0x2a850], R7 ;  /* 0x02a85007140075a7 */ /* 0x000e64000804017f */
[----:B-1----:R-:W-:Y:S05]  /*16660*/  @!P2 BRA `(.L_x_1663) ;  /* 0x000001600074a947 */ /* 0x002fea0003800000 */
.L_x_1662:
[----:B------:R-:W-:Y:S05]  /*16670*/  BSYNC B2 ;  /* 0x0000000000027941 */ /* 0x000fea0003800000 */
.L_x_1661:
[----:B------:R-:W2:Y:S01]  /*16680*/  LDL R10, [R1+0x38] ;  /* 0x00003800010a7983 */ /* 0x000ea20000100800 */
[----:B01----:R-:W-:Y:S01]  /*16690*/  VIADD R7, R2, 0x400 ;  /* 0x0000040002077836 */ /* 0x003fe20000000000 */
[----:B------:R-:W-:Y:S01]  /*166a0*/  WARPGROUP.ARRIVE ;  /* 0x00000000000079c5 */ /* 0x000fe20000000000 */
[----:B------:R-:W-:Y:S01]  /*166b0*/  IMAD.MOV.U32 R11, RZ, RZ, 0x40000040 ;  /* 0x40000040ff0b7424 */ /* 0x000fe200078e00ff */
[----:B------:R-:W-:Y:S01]  /*166c0*/  MOV R13, 0x40000040 ;  /* 0x40000040000d7802 */ /* 0x000fe20000000f00 */
[----:B------:R-:W-:Y:S01]  /*166d0*/  ULDC UR5, c[0x0][0x9d8] ;  /* 0x0002760000057ab9 */ /* 0x000fe20000000800 */
[----:B------:R-:W-:Y:S01]  /*166e0*/  SHF.R.U32.HI R7, RZ, 0x4, R7 ;  /* 0x00000004ff077819 */ /* 0x000fe20000011607 */
[----:B------:R-:W-:Y:S01]  /*166f0*/  FMUL.FTZ R23, R89, UR5 ;  /* 0x0000000559177c20 */ /* 0x000fe20008410000 */
[----:B------:R-:W-:Y:S01]  /*16700*/  R2UR UR7, R11 ;  /* 0x000000000b0772ca */ /* 0x000fe200000e0000 */
[----:B------:R-:W-:Y:S01]  /*16710*/  IMAD.MOV.U32 R11, RZ, RZ, 0x40000040 ;  /* 0x40000040ff0b7424 */ /* 0x000fe200078e00ff */
[----:B------:R-:W-:Y:S01]  /*16720*/  LOP3.LUT R7, R7, 0x3fff, RZ, 0xc0, !PT ;  /* 0x00003fff07077812 */ /* 0x000fe200078ec0ff */
[----:B------:R-:W-:Y:S01]  /*16730*/  FMUL.FTZ R21, R91, UR5 ;  /* 0x000000055b157c20 */ /* 0x000fe20008410000 */
[----:B------:R-:W-:Y:S01]  /*16740*/  ISETP.NE.AND P3, PT, R207, 0x1, PT ;  /* 0x00000001cf00780c */ /* 0x000fe20003f65270 */
[----:B------:R-:W-:Y:S01]  /*16750*/  FMUL.FTZ R91, R93, UR5 ;  /* 0x000000055d5b7c20 */ /* 0x000fe20008410000 */
[----:B------:R-:W-:Y:S01]  /*16760*/  LOP3.LUT R7, R7, 0x3000000, RZ, 0xfc, !PT ;  /* 0x0300000007077812 */ /* 0x000fe200078efcff */
        /* <DEDUP_REMOVED lines=16> */
[----:B------:R-:W-:-:S02]  /*16870*/  IMAD R132, R8, -0x60, RZ ;  /* 0xffffffa008847824 */ /* 0x000fc400078e02ff */
[----:B------:R-:W-:Y:S01]  /*16880*/  FMUL.FTZ R131, R133, UR5 ;  /* 0x0000000585837c20 */ /* 0x000fe20008410000 */
[----:B------:R-:W-:Y:S01]  /*16890*/  LOP3.LUT P2, RZ, R17, 0x100000, RZ, 0xc0, !PT ;  /* 0x0010000011ff7812 */ /* 0x000fe2000784c0ff */
[----:B------:R-:W0:Y:S01]  /*168a0*/  MUFU.TANH R23, R23 ;  /* 0x0000001700177308 */ /* 0x000e220000002400 */
[----:B------:R-:W-:-:S05]  /*168b0*/  @!P1 VIADD R205, R205, 0x2a840 ;  /* 0x0002a840cdcd9836 */ /* 0x000fca0000000000 */
[----:B------:R-:W-:Y:S02]  /*168c0*/  @!P1 PRMT R205, RZ, 0x654, R205 ;  /* 0x00000654ffcd9816 */ /* 0x000fe400000000cd */
[----:B------:R-:W1:Y:S08]  /*168d0*/  MUFU.TANH R21, R21 ;  /* 0x0000001500157308 */ /* 0x000e700000002400 */
        /* <DEDUP_REMOVED lines=18> */
[----:B--2---:R-:W-:Y:S01]  /*16a00*/  R2UR UR4, R10 ;  /* 0x000000000a0472ca */ /* 0x004fe200000e0000 */
[----:B------:R-:W-:-:S02]  /*16a10*/  IMAD R10, R22, 0x600, R7 ;  /* 0x00000600160a7824 */ /* 0x000fc400078e0207 */
[----:B------:R-:W-:Y:S01]  /*16a20*/  FMUL.FTZ R22, R88, UR5 ;  /* 0x0000000558167c20 */ /* 0x000fe20008410000 */
[----:B------:R-:W-:Y:S01]  /*16a30*/  FMUL.FTZ R88, R94, UR5 ;  /* 0x000000055e587c20 */ /* 0x000fe20008410000 */
[----:B------:R-:W-:Y:S01]  /*16a40*/  FMUL.FTZ R7, R90, UR5 ;  /* 0x000000055a077c20 */ /* 0x000fe20008410000 */
[C---:B------:R-:W-:Y:S01]  /*16a50*/  VIADD R12, R10.reuse, 0x80 ;  /* 0x000000800a0c7836 */ /* 0x040fe20000000000 */
[----:B------:R-:W-:Y:S01]  /*16a60*/  R2UR UR6, R10 ;  /* 0x000000000a0672ca */ /* 0x000fe200000e0000 */
        /* <DEDUP_REMOVED lines=12> */
[----:B------:R-:W-:Y:S01]  /*16b30*/  HGMMA.64x128x16.F32 R24, R156, gdesc[UR4].tnspB, R24, gsb0 ;  /* 0x41e000049c187df0 */ /* 0x000fe20008000818 */
[----:B------:R-:W-:Y:S01]  /*16b40*/  R2UR UR6, R12 ;  /* 0x000000000c0672ca */ /* 0x000fe200000e0000 */
[----:B------:R-:W-:Y:S01]  /*16b50*/  VIADD R12, R10, 0x100 ;  /* 0x000001000a0c7836 */ /* 0x000fe20000000000 */
[----:B------:R-:W-:Y:S01]  /*16b60*/  R2UR UR7, R13 ;  /* 0x000000000d0772ca */ /* 0x000fe200000e0000 */
[----:B------:R-:W-:-:S02]  /*16b70*/  IMAD.MOV.U32 R13, RZ, RZ, 0x40000040 ;  /* 0x40000040ff0d7424 */ /* 0x000fc400078e00ff */
[----:B------:R-:W-:Y:S01]  /*16b80*/  FMUL.FTZ R119, R127, UR5 ;  /* 0x000000057f777c20 */ /* 0x000fe20008410000 */
[----:B------:R-:W-:Y:S01]  /*16b90*/  FMUL.FTZ R124, R128, UR5 ;  /* 0x00000005807c7c20 */ /* 0x000fe20008410000 */
[----:B------:R-:W-:Y:S01]  /*16ba0*/  FMUL.FTZ R127, R135, UR5 ;  /* 0x00000005877f7c20 */ /* 0x000fe20008410000 */
[----:B------:R-:W2:Y:S01]  /*16bb0*/  MUFU.TANH R22, R22 ;  /* 0x0000001600167308 */ /* 0x000ea20000002400 */
        /* <DEDUP_REMOVED lines=31> */
[----:B------:R-:W-:Y:S01]  /*16db0*/  IMAD.MOV.U32 R13, RZ, RZ, 0x40000040 ;  /* 0x40000040ff0d7424 */ /* 0x000fe200078e00ff */
[----:B------:R-:W-:Y:S01]  /*16dc0*/  IADD3 R10, R10, 0x280, RZ ;  /* 0x000002800a0a7810 */ /* 0x000fe20007ffe0ff */
[----:B------:R-:W-:Y:S02]  /*16dd0*/  WARPGROUP.DEPBAR.LE gsb0, 0x0 ;  /* 0x00008000000079c5 */ /* 0x000fe40000010000 */
[----:B------:R-:W-:-:S08]  /*16de0*/  WARPGROUP.ARRIVE ;  /* 0x00000000000079c5 */ /* 0x000fd00000000000 */
[----:B------:R-:W-:Y:S01]  /*16df0*/  HGMMA.64x128x16.F32 R24, R144, gdesc[UR4].tnspB, R24, gsb0 ;  /* 0x41e0000490187df0 */ /* 0x000fe20008000818 */
[----:B------:R-:W-:Y:S01]  /*16e00*/  R2UR UR6, R12 ;  /* 0x000000000c0672ca */ /* 0x000fe200000e0000 */
[----:B------:R-:W-:Y:S01]  /*16e10*/  FMUL.FTZ R12, R102, UR5 ;  /* 0x00000005660c7c20 */ /* 0x000fe20008410000 */
[----:B------:R-:W-:Y:S01]  /*16e20*/  R2UR UR7, R13 ;  /* 0x000000000d0772ca */ /* 0x000fe200000e0000 */
[----:B------:R-:W-:Y:S01]  /*16e30*/  FMUL.FTZ R13, R103, UR5 ;  /* 0x00000005670d7c20 */ /* 0x000fe20008410000 */
[----:B------:R-:W-:Y:S01]  /*16e40*/  FMUL.FTZ R103, R111, UR5 ;  /* 0x000000056f677c20 */ /* 0x000fe20008410000 */
[----:B------:R-:W-:Y:S01]  /*16e50*/  FMUL.FTZ R111, R116, UR5 ;  /* 0x00000005746f7c20 */ /* 0x000fe20008410000 */
[----:B------:R-:W-:Y:S01]  /*16e60*/  FMUL.FTZ R116, R122, UR5 ;  /* 0x000000057a747c20 */ /* 0x000fe20008410000 */
[----:B------:R-:W-:Y:S01]  /*16e70*/  FMUL.FTZ R122, R130, UR5 ;  /* 0x00000005827a7c20 */ /* 0x000fe20008410000 */
[----:B------:R-:W-:Y:S02]  /*16e80*/  IMAD.IADD R130, R181, 0x1, R178 ;  /* 0x00000001b5827824 */ /* 0x000fe400078e02b2 */
[----:B------:R-:W-:Y:S01]  /*16e90*/  FMUL.FTZ R102, R110, UR5 ;  /* 0x000000056e667c20 */ /* 0x000fe20008410000 */
[----:B------:R-:W-:Y:S01]  /*16ea0*/  FMUL.FTZ R110, R118, UR5 ;  /* 0x00000005766e7c20 */ /* 0x000fe20008410000 */
[----:B------:R-:W-:Y:S01]  /*16eb0*/  FMUL.FTZ R118, R126, UR5 ;  /* 0x000000057e767c20 */ /* 0x000fe20008410000 */
[----:B------:R-:W-:Y:S01]  /*16ec0*/  FMUL.FTZ R126, R134, UR5 ;  /* 0x00000005867e7c20 */ /* 0x000fe20008410000 */
[----:B------:R-:W0:Y:S01]  /*16ed0*/  MUFU.TANH R12, R12 ;  /* 0x0000000c000c7308 */ /* 0x000e220000002400 */
[----:B------:R-:W-:-:S07]  /*16ee0*/  ULDC UR5, c[0x0][0x9e0] ;  /* 0x0002780000057ab9 */ /* 0x000fce0000000800 */
        /* <DEDUP_REMOVED lines=12> */
[----:B------:R-:W-:Y:S02]  /*16fb0*/  R2UR UR6, R10 ;  /* 0x000000000a0672ca */ /* 0x000fe400000e0000 */
[----:B------:R-:W-:Y:S01]  /*16fc0*/  R2UR UR7, R11 ;  /* 0x000000000b0772ca */ /* 0x000fe200000e0000 */
[----:B------:R-:W5:Y:S08]  /*16fd0*/  @P3 LDC R10, c[0x0][0x450] ;  /* 0x00011400ff0a3b82 */ /* 0x000f700000000800 */
[----:B------:R-:W1:Y:S02]  /*16fe0*/  @P3 LDC R11, c[0x0][0x44c] ;  /* 0x00011300ff0b3b82 */ /* 0x000e640000000800 */
[----:B-1----:R-:W-:-:S05]  /*16ff0*/  @P3 IMAD.HI.U32 R11, R130, R11, RZ ;  /* 0x0000000b820b3227 */ /* 0x002fca00078e00ff */
[----:B-----5:R-:W-:Y:S02]  /*17000*/  @P3 SHF.R.U32.HI R130, RZ, R10, R11 ;  /* 0x0000000aff823219 */ /* 0x020fe4000001160b */
[----:B------:R-:W-:-:S04]  /*17010*/  IADD3 R10, -R174, 0x1, R132 ;  /* 0x00000001ae0a7810 */ /* 0x000fc80007ffe184 */
[----:B------:R-:W-:-:S05]  /*17020*/  IADD3 R10, -R163, R10, R164 ;  /* 0x0000000aa30a7210 */ /* 0x000fca0007ffe1a4 */
[----:B------:R-:W-:Y:S01]  /*17030*/  VIADD R135, R10, UR4 ;  /* 0x000000040a877c36 */ /* 0x000fe20008000000 */
[----:B------:R-:W-:Y:S02]  /*17040*/  WARPGROUP.DEPBAR.LE gsb0, 0x0 ;  /* 0x00008000000079c5 */ /* 0x000fe40000010000 */
[----:B------:R-:W-:-:S06]  /*17050*/  WARPGROUP.ARRIVE ;  /* 0x00000000000079c5 */ /* 0x000fcc0000000000 */
[----:B------:R-:W-:Y:S03]  /*17060*/  HGMMA.64x128x16.F32 R24, R136, gdesc[UR4].tnspB, R24, gsb0 ;  /* 0x41e0000488187df0 */ /* 0x000fe60008000818 */
[----:B------:R-:W-:Y:S02]  /*17070*/  WARPGROUP.DEPBAR.LE gsb0, 0x0 ;  /* 0x00008000000079c5 */ /* 0x000fe40000010000 */
[----:B------:R-:W1:Y:S01]  /*17080*/  SHFL.IDX PT, R137, R130, RZ, 0x1c1f ;  /* 0x001c1fff82897589 */ /* 0x000e6200000e0000 */
[----:B------:R-:W-:Y:S01]  /*17090*/  VIADD R136, R10, UR5 ;  /* 0x000000050a887c36 */ /* 0x000fe20008000000 */
[----:B------:R0:W-:Y:S04]  /*170a0*/  @!P1 SYNCS.ARRIVE.TRANS64.RED.A1T0 RZ, [R205+URZ], RZ ;  /* 0x000000ffcdff99a7 */ /* 0x0001e8000810043f */
[----:B-1----:R-:W-:Y:S01]  /*170b0*/  IADD3 R134, R136, R137, RZ ;  /* 0x0000008988867210 */ /* 0x002fe20007ffe0ff */
[----:B------:R-:W-:Y:S01]  /*170c0*/  IMAD.IADD R133, R135, 0x1, R137 ;  /* 0x0000000187857824 */ /* 0x000fe200078e0289 */
[----:B0-234-:R-:W-:Y:S06]  /*170d0*/  @!P2 BRA `(.L_x_1664) ;  /* 0x00000000005ca947 */ /* 0x01dfec0003800000 */
[----:B------:R-:W-:Y:S01]  /*170e0*/  IADD3 R137, -R163, R164, R137 ;  /* 0x000000a4a3897210 */ /* 0x000fe20007ffe189 */
[----:B------:R-:W-:Y:S03]  /*170f0*/  BSSY B2, `(.L_x_1665) ;  /* 0x0000012000027945 */ /* 0x000fe60003800000 */
[----:B------:R-:W-:-:S13]  /*17100*/  ISETP.GT.AND P2, PT, R137, -0x1, PT ;  /* 0xffffffff8900780c */ /* 0x000fda0003f44270 */
[----:B------:R-:W-:Y:S05]  /*17110*/  @P2 BRA `(.L_x_1666) ;  /* 0x0000000000242947 */ /* 0x000fea0003800000 */
[----:B------:R-:W-:Y:S01]  /*17120*/  ULDC UR4, c[0x0][0x9e4] ;  /* 0x0002790000047ab9 */ /* 0x000fe20000000800 */
[----:B------:R-:W-:Y:S01]  /*17130*/  LOP3.LUT R137, RZ, R137, RZ, 0x33, !PT ;  /* 0x00000089ff897212 */ /* 0x000fe200078e33ff */
[----:B------:R-:W-:-:S05]  /*17140*/  IMAD.U32 R138, RZ, RZ, UR4 ;  /* 0x00000004ff8a7e24 */ /* 0x000fca000f8e00ff */
[----:B------:R-:W-:-:S13]  /*17150*/  ISETP.NE.AND P2, PT, R138, 0x1, PT ;  /* 0x000000018a00780c */ /* 0x000fda0003f45270 */
[----:B------:R-:W0:Y:S02]  /*17160*/  @P2 LDC.64 R10, c[0x0][0x9e8] ;  /* 0x00027a00ff0a2b82 */ /* 0x000e240000000a00 */
[----:B0-----:R-:W-:-:S05]  /*17170*/  @P2 IMAD.HI.U32 R10, R137, R10, RZ ;  /* 0x0000000a890a2227 */ /* 0x001fca00078e00ff */
[----:B------:R-:W-:-:S04]  /*17180*/  @P2 SHF.R.U32.HI R137, RZ, R11, R10 ;  /* 0x0000000bff892219 */ /* 0x000fc8000001160a */
[----:B------:R-:W-:Y:S01]  /*17190*/  LOP3.LUT R137, RZ, R137, RZ, 0x33, !PT ;  /* 0x00000089ff897212 */ /* 0x000fe200078e33ff */
[----:B------:R-:W-:Y:S06]  /*171a0*/  BRA `(.L_x_1667) ;  /* 0x0000000000187947 */ /* 0x000fec0003800000 */
.L_x_1666:
[----:B------:R-:W-:Y:S02]  /*171b0*/  ULDC UR4, c[0x0][0x9e4] ;  /* 0x0002790000047ab9 */ /* 0x000fe40000000800 */
[----:B------:R-:W-:-:S05]  /*171c0*/  IMAD.U32 R138, RZ, RZ, UR4 ;  /* 0x00000004ff8a7e24 */ /* 0x000fca000f8e00ff */
[----:B------:R-:W-:-:S13]  /*171d0*/  ISETP.NE.AND P2, PT, R138, 0x1, PT ;  /* 0x000000018a00780c */ /* 0x000fda0003f45270 */
[----:B------:R-:W0:Y:S02]  /*171e0*/  @P2 LDC.64 R10, c[0x0][0x9e8] ;  /* 0x00027a00ff0a2b82 */ /* 0x000e240000000a00 */
[----:B0-----:R-:W-:-:S05]  /*171f0*/  @P2 IMAD.HI.U32 R10, R137, R10, RZ ;  /* 0x0000000a890a2227 */ /* 0x001fca00078e00ff */
[----:B------:R-:W-:-:S07]  /*17200*/  @P2 SHF.R.U32.HI R137, RZ, R11, R10 ;  /* 0x0000000bff892219 */ /* 0x000fce000001160a */
.L_x_1667:
[----:B------:R-:W-:Y:S05]  /*17210*/  BSYNC B2 ;  /* 0x0000000000027941 */ /* 0x000fea0003800000 */
.L_x_1665:
[----:B------:R-:W-:-:S05]  /*17220*/  IMAD R137, R137, R138, R128 ;  /* 0x0000008a89897224 */ /* 0x000fca00078e0280 */
[----:B------:R-:W-:Y:S02]  /*17230*/  VIADDMNMX R134, R137, R138, R134, PT ;  /* 0x0000008a89867246 */ /* 0x000fe40003800186 */
[----:B------:R-:W-:-:S07]  /*17240*/  VIMNMX R133, R133, R137, !PT ;  /* 0x0000008985857248 */ /* 0x000fce0007fe0100 */
.L_x_1664:
[C---:B------:R-:W-:Y:S01]  /*17250*/  ISETP.GE.AND P2, PT, R132.reuse, 0x2, PT ;  /* 0x000000028400780c */ /* 0x040fe20003f46270 */
[----:B------:R-:W0:Y:S01]  /*17260*/  SHFL.IDX PT, R130, R130, 0x1, 0x1c1f ;  /* 0x003c1f0082827f89 */ /* 0x000e2200000e0000 */
[----:B------:R-:W-:Y:S02]  /*17270*/  ISETP.GE.AND P5, PT, R132, 0xa, PT ;  /* 0x0000000a8400780c */ /* 0x000fe40003fa6270 */
[----:B------:R-:W-:Y:S02]  /*17280*/  ISETP.GT.AND P3, PT, R133, 0x1, !P2 ;  /* 0x000000018500780c */ /* 0x000fe40005764270 */
[----:B------:R-:W-:Y:S02]  /*17290*/  LOP3.LUT R17, R17, 0xfffffffb, RZ, 0xc0, !PT ;  /* 0xfffffffb11117812 */ /* 0x000fe400078ec0ff */
[----:B------:R-:W-:Y:S02]  /*172a0*/  ISETP.LT.OR P4, PT, R134, 0x2, P3 ;  /* 0x000000028600780c */ /* 0x000fe40001f81670 */
[----:B------:R-:W-:-:S02]  /*172b0*/  ISETP.GE.AND P3, PT, R132, 0x9, PT ;  /* 0x000000098400780c */ /* 0x000fc40003f66270 */
[----:B------:R-:W-:Y:S02]  /*172c0*/  FSEL R23, R23, -INF , !P4 ;  /* 0xff80000017177808 */ /* 0x000fe40006000000 */
[----:B------:R-:W-:Y:S02]  /*172d0*/  ISETP.GT.AND P4, PT, R133, 0x8, !P3 ;  /* 0x000000088500780c */ /* 0x000fe40005f84270 */
[----:B------:R-:W-:Y:S02]  /*172e0*/  @P5 LOP3.LUT R17, R17, 0x4, RZ, 0xfc, !PT ;  /* 0x0000000411115812 */ /* 0x000fe400078efcff */
[----:B------:R-:W-:Y:S02]  /*172f0*/  ISETP.LT.OR P4, PT, R134, 0x9, P4 ;  /* 0x000000098600780c */ /* 0x000fe40002781670 */
[----:B------:R-:W-:Y:S02]  /*17300*/  LOP3.LUT R17, R17, 0xfffffff7, RZ, 0xc0, !PT ;  /* 0xfffffff711117812 */ /* 0x000fe400078ec0ff */
[----:B------:R-:W-:-:S02]  /*17310*/  FSEL R90, R90, -INF , !P4 ;  /* 0xff8000005a5a7808 */ /* 0x000fc40006000000 */
[----:B------:R-:W-:Y:S01]  /*17320*/  ISETP.GT.AND P4, PT, R133, 0x9, !P5 ;  /* 0x000000098500780c */ /* 0x000fe20006f84270 */
[--C-:B0-----:R-:W-:Y:S01]  /*17330*/  IMAD.IADD R136, R136, 0x1, R130.reuse ;  /* 0x0000000188887824 */ /* 0x101fe200078e0282 */
[----:B------:R-:W-:Y:S01]  /*17340*/  ISETP.GE.AND P5, PT, R132, 0x11, PT ;  /* 0x000000118400780c */ /* 0x000fe20003fa6270 */
[----:B------:R-:W-:Y:S01]  /*17350*/  IMAD.IADD R135, R135, 0x1, R130 ;  /* 0x0000000187877824 */ /* 0x000fe200078e0282 */
[----:B------:R-:W-:-:S04]  /*17360*/  ISETP.LT.OR P4, PT, R134, 0xa, P4 ;  /* 0x0000000a8600780c */ /* 0x000fc80002781670 */
[----:B------:R-:W-:Y:S02]  /*17370*/  FSEL R91, R91, -INF , !P4 ;  /* 0xff8000005b5b7808 */ /* 0x000fe40006000000 */
[----:B------:R-:W-:-:S04]  /*17380*/  ISETP.GT.AND P4, PT, R133, 0x10, !P5 ;  /* 0x000000108500780c */ /* 0x000fc80006f84270 */
[----:B------:R-:W-:Y:S02]  /*17390*/  ISETP.LT.OR P4, PT, R134, 0x11, P4 ;  /* 0x000000118600780c */ /* 0x000fe40002781670 */
[----:B------:R-:W-:Y:S02]  /*173a0*/  @P5 LOP3.LUT R17, R17, 0x8, RZ, 0xfc, !PT ;  /* 0x0000000811115812 */ /* 0x000fe400078efcff */
[----:B------:R-:W-:Y:S02]  /*173b0*/  ISETP.GE.AND P5, PT, R132, 0x12, PT ;  /* 0x000000128400780c */ /* 0x000fe40003fa6270 */
[----:B------:R-:W-:Y:S02]  /*173c0*/  LOP3.LUT R17, R17, 0xfff7ffff, RZ, 0xc0, !PT ;  /* 0xfff7ffff11117812 */ /* 0x000fe400078ec0ff */
[----:B------:R-:W-:Y:S02]  /*173d0*/  FSEL R94, R94, -INF , !P4 ;  /* 0xff8000005e5e7808 */ /* 0x000fe40006000000 */
[----:B------:R-:W-:-:S04]  /*173e0*/  ISETP.GT.AND P4, PT, R133, 0x11, !P5 ;  /* 0x000000118500780c */ /* 0x000fc80006f84270 */
[----:B------:R-:W-:-:S03]  /*173f0*/  ISETP.LT.OR P4, PT, R134, 0x12, P4 ;  /* 0x000000128600780c */ /* 0x000fc60002781670 */
        /* <DEDUP_REMOVED lines=80> */
[----:B------:R-:W-:Y:S02]  /*17900*/  FSEL R120, R120, -INF , !P4 ;  /* 0xff80000078787808 */ /* 0x000fe40006000000 */
[----:B------:R-:W-:Y:S02]  /*17910*/  LOP3.LUT R17, R17, 0xffffffdf, RZ, 0xc0, !PT ;  /* 0xffffffdf11117812 */ /* 0x000fe400078ec0ff */
[----:B------:R-:W-:-:S04]  /*17920*/  ISETP.GT.AND P4, PT, R133, 0x49, !P5 ;  /* 0x000000498500780c */ /* 0x000fc80006f84270 */
[----:B------:R-:W-:-:S03]  /*17930*/  ISETP.LT.OR P4, PT, R134, 0x4a, P4 ;  /* 0x0000004a8600780c */ /* 0x000fc60002781670 */
[----:B------:R-:W-:Y:S02]  /*17940*/  @P5 LOP3.LUT R17, R17, 0x20, RZ, 0xfc, !PT ;  /* 0x0000002011115812 */ /* 0x000fe400078efcff */
[----:B------:R-:W-:Y:S02]  /*17950*/  ISETP.GE.AND P5, PT, R132, 0x51, PT ;  /* 0x000000518400780c */ /* 0x000fe40003fa6270 */
[----:B------:R-:W-:Y:S02]  /*17960*/  FSEL R121, R121, -INF , !P4 ;  /* 0xff80000079797808 */ /* 0x000fe40006000000 */
[----:B------:R-:W-:Y:S02]  /*17970*/  ISETP.GT.AND P4, PT, R133, 0x50, !P5 ;  /* 0x000000508500780c */ /* 0x000fe40006f84270 */
[----:B------:R-:W-:Y:S02]  /*17980*/  LOP3.LUT R17, R17, 0xffffffef, RZ, 0xc0, !PT ;  /* 0xffffffef11117812 */ /* 0x000fe400078ec0ff */
[----:B------:R-:W-:-:S04]  /*17990*/  ISETP.LT.OR P4, PT, R134, 0x51, P4 ;  /* 0x000000518600780c */ /* 0x000fc80002781670 */
[----:B------:R-:W-:Y:S02]  /*179a0*/  FSEL R124, R124, -INF , !P4 ;  /* 0xff8000007c7c7808 */ /* 0x000fe40006000000 */
[----:B------:R-:W-:Y:S02]  /*179b0*/  ISETP.GE.AND P4, PT, R132, 0x52, PT ;  /* 0x000000528400780c */ /* 0x000fe40003f86270 */
[----:B------:R-:W-:Y:S02]  /*179c0*/  @P5 LOP3.LUT R17, R17, 0x10, RZ, 0xfc, !PT ;  /* 0x0000001011115812 */ /* 0x000fe400078efcff */
[----:B------:R-:W-:Y:S02]  /*179d0*/  ISETP.GT.AND P5, PT, R133, 0x51, !P4 ;  /* 0x000000518500780c */ /* 0x000fe400067a4270 */
[----:B------:R-:W-:Y:S02]  /*179e0*/  LOP3.LUT R17, R17, 0xfffffffd, RZ, 0xc0, !PT ;  /* 0xfffffffd11117812 */ /* 0x000fe400078ec0ff */
[----:B------:R-:W-:-:S04]  /*179f0*/  ISETP.LT.OR P5, PT, R134, 0x52, P5 ;  /* 0x000000528600780c */ /* 0x000fc80002fa1670 */
[----:B------:R-:W-:Y:S02]  /*17a00*/  FSEL R125, R125, -INF , !P5 ;  /* 0xff8000007d7d7808 */ /* 0x000fe40006800000 */
[----:B------:R-:W-:-:S04]  /*17a10*/  ISETP.GE.AND P5, PT, R132, 0x59, PT ;  /* 0x000000598400780c */ /* 0x000fc80003fa6270 */
[----:B------:R-:W-:-:S04]  /*17a20*/  ISETP.GT.AND P6, PT, R133, 0x58, !P5 ;  /* 0x000000588500780c */ /* 0x000fc80006fc4270 */
[----:B------:R-:W-:-:S04]  /*17a30*/  ISETP.LT.OR P6, PT, R134, 0x59, P6 ;  /* 0x000000598600780c */ /* 0x000fc800037c1670 */
[----:B------:R-:W-:Y:S02]  /*17a40*/  FSEL R129, R129, -INF , !P6 ;  /* 0xff80000081817808 */ /* 0x000fe40007000000 */
[----:B------:R-:W-:-:S13]  /*17a50*/  ISETP.GE.AND P6, PT, R132, 0x1, PT ;  /* 0x000000018400780c */ /* 0x000fda0003fc6270 */
[----:B------:R-:W-:Y:S02]  /*17a60*/  @P6 LOP3.LUT R17, R17, 0x2, RZ, 0xfc, !PT ;  /* 0x0000000211116812 */ /* 0x000fe400078efcff */
[----:B------:R-:W-:Y:S02]  /*17a70*/  ISETP.GT.AND P6, PT, R133, RZ, !P6 ;  /* 0x000000ff8500720c */ /* 0x000fe400077c4270 */
[----:B------:R-:W-:Y:S02]  /*17a80*/  LOP3.LUT R17, R17, 0xfffffffe, RZ, 0xc0, !PT ;  /* 0xfffffffe11117812 */ /* 0x000fe400078ec0ff */
[----:B------:R-:W-:-:S04]  /*17a90*/  ISETP.LT.OR P6, PT, R134, 0x1, P6 ;  /* 0x000000018600780c */ /* 0x000fc800037c1670 */
[----:B------:R-:W-:Y:S02]  /*17aa0*/  FSEL R22, R22, -INF , !P6 ;  /* 0xff80000016167808 */ /* 0x000fe40007000000 */
[----:B------:R-:W-:-:S13]  /*17ab0*/  ISETP.GE.AND P6, PT, R132, 0x5a, PT ;  /* 0x0000005a8400780c */ /* 0x000fda0003fc6270 */
[----:B------:R-:W-:Y:S02]  /*17ac0*/  @P6 LOP3.LUT R17, R17, 0x1, RZ, 0xfc, !PT ;  /* 0x0000000111116812 */ /* 0x000fe400078efcff */
[----:B------:R-:W-:-:S04]  /*17ad0*/  ISETP.GT.AND P6, PT, R133, 0x59, !P6 ;  /* 0x000000598500780c */ /* 0x000fc800077c4270 */
[----:B------:R-:W-:-:S04]  /*17ae0*/  ISETP.LT.OR P6, PT, R134, 0x5a, P6 ;  /* 0x0000005a8600780c */ /* 0x000fc800037c1670 */
[----:B------:R-:W-:Y:S02]  /*17af0*/  FSEL R131, R131, -INF , !P6 ;  /* 0xff80000083837808 */ /* 0x000fe40007000000 */
[----:B------:R-:W-:-:S13]  /*17b00*/  LOP3.LUT P6, RZ, R17, 0x100000, RZ, 0xc0, !PT ;  /* 0x0010000011ff7812 */ /* 0x000fda00078cc0ff */
[----:B------:R-:W-:Y:S05]  /*17b10*/  @!P6 BRA `(.L_x_1668) ;  /* 0x00000000005ce947 */ /* 0x000fea0003800000 */
        /* <DEDUP_REMOVED lines=13> */
.L_x_1670:
[----:B------:R-:W-:Y:S02]  /*17bf0*/  ULDC UR4, c[0x0][0x9e4] ;  /* 0x0002790000047ab9 */ /* 0x000fe40000000800 */
[----:B------:R-:W-:-:S04]  /*17c00*/  MOV R132, UR4 ;  /* 0x0000000400847c02 */ /* 0x000fc80008000f00 */
[----:B------:R-:W-:-:S13]  /*17c10*/  ISETP.NE.AND P6, PT, R132, 0x1, PT ;  /* 0x000000018400780c */ /* 0x000fda0003fc5270 */
[----:B------:R-:W0:Y:S02]  /*17c20*/  @P6 LDC.64 R10, c[0x0][0x9e8] ;  /* 0x00027a00ff0a6b82 */ /* 0x000e240000000a00 */
[----:B0-----:R-:W-:-:S05]  /*17c30*/  @P6 IMAD.HI.U32 R10, R130, R10, RZ ;  /* 0x0000000a820a6227 */ /* 0x001fca00078e00ff */
[----:B------:R-:W-:-:S07]  /*17c40*/  @P6 SHF.R.U32.HI R130, RZ, R11, R10 ;  /* 0x0000000bff826219 */ /* 0x000fce000001160a */
.L_x_1671:
[----:B------:R-:W-:Y:S05]  /*17c50*/  BSYNC B2 ;  /* 0x0000000000027941 */ /* 0x000fea0003800000 */
.L_x_1669:
[----:B------:R-:W-:-:S05]  /*17c60*/  IMAD R11, R130, R132, R128 ;  /* 0x00000084820b7224 */ /* 0x000fca00078e0280 */
[----:B------:R-:W-:Y:S02]  /*17c70*/  VIADDMNMX R136, R11, R132, R136, PT ;  /* 0x000000840b887246 */ /* 0x000fe40003800188 */
[----:B------:R-:W-:-:S07]  /*17c80*/  VIMNMX R135, R135, R11, !PT ;  /* 0x0000000b87877248 */ /* 0x000fce0007fe0100 */
.L_x_1668:
[C---:B------:R-:W-:Y:S01]  /*17c90*/  ISETP.GT.AND P2, PT, R135.reuse, 0x1, !P2 ;  /* 0x000000018700780c */ /* 0x040fe20005744270 */
[----:B------:R-:W-:Y:S01]  /*17ca0*/  ULDC UR4, c[0x0][0x988] ;  /* 0x0002620000047ab9 */ /* 0x000fe20000000800 */
[----:B------:R-:W-:Y:S01]  /*17cb0*/  ISETP.GT.AND P3, PT, R135, 0x8, !P3 ;  /* 0x000000088700780c */ /* 0x000fe20005f64270 */
[----:B------:R-:W-:Y:S01]  /*17cc0*/  @!P1 VIADD R20, R20, 0x2a860 ;  /* 0x0002a86014149836 */ /* 0x000fe20000000000 */
[C---:B------:R-:W-:Y:S02]  /*17cd0*/  ISETP.LT.OR P2, PT, R136.reuse, 0x2, P2 ;  /* 0x000000028800780c */ /* 0x040fe40001741670 */
[----:B------:R-:W-:Y:S02]  /*17ce0*/  ISETP.LT.OR P3, PT, R136, 0x9, P3 ;  /* 0x000000098800780c */ /* 0x000fe40001f61670 */
[----:B------:R-:W-:Y:S02]  /*17cf0*/  FSEL R21, R21, -INF , !P2 ;  /* 0xff80000015157808 */ /* 0x000fe40005000000 */
[----:B------:R-:W-:-:S02]  /*17d00*/  LOP3.LUT P2, RZ, R17, 0x4, RZ, 0xc0, !PT ;  /* 0x0000000411ff7812 */ /* 0x000fc4000784c0ff */
[----:B------:R-:W-:Y:S02]  /*17d10*/  FSEL R128, R88, -INF , !P3 ;  /* 0xff80000058807808 */ /* 0x000fe40005800000 */
[----:B------:R-:W-:Y:S02]  /*17d20*/  ISETP.GT.AND P2, PT, R135, 0x9, !P2 ;  /* 0x000000098700780c */ /* 0x000fe40005744270 */
[C---:B------:R-:W-:Y:S02]  /*17d30*/  LOP3.LUT P3, RZ, R17.reuse, 0x10000, RZ, 0xc0, !PT ;  /* 0x0001000011ff7812 */ /* 0x040fe4000786c0ff */
[----:B------:R-:W-:Y:S02]  /*17d40*/  ISETP.LT.OR P2, PT, R136, 0xa, P2 ;  /* 0x0000000a8800780c */ /* 0x000fe40001741670 */
[----:B------:R-:W-:Y:S02]  /*17d50*/  LOP3.LUT P6, RZ, R17, 0x8000, RZ, 0xc0, !PT ;  /* 0x0000800011ff7812 */ /* 0x000fe400078cc0ff */
[----:B------:R-:W-:-:S02]  /*17d60*/  FSEL R89, R89, -INF , !P2 ;  /* 0xff80000059597808 */ /* 0x000fc40005000000 */
[----:B------:R-:W-:Y:S02]  /*17d70*/  LOP3.LUT P2, RZ, R17, 0x8, RZ, 0xc0, !PT ;  /* 0x0000000811ff7812 */ /* 0x000fe4000784c0ff */
[----:B------:R-:W-:Y:S02]  /*17d80*/  FMNMX.FTZ R10, R22, R5, !PT ;  /* 0x00000005160a7209 */ /* 0x000fe40007810000 */
[----:B------:R-:W-:Y:S02]  /*17d90*/  ISETP.GT.AND P2, PT, R135, 0x10, !P2 ;  /* 0x000000108700780c */ /* 0x000fe40005744270 */
[----:B------:R-:W-:Y:S02]  /*17da0*/  FMNMX.FTZ R11, R23, R10, !PT ;  /* 0x0000000a170b7209 */ /* 0x000fe40007810000 */
[----:B------:R-:W-:Y:S02]  /*17db0*/  ISETP.LT.OR P2, PT, R136, 0x11, P2 ;  /* 0x000000118800780c */ /* 0x000fe40001741670 */
[----:B------:R-:W-:-:S02]  /*17dc0*/  FMNMX.FTZ R10, R90, R11, !PT ;  /* 0x0000000b5a0a7209 */ /* 0x000fc40007810000 */
[----:B------:R-:W-:Y:S02]  /*17dd0*/  FSEL R92, R92, -INF , !P2 ;  /* 0xff8000005c5c7808 */ /* 0x000fe40005000000 */
[----:B------:R-:W-:Y:S02]  /*17de0*/  LOP3.LUT P2, RZ, R17, 0x80000, RZ, 0xc0, !PT ;  /* 0x0008000011ff7812 */ /* 0x000fe4000784c0ff */
[----:B------:R-:W-:Y:S02]  /*17df0*/  FMNMX.FTZ R11, R91, R10, !PT ;  /* 0x0000000a5b0b7209 */ /* 0x000fe40007810000 */
[----:B------:R-:W-:Y:S02]  /*17e00*/  ISETP.GT.AND P2, PT, R135, 0x11, !P2 ;  /* 0x000000118700780c */ /* 0x000fe40005744270 */
[----:B------:R-:W-:Y:S02]  /*17e10*/  FMNMX.FTZ R10, R94, R11, !PT ;  /* 0x0000000b5e0a7209 */ /* 0x000fe40007810000 */
[----:B------:R-:W-:-:S02]  /*17e20*/  ISETP.LT.OR P2, PT, R136, 0x12, P2 ;  /* 0x000000128800780c */ /* 0x000fc40001741670 */
[----:B------:R-:W-:Y:S02]  /*17e30*/  FMNMX.FTZ R11, R95, R10, !PT ;  /* 0x0000000a5f0b7209 */ /* 0x000fe40007810000 */
[----:B------:R-:W-:Y:S02]  /*17e40*/  FSEL R93, R93, -INF , !P2 ;  /* 0xff8000005d5d7808 */ /* 0x000fe40005000000 */
[----:B------:R-:W-:Y:S02]  /*17e50*/  LOP3.LUT P2, RZ, R17, 0x40000, RZ, 0xc0, !PT ;  /* 0x0004000011ff7812 */ /* 0x000fe4000784c0ff */
[----:B------:R-:W-:Y:S02]  /*17e60*/  FMNMX.FTZ R10, R96, R11, !PT ;  /* 0x0000000b600a7209 */ /* 0x000fe40007810000 */
[----:B------:R-:W-:Y:S02]  /*17e70*/  ISETP.GT.AND P2, PT, R135, 0x18, !P2 ;  /* 0x000000188700780c */ /* 0x000fe40005744270 */
[----:B------:R-:W-:-:S02]  /*17e80*/  FMNMX.FTZ R11, R97, R10, !PT ;  /* 0x0000000a610b7209 */ /* 0x000fc40007810000 */
[----:B------:R-:W-:Y:S02]  /*17e90*/  ISETP.LT.OR P2, PT, R136, 0x19, P2 ;  /* 0x000000198800780c */ /* 0x000fe40001741670 */
[----:B------:R-:W-:Y:S02]  /*17ea0*/  FMNMX.FTZ R10, R100, R11, !PT ;  /* 0x0000000b640a7209 */ /* 0x000fe40007810000 */
[----:B------:R-:W-:Y:S02]  /*17eb0*/  FSEL R12, R12, -INF , !P2 ;  /* 0xff8000000c0c7808 */ /* 0x000fe40005000000 */
[----:B------:R-:W-:Y:S02]  /*17ec0*/  LOP3.LUT P2, RZ, R17, 0x20000, RZ, 0xc0, !PT ;  /* 0x0002000011ff7812 */ /* 0x000fe4000784c0ff */
        /* <DEDUP_REMOVED lines=30> */
[----:B------:R-:W-:Y:S02]  /*180b0*/  LOP3.LUT P2, RZ, R17, 0x1000, RZ, 0xc0, !PT ;  /* 0x0000100011ff7812 */ /* 0x000fe4000784c0ff */
[----:B------:R-:W-:-:S02]  /*180c0*/  FMNMX.FTZ R10, R129, R10, !PT ;  /* 0x0000000a810a7209 */ /* 0x000fc40007810000 */
[----:B------:R-:W-:Y:S02]  /*180d0*/  ISETP.GT.AND P2, PT, R135, 0x30, !P2 ;  /* 0x000000308700780c */ /* 0x000fe40005744270 */
[----:B------:R-:W-:Y:S01]  /*180e0*/  FMNMX.FTZ R88, R131, R10, !PT ;  /* 0x0000000a83587209 */ /* 0x000fe20007810000 */
[----:B------:R-:W-:Y:S01]  /*180f0*/  IMAD.U32 R10, RZ, RZ, UR4 ;  /* 0x00000004ff0a7e24 */ /* 0x000fe2000f8e00ff */
[----:B------:R-:W-:Y:S02]  /*18100*/  ISETP.LT.OR P2, PT, R136, 0x31, P2 ;  /* 0x000000318800780c */ /* 0x000fe40001741670 */
[C---:B------:R-:W-:Y:S01]  /*18110*/  LOP3.LUT P3, RZ, R17.reuse, 0x20, RZ, 0xc0, !PT ;  /* 0x0000002011ff7812 */ /* 0x040fe2000786c0ff */
[----:B------:R-:W0:Y:S01]  /*18120*/  SHFL.BFLY PT, R11, R88, 0x2, 0x1f ;  /* 0x0c401f00580b7f89 */ /* 0x000e2200000e0000 */
[----:B------:R-:W-:Y:S02]  /*18130*/  FSEL R106, R106, -INF , !P2 ;  /* 0xff8000006a6a7808 */ /* 0x000fe40005000000 */
[----:B------:R-:W-:-:S02]  /*18140*/  LOP3.LUT P2, RZ, R17, 0x800, RZ, 0xc0, !PT ;  /* 0x0000080011ff7812 */ /* 0x000fc4000784c0ff */
[----:B------:R-:W-:Y:S02]  /*18150*/  LOP3.LUT P6, RZ, R17, 0x10, RZ, 0xc0, !PT ;  /* 0x0000001011ff7812 */ /* 0x000fe400078cc0ff */
[C---:B------:R-:W-:Y:S02]  /*18160*/  ISETP.GT.AND P2, PT, R135.reuse, 0x31, !P2 ;  /* 0x000000318700780c */ /* 0x040fe40005744270 */
[----:B------:R-:W-:Y:S02]  /*18170*/  ISETP.GT.AND P4, PT, R135, 0x51, !P4 ;  /* 0x000000518700780c */ /* 0x000fe40006784270 */
[C---:B------:R-:W-:Y:S02]  /*18180*/  ISETP.LT.OR P2, PT, R136.reuse, 0x32, P2 ;  /* 0x000000328800780c */ /* 0x040fe40001741670 */
[----:B------:R-:W-:Y:S02]  /*18190*/  ISETP.LT.OR P4, PT, R136, 0x52, P4 ;  /* 0x000000528800780c */ /* 0x000fe40002781670 */
[----:B------:R-:W-:-:S02]  /*181a0*/  FSEL R107, R107, -INF , !P2 ;  /* 0xff8000006b6b7808 */ /* 0x000fc40005000000 */
[----:B------:R-:W-:Y:S02]  /*181b0*/  LOP3.LUT P2, RZ, R17, 0x400, RZ, 0xc0, !PT ;  /* 0x0000040011ff7812 */ /* 0x000fe4000784c0ff */
[C---:B------:R-:W-:Y:S02]  /*181c0*/  ISETP.GT.AND P5, PT, R135.reuse, 0x58, !P5 ;  /* 0x000000588700780c */ /* 0x040fe40006fa4270 */
[----:B------:R-:W-:Y:S02]  /*181d0*/  ISETP.GT.AND P2, PT, R135, 0x38, !P2 ;  /* 0x000000388700780c */ /* 0x000fe40005744270 */
[----:B------:R-:W-:Y:S02]  /*181e0*/  FSEL R123, R123, -INF , !P4 ;  /* 0xff8000007b7b7808 */ /* 0x000fe40006000000 */
[----:B------:R-:W-:Y:S02]  /*181f0*/  ISETP.LT.OR P2, PT, R136, 0x39, P2 ;  /* 0x000000398800780c */ /* 0x000fe40001741670 */
[----:B0-----:R-:W-:-:S02]  /*18200*/  FMNMX.FTZ R130, R88, R11, !PT ;  /* 0x0000000b58827209 */ /* 0x001fc40007810000 */
[----:B------:R-:W-:Y:S02]  /*18210*/  FSEL R110, R110, -INF , !P2 ;  /* 0xff8000006e6e7808 */ /* 0x000fe40005000000 */
[----:B------:R-:W-:Y:S01]  /*18220*/  LOP3.LUT P2, RZ, R17, 0x200, RZ, 0xc0, !PT ;  /* 0x0000020011ff7812 */ /* 0x000fe2000784c0ff */
[----:B------:R-:W0:Y:S01]  /*18230*/  SHFL.BFLY PT, R11, R130, 0x1, 0x1f ;  /* 0x0c201f00820b7f89 */ /* 0x000e2200000e0000 */
[----:B------:R-:W-:Y:S02]  /*18240*/  ISETP.LT.OR P5, PT, R136, 0x59, P5 ;  /* 0x000000598800780c */ /* 0x000fe40002fa1670 */
[----:B------:R-:W-:Y:S02]  /*18250*/  ISETP.GT.AND P2, PT, R135, 0x39, !P2 ;  /* 0x000000398700780c */ /* 0x000fe40005744270 */
[----:B------:R-:W-:Y:S02]  /*18260*/  FSEL R126, R126, -INF , !P5 ;  /* 0xff8000007e7e7808 */ /* 0x000fe40006800000 */
[----:B------:R-:W-:-:S04]  /*18270*/  ISETP.LT.OR P2, PT, R136, 0x3a, P2 ;  /* 0x0000003a8800780c */ /* 0x000fc80001741670 */
[----:B------:R-:W-:Y:S02]  /*18280*/  FSEL R112, R112, -INF , !P2 ;  /* 0xff80000070707808 */ /* 0x000fe40005000000 */
[----:B------:R-:W-:-:S04]  /*18290*/  LOP3.LUT P2, RZ, R17, 0x100, RZ, 0xc0, !PT ;  /* 0x0000010011ff7812 */ /* 0x000fc8000784c0ff */
[----:B------:R-:W-:-:S04]  /*182a0*/  ISETP.GT.AND P2, PT, R135, 0x40, !P2 ;  /* 0x000000408700780c */ /* 0x000fc80005744270 */
[----:B------:R-:W-:Y:S02]  /*182b0*/  ISETP.LT.OR P2, PT, R136, 0x41, P2 ;  /* 0x000000418800780c */ /* 0x000fe40001741670 */
[----:B0-----:R-:W-:Y:S02]  /*182c0*/  FMNMX.FTZ R11, R130, R11, !PT ;  /* 0x0000000b820b7209 */ /* 0x001fe40007810000 */
[----:B------:R-:W-:Y:S02]  /*182d0*/  FSEL R116, R116, -INF , !P2 ;  /* 0xff80000074747808 */ /* 0x000fe40005000000 */
[----:B------:R-:W-:Y:S01]  /*182e0*/  LOP3.LUT P2, RZ, R17, 0x80, RZ, 0xc0, !PT ;  /* 0x0000008011ff7812 */ /* 0x000fe2000784c0ff */
[----:B------:R-:W-:-:S03]  /*182f0*/  FMUL.FTZ R133, R11, R10 ;  /* 0x0000000a0b857220 */ /* 0x000fc60000410000 */
[----:B------:R-:W-:-:S04]  /*18300*/  ISETP.GT.AND P2, PT, R135, 0x41, !P2 ;  /* 0x000000418700780c */ /* 0x000fc80005744270 */
[----:B------:R-:W-:-:S04]  /*18310*/  ISETP.LT.OR P2, PT, R136, 0x42, P2 ;  /* 0x000000428800780c */ /* 0x000fc80001741670 */
[----:B------:R-:W-:Y:S02]  /*18320*/  FSEL R117, R117, -INF , !P2 ;  /* 0xff80000075757808 */ /* 0x000fe40005000000 */
[----:B------:R-:W-:-:S04]  /*18330*/  LOP3.LUT P2, RZ, R17, 0x40, RZ, 0xc0, !PT ;  /* 0x0000004011ff7812 */ /* 0x000fc8000784c0ff */
[----:B------:R-:W-:-:S04]  /*18340*/  ISETP.GT.AND P2, PT, R135, 0x48, !P2 ;  /* 0x000000488700780c */ /* 0x000fc80005744270 */
[----:B------:R-:W-:-:S04]  /*18350*/  ISETP.LT.OR P2, PT, R136, 0x49, P2 ;  /* 0x000000498800780c */ /* 0x000fc80001741670 */
[----:B------:R-:W-:Y:S02]  /*18360*/  FSEL R118, R118, -INF , !P2 ;  /* 0xff80000076767808 */ /* 0x000fe40005000000 */
[----:B------:R-:W-:-:S04]  /*18370*/  ISETP.GT.AND P2, PT, R135, 0x49, !P3 ;  /* 0x000000498700780c */ /* 0x000fc80005f44270 */
[----:B------:R-:W-:-:S04]  /*18380*/  ISETP.LT.OR P2, PT, R136, 0x4a, P2 ;  /* 0x0000004a8800780c */ /* 0x000fc80001741670 */
[----:B------:R-:W-:Y:S02]  /*18390*/  FSEL R119, R119, -INF , !P2 ;  /* 0xff80000077777808 */ /* 0x000fe40005000000 */
[----:B------:R-:W-:Y:S02]  /*183a0*/  ISETP.GT.AND P2, PT, R135, 0x50, !P6 ;  /* 0x000000508700780c */ /* 0x000fe40007744270 */
[----:B------:R-:W-:Y:S02]  /*183b0*/  LOP3.LUT P6, RZ, R17, 0x2, RZ, 0xc0, !PT ;  /* 0x0000000211ff7812 */ /* 0x000fe400078cc0ff */
[----:B------:R-:W-:-:S04]  /*183c0*/  ISETP.LT.OR P2, PT, R136, 0x51, P2 ;  /* 0x000000518800780c */ /* 0x000fc80001741670 */
[----:B------:R-:W-:Y:S02]  /*183d0*/  FSEL R122, R122, -INF , !P2 ;  /* 0xff8000007a7a7808 */ /* 0x000fe40005000000 */
[----:B------:R-:W-:Y:S02]  /*183e0*/  ISETP.GT.AND P2, PT, R135, RZ, !P6 ;  /* 0x000000ff8700720c */ /* 0x000fe40007744270 */
[----:B------:R-:W-:Y:S02]  /*183f0*/  LOP3.LUT P6, RZ, R17, 0x1, RZ, 0xc0, !PT ;  /* 0x0000000111ff7812 */ /* 0x000fe400078cc0ff */
[----:B------:R-:W-:Y:S02]  /*18400*/  ISETP.LT.OR P2, PT, R136, 0x1, P2 ;  /* 0x000000018800780c */ /* 0x000fe40001741670 */
[----:B------:R-:W-:Y:S02]  /*18410*/  ISETP.GT.AND P3, PT, R135, 0x59, !P6 ;  /* 0x000000598700780c */ /* 0x000fe40007764270 */
[----:B------:R-:W-:-:S02]  /*18420*/  FSEL R7, R7, -INF , !P2 ;  /* 0xff80000007077808 */ /* 0x000fc40005000000 */
[----:B------:R-:W-:Y:S02]  /*18430*/  FSETP.NEU.FTZ.AND P2, PT, R11, -INF , PT ;  /* 0xff8000000b00780b */ /* 0x000fe40003f5d000 */
[----:B------:R-:W-:Y:S02]  /*18440*/  ISETP.LT.OR P3, PT, R136, 0x5a, P3 ;  /* 0x0000005a8800780c */ /* 0x000fe40001f61670 */
[----:B------:R-:W-:Y:S02]  /*18450*/  FSEL R133, R133, RZ, P2 ;  /* 0x000000ff85857208 */ /* 0x000fe40001000000 */
[----:B------:R-:W-:-:S03]  /*18460*/  FSEL R127, R127, -INF , !P3 ;  /* 0xff8000007f7f7808 */ /* 0x000fc60005800000 */
        /* <DEDUP_REMOVED lines=8> */
[----:B------:R-:W-:Y:S01]  /*184f0*/  FSEL R108, R11, RZ, P2 ;  /* 0x000000ff0b6c7208 */ /* 0x000fe20001000000 */
[----:B------:R-:W-:Y:S01]  /*18500*/  MUFU.EX2 R156, R156 ;  /* 0x0000009c009c7308 */ /* 0x000fe20000000800 */
[----:B------:R-:W-:Y:S01]  /*18510*/  FMNMX.FTZ R88, R128, R23, !PT ;  /* 0x0000001780587209 */ /* 0x000fe20007810000 */
[-CC-:B------:R-:W-:Y:S01]  /*18520*/  FFMA.FTZ R154, R96, R10.reuse, -R133.reuse ;  /* 0x0000000a609a7223 */ /* 0x180fe20000010885 */
[-CC-:B------:R-:W-:Y:S01]  /*18530*/  FFMA.FTZ R148, R100, R10.reuse, -R133.reuse ;  /* 0x0000000a64947223 */ /* 0x180fe20000010885 */
[--C-:B------:R-:W-:Y:S01]  /*18540*/  FFMA.FTZ R150, R104, R10, -R133.reuse ;  /* 0x0000000a68967223 */ /* 0x100fe20000010885 */
[----:B------:R-:W-:Y:S01]  /*18550*/  FMNMX.FTZ R23, R89, R88, !PT ;  /* 0x0000005859177209 */ /* 0x000fe20007810000 */
[-CC-:B------:R-:W-:Y:S01]  /*18560*/  FFMA.FTZ R96, R105, R10.reuse, -R133.reuse ;  /* 0x0000000a69607223 */ /* 0x180fe20000010885 */
[-CC-:B------:R-:W-:Y:S01]  /*18570*/  FFMA.FTZ R146, R111, R10.reuse, -R133.reuse ;  /* 0x0000000a6f927223 */ /* 0x180fe20000010885 */
        /* <DEDUP_REMOVED lines=16> */
[----:B------:R-:W-:Y:S01]  /*18680*/  FMNMX.FTZ R88, R98, R91, !PT ;  /* 0x0000005b62587209 */ /* 0x000fe20007810000 */
[----:B------:R-:W-:-:S03]  /*18690*/  FFMA.FTZ R91, R95, R10, -R133 ;  /* 0x0000000a5f5b7223 */ /* 0x000fc60000010885 */
        /* <DEDUP_REMOVED lines=11> */
[----:B------:R-:W-:Y:S01]  /*18750*/  FMNMX.FTZ R88, R116, R95, !PT ;  /* 0x0000005f74587209 */ /* 0x000fe20007810000 */
[-CC-:B------:R-:W-:Y:S01]  /*18760*/  FFMA.FTZ R95, R101, R10.reuse, -R133.reuse ;  /* 0x0000000a655f7223 */ /* 0x180fe20000010885 */
[----:B------:R-:W-:Y:S02]  /*18770*/  FFMA.FTZ R101, R115, R10, -R133 ;  /* 0x0000000a73657223 */ /* 0x000fe40000010885 */
        /* <DEDUP_REMOVED lines=9> */
[----:B------:R-:W-:Y:S01]  /*18810*/  FFMA.FTZ R97, R109, R10, -R133 ;  /* 0x0000000a6d617223 */ /* 0x000fe20000010885 */
[----:B------:R-:W-:Y:S02]  /*18820*/  FADD.FTZ R109, -R108, R5 ;  /* 0x000000056c6d7221 */ /* 0x000fe40000010100 */
        /* <DEDUP_REMOVED lines=11> */
[----:B0-----:R-:W-:Y:S01]  /*188e0*/  FMNMX.FTZ R90, R88, R90, !PT ;  /* 0x0000005a585a7209 */ /* 0x001fe20007810000 */
[----:B------:R-:W-:-:S06]  /*188f0*/  FMUL.FTZ R88, R109, R10 ;  /* 0x0000000a6d587220 */ /* 0x000fcc0000410000 */
[----:B------:R-:W-:Y:S01]  /*18900*/  MUFU.EX2 R142, R142 ;  /* 0x0000008e008e7308 */ /* 0x000fe20000000800 */
[C---:B------:R-:W-:Y:S01]  /*18910*/  FSETP.NEU.FTZ.AND P2, PT, R90.reuse, -INF , PT ;  /* 0xff8000005a00780b */ /* 0x040fe20003f5d000 */
[----:B------:R-:W-:-:S05]  /*18920*/  FMUL.FTZ R108, R90, R10 ;  /* 0x0000000a5a6c7220 */ /* 0x000fca0000410000 */
[----:B------:R-:W-:Y:S01]  /*18930*/  FSEL R109, R108, RZ, P2 ;  /* 0x000000ff6c6d7208 */ /* 0x000fe20001000000 */
[----:B------:R-:W0:Y:S04]  /*18940*/  MUFU.EX2 R88, R88 ;  /* 0x0000005800587308 */ /* 0x000e280000000800 */
[-CC-:B------:R-:W-:Y:S01]  /*18950*/  FFMA.FTZ R157, R7, R10.reuse, -R109.reuse ;  /* 0x0000000a079d7223 */ /* 0x180fe2000001086d */
[----:B------:R-:W-:Y:S01]  /*18960*/  FSEL R7, R90, RZ, P2 ;  /* 0x000000ff5a077208 */ /* 0x000fe20001000000 */
[-CC-:B------:R-:W-:Y:S01]  /*18970*/  FFMA.FTZ R21, R21, R10.reuse, -R109.reuse ;  /* 0x0000000a15157223 */ /* 0x180fe2000001086d */
[-CC-:B------:R-:W-:Y:S01]  /*18980*/  FFMA.FTZ R159, R128, R10.reuse, -R109.reuse ;  /* 0x0000000a809f7223 */ /* 0x180fe2000001086d */
[-CC-:B------:R-:W-:Y:S01]  /*18990*/  FFMA.FTZ R89, R89, R10.reuse, -R109.reuse ;  /* 0x0000000a59597223 */ /* 0x180fe2000001086d */
[-CC-:B------:R-:W-:Y:S01]  /*189a0*/  FFMA.FTZ R149, R98, R10.reuse, -R109.reuse ;  /* 0x0000000a62957223 */ /* 0x180fe2000001086d */
[----:B------:R-:W-:Y:S01]  /*189b0*/  FADD.FTZ R7, -R7, R4 ;  /* 0x0000000407077221 */ /* 0x000fe20000010100 */
[----:B------:R-:W-:Y:S01]  /*189c0*/  MUFU.EX2 R157, R157 ;  /* 0x0000009d009d7308 */ /* 0x000fe20000000800 */
[-CC-:B------:R-:W-:Y:S01]  /*189d0*/  FFMA.FTZ R153, R92, R10.reuse, -R109.reuse ;  /* 0x0000000a5c997223 */ /* 0x180fe2000001086d */
[-CC-:B------:R-:W-:Y:S01]  /*189e0*/  FFMA.FTZ R92, R93, R10.reuse, -R109.reuse ;  /* 0x0000000a5d5c7223 */ /* 0x180fe2000001086d */
[-C--:B------:R-:W-:Y:S01]  /*189f0*/  FMUL.FTZ R7, R7, R10.reuse ;  /* 0x0000000a07077220 */ /* 0x080fe20000410000 */
[-CC-:B------:R-:W-:Y:S01]  /*18a00*/  FFMA.FTZ R155, R12, R10.reuse, -R109.reuse ;  /* 0x0000000a0c9b7223 */ /* 0x180fe2000001086d */
[-CC-:B------:R-:W-:Y:S01]  /*18a10*/  FFMA.FTZ R12, R13, R10.reuse, -R109.reuse ;  /* 0x0000000a0d0c7223 */ /* 0x180fe2000001086d */
[----:B0-----:R-:W-:Y:S01]  /*18a20*/  FFMA.FTZ R3, R88, R3, R156 ;  /* 0x0000000358037223 */ /* 0x001fe2000001009c */
[-CC-:B------:R-:W-:Y:S01]  /*18a30*/  FFMA.FTZ R13, R99, R10.reuse, -R109.reuse ;  /* 0x0000000a630d7223 */ /* 0x180fe2000001086d */
[----:B------:R-:W-:Y:S01]  /*18a40*/  MUFU.EX2 R21, R21 ;  /* 0x0000001500157308 */ /* 0x000fe20000000800 */
[-C--:B------:R-:W-:Y:S01]  /*18a50*/  FFMA.FTZ R151, R102, R10.reuse, -R109 ;  /* 0x0000000a66977223 */ /* 0x080fe2000001086d */
[----:B------:R-:W-:Y:S01]  /*18a60*/  FADD.FTZ R3, R22, R3 ;  /* 0x0000000316037221 */ /* 0x000fe20000010000 */
[-CC-:B------:R-:W-:Y:S01]  /*18a70*/  FFMA.FTZ R103, R103, R10.reuse, -R109.reuse ;  /* 0x0000000a67677223 */ /* 0x180fe2000001086d */
[-CC-:B------:R-:W-:Y:S01]  /*18a80*/  FFMA.FTZ R145, R106, R10.reuse, -R109.reuse ;  /* 0x0000000a6a917223 */ /* 0x180fe2000001086d */
[-C--:B------:R-:W-:Y:S01]  /*18a90*/  FFMA.FTZ R93, R107, R10.reuse, -R109 ;  /* 0x0000000a6b5d7223 */ /* 0x080fe2000001086d */
[----:B------:R-:W-:Y:S01]  /*18aa0*/  FADD.FTZ R98, R158, R3 ;  /* 0x000000039e627221 */ /* 0x000fe20000010000 */
[-CC-:B------:R-:W-:Y:S01]  /*18ab0*/  FFMA.FTZ R147, R110, R10.reuse, -R109.reuse ;  /* 0x0000000a6e937223 */ /* 0x180fe2000001086d */
[----:B------:R-:W0:Y:S01]  /*18ac0*/  MUFU.EX2 R7, R7 ;  /* 0x0000000700077308 */ /* 0x000e220000000800 */
[-CC-:B------:R-:W-:Y:S01]  /*18ad0*/  FFMA.FTZ R141, R116, R10.reuse, -R109.reuse ;  /* 0x0000000a748d7223 */ /* 0x180fe2000001086d */
[C---:B------:R-:W-:Y:S01]  /*18ae0*/  FADD.FTZ R3, R23.reuse, R98 ;  /* 0x0000006217037221 */ /* 0x040fe20000010000 */
[--C-:B------:R-:W-:Y:S01]  /*18af0*/  FFMA.FTZ R143, R118, R10, -R109.reuse ;  /* 0x0000000a768f7223 */ /* 0x100fe2000001086d */
[----:B------:R-:W-:Y:S01]  /*18b00*/  F2FP.F16.F32.PACK_AB R158, R23, R158 ;  /* 0x0000009e179e723e */ /* 0x000fe200000000ff */
[-C--:B------:R-:W-:Y:S01]  /*18b10*/  FFMA.FTZ R137, R122, R10.reuse, -R109 ;  /* 0x0000000a7a897223 */ /* 0x080fe2000001086d */
[----:B------:R-:W-:Y:S01]  /*18b20*/  FADD.FTZ R98, R152, R3 ;  /* 0x0000000398627221 */ /* 0x000fe20000010000 */
[-CC-:B------:R-:W-:Y:S01]  /*18b30*/  FFMA.FTZ R123, R123, R10.reuse, -R109.reuse ;  /* 0x0000000a7b7b7223 */ /* 0x180fe2000001086d */
[----:B------:R-:W1:Y:S01]  /*18b40*/  MUFU.EX2 R159, R159 ;  /* 0x0000009f009f7308 */ /* 0x000e620000000800 */
[----:B------:R-:W-:Y:S01]  /*18b50*/  FFMA.FTZ R126, R126, R10, -R109 ;  /* 0x0000000a7e7e7223 */ /* 0x000fe2000001086d */
[----:B------:R-:W-:Y:S01]  /*18b60*/  FADD.FTZ R3, R91, R98 ;  /* 0x000000625b037221 */ /* 0x000fe20000010000 */
[----:B------:R-:W-:-:S02]  /*18b70*/  F2FP.F16.F32.PACK_AB R156, R22, R156 ;  /* 0x0000009c169c723e */ /* 0x000fc400000000ff */
[----:B------:R-:W-:Y:S01]  /*18b80*/  ISETP.GT.AND P2, PT, R8, R9, PT ;  /* 0x000000090800720c */ /* 0x000fe20003f44270 */
[----:B------:R-:W-:Y:S01]  /*18b90*/  FADD.FTZ R3, R154, R3 ;  /* 0x000000039a037221 */ /* 0x000fe20000010000 */
[C---:B------:R-:W-:Y:S01]  /*18ba0*/  F2FP.F16.F32.PACK_AB R154, R94.reuse, R154 ;  /* 0x0000009a5e9a723e */ /* 0x040fe200000000ff */
[----:B------:R-:W2:Y:S01]  /*18bb0*/  MUFU.EX2 R89, R89 ;  /* 0x0000005900597308 */ /* 0x000ea20000000800 */
[----:B0-----:R-:W-:Y:S01]  /*18bc0*/  FFMA.FTZ R0, R7, R0, R157 ;  /* 0x0000000007007223 */ /* 0x001fe2000001009d */
[----:B------:R-:W-:Y:S01]  /*18bd0*/  FADD.FTZ R3, R94, R3 ;  /* 0x000000035e037221 */ /* 0x000fe20000010000 */
[----:B------:R-:W-:Y:S01]  /*18be0*/  F2FP.F16.F32.PACK_AB R152, R91, R152 ;  /* 0x000000985b98723e */ /* 0x000fe200000000ff */
[----:B------:R-:W-:Y:S02]  /*18bf0*/  VIADD R8, R8, 0xffffffff ;  /* 0xffffffff08087836 */ /* 0x000fe40000000000 */
[----:B------:R-:W-:Y:S01]  /*18c00*/  FADD.FTZ R98, R21, R0 ;  /* 0x0000000015627221 */ /* 0x000fe20000010000 */
[----:B------:R-:W-:Y:S01]  /*18c10*/  FADD.FTZ R102, R148, R3 ;  /* 0x0000000394667221 */ /* 0x000fe20000010000 */
[-CC-:B------:R-:W-:Y:S01]  /*18c20*/  FFMA.FTZ R0, R112, R10.reuse, -R109.reuse ;  /* 0x0000000a70007223 */ /* 0x180fe2000001086d */
[----:B------:R-:W0:Y:S01]  /*18c30*/  MUFU.EX2 R153, R153 ;  /* 0x0000009900997308 */ /* 0x000e220000000800 */
[----:B-1----:R-:W-:Y:S01]  /*18c40*/  FADD.FTZ R98, R159, R98 ;  /* 0x000000629f627221 */ /* 0x002fe20000010000 */
[----:B------:R-:W-:Y:S01]  /*18c50*/  FADD.FTZ R99, R95, R102 ;  /* 0x000000665f637221 */ /* 0x000fe20000010000 */
[----:B------:R-:W-:Y:S01]  /*18c60*/  @!P1 PRMT R102, RZ, 0x654, R20 ;  /* 0x00000654ff669816 */ /* 0x000fe20000000014 */
[----:B------:R-:W-:Y:S01]  /*18c70*/  FFMA.FTZ R20, R117, R10, -R109 ;  /* 0x0000000a75147223 */ /* 0x000fe2000001086d */
[----:B------:R-:W-:Y:S01]  /*18c80*/  F2FP.F16.F32.PACK_AB R148, R95, R148 ;  /* 0x000000945f94723e */ /* 0x000fe200000000ff */
[----:B------:R-:W-:Y:S01]  /*18c90*/  FADD.FTZ R99, R150, R99 ;  /* 0x0000006396637221 */ /* 0x000fe20000010000 */
[----:B------:R1:W-:Y:S01]  /*18ca0*/  @!P1 SYNCS.ARRIVE.TRANS64.RED.A1T0 RZ, [R102+URZ], RZ ;  /* 0x000000ff66ff99a7 */ /* 0x0003e2000810043f */
[----:B------:R-:W3:Y:S01]  /*18cb0*/  MUFU.EX2 R92, R92 ;  /* 0x0000005c005c7308 */ /* 0x000ee20000000800 */
[----:B--2---:R-:W-:Y:S01]  /*18cc0*/  FADD.FTZ R98, R89, R98 ;  /* 0x0000006259627221 */ /* 0x004fe20000010000 */
[C---:B------:R-:W-:Y:S01]  /*18cd0*/  FADD.FTZ R99, R96.reuse, R99 ;  /* 0x0000006360637221 */ /* 0x040fe20000010000 */
[----:B------:R-:W-:-:S02]  /*18ce0*/  F2FP.F16.F32.PACK_AB R150, R96, R150 ;  /* 0x000000966096723e */ /* 0x000fc400000000ff */
[----:B------:R-:W-:Y:S01]  /*18cf0*/  F2FP.F16.F32.PACK_AB R157, R21, R157 ;  /* 0x0000009d159d723e */ /* 0x000fe200000000ff */
[----:B------:R-:W-:Y:S01]  /*18d00*/  FADD.FTZ R106, R144, R99 ;  /* 0x00000063906a7221 */ /* 0x000fe20000010000 */
[----:B------:R-:W-:Y:S01]  /*18d10*/  F2FP.F16.F32.PACK_AB R144, R97, R144 ;  /* 0x000000906190723e */ /* 0x000fe200000000ff */
[----:B------:R-:W2:Y:S01]  /*18d20*/  MUFU.EX2 R155, R155 ;  /* 0x0000009b009b7308 */ /* 0x000ea20000000800 */
[----:B0-----:R-:W-:Y:S01]  /*18d30*/  FADD.FTZ R3, R153, R98 ;  /* 0x0000006299037221 */ /* 0x001fe20000010000 */
[----:B------:R-:W-:-:S06]  /*18d40*/  F2FP.F16.F32.PACK_AB R159, R89, R159 ;  /* 0x0000009f599f723e */ /* 0x000fcc00000000ff */
[----:B------:R-:W1:Y:S01]  /*18d50*/  MUFU.EX2 R12, R12 ;  /* 0x0000000c000c7308 */ /* 0x000e620000000800 */
[C---:B---3--:R-:W-:Y:S01]  /*18d60*/  FADD.FTZ R98, R92.reuse, R3 ;  /* 0x000000035c627221 */ /* 0x048fe20000010000 */
[----:B------:R-:W-:-:S06]  /*18d70*/  F2FP.F16.F32.PACK_AB R153, R92, R153 ;  /* 0x000000995c99723e */ /* 0x000fcc00000000ff */
[----:B------:R-:W0:Y:S01]  /*18d80*/  MUFU.EX2 R149, R149 ;  /* 0x0000009500957308 */ /* 0x000e220000000800 */
[----:B--2---:R-:W-:Y:S01]  /*18d90*/  FADD.FTZ R3, R155, R98 ;  /* 0x000000629b037221 */ /* 0x004fe20000010000 */
[-CC-:B------:R-:W-:Y:S01]  /*18da0*/  FFMA.FTZ R98, R119, R10.reuse, -R109.reuse ;  /* 0x0000000a77627223 */ /* 0x180fe2000001086d */
[----:B------:R-:W-:-:S05]  /*18db0*/  FFMA.FTZ R109, R127, R10, -R109 ;  /* 0x0000000a7f6d7223 */ /* 0x000fca000001086d */
[----:B------:R-:W2:Y:S01]  /*18dc0*/  MUFU.EX2 R13, R13 ;  /* 0x0000000d000d7308 */ /* 0x000ea20000000800 */
[C---:B-1----:R-:W-:Y:S01]  /*18dd0*/  FADD.FTZ R102, R12.reuse, R3 ;  /* 0x000000030c667221 */ /* 0x042fe20000010000 */
[----:B------:R-:W-:Y:S01]  /*18de0*/  FADD.FTZ R3, R97, R106 ;  /* 0x0000006a61037221 */ /* 0x000fe20000010000 */
[----:B------:R-:W-:-:S03]  /*18df0*/  F2FP.F16.F32.PACK_AB R155, R12, R155 ;  /* 0x0000009b0c9b723e */ /* 0x000fc600000000ff */
[----:B------:R-:W-:Y:S01]  /*18e00*/  FADD.FTZ R99, R146, R3 ;  /* 0x0000000392637221 */ /* 0x000fe20000010000 */
[C---:B------:R-:W-:Y:S01]  /*18e10*/  F2FP.F16.F32.PACK_AB R146, R100.reuse, R146 ;  /* 0x000000926492723e */ /* 0x040fe200000000ff */
[----:B------:R-:W1:Y:S01]  /*18e20*/  MUFU.EX2 R151, R151 ;  /* 0x0000009700977308 */ /* 0x000e620000000800 */
[----:B0-----:R-:W-:Y:S01]  /*18e30*/  FADD.FTZ R102, R149, R102 ;  /* 0x0000006695667221 */ /* 0x001fe20000010000 */
[----:B------:R-:W-:-:S04]  /*18e40*/  FADD.FTZ R99, R100, R99 ;  /* 0x0000006364637221 */ /* 0x000fc80000010000 */
[----:B------:R-:W-:Y:S01]  /*18e50*/  FADD.FTZ R106, R140, R99 ;  /* 0x000000638c6a7221 */ /* 0x000fe20000010000 */
[----:B------:R-:W-:Y:S01]  /*18e60*/  F2FP.F16.F32.PACK_AB R140, R101, R140 ;  /* 0x0000008c658c723e */ /* 0x000fe200000000ff */
[----:B------:R-:W0:Y:S01]  /*18e70*/  MUFU.EX2 R4, R103 ;  /* 0x0000006700047308 */ /* 0x000e220000000800 */
[C---:B--2---:R-:W-:Y:S01]  /*18e80*/  FADD.FTZ R102, R13.reuse, R102 ;  /* 0x000000660d667221 */ /* 0x044fe20000010000 */
[----:B------:R-:W-:-:S06]  /*18e90*/  F2FP.F16.F32.PACK_AB R149, R13, R149 ;  /* 0x000000950d95723e */ /* 0x000fcc00000000ff */
[----:B------:R-:W2:Y:S01]  /*18ea0*/  MUFU.EX2 R145, R145 ;  /* 0x0000009100917308 */ /* 0x000ea20000000800 */
[----:B-1----:R-:W-:-:S07]  /*18eb0*/  FADD.FTZ R3, R151, R102 ;  /* 0x0000006697037221 */ /* 0x002fce0000010000 */
[----:B------:R-:W1:Y:S01]  /*18ec0*/  MUFU.EX2 R93, R93 ;  /* 0x0000005d005d7308 */ /* 0x000e620000000800 */
[C---:B0-----:R-:W-:Y:S01]  /*18ed0*/  FADD.FTZ R102, R4.reuse, R3 ;  /* 0x0000000304667221 */ /* 0x041fe20000010000 */
[----:B------:R-:W-:Y:S01]  /*18ee0*/  FADD.FTZ R3, R101, R106 ;  /* 0x0000006a65037221 */ /* 0x000fe20000010000 */
[----:B------:R-:W-:Y:S02]  /*18ef0*/  F2FP.F16.F32.PACK_AB R151, R4, R151 ;  /* 0x000000970497723e */ /* 0x000fe400000000ff */
[----:B------:R-:W-:Y:S01]  /*18f00*/  MOV R4, R90 ;  /* 0x0000005a00047202 */ /* 0x000fe20000000f00 */
[----:B------:R-:W-:Y:S02]  /*18f10*/  FADD.FTZ R23, R142, R3 ;  /* 0x000000038e177221 */ /* 0x000fe40000010000 */
[----:B------:R-:W0:Y:S01]  /*18f20*/  MUFU.EX2 R147, R147 ;  /* 0x0000009300937308 */ /* 0x000e220000000800 */
[----:B--2---:R-:W-:-:S07]  /*18f30*/  FADD.FTZ R102, R145, R102 ;  /* 0x0000006691667221 */ /* 0x004fce0000010000 */
        /* <DEDUP_REMOVED lines=9> */
[C---:B-1----:R-:W-:Y:S01]  /*18fd0*/  FADD.FTZ R94, R0.reuse, R3 ;  /* 0x00000003005e7221 */ /* 0x042fe20000010000 */
[----:B------:R-:W-:-:S06]  /*18fe0*/  F2FP.F16.F32.PACK_AB R147, R0, R147 ;  /* 0x000000930093723e */ /* 0x000fcc00000000ff */
[----:B------:R-:W1:Y:S01]  /*18ff0*/  MUFU.EX2 R105, R105 ;  /* 0x0000006900697308 */ /* 0x000e620000000800 */
[----:B0-----:R-:W-:-:S07]  /*19000*/  FADD.FTZ R96, R136, R23 ;  /* 0x0000001788607221 */ /* 0x001fce0000010000 */
[----:B------:R-:W0:Y:S01]  /*19010*/  MUFU.EX2 R20, R20 ;  /* 0x0000001400147308 */ /* 0x000e220000000800 */
[----:B--2---:R-:W-:-:S07]  /*19020*/  FADD.FTZ R3, R141, R94 ;  /* 0x0000005e8d037221 */ /* 0x004fce0000010000 */
[----:B------:R-:W2:Y:S01]  /*19030*/  MUFU.EX2 R138, R138 ;  /* 0x0000008a008a7308 */ /* 0x000ea20000000800 */
[C---:B-1----:R-:W-:Y:S01]  /*19040*/  FADD.FTZ R23, R105.reuse, R96 ;  /* 0x0000006069177221 */ /* 0x042fe20000010000 */
[----:B------:R-:W-:-:S06]  /*19050*/  F2FP.F16.F32.PACK_AB R136, R105, R136 ;  /* 0x000000886988723e */ /* 0x000fcc00000000ff */
[----:B------:R-:W1:Y:S01]  /*19060*/  MUFU.EX2 R143, R143 ;  /* 0x0000008f008f7308 */ /* 0x000e620000000800 */
[C---:B0-----:R-:W-:Y:S01]  /*19070*/  FADD.FTZ R94, R20.reuse, R3 ;  /* 0x00000003145e7221 */ /* 0x041fe20000010000 */
[----:B------:R-:W-:-:S06]  /*19080*/  F2FP.F16.F32.PACK_AB R141, R20, R141 ;  /* 0x0000008d148d723e */ /* 0x000fcc00000000ff */
[----:B------:R-:W0:Y:S01]  /*19090*/  MUFU.EX2 R98, R98 ;  /* 0x0000006200627308 */ /* 0x000e220000000800 */
[----:B--2---:R-:W-:-:S07]  /*190a0*/  FADD.FTZ R96, R138, R23 ;  /* 0x000000178a607221 */ /* 0x004fce0000010000 */
[----:B------:R-:W2:Y:S01]  /*190b0*/  MUFU.EX2 R5, R131 ;  /* 0x0000008300057308 */ /* 0x000ea20000000800 */
[----:B-1----:R-:W-:-:S07]  /*190c0*/  FADD.FTZ R23, R143, R94 ;  /* 0x0000005e8f177221 */ /* 0x002fce0000010000 */
[----:B------:R-:W1:Y:S01]  /*190d0*/  MUFU.EX2 R137, R137 ;  /* 0x0000008900897308 */ /* 0x000e620000000800 */
[C---:B0-----:R-:W-:Y:S01]  /*190e0*/  FADD.FTZ R94, R98.reuse, R23 ;  /* 0x00000017625e7221 */ /* 0x041fe20000010000 */
[----:B------:R-:W-:Y:S01]  /*190f0*/  F2FP.F16.F32.PACK_AB R143, R98, R143 ;  /* 0x0000008f628f723e */ /* 0x000fe200000000ff */
[----:B------:R-:W-:-:S05]  /*19100*/  IMAD.MOV.U32 R23, RZ, RZ, R15 ;  /* 0x000000ffff177224 */ /* 0x000fca00078e000f */
[----:B------:R-:W0:Y:S01]  /*19110*/  MUFU.EX2 R22, R123 ;  /* 0x0000007b00167308 */ /* 0x000e220000000800 */
[C---:B--2---:R-:W-:Y:S01]  /*19120*/  FADD.FTZ R3, R5.reuse, R96 ;  /* 0x0000006005037221 */ /* 0x044fe20000010000 */
[----:B------:R-:W-:-:S06]  /*19130*/  F2FP.F16.F32.PACK_AB R138, R5, R138 ;  /* 0x0000008a058a723e */ /* 0x000fcc00000000ff */
[----:B------:R-:W2:Y:S01]  /*19140*/  MUFU.EX2 R126, R126 ;  /* 0x0000007e007e7308 */ /* 0x000ea20000000800 */
[----:B-1----:R-:W-:-:S07]  /*19150*/  FADD.FTZ R5, R137, R94 ;  /* 0x0000005e89057221 */ /* 0x002fce0000010000 */
[----:B------:R-:W1:Y:S01]  /*19160*/  MUFU.EX2 R109, R109 ;  /* 0x0000006d006d7308 */ /* 0x000e620000000800 */
[C---:B0-----:R-:W-:Y:S01]  /*19170*/  FADD.FTZ R5, R22.reuse, R5 ;  /* 0x0000000516057221 */ /* 0x041fe20000010000 */
[----:B------:R-:W-:Y:S01]  /*19180*/  F2FP.F16.F32.PACK_AB R137, R22, R137 ;  /* 0x000000891689723e */ /* 0x000fe200000000ff */
[----:B------:R-:W-:Y:S02]  /*19190*/  IMAD.MOV.U32 R22, RZ, RZ, R14 ;  /* 0x000000ffff167224 */ /* 0x000fe400078e000e */
[----:B--2---:R-:W-:-:S04]  /*191a0*/  FADD.FTZ R5, R126, R5 ;  /* 0x000000057e057221 */ /* 0x004fc80000010000 */
[C---:B-1----:R-:W-:Y:S01]  /*191b0*/  FADD.FTZ R0, R109.reuse, R5 ;  /* 0x000000056d007221 */ /* 0x042fe20000010000 */
[----:B------:R-:W-:Y:S01]  /*191c0*/  F2FP.F16.F32.PACK_AB R139, R109, R126 ;  /* 0x0000007e6d8b723e */ /* 0x000fe200000000ff */
[----:B------:R-:W-:Y:S01]  /*191d0*/  IMAD.MOV.U32 R5, RZ, RZ, R11 ;  /* 0x000000ffff057224 */ /* 0x000fe200078e000b */
[----:B------:R-:W-:Y:S06]  /*191e0*/  @P2 BRA `(.L_x_1672) ;  /* 0xffffffc800182947 */ /* 0x000fec000383ffff */
[----:B------:R-:W-:Y:S05]  /*191f0*/  BSYNC B1 ;  /* 0x0000000000017941 */ /* 0x000fea0003800000 */
.L_x_1653:
[----:B------:R-:W-:Y:S02]  /*19200*/  IMAD.MOV.U32 R4, RZ, RZ, R90 ;  /* 0x000000ffff047224 */ /* 0x000fe400078e005a */
[----:B------:R-:W-:Y:S02]  /*19210*/  IMAD.MOV.U32 R5, RZ, RZ, R11 ;  /* 0x000000ffff057224 */ /* 0x000fe400078e000b */
[----:B------:R-:W-:Y:S02]  /*19220*/  IMAD.MOV.U32 R22, RZ, RZ, R14 ;  /* 0x000000ffff167224 */ /* 0x000fe400078e000e */
[----:B------:R-:W-:-:S07]  /*19230*/  IMAD.MOV.U32 R23, RZ, RZ, R15 ;  /* 0x000000ffff177224 */ /* 0x000fce00078e000f */
.L_x_1652:
[----:B------:R-:W-:Y:S05]  /*19240*/  BSYNC B0 ;  /* 0x0000000000007941 */ /* 0x000fea0003800000 */
.L_x_1651:
[----:B------:R-:W0:Y:S01]  /*19250*/  LDC R211, c[0x0][0x448] ;  /* 0x00011200ffd37b82 */ /* 0x000e220000000800 */
[----:B------:R-:W-:Y:S01]  /*19260*/  VIADD R9, R178, 0x7f ;  /* 0x0000007fb2097836 */ /* 0x000fe20000000000 */
[----:B------:R-:W-:Y:S01]  /*19270*/  LOP3.LUT R17, R17, 0xffefffff, RZ, 0xc0, !PT ;  /* 0xffefffff11117812 */ /* 0x000fe200078ec0ff */
[----:B------:R-:W-:Y:S01]  /*19280*/  ULDC UR4, c[0x0][0x9dc] ;  /* 0x0002770000047ab9 */ /* 0x000fe20000000800 */
[----:B------:R-:W-:-:S04]  /*19290*/  IADD3 R14, R164, 0x1, -R163 ;  /* 0x00000001a40e7810 */ /* 0x000fc80007ffe8a3 */
[----:B------:R-:W1:Y:S01]  /*192a0*/  LDC R210, c[0x0][0x9e4] ;  /* 0x00027900ffd27b82 */ /* 0x000e620000000800 */
[----:B0-----:R-:W-:-:S13]  /*192b0*/  ISETP.NE.AND P2, PT, R211, 0x1, PT ;  /* 0x00000001d300780c */ /* 0x001fda0003f45270 */
[----:B------:R-:W0:Y:S01]  /*192c0*/  @P2 LDC R12, c[0x0][0x44c] ;  /* 0x00011300ff0c2b82 */ /* 0x000e220000000800 */
[----:B------:R-:W-:-:S04]  /*192d0*/  @P2 LOP3.LUT R17, R17, 0x100000, RZ, 0xfc, !PT ;  /* 0x0010000011112812 */ /* 0x000fc800078efcff */
[----:B------:R-:W-:-:S03]  /*192e0*/  LOP3.LUT R17, R17, 0xffdfffff, RZ, 0xc0, !PT ;  /* 0xffdfffff11117812 */ /* 0x000fc600078ec0ff */
[----:B------:R-:W2:Y:S01]  /*192f0*/  @P2 LDC R11, c[0x0][0x450] ;  /* 0x00011400ff0b2b82 */ /* 0x000ea20000000800 */
[----:B0-----:R-:W-:-:S05]  /*19300*/  @P2 IMAD.HI.U32 R12, R9, R12, RZ ;  /* 0x0000000c090c2227 */ /* 0x001fca00078e00ff */
[----:B--2---:R-:W-:Y:S02]  /*19310*/  @P2 SHF.R.U32.HI R9, RZ, R11, R12 ;  /* 0x0000000bff092219 */ /* 0x004fe4000001160c */
[----:B-1----:R-:W-:-:S03]  /*19320*/  ISETP.GE.AND P2, PT, R210, 0x1, PT ;  /* 0x00000001d200780c */ /* 0x002fc60003f46270 */
[----:B------:R-:W-:-:S05]  /*19330*/  IMAD.IADD R9, R14, 0x1, R9 ;  /* 0x000000010e097824 */ /* 0x000fca00078e0209 */
[----:B------:R-:W-:-:S05]  /*19340*/  IADD3 R11, R9, -UR4, RZ ;  /* 0x80000004090b7c10 */ /* 0x000fca000fffe0ff */
[----:B------:R-:W-:Y:S01]  /*19350*/  @P2 LOP3.LUT R17, R17, 0x200000, RZ, 0xfc, !PT ;  /* 0x0020000011112812 */ /* 0x000fe200078efcff */
        /* <DEDUP_REMOVED lines=11> */
.L_x_1675:
[----:B------:R-:W-:-:S13]  /*19410*/  ISETP.NE.AND P2, PT, R210, 0x1, PT ;  /* 0x00000001d200780c */ /* 0x000fda0003f45270 */
[----:B------:R-:W0:Y:S02]  /*19420*/  @P2 LDC.64 R12, c[0x0][0x9e8] ;  /* 0x00027a00ff0c2b82 */ /* 0x000e240000000a00 */
[----:B0-----:R-:W-:-:S05]  /*19430*/  @P2 IMAD.HI.U32 R12, R9, R12, RZ ;  /* 0x0000000c090c2227 */ /* 0x001fca00078e00ff */
[----:B------:R-:W-:-:S07]  /*19440*/  @P2 SHF.R.U32.HI R9, RZ, R13, R12 ;  /* 0x0000000dff092219 */ /* 0x000fce000001160c */
.L_x_1676:
[----:B------:R-:W-:Y:S05]  /*19450*/  BSYNC B0 ;  /* 0x0000000000007941 */ /* 0x000fea0003800000 */
.L_x_1674:
[----:B------:R-:W-:-:S05]  /*19460*/  IMAD R12, R9, R210, RZ ;  /* 0x000000d2090c7224 */ /* 0x000fca00078e02ff */
[----:B------:R-:W-:-:S07]  /*19470*/  VIMNMX R11, R11, R12, !PT ;  /* 0x0000000c0b0b7248 */ /* 0x000fce0007fe0100 */
.L_x_1673:
[----:B------:R-:W-:Y:S01]  /*19480*/  VIADD R11, R11, 0x5f ;  /* 0x0000005f0b0b7836 */ /* 0x000fe20000000000 */
[----:B------:R-:W-:Y:S03]  /*19490*/  BSSY B0, `(.L_x_1677) ;  /* 0x0000259000007945 */ /* 0x000fe60003800000 */
[----:B------:R-:W-:-:S05]  /*194a0*/  IMAD.HI R11, R11, 0x2aaaaaab, RZ ;  /* 0x2aaaaaab0b0b7827 */ /* 0x000fca00078e02ff */
[----:B------:R-:W-:-:S04]  /*194b0*/  SHF.R.U32.HI R12, RZ, 0x1f, R11 ;  /* 0x0000001fff0c7819 */ /* 0x000fc8000001160b */
[----:B------:R-:W-:-:S04]  /*194c0*/  LEA.HI.SX32 R11, R11, R12, 0x1c ;  /* 0x0000000c0b0b7211 */ /* 0x000fc800078fe2ff */
[----:B------:R-:W-:-:S04]  /*194d0*/  VIMNMX R11, R180, R11, !PT ;  /* 0x0000000bb40b7248 */ /* 0x000fc80007fe0100 */
[----:B------:R-:W-:-:S13]  /*194e0*/  ISETP.GE.AND P2, PT, R8, R11, PT ;  /* 0x0000000b0800720c */ /* 0x000fda0003f46270 */
[----:B------:R-:W-:Y:S05]  /*194f0*/  @!P2 BRA `(.L_x_1678) ;  /* 0x000000240048a947 */ /* 0x000fea0003800000 */
[----:B------:R-:W-:Y:S01]  /*19500*/  BSSY B1, `(.L_x_1678) ;  /* 0x0000251000017945 */ /* 0x000fe20003800000 */
[----:B------:R-:W-:Y:S02]  /*19510*/  IMAD.MOV.U32 R12, RZ, RZ, R4 ;  /* 0x000000ffff0c7224 */ /* 0x000fe400078e0004 */
[----:B------:R-:W-:Y:S02]  /*19520*/  IMAD.MOV.U32 R13, RZ, RZ, R5 ;  /* 0x000000ffff0d7224 */ /* 0x000fe400078e0005 */
[----:B------:R-:W-:Y:S02]  /*19530*/  IMAD.MOV.U32 R14, RZ, RZ, R8 ;  /* 0x000000ffff0e7224 */ /* 0x000fe400078e0008 */
[----:B------:R-:W-:Y:S02]  /*19540*/  IMAD.MOV.U32 R205, RZ, RZ, R23 ;  /* 0x000000ffffcd7224 */ /* 0x000fe400078e0017 */
[----:B------:R-:W-:-:S07]  /*19550*/  IMAD.MOV.U32 R207, RZ, RZ, R22 ;  /* 0x000000ffffcf7224 */ /* 0x000fce00078e0016 */
.L_x_1689:
[----:B------:R-:W-:-:S04]  /*19560*/  IADD3 R15, R207, 0x1, RZ ;  /* 0x00000001cf0f7810 */ /* 0x000fc80007ffe0ff */
[----:B------:R-:W-:-:S04]  /*19570*/  ISETP.NE.AND P2, PT, R15, 0x2, PT ;  /* 0x000000020f00780c */ /* 0x000fc80003f45270 */
[----:B------:R-:W-:Y:S02]  /*19580*/  SEL R15, R15, RZ, P2 ;  /* 0x000000ff0f0f7207 */ /* 0x000fe40001000000 */
[----:B------:R-:W-:-:S03]  /*19590*/  SEL R4, RZ, 0x1, P2 ;  /* 0x00000001ff047807 */ /* 0x000fc60001000000 */
[----:B------:R-:W-:Y:S01]  /*195a0*/  IMAD.MOV.U32 R22, RZ, RZ, R15 ;  /* 0x000000ffff167224 */ /* 0x000fe200078e000f */
[----:B------:R-:W-:Y:S01]  /*195b0*/  LOP3.LUT R23, R205, R4, RZ, 0x3c, !PT ;  /* 0x00000004cd177212 */ /* 0x000fe200078e3cff */
[----:B------:R-:W-:Y:S06]  /*195c0*/  @!P0 BRA `(.L_x_1679) ;  /* 0x0000000000048947 */ /* 0x000fec0003800000 */
[----:B------:R-:W-:Y:S01]  /*195d0*/  BPT.TRAP 0x1 ;  /* 0x000000040000795c */ /* 0x000fe20000300000 */
.L_x_1679:
[----:B------:R-:W-:Y:S01]  /*195e0*/  IMAD R4, R22, 0x8, R2 ;  /* 0x0000000816047824 */ /* 0x000fe200078e0202 */
[----:B------:R-:W-:-:S04]  /*195f0*/  SHF.L.U32 R5, R23, 0x1f, RZ ;  /* 0x0000001f17057819 */ /* 0x000fc800000006ff */
[----:B------:R0:W1:Y:S01]  /*19600*/  SYNCS.PHASECHK.TRANS64.TRYWAIT P2, [R4+URZ+0x2a830], R5 ;  /* 0x02a83005040075a7 */ /* 0x000062000804017f */
[----:B------:R-:W-:Y:S05]  /*19610*/  @!P0 BRA `(.L_x_1680) ;  /* 0x0000000000048947 */ /* 0x000fea0003800000 */
[----:B------:R-:W-:Y:S01]  /*19620*/  BPT.TRAP 0x1 ;  /* 0x000000040000795c */ /* 0x000fe20000300000 */
.L_x_1680:
[----:B------:R-:W-:Y:S01]  /*19630*/  IMAD R92, R22, 0x900, R6 ;  /* 0x00000900165c7824 */ /* 0x000fe200078e0206 */
[----:B------:R-:W-:Y:S03]  /*19640*/  BSSY B2, `(.L_x_1681) ;  /* 0x0000006000027945 */ /* 0x000fe60003800000 */
[C---:B------:R-:W-:Y:S02]  /*19650*/  VIADD R8, R92.reuse, 0x2 ;  /* 0x000000025c087836 */ /* 0x040fe40000000000 */
[----:B------:R-:W-:Y:S01]  /*19660*/  VIADD R20, R92, 0x4 ;  /* 0x000000045c147836 */ /* 0x000fe20000000000 */
[----:B-1----:R-:W-:Y:S06]  /*19670*/  @P2 BRA `(.L_x_1682) ;  /* 0x0000000000082947 */ /* 0x002fec0003800000 */
[----:B------:R-:W1:Y:S02]  /*19680*/  SYNCS.PHASECHK.TRANS64.TRYWAIT P2, [R4+URZ+0x2a830], R5 ;  /* 0x02a83005040075a7 */ /* 0x000e64000804017f */
[----:B-1----:R-:W-:Y:S05]  /*19690*/  @!P2 BRA `(.L_x_1683) ;  /* 0x00000130007ca947 */ /* 0x002fea0003800000 */
.L_x_1682:
[----:B------:R-:W-:Y:S05]  /*196a0*/  BSYNC B2 ;  /* 0x0000000000027941 */ /* 0x000fea0003800000 */
.L_x_1681:
[----:B------:R-:W-:Y:S01]  /*196b0*/  R2UR UR34, R20 ;  /* 0x00000000142272ca */ /* 0x000fe200000e0000 */
[----:B------:R-:W-:Y:S01]  /*196c0*/  VIADD R20, R92, 0x302 ;  /* 0x000003025c147836 */ /* 0x000fe20000000000 */
[----:B------:R-:W2:Y:S01]  /*196d0*/  LDL.64 R218, [R1+0x18] ;  /* 0x0000180001da7983 */ /* 0x000ea20000100a00 */
[----:B------:R-:W-:-:S03]  /*196e0*/  IMAD.MOV.U32 R21, RZ, RZ, 0x40000040 ;  /* 0x40000040ff157424 */ /* 0x000fc600078e00ff */
[----:B------:R-:W-:Y:S01]  /*196f0*/  R2UR UR22, R20 ;  /* 0x00000000141672ca */ /* 0x000fe200000e0000 */
[----:B------:R-:W3:Y:S01]  /*19700*/  LDL.64 R216, [R1+0x10] ;  /* 0x0000100001d87983 */ /* 0x000ee20000100a00 */
[----:B------:R-:W-:Y:S02]  /*19710*/  IADD3 R20, R92, 0x600, RZ ;  /* 0x000006005c147810 */ /* 0x000fe40007ffe0ff */
[C---:B------:R-:W-:Y:S01]  /*19720*/  R2UR UR35, R21.reuse ;  /* 0x00000000152372ca */ /* 0x040fe200000e0000 */
[----:B------:R-:W4:Y:S01]  /*19730*/  LDL.64 R214, [R1+0x8] ;  /* 0x0000080001d67983 */ /* 0x000f220000100a00 */
[C---:B------:R-:W-:Y:S02]  /*19740*/  R2UR UR23, R21.reuse ;  /* 0x00000000151772ca */ /* 0x040fe400000e0000 */
[----:B------:R-:W-:Y:S01]  /*19750*/  R2UR UR10, R20 ;  /* 0x00000000140a72ca */ /* 0x000fe200000e0000 */
[----:B------:R-:W5:Y:S01]  /*19760*/  LDL.64 R212, [R1] ;  /* 0x0000000001d47983 */ /* 0x000f620000100a00 */
[----:B------:R-:W-:Y:S01]  /*19770*/  R2UR UR11, R21 ;  /* 0x00000000150b72ca */ /* 0x000fe200000e0000 */
[----:B01----:R-:W-:Y:S01]  /*19780*/  IMAD.MOV.U32 R4, RZ, RZ, R92 ;  /* 0x000000ffff047224 */ /* 0x003fe200078e005c */
[----:B------:R-:W-:Y:S01]  /*19790*/  R2UR UR50, R8 ;  /* 0x00000000083272ca */ /* 0x000fe200000e0000 */
[----:B------:R-:W2:Y:S01]  /*197a0*/  LDL.64 R20, [R1+0x30] ;  /* 0x0000300001147983 */ /* 0x000ea20000100a00 */
[----:B------:R-:W-:Y:S01]  /*197b0*/  VIADD R8, R92, 0x6 ;  /* 0x000000065c087836 */ /* 0x000fe20000000000 */
[----:B------:R-:W-:Y:S01]  /*197c0*/  MOV R9, 0x40000040 ;  /* 0x4000004000097802 */ /* 0x000fe20000000f00 */
[----:B------:R-:W-:Y:S01]  /*197d0*/  IMAD.MOV.U32 R5, RZ, RZ, 0x40000040 ;  /* 0x40000040ff057424 */ /* 0x000fe200078e00ff */
[----:B------:R-:W-:Y:S01]  /*197e0*/  R2UR UR54, R4 ;  /* 0x00000000043672ca */ /* 0x000fe200000e0000 */
[----:B------:R-:W-:Y:S01]  /*197f0*/  VIADD R4, R92, 0x300 ;  /* 0x000003005c047836 */ /* 0x000fe20000000000 */
[----:B------:R-:W-:Y:S01]  /*19800*/  R2UR UR30, R8 ;  /* 0x00000000081e72ca */ /* 0x000fe200000e0000 */
[----:B------:R-:W-:Y:S01]  /*19810*/  VIADD R8, R92, 0x306 ;  /* 0x000003065c087836 */ /* 0x000fe20000000000 */
        /* <DEDUP_REMOVED lines=8> */
[----:B------:R-:W3:Y:S01]  /*198a0*/  LDL.64 R8, [R1+0x28] ;  /* 0x0000280001087983 */ /* 0x000ee20000100a00 */
        /* <DEDUP_REMOVED lines=29> */
[C---:B------:R-:W-:Y:S01]  /*19a80*/  R2UR UR55, R5.reuse ;  /* 0x00000000053772ca */ /* 0x040fe200000e0000 */
[C---:B------:R-:W-:Y:S01]  /*19a90*/  VIADD R4, R92.reuse, 0x304 ;  /* 0x000003045c047836 */ /* 0x040fe20000000000 */
[C---:B------:R-:W-:Y:S01]  /*19aa0*/  R2UR UR27, R5.reuse ;  /* 0x00000000051b72ca */ /* 0x040fe200000e0000 */
[C---:B------:R-:W-:Y:S01]  /*19ab0*/  VIADD R88, R92.reuse, 0x602 ;  /* 0x000006025c587836 */ /* 0x040fe20000000000 */
[----:B------:R-:W-:Y:S01]  /*19ac0*/  R2UR UR19, R5 ;  /* 0x00000000051372ca */ /* 0x000fe200000e0000 */
[----:B------:R-:W-:Y:S01]  /*19ad0*/  VIADD R90, R92, 0x604 ;  /* 0x000006045c5a7836 */ /* 0x000fe20000000000 */
[----:B------:R-:W-:Y:S01]  /*19ae0*/  R2UR UR18, R4 ;  /* 0x00000000041272ca */ /* 0x000fe200000e0000 */
[----:B------:R-:W-:-:S02]  /*19af0*/  VIADD R92, R92, 0x606 ;  /* 0x000006065c5c7836 */ /* 0x000fc40000000000 */
[-C--:B------:R-:W-:Y:S01]  /*19b00*/  FMUL.FTZ R26, R26, R7.reuse ;  /* 0x000000071a1a7220 */ /* 0x080fe20000410000 */
[----:B------:R-:W-:Y:S02]  /*19b10*/  IMAD.MOV.U32 R89, RZ, RZ, 0x40000040 ;  /* 0x40000040ff597424 */ /* 0x000fe400078e00ff */
[-C--:B------:R-:W-:Y:S01]  /*19b20*/  FMUL.FTZ R27, R27, R7.reuse ;  /* 0x000000071b1b7220 */ /* 0x080fe20000410000 */
[----:B------:R-:W-:Y:S02]  /*19b30*/  IMAD.MOV.U32 R91, RZ, RZ, 0x40000040 ;  /* 0x40000040ff5b7424 */ /* 0x000fe400078e00ff */
[-C--:B------:R-:W-:Y:S01]  /*19b40*/  FMUL.FTZ R30, R30, R7.reuse ;  /* 0x000000071e1e7220 */ /* 0x080fe20000410000 */
[----:B------:R-:W-:Y:S01]  /*19b50*/  IMAD.MOV.U32 R93, RZ, RZ, 0x40000040 ;  /* 0x40000040ff5d7424 */ /* 0x000fe200078e00ff */
[----:B------:R-:W-:Y:S01]  /*19b60*/  R2UR UR6, R88 ;  /* 0x00000000580672ca */ /* 0x000fe200000e0000 */
[----:B------:R-:W4:Y:S01]  /*19b70*/  LDL.64 R4, [R1+0x20] ;  /* 0x0000200001047983 */ /* 0x000f220000100a00 */
        /* <DEDUP_REMOVED lines=11> */
[-C--:B------:R-:W-:Y:S01]  /*19c30*/  FMUL.FTZ R42, R42, R7.reuse ;  /* 0x000000072a2a7220 */ /* 0x080fe20000410000 */
[-C--:B------:R-:W-:Y:S01]  /*19c40*/  FMUL.FTZ R43, R43, R7.reuse ;  /* 0x000000072b2b7220 */ /* 0x080fe20000410000 */
[-C--:B------:R-:W-:Y:S01]  /*19c50*/  FMUL.FTZ R46, R46, R7.reuse ;  /* 0x000000072e2e7220 */ /* 0x080fe20000410000 */
        /* <DEDUP_REMOVED lines=26> */
[----:B------:R-:W-:Y:S01]  /*19e00*/  WARPGROUP.ARRIVE ;  /* 0x00000000000079c5 */ /* 0x000fe20000000000 */
[----:B--2---:R-:W-:Y:S02]  /*19e10*/  R2UR UR32, R20 ;  /* 0x00000000142072ca */ /* 0x004fe400000e0000 */
[----:B------:R-:W-:-:S13]  /*19e20*/  R2UR UR33, R21 ;  /* 0x00000000152172ca */ /* 0x000fda00000e0000 */
[----:B------:R-:W-:Y:S01]  /*19e30*/  HGMMA.64x96x16.F32 R88, gdesc[UR32], R88, gsb0 ;  /* 0x01600000205879f0 */ /* 0x000fe20008000858 */
[----:B---3--:R-:W-:Y:S02]  /*19e40*/  R2UR UR28, R8 ;  /* 0x00000000081c72ca */ /* 0x008fe400000e0000 */
[----:B------:R-:W-:Y:S01]  /*19e50*/  R2UR UR29, R9 ;  /* 0x00000000091d72ca */ /* 0x000fe200000e0000 */
[----:B------:R-:W-:Y:S02]  /*19e60*/  WARPGROUP.DEPBAR.LE gsb0, 0x0 ;  /* 0x00008000000079c5 */ /* 0x000fe40000010000 */
[----:B------:R-:W-:-:S10]  /*19e70*/  WARPGROUP.ARRIVE ;  /* 0x00000000000079c5 */ /* 0x000fd40000000000 */
[----:B------:R-:W-:Y:S01]  /*19e80*/  HGMMA.64x96x16.F32 R88, gdesc[UR28], R88, gsb0 ;  /* 0x016000001c5879f0 */ /* 0x000fe20008000858 */
[----:B----4-:R-:W-:Y:S02]  /*19e90*/  R2UR UR24, R4 ;  /* 0x00000000041872ca */ /* 0x010fe400000e0000 */
[----:B------:R-:W-:Y:S02]  /*19ea0*/  R2UR UR25, R5 ;  /* 0x00000000051972ca */ /* 0x000fe400000e0000 */
[----:B------:R-:W-:Y:S02]  /*19eb0*/  R2UR UR20, R218 ;  /* 0x00000000da1472ca */ /* 0x000fe400000e0000 */
        /* <DEDUP_REMOVED lines=14> */
[----:B-----5:R-:W-:Y:S02]  /*19fa0*/  R2UR UR8, R212 ;  /* 0x00000000d40872ca */ /* 0x020fe400000e0000 */
        /* <DEDUP_REMOVED lines=21> */
.L_x_1684:
[----:B------:R-:W-:Y:S02]  /*1a100*/  SHF.L.U32 R4, R205, 0x1f, RZ ;  /* 0x0000001fcd047819 */ /* 0x000fe400000006ff */
[----:B------:R-:W-:-:S04]  /*1a110*/  LEA R20, R207, R2, 0x3 ;  /* 0x00000002cf147211 */ /* 0x000fc800078e18ff */
[----:B------:R0:W1:Y:S01]  /*1a120*/  SYNCS.PHASECHK.TRANS64.TRYWAIT P2, [R20+URZ+0x2a850], R4 ;  /* 0x02a85004140075a7 */ /* 0x000062000804017f */
[----:B------:R-:W-:Y:S05]  /*1a130*/  @!P0 BRA `(.L_x_1685) ;  /* 0x0000000000048947 */ /* 0x000fea0003800000 */
[----:B------:R-:W-:Y:S01]  /*1a140*/  BPT.TRAP 0x1 ;  /* 0x000000040000795c */ /* 0x000fe20000300000 */
.L_x_1685:
[----:B------:R-:W-:Y:S04]  /*1a150*/  BSSY B2, `(.L_x_1686) ;  /* 0x0000004000027945 */ /* 0x000fe80003800000 */
[----:B-1----:R-:W-:Y:S05]  /*1a160*/  @P2 BRA `(.L_x_1687) ;  /* 0x0000000000082947 */ /* 0x002fea0003800000 */
[----:B------:R-:W1:Y:S02]  /*1a170*/  SYNCS.PHASECHK.TRANS64.TRYWAIT P2, [R20+URZ+0x2a850], R4 ;  /* 0x02a85004140075a7 */ /* 0x000e64000804017f */
[----:B-1----:R-:W-:Y:S05]  /*1a180*/  @!P2 BRA `(.L_x_1688) ;  /* 0x0000012400d4a947 */ /* 0x002fea0003800000 */
.L_x_1687:
[----:B------:R-:W-:Y:S05]  /*1a190*/  BSYNC B2 ;  /* 0x0000000000027941 */ /* 0x000fea0003800000 */
.L_x_1686:
[----:B01----:R-:W-:Y:S01]  /*1a1a0*/  VIADD R4, R2, 0x400 ;  /* 0x0000040002047836 */ /* 0x003fe20000000000 */
[----:B------:R-:W-:Y:S01]  /*1a1b0*/  WARPGROUP.ARRIVE ;  /* 0x00000000000079c5 */ /* 0x000fe20000000000 */
[----:B------:R-:W-:Y:S02]  /*1a1c0*/  IMAD.MOV.U32 R9, RZ, RZ, 0x40000040 ;  /* 0x40000040ff097424 */ /* 0x000fe400078e00ff */
[----:B------:R-:W-:Y:S01]  /*1a1d0*/  FMUL.FTZ R7, R88, UR59 ;  /* 0x0000003b58077c20 */ /* 0x000fe20008410000 */
[----:B------:R-:W-:Y:S01]  /*1a1e0*/  IMAD.MOV.U32 R5, RZ, RZ, 0x40000040 ;  /* 0x40000040ff057424 */ /* 0x000fe200078e00ff */
[----:B------:R-:W-:Y:S01]  /*1a1f0*/  SHF.R.U32.HI R4, RZ, 0x4, R4 ;  /* 0x00000004ff047819 */ /* 0x000fe20000011604 */
[----:B------:R-:W-:Y:S01]  /*1a200*/  FMUL.FTZ R21, R89, UR59 ;  /* 0x0000003b59157c20 */ /* 0x000fe20008410000 */
[----:B------:R-:W-:Y:S01]  /*1a210*/  R2UR UR7, R9 ;  /* 0x00000000090772ca */ /* 0x000fe200000e0000 */
[----:B------:R-:W-:Y:S01]  /*1a220*/  FMUL.FTZ R89, R91, UR59 ;  /* 0x0000003b5b597c20 */ /* 0x000fe20008410000 */
[----:B------:R-:W-:Y:S01]  /*1a230*/  LOP3.LUT R4, R4, 0x3fff, RZ, 0xc0, !PT ;  /* 0x00003fff04047812 */ /* 0x000fe200078ec0ff */
[----:B------:R-:W0:Y:S01]  /*1a240*/  MUFU.TANH R7, R7 ;  /* 0x0000000700077308 */ /* 0x000e220000002400 */
        /* <DEDUP_REMOVED lines=8> */
[----:B------:R-:W1:Y:S01]  /*1a2d0*/  MUFU.TANH R21, R21 ;  /* 0x0000001500157308 */ /* 0x000e620000002400 */
[----:B------:R-:W-:Y:S01]  /*1a2e0*/  FMUL.FTZ R99, R100, UR59 ;  /* 0x0000003b64637c20 */ /* 0x000fe20008410000 */
[----:B------:R-:W-:Y:S01]  /*1a2f0*/  FMUL.FTZ R100, R101, UR59 ;  /* 0x0000003b65647c20 */ /* 0x000fe20008410000 */
[C---:B------:R-:W-:Y:S01]  /*1a300*/  VIADD R4, R8.reuse, 0x80 ;  /* 0x0000008008047836 */ /* 0x040fe20000000000 */
[----:B------:R-:W-:Y:S01]  /*1a310*/  R2UR UR6, R8 ;  /* 0x00000000080672ca */ /* 0x000fe200000e0000 */
        /* <DEDUP_REMOVED lines=12> */
[----:B------:R-:W-:Y:S01]  /*1a3e0*/  HGMMA.64x128x16.F32 R24, R156, gdesc[UR4].tnspB, R24, gsb0 ;  /* 0x41e000049c187df0 */ /* 0x000fe20008000818 */
[----:B------:R-:W-:Y:S01]  /*1a3f0*/  R2UR UR6, R4 ;  /* 0x00000000040672ca */ /* 0x000fe200000e0000 */
[----:B------:R-:W-:Y:S01]  /*1a400*/  VIADD R4, R8, 0x100 ;  /* 0x0000010008047836 */ /* 0x000fe20000000000 */
[----:B------:R-:W-:Y:S01]  /*1a410*/  R2UR UR7, R5 ;  /* 0x00000000050772ca */ /* 0x000fe200000e0000 */
[----:B------:R-:W-:-:S02]  /*1a420*/  IMAD.MOV.U32 R5, RZ, RZ, 0x40000040 ;  /* 0x40000040ff057424 */ /* 0x000fc400078e00ff */
[----:B------:R-:W-:Y:S01]  /*1a430*/  FMUL.FTZ R98, R102, UR59 ;  /* 0x0000003b66627c20 */ /* 0x000fe20008410000 */
[----:B------:R-:W-:Y:S01]  /*1a440*/  FMUL.FTZ R102, R106, UR59 ;  /* 0x0000003b6a667c20 */ /* 0x000fe20008410000 */
[----:B------:R-:W4:Y:S01]  /*1a450*/  MUFU.TANH R95, R95 ;  /* 0x0000005f005f7308 */ /* 0x000f220000002400 */
[----:B------:R-:W-:Y:S01]  /*1a460*/  FMUL.FTZ R106, R110, UR59 ;  /* 0x0000003b6e6a7c20 */ /* 0x000fe20008410000 */
[----:B------:R-:W-:Y:S01]  /*1a470*/  FMUL.FTZ R110, R113, UR59 ;  /* 0x0000003b716e7c20 */ /* 0x000fe20008410000 */
[----:B------:R-:W-:Y:S01]  /*1a480*/  FMUL.FTZ R116, R116, UR59 ;  /* 0x0000003b74747c20 */ /* 0x000fe20008410000 */
[----:B------:R-:W-:Y:S01]  /*1a490*/  FMUL.FTZ R112, R117, UR59 ;  /* 0x0000003b75707c20 */ /* 0x000fe20008410000 */
[----:B------:R-:W-:Y:S01]  /*1a4a0*/  FMUL.FTZ R113, R120, UR59 ;  /* 0x0000003b78717c20 */ /* 0x000fe20008410000 */
[----:B------:R-:W-:Y:S01]  /*1a4b0*/  FMUL.FTZ R117, R124, UR59 ;  /* 0x0000003b7c757c20 */ /* 0x000fe20008410000 */
[----:B------:R-:W-:Y:S01]  /*1a4c0*/  FMUL.FTZ R120, R125, UR59 ;  /* 0x0000003b7d787c20 */ /* 0x000fe20008410000 */
[----:B------:R-:W5:Y:S01]  /*1a4d0*/  MUFU.TANH R96, R96 ;  /* 0x0000006000607308 */ /* 0x000f620000002400 */
        /* <DEDUP_REMOVED lines=17> */
[----:B------:R-:W-:Y:S01]  /*1a5f0*/  ULDC UR4, c[0x0][0x988] ;  /* 0x0002620000047ab9 */ /* 0x000fe20000000800 */
[----:B------:R-:W-:Y:S01]  /*1a600*/  @!P1 VIADD R20, R20, 0x2a860 ;  /* 0x0002a86014149836 */ /* 0x000fe20000000000 */
[----:B------:R-:W-:Y:S01]  /*1a610*/  ISETP.GT.AND P2, PT, R14, R11, PT ;  /* 0x0000000b0e00720c */ /* 0x000fe20003f44270 */
[----:B------:R-:W-:-:S02]  /*1a620*/  IMAD.MOV.U32 R205, RZ, RZ, R23 ;  /* 0x000000ffffcd7224 */ /* 0x000fc400078e0017 */
[----:B------:R-:W-:Y:S01]  /*1a630*/  IMAD.MOV.U32 R207, RZ, RZ, R22 ;  /* 0x000000ffffcf7224 */ /* 0x000fe200078e0016 */
[----:B------:R-:W5:Y:S01]  /*1a640*/  MUFU.TANH R103, R103 ;  /* 0x0000006700677308 */ /* 0x000f620000002400 */
[----:B------:R-:W-:-:S07]  /*1a650*/  @!P1 PRMT R20, RZ, 0x654, R20 ;  /* 0x00000654ff149816 */ /* 0x000fce0000000014 */
[----:B------:R-:W5:Y:S08]  /*1a660*/  MUFU.TANH R104, R104 ;  /* 0x0000006800687308 */ /* 0x000f700000002400 */
[----:B------:R-:W5:Y:S08]  /*1a670*/  MUFU.TANH R107, R107 ;  /* 0x0000006b006b7308 */ /* 0x000f700000002400 */
[----:B------:R-:W5:Y:S08]  /*1a680*/  MUFU.TANH R108, R108 ;  /* 0x0000006c006c7308 */ /* 0x000f700000002400 */
[----:B------:R-:W5:Y:S08]  /*1a690*/  MUFU.TANH R109, R109 ;  /* 0x0000006d006d7308 */ /* 0x000f700000002400 */
[----:B------:R-:W5:Y:S08]  /*1a6a0*/  MUFU.TANH R110, R110 ;  /* 0x0000006e006e7308 */ /* 0x000f700000002400 */
        /* <DEDUP_REMOVED lines=11> */
[----:B------:R-:W-:Y:S02]  /*1a760*/  R2UR UR6, R4 ;  /* 0x00000000040672ca */ /* 0x000fe400000e0000 */
[----:B------:R-:W-:Y:S01]  /*1a770*/  R2UR UR7, R5 ;  /* 0x00000000050772ca */ /* 0x000fe200000e0000 */
[----:B------:R-:W-:Y:S01]  /*1a780*/  IMAD.MOV.U32 R5, RZ, RZ, 0x40000040 ;  /* 0x40000040ff057424 */ /* 0x000fe200078e00ff */
[----:B------:R-:W-:Y:S02]  /*1a790*/  IADD3 R4, R8, 0x180, RZ ;  /* 0x0000018008047810 */ /* 0x000fe40007ffe0ff */
        /* <DEDUP_REMOVED lines=25> */
[----:B------:R-:W-:Y:S01]  /*1a930*/  MUFU.TANH R129, R129 ;  /* 0x0000008100817308 */ /* 0x000fe20000002400 */
[----:B------:R-:W-:-:S07]  /*1a940*/  VIADD R8, R8, 0x280 ;  /* 0x0000028008087836 */ /* 0x000fce0000000000 */
[----:B------:R-:W-:Y:S08]  /*1a950*/  MUFU.TANH R130, R130 ;  /* 0x0000008200827308 */ /* 0x000ff00000002400 */
[----:B------:R-:W-:Y:S08]  /*1a960*/  MUFU.TANH R131, R131 ;  /* 0x0000008300837308 */ /* 0x000ff00000002400 */
[----:B------:R-:W-:Y:S01]  /*1a970*/  MUFU.TANH R132, R132 ;  /* 0x0000008400847308 */ /* 0x000fe20000002400 */
[----:B------:R-:W-:-:S02]  /*1a980*/  WARPGROUP.DEPBAR.LE gsb0, 0x0 ;  /* 0x00008000000079c5 */ /* 0x000fc40000010000 */
[----:B------:R-:W-:-:S06]  /*1a990*/  WARPGROUP.ARRIVE ;  /* 0x00000000000079c5 */ /* 0x000fcc0000000000 */
[----:B------:R-:W-:Y:S01]  /*1a9a0*/  HGMMA.64x128x16.F32 R24, R144, gdesc[UR4].tnspB, R24, gsb0 ;  /* 0x41e0000490187df0 */ /* 0x000fe20008000818 */
[----:B------:R-:W-:Y:S02]  /*1a9b0*/  R2UR UR7, R5 ;  /* 0x00000000050772ca */ /* 0x000fe400000e0000 */
[----:B0-----:R-:W-:Y:S02]  /*1a9c0*/  FMNMX.FTZ R5, R7, R13, !PT ;  /* 0x0000000d07057209 */ /* 0x001fe40007810000 */
[----:B------:R-:W-:Y:S02]  /*1a9d0*/  R2UR UR6, R4 ;  /* 0x00000000040672ca */ /* 0x000fe400000e0000 */
[----:B-1----:R-:W-:Y:S01]  /*1a9e0*/  FMNMX.FTZ R5, R21, R5, !PT ;  /* 0x0000000515057209 */ /* 0x002fe20007810000 */
[----:B------:R0:W1:Y:S03]  /*1a9f0*/  MUFU.TANH R4, R116 ;  /* 0x0000007400047308 */ /* 0x0000660000002400 */
[----:B--2---:R-:W-:-:S04]  /*1aa00*/  FMNMX.FTZ R5, R91, R5, !PT ;  /* 0x000000055b057209 */ /* 0x004fc80007810000 */
[----:B---3--:R-:W-:Y:S01]  /*1aa10*/  FMNMX.FTZ R5, R92, R5, !PT ;  /* 0x000000055c057209 */ /* 0x008fe20007810000 */
[----:B0-----:R-:W-:Y:S01]  /*1aa20*/  FMUL.FTZ R116, R121, UR59 ;  /* 0x0000003b79747c20 */ /* 0x001fe20008410000 */
[----:B------:R-:W-:Y:S02]  /*1aa30*/  FMUL.FTZ R121, R128, UR59 ;  /* 0x0000003b80797c20 */ /* 0x000fe40008410000 */
[----:B----4-:R-:W-:Y:S01]  /*1aa40*/  FMNMX.FTZ R5, R95, R5, !PT ;  /* 0x000000055f057209 */ /* 0x010fe20007810000 */
[----:B------:R-:W-:-:S03]  /*1aa50*/  FMUL.FTZ R128, R133, UR59 ;  /* 0x0000003b85807c20 */ /* 0x000fc60008410000 */
[----:B-----5:R-:W-:Y:S01]  /*1aa60*/  FMNMX.FTZ R5, R96, R5, !PT ;  /* 0x0000000560057209 */ /* 0x020fe20007810000 */
[----:B------:R-:W0:Y:S03]  /*1aa70*/  MUFU.TANH R116, R116 ;  /* 0x0000007400747308 */ /* 0x000e260000002400 */
[----:B------:R-:W-:-:S04]  /*1aa80*/  FMNMX.FTZ R5, R99, R5, !PT ;  /* 0x0000000563057209 */ /* 0x000fc80007810000 */
[----:B------:R-:W-:Y:S01]  /*1aa90*/  FMNMX.FTZ R5, R100, R5, !PT ;  /* 0x0000000564057209 */ /* 0x000fe20007810000 */
[----:B------:R-:W2:Y:S03]  /*1aaa0*/  MUFU.TANH R121, R121 ;  /* 0x0000007900797308 */ /* 0x000ea60000002400 */
[----:B------:R-:W-:-:S04]  /*1aab0*/  FMNMX.FTZ R5, R103, R5, !PT ;  /* 0x0000000567057209 */ /* 0x000fc80007810000 */
[----:B------:R-:W-:Y:S01]  /*1aac0*/  FMNMX.FTZ R5, R104, R5, !PT ;  /* 0x0000000568057209 */ /* 0x000fe20007810000 */
[----:B------:R-:W3:Y:S03]  /*1aad0*/  MUFU.TANH R128, R128 ;  /* 0x0000008000807308 */ /* 0x000ee60000002400 */
[----:B------:R-:W-:-:S04]  /*1aae0*/  FMNMX.FTZ R5, R107, R5, !PT ;  /* 0x000000056b057209 */ /* 0x000fc80007810000 */
[----:B------:R-:W-:-:S04]  /*1aaf0*/  FMNMX.FTZ R5, R108, R5, !PT ;  /* 0x000000056c057209 */ /* 0x000fc80007810000 */
[----:B------:R-:W-:-:S04]  /*1ab00*/  FMNMX.FTZ R5, R109, R5, !PT ;  /* 0x000000056d057209 */ /* 0x000fc80007810000 */
[----:B------:R-:W-:-:S04]  /*1ab10*/  FMNMX.FTZ R5, R110, R5, !PT ;  /* 0x000000056e057209 */ /* 0x000fc80007810000 */
[----:B-1----:R-:W-:-:S04]  /*1ab20*/  FMNMX.FTZ R5, R4, R5, !PT ;  /* 0x0000000504057209 */ /* 0x002fc80007810000 */
[----:B------:R-:W-:-:S04]  /*1ab30*/  FMNMX.FTZ R5, R112, R5, !PT ;  /* 0x0000000570057209 */ /* 0x000fc80007810000 */
[----:B------:R-:W-:-:S04]  /*1ab40*/  FMNMX.FTZ R5, R113, R5, !PT ;  /* 0x0000000571057209 */ /* 0x000fc80007810000 */
[----:B0-----:R-:W-:-:S04]  /*1ab50*/  FMNMX.FTZ R5, R116, R5, !PT ;  /* 0x0000000574057209 */ /* 0x001fc80007810000 */
[----:B------:R-:W-:-:S04]  /*1ab60*/  FMNMX.FTZ R5, R117, R5, !PT ;  /* 0x0000000575057209 */ /* 0x000fc80007810000 */
[----:B------:R-:W-:-:S04]  /*1ab70*/  FMNMX.FTZ R5, R120, R5, !PT ;  /* 0x0000000578057209 */ /* 0x000fc80007810000 */
[----:B--2---:R-:W-:-:S04]  /*1ab80*/  FMNMX.FTZ R5, R121, R5, !PT ;  /* 0x0000000579057209 */ /* 0x004fc80007810000 */
[----:B------:R-:W-:-:S04]  /*1ab90*/  FMNMX.FTZ R5, R124, R5, !PT ;  /* 0x000000057c057209 */ /* 0x000fc80007810000 */
[----:B------:R-:W-:-:S04]  /*1aba0*/  FMNMX.FTZ R5, R125, R5, !PT ;  /* 0x000000057d057209 */ /* 0x000fc80007810000 */
[----:B---3--:R-:W-:-:S05]  /*1abb0*/  FMNMX.FTZ R5, R128, R5, !PT ;  /* 0x0000000580057209 */ /* 0x008fca0007810000 */
[----:B------:R-:W0:Y:S02]  /*1abc0*/  SHFL.BFLY PT, R10, R5, 0x2, 0x1f ;  /* 0x0c401f00050a7f89 */ /* 0x000e2400000e0000 */
[----:B0-----:R-:W-:-:S05]  /*1abd0*/  FMNMX.FTZ R5, R5, R10, !PT ;  /* 0x0000000a05057209 */ /* 0x001fca0007810000 */
[----:B------:R-:W0:Y:S01]  /*1abe0*/  SHFL.BFLY PT, R10, R5, 0x1, 0x1f ;  /* 0x0c201f00050a7f89 */ /* 0x000e2200000e0000 */
[----:B------:R-:W-:Y:S02]  /*1abf0*/  WARPGROUP.DEPBAR.LE gsb0, 0x0 ;  /* 0x00008000000079c5 */ /* 0x000fe40000010000 */
[----:B------:R-:W-:-:S06]  /*1ac00*/  WARPGROUP.ARRIVE ;  /* 0x00000000000079c5 */ /* 0x000fcc0000000000 */
[----:B------:R-:W-:Y:S01]  /*1ac10*/  HGMMA.64x128x16.F32 R24, R140, gdesc[UR4].tnspB, R24, gsb0 ;  /* 0x41e000048c187df0 */ /* 0x000fe20008000818 */
[----:B------:R-:W-:Y:S02]  /*1ac20*/  R2UR UR6, R8 ;  /* 0x00000000080672ca */ /* 0x000fe400000e0000 */
[----:B0-----:R-:W-:Y:S01]  /*1ac30*/  FMNMX.FTZ R5, R5, R10, !PT ;  /* 0x0000000a05057209 */ /* 0x001fe20007810000 */
[----:B------:R-:W-:Y:S01]  /*1ac40*/  IMAD.U32 R10, RZ, RZ, UR4 ;  /* 0x00000004ff0a7e24 */ /* 0x000fe2000f8e00ff */
[----:B------:R-:W-:-:S03]  /*1ac50*/  @!P1 LEA R8, R15, R2, 0x3 ;  /* 0x000000020f089211 */ /* 0x000fc600078e18ff */
[----:B------:R-:W-:Y:S01]  /*1ac60*/  FADD.FTZ R88, -R5, R13 ;  /* 0x0000000d05587221 */ /* 0x000fe20000010100 */
[----:B------:R-:W-:Y:S01]  /*1ac70*/  FMNMX.FTZ R13, R9, R12, !PT ;  /* 0x0000000c090d7209 */ /* 0x000fe20007810000 */
[-C--:B------:R-:W-:Y:S01]  /*1ac80*/  FMUL.FTZ R135, R5, R10.reuse ;  /* 0x0000000a05877220 */ /* 0x080fe20000410000 */
[----:B------:R-:W-:Y:S02]  /*1ac90*/  @!P1 VIADD R8, R8, 0x2a840 ;  /* 0x0002a84008089836 */ /* 0x000fe40000000000 */
[-C--:B------:R-:W-:Y:S01]  /*1aca0*/  FMUL.FTZ R88, R88, R10.reuse ;  /* 0x0000000a58587220 */ /* 0x080fe20000410000 */
[----:B------:R-:W-:Y:S01]  /*1acb0*/  FMNMX.FTZ R13, R89, R13, !PT ;  /* 0x0000000d590d7209 */ /* 0x000fe20007810000 */
[-CC-:B------:R-:W-:Y:S01]  /*1acc0*/  FFMA.FTZ R156, R7, R10.reuse, -R135.reuse ;  /* 0x0000000a079c7223 */ /* 0x180fe20000010887 */
[-CC-:B------:R-:W-:Y:S01]  /*1acd0*/  FFMA.FTZ R146, R4, R10.reuse, -R135.reuse ;  /* 0x0000000a04927223 */ /* 0x180fe20000010887 */
[-CC-:B------:R-:W-:Y:S01]  /*1ace0*/  FFMA.FTZ R150, R107, R10.reuse, -R135.reuse ;  /* 0x0000000a6b967223 */ /* 0x180fe20000010887 */
[----:B------:R-:W-:Y:S01]  /*1acf0*/  FMNMX.FTZ R13, R90, R13, !PT ;  /* 0x0000000d5a0d7209 */ /* 0x000fe20007810000 */
[-CC-:B------:R-:W-:Y:S01]  /*1ad00*/  FFMA.FTZ R133, R21, R10.reuse, -R135.reuse ;  /* 0x0000000a15857223 */ /* 0x180fe20000010887 */
[----:B------:R-:W-:Y:S01]  /*1ad10*/  MUFU.EX2 R88, R88 ;  /* 0x0000005800587308 */ /* 0x000fe20000000800 */
[-CC-:B------:R-:W-:Y:S01]  /*1ad20*/  FFMA.FTZ R158, R91, R10.reuse, -R135.reuse ;  /* 0x0000000a5b9e7223 */ /* 0x180fe20000010887 */
[----:B------:R-:W-:Y:S01]  /*1ad30*/  FMNMX.FTZ R13, R93, R13, !PT ;  /* 0x0000000d5d0d7209 */ /* 0x000fe20007810000 */
[-CC-:B------:R-:W-:Y:S01]  /*1ad40*/  FFMA.FTZ R152, R95, R10.reuse, -R135.reuse ;  /* 0x0000000a5f987223 */ /* 0x180fe20000010887 */
[-CC-:B------:R-:W-:Y:S01]  /*1ad50*/  FFMA.FTZ R134, R96, R10.reuse, -R135.reuse ;  /* 0x0000000a60867223 */ /* 0x180fe20000010887 */
[-CC-:B------:R-:W-:Y:S01]  /*1ad60*/  FFMA.FTZ R154, R99, R10.reuse, -R135.reuse ;  /* 0x0000000a639a7223 */ /* 0x180fe20000010887 */
[----:B------:R-:W-:Y:S01]  /*1ad70*/  FMNMX.FTZ R13, R94, R13, !PT ;  /* 0x0000000d5e0d7209 */ /* 0x000fe20007810000 */
[-CC-:B------:R-:W-:Y:S01]  /*1ad80*/  FFMA.FTZ R21, R100, R10.reuse, -R135.reuse ;  /* 0x0000000a64157223 */ /* 0x180fe20000010887 */
[----:B------:R-:W0:Y:S01]  /*1ad90*/  MUFU.EX2 R156, R156 ;  /* 0x0000009c009c7308 */ /* 0x000e220000000800 */
[-CC-:B------:R-:W-:Y:S01]  /*1ada0*/  FFMA.FTZ R148, R103, R10.reuse, -R135.reuse ;  /* 0x0000000a67947223 */ /* 0x180fe20000010887 */
[----:B------:R-:W-:Y:S01]  /*1adb0*/  FMNMX.FTZ R13, R97, R13, !PT ;  /* 0x0000000d610d7209 */ /* 0x000fe20007810000 */
[-CC-:B------:R-:W-:Y:S01]  /*1adc0*/  FFMA.FTZ R103, R108, R10.reuse, -R135.reuse ;  /* 0x0000000a6c677223 */ /* 0x180fe20000010887 */
[-CC-:B------:R-:W-:Y:S01]  /*1add0*/  FFMA.FTZ R144, R109, R10.reuse, -R135.reuse ;  /* 0x0000000a6d907223 */ /* 0x180fe20000010887 */
[-CC-:B------:R-:W-:Y:S01]  /*1ade0*/  FFMA.FTZ R91, R110, R10.reuse, -R135.reuse ;  /* 0x0000000a6e5b7223 */ /* 0x180fe20000010887 */
[----:B------:R-:W-:Y:S01]  /*1adf0*/  FMNMX.FTZ R13, R98, R13, !PT ;  /* 0x0000000d620d7209 */ /* 0x000fe20007810000 */
[-CC-:B------:R-:W-:Y:S01]  /*1ae00*/  FFMA.FTZ R95, R112, R10.reuse, -R135.reuse ;  /* 0x0000000a705f7223 */ /* 0x180fe20000010887 */
[----:B------:R-:W1:Y:S01]  /*1ae10*/  MUFU.EX2 R133, R133 ;  /* 0x0000008500857308 */ /* 0x000e620000000800 */
[-CC-:B------:R-:W-:Y:S01]  /*1ae20*/  FFMA.FTZ R96, R116, R10.reuse, -R135.reuse ;  /* 0x0000000a74607223 */ /* 0x180fe20000010887 */
[----:B------:R-:W-:Y:S01]  /*1ae30*/  FMNMX.FTZ R13, R101, R13, !PT ;  /* 0x0000000d650d7209 */ /* 0x000fe20007810000 */
[-CC-:B------:R-:W-:Y:S01]  /*1ae40*/  FFMA.FTZ R99, R120, R10.reuse, -R135.reuse ;  /* 0x0000000a78637223 */ /* 0x180fe20000010887 */
[-CC-:B------:R-:W-:Y:S01]  /*1ae50*/  FFMA.FTZ R100, R124, R10.reuse, -R135.reuse ;  /* 0x0000000a7c647223 */ /* 0x180fe20000010887 */
[----:B------:R-:W-:Y:S01]  /*1ae60*/  FFMA.FTZ R128, R128, R10, -R135 ;  /* 0x0000000a80807223 */ /* 0x000fe20000010887 */
[----:B------:R-:W-:-:S02]  /*1ae70*/  FMNMX.FTZ R13, R102, R13, !PT ;  /* 0x0000000d660d7209 */ /* 0x000fc40007810000 */
[----:B------:R-:W2:Y:S02]  /*1ae80*/  MUFU.EX2 R158, R158 ;  /* 0x0000009e009e7308 */ /* 0x000ea40000000800 */
[----:B------:R-:W-:-:S04]  /*1ae90*/  FMNMX.FTZ R13, R105, R13, !PT ;  /* 0x0000000d690d7209 */ /* 0x000fc80007810000 */
[----:B------:R-:W-:Y:S02]  /*1aea0*/  FMNMX.FTZ R13, R106, R13, !PT ;  /* 0x0000000d6a0d7209 */ /* 0x000fe40007810000 */
[----:B------:R-:W-:Y:S02]  /*1aeb0*/  MUFU.EX2 R152, R152 ;  /* 0x0000009800987308 */ /* 0x000fe40000000800 */
        /* <DEDUP_REMOVED lines=18> */
[----:B------:R-:W-:-:S05]  /*1afe0*/  FMNMX.FTZ R7, R132, R7, !PT ;  /* 0x0000000784077209 */ /* 0x000fca0007810000 */
[----:B------:R-:W3:Y:S01]  /*1aff0*/  SHFL.BFLY PT, R13, R7, 0x2, 0x1f ;  /* 0x0c401f00070d7f89 */ /* 0x000ee200000e0000 */
[----:B------:R-:W-:Y:S08]  /*1b000*/  MUFU.EX2 R144, R144 ;  /* 0x0000009000907308 */ /* 0x000ff00000000800 */
[----:B------:R-:W-:Y:S08]  /*1b010*/  MUFU.EX2 R91, R91 ;  /* 0x0000005b005b7308 */ /* 0x000ff00000000800 */
[----:B------:R-:W-:Y:S01]  /*1b020*/  MUFU.EX2 R146, R146 ;  /* 0x0000009200927308 */ /* 0x000fe20000000800 */
[----:B---3--:R-:W-:-:S07]  /*1b030*/  FMNMX.FTZ R4, R7, R13, !PT ;  /* 0x0000000d07047209 */ /* 0x008fce0007810000 */
[----:B------:R-:W-:Y:S01]  /*1b040*/  MUFU.EX2 R95, R95 ;  /* 0x0000005f005f7308 */ /* 0x000fe20000000800 */
[-CC-:B------:R-:W-:Y:S01]  /*1b050*/  FFMA.FTZ R13, R121, R10.reuse, -R135.reuse ;  /* 0x0000000a790d7223 */ /* 0x180fe20000010887 */
[----:B------:R-:W3:Y:S06]  /*1b060*/  SHFL.BFLY PT, R7, R4, 0x1, 0x1f ;  /* 0x0c201f0004077f89 */ /* 0x000eec00000e0000 */
[----:B------:R-:W-:Y:S01]  /*1b070*/  MUFU.EX2 R96, R96 ;  /* 0x0000006000607308 */ /* 0x000fe20000000800 */
[----:B------:R-:W-:Y:S02]  /*1b080*/  WARPGROUP.DEPBAR.LE gsb0, 0x0 ;  /* 0x00008000000079c5 */ /* 0x000fe40000010000 */
[----:B------:R-:W-:Y:S01]  /*1b090*/  WARPGROUP.ARRIVE ;  /* 0x00000000000079c5 */ /* 0x000fe20000000000 */
[-CC-:B------:R-:W-:Y:S01]  /*1b0a0*/  FFMA.FTZ R141, R92, R10.reuse, -R135.reuse ;  /* 0x0000000a5c8d7223 */ /* 0x180fe20000010887 */
[-CC-:B------:R-:W-:Y:S01]  /*1b0b0*/  FFMA.FTZ R92, R104, R10.reuse, -R135.reuse ;  /* 0x0000000a685c7223 */ /* 0x180fe20000010887 */
[-CC-:B------:R-:W-:Y:S01]  /*1b0c0*/  FFMA.FTZ R140, R113, R10.reuse, -R135.reuse ;  /* 0x0000000a718c7223 */ /* 0x180fe20000010887 */
[-CC-:B------:R-:W-:Y:S01]  /*1b0d0*/  FFMA.FTZ R142, R117, R10.reuse, -R135.reuse ;  /* 0x0000000a758e7223 */ /* 0x180fe20000010887 */
[----:B------:R-:W-:Y:S01]  /*1b0e0*/  MUFU.EX2 R99, R99 ;  /* 0x0000006300637308 */ /* 0x000fe20000000800 */
[----:B------:R-:W-:-:S07]  /*1b0f0*/  FFMA.FTZ R104, R125, R10, -R135 ;  /* 0x0000000a7d687223 */ /* 0x000fce0000010887 */
[----:B------:R-:W-:Y:S01]  /*1b100*/  MUFU.EX2 R141, R141 ;  /* 0x0000008d008d7308 */ /* 0x000fe20000000800 */
[----:B---3--:R-:W-:-:S05]  /*1b110*/  FMNMX.FTZ R4, R4, R7, !PT ;  /* 0x0000000704047209 */ /* 0x008fca0007810000 */
[CC--:B------:R-:W-:Y:S01]  /*1b120*/  FMUL.FTZ R107, R4.reuse, R10.reuse ;  /* 0x0000000a046b7220 */ /* 0x0c0fe20000410000 */
[----:B------:R-:W-:Y:S01]  /*1b130*/  FADD.FTZ R7, -R4, R12 ;  /* 0x0000000c04077221 */ /* 0x000fe20000010100 */
[----:B------:R-:W-:Y:S02]  /*1b140*/  MUFU.EX2 R92, R92 ;  /* 0x0000005c005c7308 */ /* 0x000fe40000000800 */
[-CC-:B------:R-:W-:Y:S01]  /*1b150*/  FFMA.FTZ R157, R9, R10.reuse, -R107.reuse ;  /* 0x0000000a099d7223 */ /* 0x180fe2000001086b */
[----:B------:R-:W-:Y:S02]  /*1b160*/  IMAD.MOV.U32 R9, RZ, RZ, 0x40000040 ;  /* 0x40000040ff097424 */ /* 0x000fe400078e00ff */
[-C--:B------:R-:W-:Y:S01]  /*1b170*/  FMUL.FTZ R7, R7, R10.reuse ;  /* 0x0000000a07077220 */ /* 0x080fe20000410000 */
[-CC-:B------:R-:W-:Y:S01]  /*1b180*/  FFMA.FTZ R89, R89, R10.reuse, -R107.reuse ;  /* 0x0000000a59597223 */ /* 0x180fe2000001086b */
[-CC-:B------:R-:W-:Y:S01]  /*1b190*/  FFMA.FTZ R159, R90, R10.reuse, -R107.reuse ;  /* 0x0000000a5a9f7223 */ /* 0x180fe2000001086b */
[-CC-:B------:R-:W-:Y:S01]  /*1b1a0*/  FFMA.FTZ R90, R93, R10.reuse, -R107.reuse ;  /* 0x0000000a5d5a7223 */ /* 0x180fe2000001086b */
[----:B------:R-:W-:Y:S01]  /*1b1b0*/  R2UR UR7, R9 ;  /* 0x00000000090772ca */ /* 0x000fe200000e0000 */
[----:B------:R-:W-:Y:S01]  /*1b1c0*/  MUFU.EX2 R157, R157 ;  /* 0x0000009d009d7308 */ /* 0x000fe20000000800 */
[-CC-:B------:R-:W-:Y:S01]  /*1b1d0*/  FFMA.FTZ R153, R94, R10.reuse, -R107.reuse ;  /* 0x0000000a5e997223 */ /* 0x180fe2000001086b */
[-CC-:B------:R-:W-:Y:S01]  /*1b1e0*/  FFMA.FTZ R93, R97, R10.reuse, -R107.reuse ;  /* 0x0000000a615d7223 */ /* 0x180fe2000001086b */
[-CC-:B------:R-:W-:Y:S01]  /*1b1f0*/  FFMA.FTZ R149, R102, R10.reuse, -R107.reuse ;  /* 0x0000000a66957223 */ /* 0x180fe2000001086b */
[----:B0-----:R-:W-:Y:S01]  /*1b200*/  FFMA.FTZ R102, R88, R3, R156 ;  /* 0x0000000358667223 */ /* 0x001fe2000001009c */
[-CC-:B------:R-:W-:Y:S01]  /*1b210*/  FFMA.FTZ R155, R98, R10.reuse, -R107.reuse ;  /* 0x0000000a629b7223 */ /* 0x180fe2000001086b */
[-CC-:B------:R-:W-:Y:S01]  /*1b220*/  FFMA.FTZ R94, R101, R10.reuse, -R107.reuse ;  /* 0x0000000a655e7223 */ /* 0x180fe2000001086b */
[----:B------:R-:W-:Y:S01]  /*1b230*/  @!P1 PRMT R9, RZ, 0x654, R8 ;  /* 0x00000654ff099816 */ /* 0x000fe20000000008 */
[----:B------:R-:W0:Y:S01]  /*1b240*/  MUFU.EX2 R7, R7 ;  /* 0x0000000700077308 */ /* 0x000e220000000800 */
[----:B-1----:R-:W-:Y:S01]  /*1b250*/  FADD.FTZ R3, R133, R102 ;  /* 0x0000006685037221 */ /* 0x002fe20000010000 */
[-CC-:B------:R-:W-:Y:S01]  /*1b260*/  FFMA.FTZ R97, R105, R10.reuse, -R107.reuse ;  /* 0x0000000a69617223 */ /* 0x180fe2000001086b */
[-C--:B------:R-:W-:Y:S01]  /*1b270*/  FFMA.FTZ R151, R106, R10.reuse, -R107 ;  /* 0x0000000a6a977223 */ /* 0x080fe2000001086b */
[----:B------:R-:W-:Y:S01]  /*1b280*/  HGMMA.64x128x16.F32 R24, R136, gdesc[UR4].tnspB, R24, gsb0 ;  /* 0x41e0000488187df0 */ /* 0x000fe20008000818 */
[----:B--2---:R-:W-:Y:S01]  /*1b290*/  FADD.FTZ R102, R158, R3 ;  /* 0x000000039e667221 */ /* 0x004fe20000010000 */
        /* <DEDUP_REMOVED lines=9> */
[----:B------:R-:W-:Y:S01]  /*1b330*/  FFMA.FTZ R131, R131, R10, -R107 ;  /* 0x0000000a83837223 */ /* 0x000fe2000001086b */
[----:B------:R-:W2:Y:S01]  /*1b340*/  MUFU.EX2 R159, R159 ;  /* 0x0000009f009f7308 */ /* 0x000ea20000000800 */
[----:B0-----:R-:W-:Y:S01]  /*1b350*/  FFMA.FTZ R0, R7, R0, R157 ;  /* 0x0000000007007223 */ /* 0x001fe2000001009d */
[----:B------:R-:W-:-:S02]  /*1b360*/  F2FP.F16.F32.PACK_AB R158, R141, R158 ;  /* 0x0000009e8d9e723e */ /* 0x000fc400000000ff */
[----:B------:R-:W-:-:S04]  /*1b370*/  F2FP.F16.F32.PACK_AB R156, R133, R156 ;  /* 0x0000009c859c723e */ /* 0x000fc800000000ff */
[----:B------:R-:W0:Y:S01]  /*1b380*/  MUFU.EX2 R90, R90 ;  /* 0x0000005a005a7308 */ /* 0x000e220000000800 */
[C---:B-1----:R-:W-:Y:S01]  /*1b390*/  FADD.FTZ R0, R89.reuse, R0 ;  /* 0x0000000059007221 */ /* 0x042fe20000010000 */
[----:B------:R-:W-:-:S06]  /*1b3a0*/  F2FP.F16.F32.PACK_AB R157, R89, R157 ;  /* 0x0000009d599d723e */ /* 0x000fcc00000000ff */
[----:B------:R-:W1:Y:S01]  /*1b3b0*/  MUFU.EX2 R153, R153 ;  /* 0x0000009900997308 */ /* 0x000e620000000800 */
[----:B--2---:R-:W-:-:S07]  /*1b3c0*/  FADD.FTZ R3, R159, R0 ;  /* 0x000000009f037221 */ /* 0x004fce0000010000 */
[----:B------:R-:W2:Y:S01]  /*1b3d0*/  MUFU.EX2 R93, R93 ;  /* 0x0000005d005d7308 */ /* 0x000ea20000000800 */
[----:B0-----:R-:W-:-:S07]  /*1b3e0*/  F2FP.F16.F32.PACK_AB R159, R90, R159 ;  /* 0x0000009f5a9f723e */ /* 0x001fce00000000ff */
[----:B------:R-:W0:Y:S08]  /*1b3f0*/  MUFU.EX2 R155, R155 ;  /* 0x0000009b009b7308 */ /* 0x000e300000000800 */
[----:B------:R-:W3:Y:S08]  /*1b400*/  MUFU.EX2 R94, R94 ;  /* 0x0000005e005e7308 */ /* 0x000ef00000000800 */
[----:B------:R-:W4:Y:S08]  /*1b410*/  MUFU.EX2 R149, R149 ;  /* 0x0000009500957308 */ /* 0x000f300000000800 */
[----:B------:R-:W5:Y:S08]  /*1b420*/  MUFU.EX2 R97, R97 ;  /* 0x0000006100617308 */ /* 0x000f700000000800 */
[----:B------:R-:W5:Y:S08]  /*1b430*/  MUFU.EX2 R151, R151 ;  /* 0x0000009700977308 */ /* 0x000f700000000800 */
[----:B------:R-:W5:Y:S08]  /*1b440*/  MUFU.EX2 R98, R98 ;  /* 0x0000006200627308 */ /* 0x000f700000000800 */
        /* <DEDUP_REMOVED lines=8> */
[----:B------:R1:W-:Y:S05]  /*1b4d0*/  @!P1 SYNCS.ARRIVE.TRANS64.RED.A1T0 RZ, [R9+URZ], RZ ;  /* 0x000000ff09ff99a7 */ /* 0x0003ea000810043f */
[----:B------:R-:W-:Y:S01]  /*1b4e0*/  MUFU.EX2 R13, R13 ;  /* 0x0000000d000d7308 */ /* 0x000fe20000000800 */
[----:B-1----:R-:W-:Y:S01]  /*1b4f0*/  FADD.FTZ R9, R141, R102 ;  /* 0x000000668d097221 */ /* 0x002fe20000010000 */
[----:B------:R1:W-:Y:S03]  /*1b500*/  @!P1 SYNCS.ARRIVE.TRANS64.RED.A1T0 RZ, [R20+URZ], RZ ;  /* 0x000000ff14ff99a7 */ /* 0x0003e6000810043f */
[----:B------:R-:W-:Y:S01]  /*1b510*/  FADD.FTZ R15, R152, R9 ;  /* 0x00000009980f7221 */ /* 0x000fe20000010000 */
[----:B------:R-:W-:-:S02]  /*1b520*/  FFMA.FTZ R9, R123, R10, -R107 ;  /* 0x0000000a7b097223 */ /* 0x000fc4000001086b */
[----:B------:R-:W-:Y:S01]  /*1b530*/  MUFU.EX2 R129, R129 ;  /* 0x0000008100817308 */ /* 0x000fe20000000800 */
[C---:B------:R-:W-:Y:S01]  /*1b540*/  F2FP.F16.F32.PACK_AB R152, R134.reuse, R152 ;  /* 0x000000988698723e */ /* 0x040fe200000000ff */
[----:B------:R-:W-:Y:S01]  /*1b550*/  FADD.FTZ R15, R134, R15 ;  /* 0x0000000f860f7221 */ /* 0x000fe20000010000 */
[----:B-1----:R-:W-:Y:S01]  /*1b560*/  FADD.FTZ R20, R90, R3 ;  /* 0x000000035a147221 */ /* 0x002fe20000010000 */
[-C--:B------:R-:W-:Y:S02]  /*1b570*/  FFMA.FTZ R3, R122, R10.reuse, -R107 ;  /* 0x0000000a7a037223 */ /* 0x080fe4000001086b */
[----:B------:R-:W-:Y:S01]  /*1b580*/  FADD.FTZ R102, R154, R15 ;  /* 0x0000000f9a667221 */ /* 0x000fe20000010000 */
[----:B------:R-:W-:Y:S01]  /*1b590*/  FADD.FTZ R20, R153, R20 ;  /* 0x0000001499147221 */ /* 0x000fe20000010000 */
[----:B--2---:R-:W-:Y:S01]  /*1b5a0*/  F2FP.F16.F32.PACK_AB R153, R93, R153 ;  /* 0x000000995d99723e */ /* 0x004fe200000000ff */
[----:B------:R-:W-:Y:S01]  /*1b5b0*/  MUFU.EX2 R9, R9 ;  /* 0x0000000900097308 */ /* 0x000fe20000000800 */
[----:B------:R-:W-:Y:S01]  /*1b5c0*/  FADD.FTZ R105, R21, R102 ;  /* 0x0000006615697221 */ /* 0x000fe20000010000 */
[----:B------:R-:W-:Y:S01]  /*1b5d0*/  FADD.FTZ R20, R93, R20 ;  /* 0x000000145d147221 */ /* 0x000fe20000010000 */
[----:B------:R-:W-:Y:S01]  /*1b5e0*/  FFMA.FTZ R15, R127, R10, -R107 ;  /* 0x0000000a7f0f7223 */ /* 0x000fe2000001086b */
[----:B------:R-:W-:Y:S01]  /*1b5f0*/  F2FP.F16.F32.PACK_AB R154, R21, R154 ;  /* 0x0000009a159a723e */ /* 0x000fe200000000ff */
[----:B------:R-:W-:Y:S01]  /*1b600*/  FADD.FTZ R105, R148, R105 ;  /* 0x0000006994697221 */ /* 0x000fe20000010000 */
[----:B0-----:R-:W-:Y:S01]  /*1b610*/  FADD.FTZ R101, R155, R20 ;  /* 0x000000149b657221 */ /* 0x001fe20000010000 */
[----:B------:R-:W-:Y:S01]  /*1b620*/  FFMA.FTZ R107, R132, R10, -R107 ;  /* 0x0000000a846b7223 */ /* 0x000fe2000001086b */
[----:B------:R-:W0:Y:S01]  /*1b630*/  MUFU.EX2 R3, R3 ;  /* 0x0000000300037308 */ /* 0x000e220000000800 */
[----:B------:R-:W-:Y:S01]  /*1b640*/  FADD.FTZ R105, R92, R105 ;  /* 0x000000695c697221 */ /* 0x000fe20000010000 */
[C---:B---3--:R-:W-:Y:S01]  /*1b650*/  FADD.FTZ R20, R94.reuse, R101 ;  /* 0x000000655e147221 */ /* 0x048fe20000010000 */
[----:B------:R-:W-:-:S02]  /*1b660*/  F2FP.F16.F32.PACK_AB R155, R94, R155 ;  /* 0x0000009b5e9b723e */ /* 0x000fc400000000ff */
[----:B------:R-:W-:Y:S01]  /*1b670*/  FADD.FTZ R102, R150, R105 ;  /* 0x0000006996667221 */ /* 0x000fe20000010000 */
[----:B----4-:R-:W-:Y:S01]  /*1b680*/  FADD.FTZ R20, R149, R20 ;  /* 0x0000001495147221 */ /* 0x010fe20000010000 */
[----:B------:R-:W-:Y:S01]  /*1b690*/  F2FP.F16.F32.PACK_AB R148, R92, R148 ;  /* 0x000000945c94723e */ /* 0x000fe200000000ff */
[----:B------:R-:W-:Y:S01]  /*1b6a0*/  MUFU.EX2 R15, R15 ;  /* 0x0000000f000f7308 */ /* 0x000fe20000000800 */
[----:B------:R-:W-:Y:S01]  /*1b6b0*/  FADD.FTZ R101, R103, R102 ;  /* 0x0000006667657221 */ /* 0x000fe20000010000 */
[C---:B-----5:R-:W-:Y:S01]  /*1b6c0*/  FADD.FTZ R20, R97.reuse, R20 ;  /* 0x0000001461147221 */ /* 0x060fe20000010000 */
[----:B------:R-:W-:Y:S02]  /*1b6d0*/  F2FP.F16.F32.PACK_AB R149, R97, R149 ;  /* 0x000000956195723e */ /* 0x000fe400000000ff */
[----:B------:R-:W-:Y:S01]  /*1b6e0*/  FADD.FTZ R90, R144, R101 ;  /* 0x00000065905a7221 */ /* 0x000fe20000010000 */
[----:B------:R-:W-:Y:S01]  /*1b6f0*/  FADD.FTZ R89, R151, R20 ;  /* 0x0000001497597221 */ /* 0x000fe20000010000 */
[----:B------:R-:W-:Y:S01]  /*1b700*/  F2FP.F16.F32.PACK_AB R150, R103, R150 ;  /* 0x000000966796723e */ /* 0x000fe200000000ff */
[----:B------:R-:W1:Y:S01]  /*1b710*/  MUFU.EX2 R100, R100 ;  /* 0x0000006400647308 */ /* 0x000e620000000800 */
[----:B------:R-:W-:Y:S01]  /*1b720*/  FADD.FTZ R93, R91, R90 ;  /* 0x0000005a5b5d7221 */ /* 0x000fe20000010000 */
[----:B------:R-:W-:Y:S01]  /*1b730*/  FADD.FTZ R20, R98, R89 ;  /* 0x0000005962147221 */ /* 0x000fe20000010000 */
[----:B0-----:R-:W-:-:S02]  /*1b740*/  F2FP.F16.F32.PACK_AB R141, R9, R3 ;  /* 0x00000003098d723e */ /* 0x001fc400000000ff */
[----:B------:R-:W-:Y:S01]  /*1b750*/  FADD.FTZ R90, R146, R93 ;  /* 0x0000005d925a7221 */ /* 0x000fe20000010000 */
[----:B------:R-:W-:Y:S01]  /*1b760*/  FADD.FTZ R89, R145, R20 ;  /* 0x0000001491597221 */ /* 0x000fe20000010000 */
[----:B------:R-:W-:Y:S01]  /*1b770*/  F2FP.F16.F32.PACK_AB R145, R8, R145 ;  /* 0x000000910891723e */ /* 0x000fe200000000ff */
[----:B------:R-:W-:Y:S01]  /*1b780*/  MUFU.EX2 R130, R130 ;  /* 0x0000008200827308 */ /* 0x000fe20000000800 */
[----:B------:R-:W-:Y:S01]  /*1b790*/  F2FP.F16.F32.PACK_AB R151, R98, R151 ;  /* 0x000000976297723e */ /* 0x000fe200000000ff */
[----:B------:R-:W-:Y:S01]  /*1b7a0*/  FADD.FTZ R20, R8, R89 ;  /* 0x0000005908147221 */ /* 0x000fe20000010000 */
[----:B------:R-:W-:Y:S01]  /*1b7b0*/  FADD.FTZ R89, R95, R90 ;  /* 0x0000005a5f597221 */ /* 0x000fe20000010000 */
[----:B------:R-:W-:Y:S01]  /*1b7c0*/  VIADD R8, R14, 0xffffffff ;  /* 0xffffffff0e087836 */ /* 0x000fe20000000000 */
[----:B------:R-:W-:Y:S01]  /*1b7d0*/  F2FP.F16.F32.PACK_AB R144, R91, R144 ;  /* 0x000000905b90723e */ /* 0x000fe200000000ff */
[----:B------:R-:W-:Y:S01]  /*1b7e0*/  FADD.FTZ R21, R147, R20 ;  /* 0x0000001493157221 */ /* 0x000fe20000010000 */
[----:B------:R-:W-:Y:S01]  /*1b7f0*/  FADD.FTZ R89, R140, R89 ;  /* 0x000000598c597221 */ /* 0x000fe20000010000 */
[----:B------:R-:W0:Y:S01]  /*1b800*/  MUFU.EX2 R104, R104 ;  /* 0x0000006800687308 */ /* 0x000e220000000800 */
[C---:B------:R-:W-:Y:S01]  /*1b810*/  F2FP.F16.F32.PACK_AB R147, R0.reuse, R147 ;  /* 0x000000930093723e */ /* 0x040fe200000000ff */
[----:B------:R-:W-:Y:S01]  /*1b820*/  FADD.FTZ R20, R0, R21 ;  /* 0x0000001500147221 */ /* 0x000fe20000010000 */
[----:B------:R-:W-:Y:S01]  /*1b830*/  FADD.FTZ R89, R96, R89 ;  /* 0x0000005960597221 */ /* 0x000fe20000010000 */
[----:B-1----:R-:W-:Y:S01]  /*1b840*/  F2FP.F16.F32.PACK_AB R136, R100, R13 ;  /* 0x0000000d6488723e */ /* 0x002fe200000000ff */
[----:B------:R-:W-:-:S02]  /*1b850*/  IMAD.MOV.U32 R14, RZ, RZ, R8 ;  /* 0x000000ffff0e7224 */ /* 0x000fc400078e0008 */
[----:B------:R-:W-:Y:S01]  /*1b860*/  FADD.FTZ R20, R3, R20 ;  /* 0x0000001403147221 */ /* 0x000fe20000010000 */
[----:B------:R-:W-:Y:S01]  /*1b870*/  FADD.FTZ R90, R142, R89 ;  /* 0x000000598e5a7221 */ /* 0x000fe20000010000 */
[----:B------:R-:W1:Y:S01]  /*1b880*/  MUFU.EX2 R131, R131 ;  /* 0x0000008300837308 */ /* 0x000e620000000800 */
[----:B------:R-:W-:Y:S01]  /*1b890*/  F2FP.F16.F32.PACK_AB R146, R95, R146 ;  /* 0x000000925f92723e */ /* 0x000fe200000000ff */
[----:B------:R-:W-:Y:S01]  /*1b8a0*/  FADD.FTZ R20, R9, R20 ;  /* 0x0000001409147221 */ /* 0x000fe20000010000 */
[----:B------:R-:W-:Y:S01]  /*1b8b0*/  FADD.FTZ R90, R99, R90 ;  /* 0x0000005a635a7221 */ /* 0x000fe20000010000 */
[----:B------:R-:W-:Y:S02]  /*1b8c0*/  F2FP.F16.F32.PACK_AB R140, R96, R140 ;  /* 0x0000008c608c723e */ /* 0x000fe400000000ff */
[----:B------:R-:W-:Y:S01]  /*1b8d0*/  FADD.FTZ R20, R143, R20 ;  /* 0x000000148f147221 */ /* 0x000fe20000010000 */
[----:B------:R-:W-:Y:S01]  /*1b8e0*/  FADD.FTZ R21, R13, R90 ;  /* 0x0000005a0d157221 */ /* 0x000fe20000010000 */
[----:B------:R-:W2:Y:S01]  /*1b8f0*/  MUFU.EX2 R12, R128 ;  /* 0x00000080000c7308 */ /* 0x000ea20000000800 */
[----:B------:R-:W-:Y:S01]  /*1b900*/  F2FP.F16.F32.PACK_AB R142, R99, R142 ;  /* 0x0000008e638e723e */ /* 0x000fe200000000ff */
[C---:B------:R-:W-:Y:S01]  /*1b910*/  FADD.FTZ R20, R15.reuse, R20 ;  /* 0x000000140f147221 */ /* 0x040fe20000010000 */
[----:B------:R-:W-:Y:S01]  /*1b920*/  FADD.FTZ R21, R100, R21 ;  /* 0x0000001564157221 */ /* 0x000fe20000010000 */
[----:B------:R-:W-:Y:S01]  /*1b930*/  F2FP.F16.F32.PACK_AB R143, R15, R143 ;  /* 0x0000008f0f8f723e */ /* 0x000fe200000000ff */
[----:B------:R-:W-:-:S02]  /*1b940*/  IMAD.MOV.U32 R13, RZ, RZ, R5 ;  /* 0x000000ffff0d7224 */ /* 0x000fc400078e0005 */
[----:B------:R-:W-:Y:S01]  /*1b950*/  FADD.FTZ R3, R129, R20 ;  /* 0x0000001481037221 */ /* 0x000fe20000010000 */
[----:B0-----:R-:W-:Y:S01]  /*1b960*/  FADD.FTZ R21, R104, R21 ;  /* 0x0000001568157221 */ /* 0x001fe20000010000 */
[----:B------:R-:W0:Y:S01]  /*1b970*/  MUFU.EX2 R107, R107 ;  /* 0x0000006b006b7308 */ /* 0x000e220000000800 */
[C---:B------:R-:W-:Y:S01]  /*1b980*/  F2FP.F16.F32.PACK_AB R137, R130.reuse, R129 ;  /* 0x000000818289723e */ /* 0x040fe200000000ff */
[----:B------:R-:W-:-:S04]  /*1b990*/  FADD.FTZ R0, R130, R3 ;  /* 0x0000000382007221 */ /* 0x000fc80000010000 */
[----:B-1----:R-:W-:Y:S01]  /*1b9a0*/  FADD.FTZ R0, R131, R0 ;  /* 0x0000000083007221 */ /* 0x002fe20000010000 */
[C---:B--2---:R-:W-:Y:S01]  /*1b9b0*/  FADD.FTZ R3, R12.reuse, R21 ;  /* 0x000000150c037221 */ /* 0x044fe20000010000 */
[----:B------:R-:W-:Y:S02]  /*1b9c0*/  F2FP.F16.F32.PACK_AB R138, R12, R104 ;  /* 0x000000680c8a723e */ /* 0x000fe400000000ff */
[----:B------:R-:W-:Y:S01]  /*1b9d0*/  MOV R12, R4 ;  /* 0x00000004000c7202 */ /* 0x000fe20000000f00 */
[C---:B0-----:R-:W-:Y:S01]  /*1b9e0*/  FADD.FTZ R0, R107.reuse, R0 ;  /* 0x000000006b007221 */ /* 0x041fe20000010000 */
[----:B------:R-:W-:Y:S01]  /*1b9f0*/  F2FP.F16.F32.PACK_AB R139, R107, R131 ;  /* 0x000000836b8b723e */ /* 0x000fe200000000ff */
[----:B------:R-:W-:Y:S06]  /*1ba00*/  @P2 BRA `(.L_x_1689) ;  /* 0xffffffd800d42947 */ /* 0x000fec000383ffff */
[----:B------:R-:W-:Y:S05]  /*1ba10*/  BSYNC B1 ;  /* 0x0000000000017941 */ /* 0x000fea0003800000 */
.L_x_1678:
[----:B------:R-:W-:Y:S05]  /*1ba20*/  BSYNC B0 ;  /* 0x0000000000007941 */ /* 0x000fea0003800000 */
.L_x_1677:
[----:B------:R-:W-:Y:S01]  /*1ba30*/  ISETP.GE.AND P2, PT, R8, R180, PT ;  /* 0x000000b40800720c */ /* 0x000fe20003f46270 */
[----:B------:R-:W-:-:S12]  /*1ba40*/  BSSY B0, `(.L_x_1690) ;  /* 0x0000381000007945 */ /* 0x000fd80003800000 */
[----:B------:R-:W-:Y:S05]  /*1ba50*/  @!P2 BRA `(.L_x_1691) ;  /* 0x0000003400fca947 */ /* 0x000fea0003800000 */
[----:B------:R-:W-:Y:S02]  /*1ba60*/  IMAD.MOV.U32 R9, RZ, RZ, R4 ;  /* 0x000000ffff097224 */ /* 0x000fe400078e0004 */
[----:B------:R-:W-:Y:S02]  /*1ba70*/  IMAD.MOV.U32 R12, RZ, RZ, R5 ;  /* 0x000000ffff0c7224 */ /* 0x000fe400078e0005 */
[----:B------:R-:W-:Y:S02]  /*1ba80*/  IMAD.MOV.U32 R205, RZ, RZ, R23 ;  /* 0x000000ffffcd7224 */ /* 0x000fe400078e0017 */
[----:B------:R-:W-:-:S07]  /*1ba90*/  IMAD.MOV.U32 R207, RZ, RZ, R22 ;  /* 0x000000ffffcf7224 */ /* 0x000fce00078e0016 */
.L_x_1710:
[----:B------:R-:W-:-:S05]  /*1baa0*/  VIADD R13, R207, 0x1 ;  /* 0x00000001cf0d7836 */ /* 0x000fca0000000000 */
[----:B------:R-:W-:-:S04]  /*1bab0*/  ISETP.NE.AND P2, PT, R13, 0x2, PT ;  /* 0x000000020d00780c */ /* 0x000fc80003f45270 */
[----:B------:R-:W-:Y:S02]  /*1bac0*/  SEL R4, RZ, 0x1, P2 ;  /* 0x00000001ff047807 */ /* 0x000fe40001000000 */
[----:B------:R-:W-:Y:S02]  /*1bad0*/  SEL R13, R13, RZ, P2 ;  /* 0x000000ff0d0d7207 */ /* 0x000fe40001000000 */
[----:B------:R-:W-:Y:S02]  /*1bae0*/  LOP3.LUT R23, R205, R4, RZ, 0x3c, !PT ;  /* 0x00000004cd177212 */ /* 0x000fe400078e3cff */
[----:B------:R-:W-:Y:S01]  /*1baf0*/  MOV R22, R13 ;  /* 0x0000000d00167202 */ /* 0x000fe20000000f00 */
[----:B------:R-:W-:Y:S06]  /*1bb00*/  @!P0 BRA `(.L_x_1692) ;  /* 0x0000000000048947 */ /* 0x000fec0003800000 */
[----:B------:R-:W-:Y:S01]  /*1bb10*/  BPT.TRAP 0x1 ;  /* 0x000000040000795c */ /* 0x000fe20000300000 */
.L_x_1692:
[----:B------:R-:W-:Y:S01]  /*1bb20*/  IMAD R4, R22, 0x8, R2 ;  /* 0x0000000816047824 */ /* 0x000fe200078e0202 */
[----:B------:R-:W-:-:S04]  /*1bb30*/  SHF.L.U32 R5, R23, 0x1f, RZ ;  /* 0x0000001f17057819 */ /* 0x000fc800000006ff */
[----:B------:R0:W1:Y:S01]  /*1bb40*/  SYNCS.PHASECHK.TRANS64.TRYWAIT P2, [R4+URZ+0x2a830], R5 ;  /* 0x02a83005040075a7 */ /* 0x000062000804017f */
[----:B------:R-:W-:Y:S05]  /*1bb50*/  @!P0 BRA `(.L_x_1693) ;  /* 0x0000000000048947 */ /* 0x000fea0003800000 */
[----:B------:R-:W-:Y:S01]  /*1bb60*/  BPT.TRAP 0x1 ;  /* 0x000000040000795c */ /* 0x000fe20000300000 */
.L_x_1693:
[----:B------:R-:W-:Y:S01]  /*1bb70*/  IMAD R90, R22, 0x900, R6 ;  /* 0x00000900165a7824 */ /* 0x000fe200078e0206 */
[----:B------:R-:W-:Y:S03]  /*1bb80*/  BSSY B1, `(.L_x_1694) ;  /* 0x0000006000017945 */ /* 0x000fe60003800000 */
[C---:B------:R-:W-:Y:S02]  /*1bb90*/  VIADD R10, R90.reuse, 0x2 ;  /* 0x000000025a0a7836 */ /* 0x040fe40000000000 */
[----:B------:R-:W-:Y:S01]  /*1bba0*/  VIADD R14, R90, 0x4 ;  /* 0x000000045a0e7836 */ /* 0x000fe20000000000 */
[----:B-1----:R-:W-:Y:S06]  /*1bbb0*/  @P2 BRA `(.L_x_1695) ;  /* 0x0000000000082947 */ /* 0x002fec0003800000 */
[----:B------:R-:W1:Y:S02]  /*1bbc0*/  SYNCS.PHASECHK.TRANS64.TRYWAIT P2, [R4+URZ+0x2a830], R5 ;  /* 0x02a83005040075a7 */ /* 0x000e64000804017f */
[----:B-1----:R-:W-:Y:S05]  /*1bbd0*/  @!P2 BRA `(.L_x_1696) ;  /* 0x0000010c0054a947 */ /* 0x002fea0003800000 */
.L_x_1695:
[----:B------:R-:W-:Y:S05]  /*1bbe0*/  BSYNC B1 ;  /* 0x0000000000017941 */ /* 0x000fea0003800000 */
.L_x_1694:
        /* <DEDUP_REMOVED lines=13> */
[----:B------:R-:W-:Y:S02]  /*1bcc0*/  R2UR UR50, R10 ;  /* 0x000000000a3272ca */ /* 0x000fe400000e0000 */
[----:B------:R-:W-:Y:S01]  /*1bcd0*/  IADD3 R10, R90, 0x6, RZ ;  /* 0x000000065a0a7810 */ /* 0x000fe20007ffe0ff */
[----:B01----:R-:W-:Y:S01]  /*1bce0*/  IMAD.MOV.U32 R4, RZ, RZ, R90 ;  /* 0x000000ffff047224 */ /* 0x003fe200078e005a */
[----:B------:R-:W4:Y:S01]  /*1bcf0*/  LDL.64 R212, [R1] ;  /* 0x0000000001d47983 */ /* 0x000f220000100a00 */
[----:B------:R-:W-:Y:S01]  /*1bd00*/  IMAD.MOV.U32 R11, RZ, RZ, 0x40000040 ;  /* 0x40000040ff0b7424 */ /* 0x000fe200078e00ff */
[----:B------:R-:W-:Y:S01]  /*1bd10*/  R2UR UR30, R10 ;  /* 0x000000000a1e72ca */ /* 0x000fe200000e0000 */
[----:B------:R-:W-:Y:S01]  /*1bd20*/  VIADD R10, R90, 0x306 ;  /* 0x000003065a0a7836 */ /* 0x000fe20000000000 */
[----:B------:R-:W-:Y:S01]  /*1bd30*/  R2UR UR54, R4 ;  /* 0x00000000043672ca */ /* 0x000fe200000e0000 */
[----:B------:R-:W-:Y:S01]  /*1bd40*/  VIADD R4, R90, 0x300 ;  /* 0x000003005a047836 */ /* 0x000fe20000000000 */
[C---:B------:R-:W-:Y:S01]  /*1bd50*/  R2UR UR51, R11.reuse ;  /* 0x000000000b3372ca */ /* 0x040fe200000e0000 */
[----:B------:R-:W-:Y:S01]  /*1bd60*/  IMAD.MOV.U32 R5, RZ, RZ, 0x40000040 ;  /* 0x40000040ff057424 */ /* 0x000fe200078e00ff */
        /* <DEDUP_REMOVED lines=39> */
[C---:B------:R-:W-:Y:S01]  /*1bfe0*/  IADD3 R20, R90.reuse, 0x602, RZ ;  /* 0x000006025a147810 */ /* 0x040fe20007ffe0ff */
[C---:B------:R-:W-:Y:S01]  /*1bff0*/  VIADD R88, R90.reuse, 0x604 ;  /* 0x000006045a587836 */ /* 0x040fe20000000000 */
[----:B------:R-:W-:Y:S01]  /*1c000*/  R2UR UR27, R5 ;  /* 0x00000000051b72ca */ /* 0x000fe200000e0000 */
[----:B------:R-:W-:Y:S01]  /*1c010*/  VIADD R90, R90, 0x606 ;  /* 0x000006065a5a7836 */ /* 0x000fe20000000000 */
[----:B------:R-:W-:Y:S01]  /*1c020*/  R2UR UR18, R4 ;  /* 0x00000000041272ca */ /* 0x000fe200000e0000 */
[----:B------:R-:W-:-:S02]  /*1c030*/  IMAD.MOV.U32 R89, RZ, RZ, 0x40000040 ;  /* 0x40000040ff597424 */ /* 0x000fc400078e00ff */
[----:B------:R-:W-:Y:S01]  /*1c040*/  IMAD.MOV.U32 R91, RZ, RZ, 0x40000040 ;  /* 0x40000040ff5b7424 */ /* 0x000fe200078e00ff */
[----:B------:R-:W-:Y:S01]  /*1c050*/  R2UR UR42, R88 ;  /* 0x00000000582a72ca */ /* 0x000fe200000e0000 */
[----:B------:R-:W-:Y:S01]  /*1c060*/  IMAD.MOV.U32 R21, RZ, RZ, 0x40000040 ;  /* 0x40000040ff157424 */ /* 0x000fe200078e00ff */
[----:B------:R-:W-:Y:S02]  /*1c070*/  R2UR UR43, R89 ;  /* 0x00000000592b72ca */ /* 0x000fe400000e0000 */
[----:B------:R-:W-:Y:S02]  /*1c080*/  R2UR UR38, R90 ;  /* 0x000000005a2672ca */ /* 0x000fe400000e0000 */
[----:B------:R-:W-:Y:S02]  /*1c090*/  R2UR UR39, R91 ;  /* 0x000000005b2772ca */ /* 0x000fe400000e0000 */
[----:B------:R-:W-:Y:S01]  /*1c0a0*/  WARPGROUP.ARRIVE ;  /* 0x00000000000079c5 */ /* 0x000fe20000000000 */
[----:B------:R-:W-:-:S02]  /*1c0b0*/  R2UR UR19, R5 ;  /* 0x00000000051372ca */ /* 0x000fc400000e0000 */
[----:B------:R-:W3:Y:S03]  /*1c0c0*/  LDL.64 R4, [R1+0x20] ;  /* 0x0000200001047983 */ /* 0x000ee60000100a00 */
[----:B------:R-:W-:Y:S03]  /*1c0d0*/  HGMMA.64x96x16.F32 R88, gdesc[UR52], RZ, !UPT, gsb0 ;  /* 0x01600000345879f0 */ /* 0x000fe6000c0008ff */
[----:B------:R-:W-:Y:S02]  /*1c0e0*/  WARPGROUP.DEPBAR.LE gsb0, 0x0 ;  /* 0x00008000000079c5 */ /* 0x000fe40000010000 */
[----:B------:R-:W-:-:S06]  /*1c0f0*/  WARPGROUP.ARRIVE ;  /* 0x00000000000079c5 */ /* 0x000fcc0000000000 */
[----:B------:R-:W-:Y:S03]  /*1c100*/  HGMMA.64x96x16.F32 R88, gdesc[UR48], R88, gsb0 ;  /* 0x01600000305879f0 */ /* 0x000fe60008000858 */
[----:B------:R-:W-:Y:S02]  /*1c110*/  WARPGROUP.DEPBAR.LE gsb0, 0x0 ;  /* 0x00008000000079c5 */ /* 0x000fe40000010000 */
[----:B------:R-:W-:Y:S01]  /*1c120*/  WARPGROUP.ARRIVE ;  /* 0x00000000000079c5 */ /* 0x000fe20000000000 */
[----:B-----5:R-:W-:Y:S02]  /*1c130*/  R2UR UR32, R14 ;  /* 0x000000000e2072ca */ /* 0x020fe400000e0000 */
[----:B------:R-:W-:-:S13]  /*1c140*/  R2UR UR33, R15 ;  /* 0x000000000f2172ca */ /* 0x000fda00000e0000 */
[----:B------:R-:W-:Y:S01]  /*1c150*/  HGMMA.64x96x16.F32 R88, gdesc[UR32], R88, gsb0 ;  /* 0x01600000205879f0 */ /* 0x000fe20008000858 */
[----:B--2---:R-:W-:Y:S02]  /*1c160*/  R2UR UR28, R10 ;  /* 0x000000000a1c72ca */ /* 0x004fe400000e0000 */
[----:B------:R-:W-:Y:S01]  /*1c170*/  R2UR UR29, R11 ;  /* 0x000000000b1d72ca */ /* 0x000fe200000e0000 */
[----:B------:R-:W-:Y:S02]  /*1c180*/  WARPGROUP.DEPBAR.LE gsb0, 0x0 ;  /* 0x00008000000079c5 */ /* 0x000fe40000010000 */
[----:B------:R-:W-:-:S10]  /*1c190*/  WARPGROUP.ARRIVE ;  /* 0x00000000000079c5 */ /* 0x000fd40000000000 */
[----:B------:R-:W-:Y:S01]  /*1c1a0*/  HGMMA.64x96x16.F32 R88, gdesc[UR28], R88, gsb0 ;  /* 0x016000001c5879f0 */ /* 0x000fe20008000858 */
[----:B---3--:R-:W-:Y:S02]  /*1c1b0*/  R2UR UR24, R4 ;  /* 0x00000000041872ca */ /* 0x008fe400000e0000 */
        /* <DEDUP_REMOVED lines=36> */
[----:B------:R-:W-:Y:S01]  /*1c400*/  HGMMA.64x96x16.F32 R88, gdesc[UR36], R88, gsb0 ;  /* 0x01600000245879f0 */ /* 0x000fe20008000858 */
        /* <DEDUP_REMOVED lines=33> */
[----:B------:R-:W-:Y:S05]  /*1c620*/  @!P0 BRA `(.L_x_1697) ;  /* 0x0000000000048947 */ /* 0x000fea0003800000 */
[----:B------:R-:W-:Y:S01]  /*1c630*/  BPT.TRAP 0x1 ;  /* 0x000000040000795c */ /* 0x000fe20000300000 */
.L_x_1697:
[----:B------:R-:W-:Y:S01]  /*1c640*/  SHF.L.U32 R4, R205, 0x1f, RZ ;  /* 0x0000001fcd047819 */ /* 0x000fe200000006ff */
[----:B------:R-:W-:-:S04]  /*1c650*/  IMAD R14, R207, 0x8, R2 ;  /* 0x00000008cf0e7824 */ /* 0x000fc800078e0202 */
[----:B------:R0:W1:Y:S01]  /*1c660*/  SYNCS.PHASECHK.TRANS64.TRYWAIT P2, [R14+URZ+0x2a850], R4 ;  /* 0x02a850040e0075a7 */ /* 0x000062000804017f */
[----:B------:R-:W-:Y:S05]  /*1c670*/  @!P0 BRA `(.L_x_1698) ;  /* 0x0000000000048947 */ /* 0x000fea0003800000 */
[----:B------:R-:W-:Y:S01]  /*1c680*/  BPT.TRAP 0x1 ;  /* 0x000000040000795c */ /* 0x000fe20000300000 */
.L_x_1698:
[----:B------:R-:W-:Y:S04]  /*1c690*/  BSSY B1, `(.L_x_1699) ;  /* 0x0000004000017945 */ /* 0x000fe80003800000 */
[----:B-1----:R-:W-:Y:S05]  /*1c6a0*/  @P2 BRA `(.L_x_1700) ;  /* 0x0000000000082947 */ /* 0x002fea0003800000 */
[----:B------:R-:W1:Y:S02]  /*1c6b0*/  SYNCS.PHASECHK.TRANS64.TRYWAIT P2, [R14+URZ+0x2a850], R4 ;  /* 0x02a850040e0075a7 */ /* 0x000e64000804017f */
[----:B-1----:R-:W-:Y:S05]  /*1c6c0*/  @!P2 BRA `(.L_x_1701) ;  /* 0x0000010000aca947 */ /* 0x002fea0003800000 */
.L_x_1700:
[----:B------:R-:W-:Y:S05]  /*1c6d0*/  BSYNC B1 ;  /* 0x0000000000017941 */ /* 0x000fea0003800000 */
.L_x_1699:
[----:B01----:R-:W-:Y:S01]  /*1c6e0*/  IADD3 R4, R2, 0x400, RZ ;  /* 0x0000040002047810 */ /* 0x003fe20007ffe0ff */
[----:B------:R-:W-:Y:S01]  /*1c6f0*/  IMAD.MOV.U32 R5, RZ, RZ, 0x40000040 ;  /* 0x40000040ff057424 */ /* 0x000fe200078e00ff */
[----:B------:R-:W-:Y:S01]  /*1c700*/  WARPGROUP.ARRIVE ;  /* 0x00000000000079c5 */ /* 0x000fe20000000000 */
[----:B------:R-:W-:Y:S01]  /*1c710*/  IMAD.MOV.U32 R11, RZ, RZ, 0x40000040 ;  /* 0x40000040ff0b7424 */ /* 0x000fe200078e00ff */
[----:B------:R-:W-:Y:S01]  /*1c720*/  SHF.R.U32.HI R4, RZ, 0x4, R4 ;  /* 0x00000004ff047819 */ /* 0x000fe20000011604 */
[----:B------:R-:W2:Y:S01]  /*1c730*/  LDL R7, [R1+0x38] ;  /* 0x0000380001077983 */ /* 0x000ea20000100800 */
        /* <DEDUP_REMOVED lines=11> */
[----:B------:R-:W-:-:S02]  /*1c7f0*/  IMAD R4, R207, 0x600, R4 ;  /* 0x00000600cf047824 */ /* 0x000fc400078e0204 */
[----:B------:R-:W-:Y:S01]  /*1c800*/  FMUL.FTZ R121, R125, UR58 ;  /* 0x0000003a7d797c20 */ /* 0x000fe20008410000 */
[----:B------:R-:W-:Y:S01]  /*1c810*/  FMUL.FTZ R125, R129, UR58 ;  /* 0x0000003a817d7c20 */ /* 0x000fe20008410000 */
[----:B------:R-:W-:Y:S02]  /*1c820*/  IMAD.IADD R129, R181, 0x1, R178 ;  /* 0x00000001b5817824 */ /* 0x000fe400078e02b2 */
[----:B------:R-:W-:Y:S01]  /*1c830*/  FMUL.FTZ R21, R89, UR58 ;  /* 0x0000003a59157c20 */ /* 0x000fe20008410000 */
[C---:B------:R-:W-:Y:S01]  /*1c840*/  R2UR UR6, R4.reuse ;  /* 0x00000000040672ca */ /* 0x040fe200000e0000 */
[----:B------:R-:W-:Y:S02]  /*1c850*/  VIADD R10, R4, 0x80 ;  /* 0x00000080040a7836 */ /* 0x000fe40000000000 */
        /* <DEDUP_REMOVED lines=19> */
[----:B------:R-:W-:Y:S01]  /*1c990*/  FMUL.FTZ R117, R123, UR58 ;  /* 0x0000003a7b757c20 */ /* 0x000fe20008410000 */
[----:B------:R-:W-:Y:S01]  /*1c9a0*/  FMUL.FTZ R112, R119, UR58 ;  /* 0x0000003a77707c20 */ /* 0x000fe20008410000 */
[----:B------:R-:W-:Y:S01]  /*1c9b0*/  FMUL.FTZ R123, R131, UR58 ;  /* 0x0000003a837b7c20 */ /* 0x000fe20008410000 */
[----:B------:R-:W-:Y:S01]  /*1c9c0*/  FMUL.FTZ R119, R127, UR58 ;  /* 0x0000003a7f777c20 */ /* 0x000fe20008410000 */
[----:B------:R-:W-:Y:S01]  /*1c9d0*/  IMAD R131, R8, -0x60, RZ ;  /* 0xffffffa008837824 */ /* 0x000fe200078e02ff */
[----:B------:R-:W0:Y:S01]  /*1c9e0*/  MUFU.TANH R20, R20 ;  /* 0x0000001400147308 */ /* 0x000e220000002400 */
[----:B------:R-:W-:Y:S02]  /*1c9f0*/  ULDC UR5, c[0x0][0x9e0] ;  /* 0x0002780000057ab9 */ /* 0x000fe40000000800 */
[----:B------:R-:W-:-:S05]  /*1ca00*/  IMAD.IADD R127, R131, 0x1, -R174 ;  /* 0x00000001837f7824 */ /* 0x000fca00078e0aae */
        /* <DEDUP_REMOVED lines=22> */
[----:B------:R-:W-:Y:S02]  /*1cb70*/  R2UR UR7, R11 ;  /* 0x000000000b0772ca */ /* 0x000fe400000e0000 */
[----:B------:R-:W-:Y:S02]  /*1cb80*/  MOV R11, 0x40000040 ;  /* 0x40000040000b7802 */ /* 0x000fe40000000f00 */
        /* <DEDUP_REMOVED lines=19> */
[----:B------:R-:W2:Y:S08]  /*1ccc0*/  MUFU.TANH R7, R7 ;  /* 0x0000000700077308 */ /* 0x000eb00000002400 */
        /* <DEDUP_REMOVED lines=8> */
[----:B------:R-:W-:-:S03]  /*1cd50*/  IMAD.MOV.U32 R11, RZ, RZ, 0x40000040 ;  /* 0x40000040ff0b7424 */ /* 0x000fc600078e00ff */
[----:B------:R-:W0:Y:S01]  /*1cd60*/  MUFU.TANH R98, R98 ;  /* 0x0000006200627308 */ /* 0x000e220000002400 */
[----:B------:R-:W-:-:S07]  /*1cd70*/  VIADD R4, R4, 0x280 ;  /* 0x0000028004047836 */ /* 0x000fce0000000000 */
        /* <DEDUP_REMOVED lines=40> */
[----:B-----5:R-:W-:Y:S01]  /*1d000*/  @P2 SHF.R.U32.HI R129, RZ, R4, R5 ;  /* 0x00000004ff812219 */ /* 0x020fe20000011605 */
[----:B------:R-:W-:Y:S02]  /*1d010*/  @!P1 IMAD R4, R13, 0x8, R2 ;  /* 0x000000080d049824 */ /* 0x000fe400078e0202 */
[----:B------:R-:W-:Y:S01]  /*1d020*/  FMUL.FTZ R13, R134, UR58 ;  /* 0x0000003a860d7c20 */ /* 0x000fe20008410000 */
[----:B------:R-:W-:Y:S02]  /*1d030*/  ISETP.GE.AND P2, PT, R210, 0x1, PT ;  /* 0x00000001d200780c */ /* 0x000fe40003f46270 */
[----:B------:R-:W-:-:S03]  /*1d040*/  @!P1 IADD3 R4, R4, 0x2a840, RZ ;  /* 0x0002a84004049810 */ /* 0x000fc60007ffe0ff */
[----:B------:R-:W1:Y:S01]  /*1d050*/  MUFU.TANH R13, R13 ;  /* 0x0000000d000d7308 */ /* 0x000e620000002400 */
[----:B------:R-:W-:Y:S01]  /*1d060*/  @!P1 PRMT R4, RZ, 0x654, R4 ;  /* 0x00000654ff049816 */ /* 0x000fe20000000004 */
[----:B------:R-:W-:Y:S02]  /*1d070*/  WARPGROUP.DEPBAR.LE gsb0, 0x0 ;  /* 0x00008000000079c5 */ /* 0x000fe40000010000 */
[----:B------:R-:W-:-:S06]  /*1d080*/  WARPGROUP.ARRIVE ;  /* 0x00000000000079c5 */ /* 0x000fcc0000000000 */
[----:B------:R-:W-:Y:S03]  /*1d090*/  HGMMA.64x128x16.F32 R24, R136, gdesc[UR4].tnspB, R24, gsb0 ;  /* 0x41e0000488187df0 */ /* 0x000fe60008000818 */
[----:B------:R-:W-:Y:S02]  /*1d0a0*/  WARPGROUP.DEPBAR.LE gsb0, 0x0 ;  /* 0x00008000000079c5 */ /* 0x000fe40000010000 */
[----:B------:R-:W5:Y:S01]  /*1d0b0*/  SHFL.IDX PT, R136, R129, RZ, 0x1c1f ;  /* 0x001c1fff81887589 */ /* 0x000f6200000e0000 */
[----:B------:R3:W-:Y:S02]  /*1d0c0*/  @!P1 SYNCS.ARRIVE.TRANS64.RED.A1T0 RZ, [R4+URZ], RZ ;  /* 0x000000ff04ff99a7 */ /* 0x0007e4000810043f */
[----:B---3--:R-:W-:-:S04]  /*1d0d0*/  IADD3 R4, -R174, 0x1, R131 ;  /* 0x00000001ae047810 */ /* 0x008fc80007ffe183 */
[----:B------:R-:W-:-:S05]  /*1d0e0*/  IADD3 R4, -R163, R4, R164 ;  /* 0x00000004a3047210 */ /* 0x000fca0007ffe1a4 */
[C---:B------:R-:W-:Y:S02]  /*1d0f0*/  VIADD R135, R4.reuse, UR5 ;  /* 0x0000000504877c36 */ /* 0x040fe40008000000 */
[----:B------:R-:W-:Y:S02]  /*1d100*/  VIADD R134, R4, UR4 ;  /* 0x0000000404867c36 */ /* 0x000fe40008000000 */
[--C-:B-----5:R-:W-:Y:S02]  /*1d110*/  IMAD.IADD R133, R135, 0x1, R136.reuse ;  /* 0x0000000187857824 */ /* 0x120fe400078e0288 */
        /* <DEDUP_REMOVED lines=15> */
.L_x_1704:
[----:B------:R-:W-:Y:S02]  /*1d210*/  ULDC UR4, c[0x0][0x9e4] ;  /* 0x0002790000047ab9 */ /* 0x000fe40000000800 */
[----:B------:R-:W-:-:S04]  /*1d220*/  MOV R137, UR4 ;  /* 0x0000000400897c02 */ /* 0x000fc80008000f00 */
[----:B------:R-:W-:-:S13]  /*1d230*/  ISETP.NE.AND P2, PT, R137, 0x1, PT ;  /* 0x000000018900780c */ /* 0x000fda0003f45270 */
[----:B------:R-:W0:Y:S02]  /*1d240*/  @P2 LDC.64 R4, c[0x0][0x9e8] ;  /* 0x00027a00ff042b82 */ /* 0x000e240000000a00 */
[----:B0-----:R-:W-:-:S05]  /*1d250*/  @P2 IMAD.HI.U32 R4, R136, R4, RZ ;  /* 0x0000000488042227 */ /* 0x001fca00078e00ff */
[----:B------:R-:W-:-:S07]  /*1d260*/  @P2 SHF.R.U32.HI R136, RZ, R5, R4 ;  /* 0x00000005ff882219 */ /* 0x000fce0000011604 */
.L_x_1705:
[----:B------:R-:W-:Y:S05]  /*1d270*/  BSYNC B1 ;  /* 0x0000000000017941 */ /* 0x000fea0003800000 */
.L_x_1703:
[----:B------:R-:W-:-:S05]  /*1d280*/  IMAD R136, R136, R137, R127 ;  /* 0x0000008988887224 */ /* 0x000fca00078e027f */
[----:B------:R-:W-:Y:S02]  /*1d290*/  VIADDMNMX R133, R136, R137, R133, PT ;  /* 0x0000008988857246 */ /* 0x000fe40003800185 */
[----:B------:R-:W-:-:S07]  /*1d2a0*/  VIMNMX R132, R132, R136, !PT ;  /* 0x0000008884847248 */ /* 0x000fce0007fe0100 */
.L_x_1702:
        /* <DEDUP_REMOVED lines=154> */
.L_x_1708:
[----:B------:R-:W-:Y:S02]  /*1dc50*/  ULDC UR4, c[0x0][0x9e4] ;  /* 0x0002790000047ab9 */ /* 0x000fe40000000800 */
[----:B------:R-:W-:-:S05]  /*1dc60*/  IMAD.U32 R131, RZ, RZ, UR4 ;  /* 0x00000004ff837e24 */ /* 0x000fca000f8e00ff */
[----:B------:R-:W-:-:S13]  /*1dc70*/  ISETP.NE.AND P6, PT, R131, 0x1, PT ;  /* 0x000000018300780c */ /* 0x000fda0003fc5270 */
[----:B------:R-:W0:Y:S02]  /*1dc80*/  @P6 LDC.64 R4, c[0x0][0x9e8] ;  /* 0x00027a00ff046b82 */ /* 0x000e240000000a00 */
[----:B0-----:R-:W-:-:S05]  /*1dc90*/  @P6 IMAD.HI.U32 R4, R129, R4, RZ ;  /* 0x0000000481046227 */ /* 0x001fca00078e00ff */
[----:B------:R-:W-:-:S07]  /*1dca0*/  @P6 SHF.R.U32.HI R129, RZ, R5, R4 ;  /* 0x00000005ff816219 */ /* 0x000fce0000011604 */
.L_x_1709:
[----:B------:R-:W-:Y:S05]  /*1dcb0*/  BSYNC B1 ;  /* 0x0000000000017941 */ /* 0x000fea0003800000 */
.L_x_1707:
[----:B------:R-:W-:-:S05]  /*1dcc0*/  IMAD R4, R129, R131, R127 ;  /* 0x0000008381047224 */ /* 0x000fca00078e027f */
[----:B------:R-:W-:Y:S02]  /*1dcd0*/  VIADDMNMX R135, R4, R131, R135, PT ;  /* 0x0000008304877246 */ /* 0x000fe40003800187 */
[----:B------:R-:W-:-:S07]  /*1dce0*/  VIMNMX R134, R134, R4, !PT ;  /* 0x0000000486867248 */ /* 0x000fce0007fe0100 */
.L_x_1706:
[C---:B------:R-:W-:Y:S01]  /*1dcf0*/  ISETP.GT.AND P2, PT, R134.reuse, 0x1, !P2 ;  /* 0x000000018600780c */ /* 0x040fe20005744270 */
[----:B------:R-:W-:Y:S01]  /*1dd00*/  ULDC UR4, c[0x0][0x988] ;  /* 0x0002620000047ab9 */ /* 0x000fe20000000800 */
[----:B------:R-:W-:Y:S01]  /*1dd10*/  ISETP.GT.AND P3, PT, R134, 0x8, !P3 ;  /* 0x000000088600780c */ /* 0x000fe20005f64270 */
[----:B------:R-:W-:Y:S01]  /*1dd20*/  @!P1 VIADD R14, R14, 0x2a860 ;  /* 0x0002a8600e0e9836 */ /* 0x000fe20000000000 */
[C---:B------:R-:W-:Y:S01]  /*1dd30*/  ISETP.LT.OR P2, PT, R135.reuse, 0x2, P2 ;  /* 0x000000028700780c */ /* 0x040fe20001741670 */
[----:B------:R-:W-:Y:S01]  /*1dd40*/  IMAD.MOV.U32 R205, RZ, RZ, R23 ;  /* 0x000000ffffcd7224 */ /* 0x000fe200078e0017 */
[----:B------:R-:W-:Y:S01]  /*1dd50*/  ISETP.LT.OR P3, PT, R135, 0x9, P3 ;  /* 0x000000098700780c */ /* 0x000fe20001f61670 */
[----:B------:R-:W-:Y:S01]  /*1dd60*/  IMAD.MOV.U32 R207, RZ, RZ, R22 ;  /* 0x000000ffffcf7224 */ /* 0x000fe200078e0016 */
[----:B------:R-:W-:Y:S02]  /*1dd70*/  FSEL R15, R15, -INF , !P2 ;  /* 0xff8000000f0f7808 */ /* 0x000fe40005000000 */
[----:B------:R-:W-:-:S02]  /*1dd80*/  LOP3.LUT P2, RZ, R17, 0x4, RZ, 0xc0, !PT ;  /* 0x0000000411ff7812 */ /* 0x000fc4000784c0ff */
[----:B------:R-:W-:Y:S02]  /*1dd90*/  FSEL R127, R88, -INF , !P3 ;  /* 0xff800000587f7808 */ /* 0x000fe40005800000 */
[----:B------:R-:W-:Y:S02]  /*1dda0*/  ISETP.GT.AND P2, PT, R134, 0x9, !P2 ;  /* 0x000000098600780c */ /* 0x000fe40005744270 */
[----:B------:R-:W-:Y:S02]  /*1ddb0*/  LOP3.LUT P3, RZ, R17, 0x10000, RZ, 0xc0, !PT ;  /* 0x0001000011ff7812 */ /* 0x000fe4000786c0ff */
        /* <DEDUP_REMOVED lines=23> */
[----:B------:R-:W-:Y:S01]  /*1df30*/  FSEL R129, R10, -INF , !P2 ;  /* 0xff8000000a817808 */ /* 0x000fe20005000000 */
[----:B------:R-:W-:Y:S01]  /*1df40*/  IMAD.U32 R10, RZ, RZ, UR4 ;  /* 0x00000004ff0a7e24 */ /* 0x000fe2000f8e00ff */
        /* <DEDUP_REMOVED lines=34> */
[----:B------:R-:W-:Y:S02]  /*1e170*/  FMNMX.FTZ R4, R130, R5, !PT ;  /* 0x0000000582047209 */ /* 0x000fe40007810000 */
        /* <DEDUP_REMOVED lines=21> */
[----:B------:R-:W-:-:S04]  /*1e2d0*/  ISETP.GT.AND P2, PT, R134, 0x39, !P2 ;  /* 0x000000398600780c */ /* 0x000fc80005744270 */
        /* <DEDUP_REMOVED lines=23> */
[C---:B------:R-:W-:Y:S02]  /*1e450*/  ISETP.GT.AND P2, PT, R134.reuse, RZ, !P6 ;  /* 0x000000ff8600720c */ /* 0x040fe40007744270 */
[----:B------:R-:W-:Y:S02]  /*1e460*/  LOP3.LUT P6, RZ, R17, 0x1, RZ, 0xc0, !PT ;  /* 0x0000000111ff7812 */ /* 0x000fe400078cc0ff */
[----:B------:R-:W-:Y:S02]  /*1e470*/  ISETP.LT.OR P2, PT, R135, 0x1, P2 ;  /* 0x000000018700780c */ /* 0x000fe40001741670 */
[----:B------:R-:W-:Y:S02]  /*1e480*/  ISETP.GT.AND P3, PT, R134, 0x59, !P6 ;  /* 0x000000598600780c */ /* 0x000fe40007764270 */
[----:B------:R-:W-:-:S02]  /*1e490*/  FSEL R7, R7, -INF , !P2 ;  /* 0xff80000007077808 */ /* 0x000fc40005000000 */
[----:B------:R-:W-:Y:S02]  /*1e4a0*/  FSETP.NEU.FTZ.AND P2, PT, R5, -INF , PT ;  /* 0xff8000000500780b */ /* 0x000fe40003f5d000 */
[----:B------:R-:W-:Y:S02]  /*1e4b0*/  FMNMX.FTZ R4, R7, R9, !PT ;  /* 0x0000000907047209 */ /* 0x000fe40007810000 */
[----:B------:R-:W-:Y:S02]  /*1e4c0*/  FSEL R131, R131, RZ, P2 ;  /* 0x000000ff83837208 */ /* 0x000fe40001000000 */
[----:B------:R-:W-:Y:S02]  /*1e4d0*/  FMNMX.FTZ R4, R15, R4, !PT ;  /* 0x000000040f047209 */ /* 0x000fe40007810000 */
[----:B------:R-:W-:Y:S01]  /*1e4e0*/  ISETP.LT.OR P3, PT, R135, 0x5a, P3 ;  /* 0x0000005a8700780c */ /* 0x000fe20001f61670 */
[--C-:B------:R-:W-:Y:S01]  /*1e4f0*/  FFMA.FTZ R156, R20, R10, -R131.reuse ;  /* 0x0000000a149c7223 */ /* 0x100fe20000010883 */
[----:B------:R-:W-:Y:S01]  /*1e500*/  FMNMX.FTZ R4, R127, R4, !PT ;  /* 0x000000047f047209 */ /* 0x000fe20007810000 */
[-CC-:B------:R-:W-:Y:S01]  /*1e510*/  FFMA.FTZ R20, R21, R10.reuse, -R131.reuse ;  /* 0x0000000a15147223 */ /* 0x180fe20000010883 */
[-CC-:B------:R-:W-:Y:S01]  /*1e520*/  FFMA.FTZ R158, R90, R10.reuse, -R131.reuse ;  /* 0x0000000a5a9e7223 */ /* 0x180fe20000010883 */
[--C-:B------:R-:W-:Y:S01]  /*1e530*/  FFMA.FTZ R90, R95, R10, -R131.reuse ;  /* 0x0000000a5f5a7223 */ /* 0x100fe20000010883 */
[----:B------:R-:W-:Y:S01]  /*1e540*/  FMNMX.FTZ R21, R89, R4, !PT ;  /* 0x0000000459157209 */ /* 0x000fe20007810000 */
[-CC-:B------:R-:W-:Y:S01]  /*1e550*/  FFMA.FTZ R144, R108, R10.reuse, -R131.reuse ;  /* 0x0000000a6c907223 */ /* 0x180fe20000010883 */
[----:B------:R-:W-:Y:S01]  /*1e560*/  FSEL R126, R126, -INF , !P3 ;  /* 0xff8000007e7e7808 */ /* 0x000fe20005800000 */
        /* <DEDUP_REMOVED lines=26> */
[----:B------:R-:W-:-:S03]  /*1e710*/  FFMA.FTZ R130, R130, R10, -R131 ;  /* 0x0000000a82827223 */ /* 0x000fc60000010883 */
[----:B------:R-:W-:-:S03]  /*1e720*/  FMNMX.FTZ R91, R103, R4, !PT ;  /* 0x00000004675b7209 */ /* 0x000fc60007810000 */
[----:B------:R-:W-:Y:S01]  /*1e730*/  MUFU.EX2 R152, R152 ;  /* 0x0000009800987308 */ /* 0x000fe20000000800 */
[----:B------:R-:W-:Y:S01]  /*1e740*/  FMNMX.FTZ R4, R106, R91, !PT ;  /* 0x0000005b6a047209 */ /* 0x000fe20007810000 */
[-CC-:B------:R-:W-:Y:S01]  /*1e750*/  FFMA.FTZ R91, R97, R10.reuse, -R131.reuse ;  /* 0x0000000a615b7223 */ /* 0x180fe20000010883 */
[----:B------:R-:W-:Y:S01]  /*1e760*/  FSEL R97, R13, -INF , !P5 ;  /* 0xff8000000d617808 */ /* 0x000fe20006800000 */
[----:B------:R-:W-:Y:S01]  /*1e770*/  FFMA.FTZ R13, R105, R10, -R131 ;  /* 0x0000000a690d7223 */ /* 0x000fe20000010883 */
[----:B------:R-:W-:Y:S02]  /*1e780*/  FMNMX.FTZ R95, R107, R4, !PT ;  /* 0x000000046b5f7209 */ /* 0x000fe40007810000 */
[----:B------:R-:W-:Y:S01]  /*1e790*/  FSEL R105, R5, RZ, P2 ;  /* 0x000000ff05697208 */ /* 0x000fe20001000000 */
[----:B------:R-:W-:Y:S01]  /*1e7a0*/  MUFU.EX2 R90, R90 ;  /* 0x0000005a005a7308 */ /* 0x000fe20000000800 */
[----:B------:R-:W-:-:S03]  /*1e7b0*/  FMNMX.FTZ R95, R110, R95, !PT ;  /* 0x0000005f6e5f7209 */ /* 0x000fc60007810000 */
[----:B------:R-:W-:Y:S01]  /*1e7c0*/  FADD.FTZ R105, -R105, R12 ;  /* 0x0000000c69697221 */ /* 0x000fe20000010100 */
        /* <DEDUP_REMOVED lines=12> */
[----:B------:R-:W-:Y:S01]  /*1e890*/  FMNMX.FTZ R4, R126, R95, !PT ;  /* 0x0000005f7e047209 */ /* 0x000fe20007810000 */
[----:B------:R-:W-:Y:S02]  /*1e8a0*/  FFMA.FTZ R95, R109, R10, -R131 ;  /* 0x0000000a6d5f7223 */ /* 0x000fe40000010883 */
        /* <DEDUP_REMOVED lines=22> */
[-C--:B------:R-:W-:Y:S01]  /*1ea10*/  FFMA.FTZ R89, R89, R10.reuse, -R105 ;  /* 0x0000000a59597223 */ /* 0x080fe20000010869 */
[----:B------:R-:W-:Y:S01]  /*1ea20*/  FADD.FTZ R7, -R98, R9 ;  /* 0x0000000962077221 */ /* 0x000fe20000010100 */
[-CC-:B------:R-:W-:Y:S01]  /*1ea30*/  FFMA.FTZ R151, R102, R10.reuse, -R105.reuse ;  /* 0x0000000a66977223 */ /* 0x180fe20000010869 */
[----:B------:R-:W-:Y:S01]  /*1ea40*/  MUFU.EX2 R157, R157 ;  /* 0x0000009d009d7308 */ /* 0x000fe20000000800 */
[-CC-:B------:R-:W-:Y:S01]  /*1ea50*/  FFMA.FTZ R153, R92, R10.reuse, -R105.reuse ;  /* 0x0000000a5c997223 */ /* 0x180fe20000010869 */
[-C--:B------:R-:W-:Y:S01]  /*1ea60*/  FMUL.FTZ R7, R7, R10.reuse ;  /* 0x0000000a07077220 */ /* 0x080fe20000410000 */
[-CC-:B------:R-:W-:Y:S01]  /*1ea70*/  FFMA.FTZ R92, R93, R10.reuse, -R105.reuse ;  /* 0x0000000a5d5c7223 */ /* 0x180fe20000010869 */
[-CC-:B------:R-:W-:Y:S01]  /*1ea80*/  FFMA.FTZ R155, R129, R10.reuse, -R105.reuse ;  /* 0x0000000a819b7223 */ /* 0x180fe20000010869 */
[----:B0-----:R-:W-:Y:S01]  /*1ea90*/  FFMA.FTZ R3, R88, R3, R156 ;  /* 0x0000000358037223 */ /* 0x001fe2000001009c */
[-CC-:B------:R-:W-:Y:S01]  /*1eaa0*/  FFMA.FTZ R11, R11, R10.reuse, -R105.reuse ;  /* 0x0000000a0b0b7223 */ /* 0x180fe20000010869 */
[-C--:B------:R-:W-:Y:S01]  /*1eab0*/  FFMA.FTZ R145, R106, R10.reuse, -R105 ;  /* 0x0000000a6a917223 */ /* 0x080fe20000010869 */
[----:B------:R-:W0:Y:S01]  /*1eac0*/  MUFU.EX2 R7, R7 ;  /* 0x0000000700077308 */ /* 0x000e220000000800 */
[----:B------:R-:W-:Y:S01]  /*1ead0*/  FADD.FTZ R3, R20, R3 ;  /* 0x0000000314037221 */ /* 0x000fe20000010000 */
[-CC-:B------:R-:W-:Y:S01]  /*1eae0*/  FFMA.FTZ R93, R99, R10.reuse, -R105.reuse ;  /* 0x0000000a635d7223 */ /* 0x180fe20000010869 */
[-CC-:B------:R-:W-:Y:S01]  /*1eaf0*/  FFMA.FTZ R103, R103, R10.reuse, -R105.reuse ;  /* 0x0000000a67677223 */ /* 0x180fe20000010869 */
[-C--:B------:R-:W-:Y:S01]  /*1eb00*/  FFMA.FTZ R98, R107, R10.reuse, -R105 ;  /* 0x0000000a6b627223 */ /* 0x080fe20000010869 */
[----:B------:R-:W-:Y:S01]  /*1eb10*/  FADD.FTZ R102, R158, R3 ;  /* 0x000000039e667221 */ /* 0x000fe20000010000 */
[-CC-:B------:R-:W-:Y:S01]  /*1eb20*/  FFMA.FTZ R147, R110, R10.reuse, -R105.reuse ;  /* 0x0000000a6e937223 */ /* 0x180fe20000010869 */
[--C-:B------:R-:W-:Y:S01]  /*1eb30*/  FFMA.FTZ R141, R116, R10, -R105.reuse ;  /* 0x0000000a748d7223 */ /* 0x100fe20000010869 */
[----:B------:R-:W1:Y:S01]  /*1eb40*/  MUFU.EX2 R15, R15 ;  /* 0x0000000f000f7308 */ /* 0x000e620000000800 */
[C---:B------:R-:W-:Y:S01]  /*1eb50*/  FADD.FTZ R3, R21.reuse, R102 ;  /* 0x0000006615037221 */ /* 0x040fe20000010000 */
[----:B------:R-:W-:Y:S01]  /*1eb60*/  F2FP.F16.F32.PACK_AB R158, R21, R158 ;  /* 0x0000009e159e723e */ /* 0x000fe200000000ff */
[----:B------:R-:W-:Y:S01]  /*1eb70*/  FFMA.FTZ R143, R118, R10, -R105 ;  /* 0x0000000a768f7223 */ /* 0x000fe20000010869 */
[----:B------:R-:W-:Y:S01]  /*1eb80*/  F2FP.F16.F32.PACK_AB R156, R20, R156 ;  /* 0x0000009c149c723e */ /* 0x000fe200000000ff */
[----:B------:R-:W-:Y:S01]  /*1eb90*/  FADD.FTZ R3, R152, R3 ;  /* 0x0000000398037221 */ /* 0x000fe20000010000 */
[-CC-:B------:R-:W-:Y:S01]  /*1eba0*/  FFMA.FTZ R119, R119, R10.reuse, -R105.reuse ;  /* 0x0000000a77777223 */ /* 0x180fe20000010869 */
[----:B------:R-:W-:Y:S01]  /*1ebb0*/  FFMA.FTZ R137, R122, R10, -R105 ;  /* 0x0000000a7a897223 */ /* 0x000fe20000010869 */
[----:B------:R-:W2:Y:S01]  /*1ebc0*/  MUFU.EX2 R159, R159 ;  /* 0x0000009f009f7308 */ /* 0x000ea20000000800 */
[----:B0-----:R-:W-:Y:S01]  /*1ebd0*/  FFMA.FTZ R0, R7, R0, R157 ;  /* 0x0000000007007223 */ /* 0x001fe2000001009d */
[C---:B------:R-:W-:Y:S01]  /*1ebe0*/  FADD.FTZ R3, R90.reuse, R3 ;  /* 0x000000035a037221 */ /* 0x040fe20000010000 */
[----:B------:R-:W-:Y:S01]  /*1ebf0*/  FFMA.FTZ R123, R123, R10, -R105 ;  /* 0x0000000a7b7b7223 */ /* 0x000fe20000010869 */
[----:B------:R-:W-:-:S02]  /*1ec00*/  F2FP.F16.F32.PACK_AB R152, R90, R152 ;  /* 0x000000985a98723e */ /* 0x000fc400000000ff */
[----:B------:R-:W-:Y:S01]  /*1ec10*/  FADD.FTZ R106, R154, R3 ;  /* 0x000000039a6a7221 */ /* 0x000fe20000010000 */
[----:B------:R-:W-:Y:S01]  /*1ec20*/  F2FP.F16.F32.PACK_AB R154, R91, R154 ;  /* 0x0000009a5b9a723e */ /* 0x000fe200000000ff */
[----:B------:R-:W0:Y:S01]  /*1ec30*/  MUFU.EX2 R89, R89 ;  /* 0x0000005900597308 */ /* 0x000e220000000800 */
[----:B-1----:R-:W-:Y:S01]  /*1ec40*/  FADD.FTZ R102, R15, R0 ;  /* 0x000000000f667221 */ /* 0x002fe20000010000 */
[----:B------:R-:W-:Y:S01]  /*1ec50*/  FADD.FTZ R3, R91, R106 ;  /* 0x0000006a5b037221 */ /* 0x000fe20000010000 */
[----:B------:R-:W-:Y:S01]  /*1ec60*/  FFMA.FTZ R0, R112, R10, -R105 ;  /* 0x0000000a70007223 */ /* 0x000fe20000010869 */
[----:B------:R-:W-:Y:S02]  /*1ec70*/  ISETP.GT.AND P2, PT, R8, R180, PT ;  /* 0x000000b40800720c */ /* 0x000fe40003f44270 */
[----:B------:R-:W-:Y:S01]  /*1ec80*/  FADD.FTZ R99, R148, R3 ;  /* 0x0000000394637221 */ /* 0x000fe20000010000 */
[C---:B------:R-:W-:Y:S01]  /*1ec90*/  F2FP.F16.F32.PACK_AB R148, R94.reuse, R148 ;  /* 0x000000945e94723e */ /* 0x040fe200000000ff */
[----:B------:R-:W1:Y:S01]  /*1eca0*/  MUFU.EX2 R153, R153 ;  /* 0x0000009900997308 */ /* 0x000e620000000800 */
[----:B--2---:R-:W-:Y:S01]  /*1ecb0*/  FADD.FTZ R102, R159, R102 ;  /* 0x000000669f667221 */ /* 0x004fe20000010000 */
[----:B------:R-:W-:Y:S01]  /*1ecc0*/  FADD.FTZ R99, R94, R99 ;  /* 0x000000635e637221 */ /* 0x000fe20000010000 */
[----:B------:R-:W-:-:S02]  /*1ecd0*/  F2FP.F16.F32.PACK_AB R157, R15, R157 ;  /* 0x0000009d0f9d723e */ /* 0x000fc400000000ff */
[----:B------:R-:W-:Y:S01]  /*1ece0*/  IADD3 R8, R8, -0x1, RZ ;  /* 0xffffffff08087810 */ /* 0x000fe20007ffe0ff */
[----:B------:R-:W-:Y:S01]  /*1ecf0*/  FADD.FTZ R106, R150, R99 ;  /* 0x00000063966a7221 */ /* 0x000fe20000010000 */
[----:B------:R-:W-:Y:S01]  /*1ed00*/  @!P1 PRMT R99, RZ, 0x654, R14 ;  /* 0x00000654ff639816 */ /* 0x000fe2000000000e */
[----:B------:R-:W2:Y:S01]  /*1ed10*/  MUFU.EX2 R92, R92 ;  /* 0x0000005c005c7308 */ /* 0x000ea20000000800 */
[----:B0-----:R-:W-:Y:S01]  /*1ed20*/  FADD.FTZ R102, R89, R102 ;  /* 0x0000006659667221 */ /* 0x001fe20000010000 */
[----:B------:R-:W-:Y:S01]  /*1ed30*/  FFMA.FTZ R14, R117, R10, -R105 ;  /* 0x0000000a750e7223 */ /* 0x000fe20000010869 */
[----:B------:R0:W-:Y:S01]  /*1ed40*/  @!P1 SYNCS.ARRIVE.TRANS64.RED.A1T0 RZ, [R99+URZ], RZ ;  /* 0x000000ff63ff99a7 */ /* 0x0001e2000810043f */
[----:B------:R-:W-:Y:S02]  /*1ed50*/  F2FP.F16.F32.PACK_AB R150, R13, R150 ;  /* 0x000000960d96723e */ /* 0x000fe400000000ff */
[----:B------:R-:W-:Y:S02]  /*1ed60*/  F2FP.F16.F32.PACK_AB R159, R89, R159 ;  /* 0x0000009f599f723e */ /* 0x000fe400000000ff */
[----:B------:R-:W3:Y:S01]  /*1ed70*/  MUFU.EX2 R155, R155 ;  /* 0x0000009b009b7308 */ /* 0x000ee20000000800 */
        /* <DEDUP_REMOVED lines=8> */
[----:B---3--:R-:W-:Y:S01]  /*1ee00*/  FADD.FTZ R102, R155, R102 ;  /* 0x000000669b667221 */ /* 0x008fe20000010000 */
[----:B------:R-:W-:-:S04]  /*1ee10*/  FADD.FTZ R3, R95, R106 ;  /* 0x0000006a5f037221 */ /* 0x000fc80000010000 */
[----:B0-----:R-:W-:Y:S01]  /*1ee20*/  FADD.FTZ R99, R146, R3 ;  /* 0x0000000392637221 */ /* 0x001fe20000010000 */
[-C--:B------:R-:W-:Y:S01]  /*1ee30*/  FFMA.FTZ R3, R97, R10.reuse, -R105 ;  /* 0x0000000a61037223 */ /* 0x080fe20000010869 */
[----:B------:R-:W0:Y:S01]  /*1ee40*/  MUFU.EX2 R93, R93 ;  /* 0x0000005d005d7308 */ /* 0x000e220000000800 */
[----:B-1----:R-:W-:Y:S01]  /*1ee50*/  FADD.FTZ R102, R11, R102 ;  /* 0x000000660b667221 */ /* 0x002fe20000010000 */
[----:B------:R-:W-:Y:S01]  /*1ee60*/  FADD.FTZ R99, R96, R99 ;  /* 0x0000006360637221 */ /* 0x000fe20000010000 */
[----:B------:R-:W-:Y:S01]  /*1ee70*/  FFMA.FTZ R105, R126, R10, -R105 ;  /* 0x0000000a7e697223 */ /* 0x000fe20000010869 */
[----:B------:R-:W-:Y:S02]  /*1ee80*/  F2FP.F16.F32.PACK_AB R146, R96, R146 ;  /* 0x000000926092723e */ /* 0x000fe400000000ff */
[----:B------:R-:W-:Y:S01]  /*1ee90*/  FADD.FTZ R99, R140, R99 ;  /* 0x000000638c637221 */ /* 0x000fe20000010000 */
[C---:B------:R-:W-:Y:S01]  /*1eea0*/  F2FP.F16.F32.PACK_AB R140, R100.reuse, R140 ;  /* 0x0000008c648c723e */ /* 0x040fe200000000ff */
[----:B------:R-:W1:Y:S01]  /*1eeb0*/  MUFU.EX2 R151, R151 ;  /* 0x0000009700977308 */ /* 0x000e620000000800 */
[----:B--2---:R-:W-:Y:S01]  /*1eec0*/  FADD.FTZ R102, R149, R102 ;  /* 0x0000006695667221 */ /* 0x004fe20000010000 */
[----:B------:R-:W-:Y:S01]  /*1eed0*/  FADD.FTZ R99, R100, R99 ;  /* 0x0000006364637221 */ /* 0x000fe20000010000 */
[----:B------:R-:W-:-:S05]  /*1eee0*/  F2FP.F16.F32.PACK_AB R155, R11, R155 ;  /* 0x0000009b0b9b723e */ /* 0x000fca00000000ff */
[----:B------:R-:W2:Y:S01]  /*1eef0*/  MUFU.EX2 R9, R103 ;  /* 0x0000006700097308 */ /* 0x000ea20000000800 */
[C---:B0-----:R-:W-:Y:S01]  /*1ef00*/  FADD.FTZ R102, R93.reuse, R102 ;  /* 0x000000665d667221 */ /* 0x041fe20000010000 */
[----:B------:R-:W-:-:S06]  /*1ef10*/  F2FP.F16.F32.PACK_AB R149, R93, R149 ;  /* 0x000000955d95723e */ /* 0x000fcc00000000ff */
[----:B------:R-:W0:Y:S01]  /*1ef20*/  MUFU.EX2 R145, R145 ;  /* 0x0000009100917308 */ /* 0x000e220000000800 */
[----:B-1----:R-:W-:-:S07]  /*1ef30*/  FADD.FTZ R102, R151, R102 ;  /* 0x0000006697667221 */ /* 0x002fce0000010000 */
[----:B------:R-:W1:Y:S01]  /*1ef40*/  MUFU.EX2 R98, R98 ;  /* 0x0000006200627308 */ /* 0x000e620000000800 */
[C---:B--2---:R-:W-:Y:S01]  /*1ef50*/  FADD.FTZ R102, R9.reuse, R102 ;  /* 0x0000006609667221 */ /* 0x044fe20000010000 */
[----:B------:R-:W-:Y:S01]  /*1ef60*/  F2FP.F16.F32.PACK_AB R151, R9, R151 ;  /* 0x000000970997723e */ /* 0x000fe200000000ff */
[----:B------:R-:W-:-:S05]  /*1ef70*/  IMAD.MOV.U32 R9, RZ, RZ, R4 ;  /* 0x000000ffff097224 */ /* 0x000fca00078e0004 */
        /* <DEDUP_REMOVED lines=38> */
[----:B0-----:R-:W-:Y:S01]  /*1f1e0*/  FADD.FTZ R20, R139, R20 ;  /* 0x000000148b147221 */ /* 0x001fe20000010000 */
[C---:B-1----:R-:W-:Y:S01]  /*1f1f0*/  FADD.FTZ R3, R12.reuse, R91 ;  /* 0x0000005b0c037221 */ /* 0x042fe20000010000 */
[----:B------:R-:W-:Y:S01]  /*1f200*/  F2FP.F16.F32.PACK_AB R138, R12, R138 ;  /* 0x0000008a0c8a723e */ /* 0x000fe200000000ff */
[----:B------:R-:W-:Y:S02]  /*1f210*/  IMAD.MOV.U32 R12, RZ, RZ, R5 ;  /* 0x000000ffff0c7224 */ /* 0x000fe400078e0005 */
[C---:B--2---:R-:W-:Y:S01]  /*1f220*/  FADD.FTZ R0, R105.reuse, R20 ;  /* 0x0000001469007221 */ /* 0x044fe20000010000 */
[----:B------:R-:W-:Y:S01]  /*1f230*/  F2FP.F16.F32.PACK_AB R139, R105, R139 ;  /* 0x0000008b698b723e */ /* 0x000fe200000000ff */
[----:B------:R-:W-:Y:S06]  /*1f240*/  @P2 BRA `(.L_x_1710) ;  /* 0xffffffc800142947 */ /* 0x000fec000383ffff */
.L_x_1691:
[----:B------:R-:W-:Y:S05]  /*1f250*/  BSYNC B0 ;  /* 0x0000000000007941 */ /* 0x000fea0003800000 */
.L_x_1690:
        /* <DEDUP_REMOVED lines=67> */
.L_x_1711:
[----:B------:R-:W-:Y:S01]  /*1f690*/  IMAD R13, R22, 0x8, R2 ;  /* 0x00000008160d7824 */ /* 0x000fe200078e0202 */
[----:B------:R-:W-:-:S04]  /*1f6a0*/  SHF.L.U32 R6, R23, 0x1f, RZ ;  /* 0x0000001f17067819 */ /* 0x000fc800000006ff */
[----:B------:R0:W1:Y:S01]  /*1f6b0*/  SYNCS.PHASECHK.TRANS64.TRYWAIT P2, [R13+URZ+0x2a850], R6 ;  /* 0x02a850060d0075a7 */ /* 0x000062000804017f */
[----:B------:R-:W-:Y:S05]  /*1f6c0*/  @!P0 BRA `(.L_x_1712) ;  /* 0x0000000000048947 */ /* 0x000fea0003800000 */
[----:B------:R-:W-:Y:S01]  /*1f6d0*/  BPT.TRAP 0x1 ;  /* 0x000000040000795c */ /* 0x000fe20000300000 */
.L_x_1712:
[----:B------:R-:W-:Y:S01]  /*1f6e0*/  VIADD R2, R2, 0x400 ;  /* 0x0000040002027836 */ /* 0x000fe20000000000 */
[----:B------:R-:W-:Y:S04]  /*1f6f0*/  BSSY B0, `(.L_x_1713) ;  /* 0x0000008000007945 */ /* 0x000fe80003800000 */
[----:B------:R-:W-:-:S04]  /*1f700*/  SHF.R.U32.HI R2, RZ, 0x4, R2 ;  /* 0x00000004ff027819 */ /* 0x000fc80000011602 */
[----:B------:R-:W-:-:S04]  /*1f710*/  LOP3.LUT R2, R2, 0x3fff, RZ, 0xc0, !PT ;  /* 0x00003fff02027812 */ /* 0x000fc800078ec0ff */
[----:B------:R-:W-:-:S05]  /*1f720*/  LOP3.LUT R7, R2, 0x3000000, RZ, 0xfc, !PT ;  /* 0x0300000002077812 */ /* 0x000fca00078efcff */
[----:B------:R-:W-:Y:S01]  /*1f730*/  IMAD R2, R22, 0x600, R7 ;  /* 0x0000060016027824 */ /* 0x000fe200078e0207 */
[----:B-1----:R-:W-:Y:S06]  /*1f740*/  @P2 BRA `(.L_x_1714) ;  /* 0x0000000000082947 */ /* 0x002fec0003800000 */
[----:B------:R-:W1:Y:S02]  /*1f750*/  SYNCS.PHASECHK.TRANS64.TRYWAIT P0, [R13+URZ+0x2a850], R6 ;  /* 0x02a850060d0075a7 */ /* 0x000e64000800017f */
[----:B-1----:R-:W-:Y:S05]  /*1f760*/  @!P0 BRA `(.L_x_1715) ;  /* 0x000000d000988947 */ /* 0x002fea0003800000 */
.L_x_1714:
[----:B------:R-:W-:Y:S05]  /*1f770*/  BSYNC B0 ;  /* 0x0000000000007941 */ /* 0x000fea0003800000 */
.L_x_1713:
[----:B------:R-:W-:Y:S01]  /*1f780*/  IMAD.MOV.U32 R7, RZ, RZ, 0x40000040 ;  /* 0x40000040ff077424 */ /* 0x000fe200078e00ff */
[----:B01----:R-:W-:Y:S01]  /*1f790*/  MOV R6, R2 ;  /* 0x0000000200067202 */ /* 0x003fe20000000f00 */
[----:B------:R-:W-:Y:S01]  /*1f7a0*/  WARPGROUP.ARRIVE ;  /* 0x00000000000079c5 */ /* 0x000fe20000000000 */
[----:B------:R-:W-:Y:S01]  /*1f7b0*/  @!P1 IADD3 R12, R13, 0x2a860, RZ ;  /* 0x0002a8600d0c9810 */ /* 0x000fe20007ffe0ff */
[----:B------:R-:W-:Y:S01]  /*1f7c0*/  VIADD R22, R22, 0x1 ;  /* 0x0000000116167836 */ /* 0x000fe20000000000 */
[----:B------:R-:W-:Y:S01]  /*1f7d0*/  R2UR UR6, R6 ;  /* 0x00000000060672ca */ /* 0x000fe200000e0000 */
[----:B------:R-:W-:Y:S01]  /*1f7e0*/  VIADD R6, R2, 0x80 ;  /* 0x0000008002067836 */ /* 0x000fe20000000000 */
[----:B------:R-:W-:Y:S01]  /*1f7f0*/  R2UR UR7, R7 ;  /* 0x00000000070772ca */ /* 0x000fe200000e0000 */
[----:B------:R-:W-:Y:S01]  /*1f800*/  IMAD.MOV.U32 R7, RZ, RZ, 0x40000040 ;  /* 0x40000040ff077424 */ /* 0x000fe200078e00ff */
[----:B------:R-:W-:Y:S01]  /*1f810*/  @!P1 PRMT R12, RZ, 0x654, R12 ;  /* 0x00000654ff0c9816 */ /* 0x000fe2000000000c */
[----:B------:R-:W-:Y:S01]  /*1f820*/  VIADD R188, R188, 0x1 ;  /* 0x00000001bcbc7836 */ /* 0x000fe20000000000 */
[----:B------:R-:W-:-:S04]  /*1f830*/  ISETP.NE.AND P2, PT, R22, 0x2, PT ;  /* 0x000000021600780c */ /* 0x000fc80003f45270 */
[----:B------:R-:W-:-:S05]  /*1f840*/  SEL R22, R22, RZ, P2 ;  /* 0x000000ff16167207 */ /* 0x000fca0001000000 */
        /* <DEDUP_REMOVED lines=26> */
[----:B------:R-:W0:Y:S02]  /*1f9f0*/  SHFL.BFLY PT, R2, R3, 0x2, 0x1f ;  /* 0x0c401f0003027f89 */ /* 0x000e2400000e0000 */
[----:B0-----:R-:W-:Y:S01]  /*1fa00*/  FADD.FTZ R2, R2, R3 ;  /* 0x0000000302027221 */ /* 0x001fe20000010000 */
[----:B------:R-:W-:Y:S01]  /*1fa10*/  IMAD.MOV.U32 R3, RZ, RZ, -0x800000 ;  /* 0xff800000ff037424 */ /* 0x000fe200078e00ff */
[----:B------:R-:W-:Y:S02]  /*1fa20*/  WARPGROUP.DEPBAR.LE gsb0, 0x0 ;  /* 0x00008000000079c5 */ /* 0x000fe40000010000 */
[----:B------:R-:W-:-:S06]  /*1fa30*/  WARPGROUP.ARRIVE ;  /* 0x00000000000079c5 */ /* 0x000fcc0000000000 */
[----:B------:R-:W-:Y:S01]  /*1fa40*/  HGMMA.64x128x16.F32 R24, R140, gdesc[UR4].tnspB, R24, gsb0 ;  /* 0x41e000048c187df0 */ /* 0x000fe20008000818 */
[----:B------:R-:W-:Y:S02]  /*1fa50*/  R2UR UR6, R6 ;  /* 0x00000000060672ca */ /* 0x000fe400000e0000 */
[----:B------:R-:W-:Y:S02]  /*1fa60*/  R2UR UR7, R7 ;  /* 0x00000000070772ca */ /* 0x000fe400000e0000 */
[----:B------:R-:W0:Y:S02]  /*1fa70*/  SHFL.BFLY PT, R7, R0, 0x2, 0x1f ;  /* 0x0c401f0000077f89 */ /* 0x000e2400000e0000 */
[----:B0-----:R-:W-:Y:S01]  /*1fa80*/  FADD.FTZ R6, R7, R0 ;  /* 0x0000000007067221 */ /* 0x001fe20000010000 */
[----:B------:R-:W-:Y:S01]  /*1fa90*/  SEL R0, RZ, 0x1, P2 ;  /* 0x00000001ff007807 */ /* 0x000fe20001000000 */
[----:B------:R-:W0:Y:S03]  /*1faa0*/  SHFL.BFLY PT, R7, R2, 0x1, 0x1f ;  /* 0x0c201f0002077f89 */ /* 0x000e2600000e0000 */
[----:B------:R-:W-:Y:S01]  /*1fab0*/  LOP3.LUT R23, R23, R0, RZ, 0x3c, !PT ;  /* 0x0000000017177212 */ /* 0x000fe200078e3cff */
[----:B------:R-:W1:Y:S01]  /*1fac0*/  SHFL.BFLY PT, R9, R6, 0x1, 0x1f ;  /* 0x0c201f0006097f89 */ /* 0x000e6200000e0000 */
[----:B------:R-:W-:-:S02]  /*1fad0*/  IMAD.MOV.U32 R0, RZ, RZ, -0x800000 ;  /* 0xff800000ff007424 */ /* 0x000fc400078e00ff */
[----:B0-----:R-:W-:Y:S01]  /*1fae0*/  FADD.FTZ R14, R2, R7 ;  /* 0x00000007020e7221 */ /* 0x001fe20000010000 */
[----:B------:R-:W-:Y:S02]  /*1faf0*/  IMAD.MOV.U32 R7, RZ, RZ, RZ ;  /* 0x000000ffff077224 */ /* 0x000fe400078e00ff */
        /* <DEDUP_REMOVED lines=84> */
.L_x_1576:
[----:B------:R-:W0:Y:S08]  /*20040*/  S2UR UR5, SR_CgaCtaId ;  /* 0x00000000000579c3 */ /* 0x000e300000008800 */
[----:B------:R-:W-:Y:S06]  /*20050*/  BAR.SYNC.DEFER_BLOCKING 0x5, 0x180 ;  /* 0x0146000000007b1d */ /* 0x000fec0000010000 */
[----:B------:R-:W-:Y:S01]  /*20060*/  UMOV UR4, 0x400 ;  /* 0x0000040000047882 */ /* 0x000fe20000000000 */
[----:B------:R-:W-:Y:S01]  /*20070*/  BSSY B0, `(.L_x_1716) ;  /* 0x00002d3000007945 */ /* 0x000fe20003800000 */
[----:B0-----:R-:W-:-:S06]  /*20080*/  ULEA UR4, UR5, UR4, 0x18 ;  /* 0x0000000405047291 */ /* 0x001fcc000f8ec03f */
[----:B------:R-:W-:-:S05]  /*20090*/  IMAD.U32 R2, RZ, RZ, UR4 ;  /* 0x00000004ff027e24 */ /* 0x000fca000f8e00ff */
[----:B------:R0:W1:Y:S01]  /*200a0*/  LDS.128 R28, [R2+0x2a8d0] ;  /* 0x02a8d000021c7984 */ /* 0x0000620000000c00 */
[----:B------:R-:W-:Y:S06]  /*200b0*/  BAR.ARV 0x4, 0x180 ;  /* 0x0106000000007b1d */ /* 0x000fec0000002000 */
[----:B------:R-:W-:Y:S05]  /*200c0*/  @P0 BRA `(.L_x_1717) ;  /* 0x00000020004c0947 */ /* 0x000fea0003800000 */
[----:B------:R-:W2:Y:S01]  /*200d0*/  LDL R4, [R1+0x88] ;  /* 0x0000880001047983 */ /* 0x000ea20000100800 */
[----:B------:R-:W-:Y:S01]  /*200e0*/  ULDC.64 UR4, c[0x0][0xc00] ;  /* 0x0003000000047ab9 */ /* 0x000fe20000000a00 */
[----:B------:R-:W-:Y:S01]  /*200f0*/  ULDC.64 UR6, c[0x0][0xc08] ;  /* 0x0003020000067ab9 */ /* 0x000fe20000000a00 */
[----:B------:R-:W3:Y:S01]  /*20100*/  S2R R5, SR_SWINHI ;  /* 0x0000000000057919 */ /* 0x000ee20000002f00 */
[----:B------:R-:W-:Y:S02]  /*20110*/  MOV R72, R2 ;  /* 0x0000000200487202 */ /* 0x000fe40000000f00 */
[----:B---3--:R-:W-:Y:S01]  /*20120*/  MOV R73, R5 ;  /* 0x0000000500497202 */ /* 0x008fe20000000f00 */
[----:B------:R-:W-:Y:S02]  /*20130*/  BAR.SYNC.DEFER_BLOCKING 0x1, 0x100 ;  /* 0x0044000000007b1d */ /* 0x000fe40000010000 */
[----:B--2---:R-:W-:-:S03]  /*20140*/  IMAD.WIDE R4, R4, 0x2, R72 ;  /* 0x0000000204047825 */ /* 0x004fc600078e0248 */
[C---:B------:R-:W-:Y:S02]  /*20150*/  LOP3.LUT R7, R4.reuse, 0x380, RZ, 0xc0, !PT ;  /* 0x0000038004077812 */ /* 0x040fe400078ec0ff */
[C---:B------:R-:W-:Y:S02]  /*20160*/  IADD3 R35, P6, R4.reuse, 0x20, RZ ;  /* 0x0000002004237810 */ /* 0x040fe40007fde0ff */
[----:B------:R-:W-:Y:S02]  /*20170*/  SHF.R.U64 R7, R7, 0x3, RZ ;  /* 0x0000000307077819 */ /* 0x000fe400000012ff */
[C---:B------:R-:W-:Y:S01]  /*20180*/  IADD3 R10, P5, R4.reuse, 0x40, RZ ;  /* 0x00000040040a7810 */ /* 0x040fe20007fbe0ff */
[----:B------:R-:W-:Y:S01]  /*20190*/  IMAD.X R9, RZ, RZ, R5, P6 ;  /* 0x000000ffff097224 */ /* 0x000fe200030e0605 */
[C---:B------:R-:W-:Y:S02]  /*201a0*/  IADD3 R101, P4, R4.reuse, 0x60, RZ ;  /* 0x0000006004657810 */ /* 0x040fe40007f9e0ff */
[----:B------:R-:W-:-:S02]  /*201b0*/  IADD3 R103, P3, R4, 0x4000, RZ ;  /* 0x0000400004677810 */ /* 0x000fc40007f7e0ff */
[C---:B------:R-:W-:Y:S01]  /*201c0*/  IADD3 R105, P2, R4.reuse, 0x4020, RZ ;  /* 0x0000402004697810 */ /* 0x040fe20007f5e0ff */
[--C-:B------:R-:W-:Y:S01]  /*201d0*/  IMAD.X R13, RZ, RZ, R5.reuse, P4 ;  /* 0x000000ffff0d7224 */ /* 0x100fe200020e0605 */
[C---:B------:R-:W-:Y:S01]  /*201e0*/  IADD3 R107, P1, R4.reuse, 0x4040, RZ ;  /* 0x00004040046b7810 */ /* 0x040fe20007f3e0ff */
[--C-:B------:R-:W-:Y:S01]  /*201f0*/  IMAD.X R15, RZ, RZ, R5.reuse, P3 ;  /* 0x000000ffff0f7224 */ /* 0x100fe200018e0605 */
[----:B------:R-:W-:Y:S01]  /*20200*/  IADD3 R109, P0, R4, 0x4060, RZ ;  /* 0x00004060046d7810 */ /* 0x000fe20007f1e0ff */
[--C-:B------:R-:W-:Y:S01]  /*20210*/  IMAD.X R25, RZ, RZ, R5.reuse, P2 ;  /* 0x000000ffff197224 */ /* 0x100fe200010e0605 */
[----:B------:R-:W-:Y:S01]  /*20220*/  LOP3.LUT R4, R7, R4, RZ, 0x3c, !PT ;  /* 0x0000000407047212 */ /* 0x000fe200078e3cff */
[--C-:B------:R-:W-:Y:S01]  /*20230*/  IMAD.X R27, RZ, RZ, R5.reuse, P1 ;  /* 0x000000ffff1b7224 */ /* 0x100fe200008e0605 */
[----:B------:R-:W-:Y:S01]  /*20240*/  LOP3.LUT R6, R35, 0x380, RZ, 0xc0, !PT ;  /* 0x0000038023067812 */ /* 0x000fe200078ec0ff */
[----:B------:R-:W-:Y:S01]  /*20250*/  IMAD.X R33, RZ, RZ, R5, P0 ;  /* 0x000000ffff217224 */ /* 0x000fe200000e0605 */
[----:B------:R-:W-:-:S02]  /*20260*/  LOP3.LUT R7, R10, 0x380, RZ, 0xc0, !PT ;  /* 0x000003800a077812 */ /* 0x000fc400078ec0ff */
[----:B------:R-:W-:Y:S02]  /*20270*/  SHF.R.U64 R6, R6, 0x3, RZ ;  /* 0x0000000306067819 */ /* 0x000fe400000012ff */
[----:B------:R-:W-:Y:S02]  /*20280*/  SHF.R.U64 R7, R7, 0x3, RZ ;  /* 0x0000000307077819 */ /* 0x000fe400000012ff */
[----:B------:R-:W-:Y:S02]  /*20290*/  LOP3.LUT R12, R101, 0x380, RZ, 0xc0, !PT ;  /* 0x00000380650c7812 */ /* 0x000fe400078ec0ff */
[----:B------:R-:W-:Y:S02]  /*202a0*/  LOP3.LUT R14, R103, 0x380, RZ, 0xc0, !PT ;  /* 0x00000380670e7812 */ /* 0x000fe400078ec0ff */
[----:B------:R-:W-:Y:S02]  /*202b0*/  LOP3.LUT R24, R105, 0x380, RZ, 0xc0, !PT ;  /* 0x0000038069187812 */ /* 0x000fe400078ec0ff */
[----:B------:R-:W-:-:S02]  /*202c0*/  LOP3.LUT R26, R107, 0x380, RZ, 0xc0, !PT ;  /* 0x000003806b1a7812 */ /* 0x000fc400078ec0ff */
[----:B-1----:R-:W-:Y:S02]  /*202d0*/  LOP3.LUT R28, R109, 0x380, RZ, 0xc0, !PT ;  /* 0x000003806d1c7812 */ /* 0x002fe400078ec0ff */
[----:B------:R-:W-:Y:S02]  /*202e0*/  IADD3.X R11, RZ, R5, RZ, P5, !PT ;  /* 0x00000005ff0b7210 */ /* 0x000fe40002ffe4ff */
[----:B------:R-:W-:Y:S02]  /*202f0*/  LOP3.LUT R8, R6, R35, RZ, 0x3c, !PT ;  /* 0x0000002306087212 */ /* 0x000fe400078e3cff */
[----:B------:R-:W-:Y:S02]  /*20300*/  LOP3.LUT R10, R7, R10, RZ, 0x3c, !PT ;  /* 0x0000000a070a7212 */ /* 0x000fe400078e3cff */
[----:B------:R-:W-:Y:S02]  /*20310*/  MOV R34, R4 ;  /* 0x0000000400227202 */ /* 0x000fe40000000f00 */
[----:B------:R-:W-:-:S02]  /*20320*/  SHF.R.U64 R12, R12, 0x3, RZ ;  /* 0x000000030c0c7819 */ /* 0x000fc400000012ff */
[----:B------:R-:W-:Y:S02]  /*20330*/  SHF.R.U64 R14, R14, 0x3, RZ ;  /* 0x000000030e0e7819 */ /* 0x000fe400000012ff */
[----:B------:R-:W-:Y:S02]  /*20340*/  F2FP.F16.F32.PACK_AB R4, R21, R20 ;  /* 0x000000141504723e */ /* 0x000fe400000000ff */
[----:B------:R-:W-:Y:S02]  /*20350*/  F2FP.F16.F32.PACK_AB R5, R95, R94 ;  /* 0x0000005e5f05723e */ /* 0x000fe400000000ff */
[----:B------:R-:W-:Y:S02]  /*20360*/  F2FP.F16.F32.PACK_AB R6, R89, R88 ;  /* 0x000000585906723e */ /* 0x000fe400000000ff */
[----:B------:R-:W-:Y:S02]  /*20370*/  F2FP.F16.F32.PACK_AB R7, R97, R96 ;  /* 0x000000606107723e */ /* 0x000fe400000000ff */
[----:B------:R-:W-:-:S02]  /*20380*/  SHF.R.U64 R24, R24, 0x3, RZ ;  /* 0x0000000318187819 */ /* 0x000fc400000012ff */
[----:B------:R-:W-:Y:S01]  /*20390*/  SHF.R.U64 R26, R26, 0x3, RZ ;  /* 0x000000031a1a7819 */ /* 0x000fe200000012ff */
[----:B------:R1:W-:Y:S01]  /*203a0*/  STSM.16.M88.4 [R34], R4 ;  /* 0x0000000422007844 */ /* 0x0003e20000000200 */
[----:B------:R-:W-:Y:S02]  /*203b0*/  SHF.R.U64 R28, R28, 0x3, RZ ;  /* 0x000000031c1c7819 */ /* 0x000fe400000012ff */
[----:B------:R-:W-:Y:S02]  /*203c0*/  LOP3.LUT R12, R12, R101, RZ, 0x3c, !PT ;  /* 0x000000650c0c7212 */ /* 0x000fe400078e3cff */
[----:B------:R-:W-:Y:S01]  /*203d0*/  LOP3.LUT R14, R14, R103, RZ, 0x3c, !PT ;  /* 0x000000670e0e7212 */ /* 0x000fe200078e3cff */
[----:B------:R-:W2:Y:S01]  /*203e0*/  LDC.64 R100, c[0x0][0xc00] ;  /* 0x00030000ff647b82 */ /* 0x000ea20000000a00 */
[----:B------:R-:W-:Y:S02]  /*203f0*/  LOP3.LUT R24, R24, R105, RZ, 0x3c, !PT ;  /* 0x0000006918187212 */ /* 0x000fe400078e3cff */
[----:B------:R-:W-:-:S02]  /*20400*/  LOP3.LUT R26, R26, R107, RZ, 0x3c, !PT ;  /* 0x0000006b1a1a7212 */ /* 0x000fc400078e3cff */
[----:B------:R-:W-:Y:S02]  /*20410*/  LOP3.LUT R32, R28, R109, RZ, 0x3c, !PT ;  /* 0x0000006d1c207212 */ /* 0x000fe400078e3cff */
[----:B------:R-:W-:Y:S02]  /*20420*/  MOV R107, R8 ;  /* 0x00000008006b7202 */ /* 0x000fe40000000f00 */
[----:B------:R-:W-:Y:S02]  /*20430*/  MOV R106, R10 ;  /* 0x0000000a006a7202 */ /* 0x000fe40000000f00 */
[----:B-1----:R-:W-:Y:S02]  /*20440*/  F2FP.F16.F32.PACK_AB R4, R91, R90 ;  /* 0x0000005a5b04723e */ /* 0x002fe400000000ff */
[----:B------:R-:W-:Y:S02]  /*20450*/  F2FP.F16.F32.PACK_AB R5, R99, R98 ;  /* 0x000000626305723e */ /* 0x000fe400000000ff */
[----:B------:R-:W-:-:S02]  /*20460*/  F2FP.F16.F32.PACK_AB R6, R37, R36 ;  /* 0x000000242506723e */ /* 0x000fc400000000ff */
[----:B------:R-:W-:Y:S02]  /*20470*/  F2FP.F16.F32.PACK_AB R7, R39, R38 ;  /* 0x000000262707723e */ /* 0x000fe400000000ff */
[----:B------:R-:W-:Y:S02]  /*20480*/  F2FP.F16.F32.PACK_AB R8, R41, R40 ;  /* 0x000000282908723e */ /* 0x000fe400000000ff */
[----:B------:R-:W-:Y:S01]  /*20490*/  F2FP.F16.F32.PACK_AB R9, R43, R42 ;  /* 0x0000002a2b09723e */ /* 0x000fe200000000ff */
[----:B------:R1:W-:Y:S01]  /*204a0*/  STSM.16.M88.4 [R107], R4 ;  /* 0x000000046b007844 */ /* 0x0003e20000000200 */
[----:B------:R-:W-:Y:S02]  /*204b0*/  F2FP.F16.F32.PACK_AB R10, R45, R44 ;  /* 0x0000002c2d0a723e */ /* 0x000fe400000000ff */
[----:B------:R-:W-:Y:S02]  /*204c0*/  F2FP.F16.F32.PACK_AB R11, R47, R46 ;  /* 0x0000002e2f0b723e */ /* 0x000fe400000000ff */
[----:B------:R-:W-:-:S02]  /*204d0*/  MOV R105, R12 ;  /* 0x0000000c00697202 */ /* 0x000fc40000000f00 */
[----:B------:R-:W-:Y:S01]  /*204e0*/  MOV R28, R14 ;  /* 0x0000000e001c7202 */ /* 0x000fe20000000f00 */
[----:B------:R-:W-:Y:S01]  /*204f0*/  STSM.16.M88.4 [R106], R8 ;  /* 0x000000086a007844 */ /* 0x000fe20000000200 */
[----:B------:R-:W-:Y:S02]  /*20500*/  MOV R104, R24 ;  /* 0x0000001800687202 */ /* 0x000fe40000000f00 */
[----:B------:R-:W-:Y:S02]  /*20510*/  MOV R103, R26 ;  /* 0x0000001a00677202 */ /* 0x000fe40000000f00 */
[----:B------:R-:W-:Y:S02]  /*20520*/  F2FP.F16.F32.PACK_AB R12, R49, R48 ;  /* 0x00000030310c723e */ /* 0x000fe400000000ff */
        /* <DEDUP_REMOVED lines=9> */
[----:B------:R-:W-:Y:S01]  /*205c0*/  F2FP.F16.F32.PACK_AB R32, R65, R64 ;  /* 0x000000404120723e */ /* 0x000fe200000000ff */
[----:B------:R3:W-:Y:S01]  /*205d0*/  STSM.16.M88.4 [R28], R24 ;  /* 0x000000181c007844 */ /* 0x0007e20000000200 */
[----:B------:R-:W-:Y:S02]  /*205e0*/  F2FP.F16.F32.PACK_AB R33, R67, R66 ;  /* 0x000000424321723e */ /* 0x000fe400000000ff */
[----:B------:R-:W-:Y:S02]  /*205f0*/  F2FP.F16.F32.PACK_AB R34, R69, R68 ;  /* 0x000000444522723e */ /* 0x000fe400000000ff */
[----:B------:R-:W-:Y:S02]  /*20600*/  F2FP.F16.F32.PACK_AB R35, R71, R70 ;  /* 0x000000464723723e */ /* 0x000fe400000000ff */
[----:B-1----:R-:W-:Y:S01]  /*20610*/  F2FP.F16.F32.PACK_AB R4, R93, R92 ;  /* 0x0000005c5d04723e */ /* 0x002fe200000000ff */
[----:B--2---:R-:W-:Y:S01]  /*20620*/  IMAD.WIDE R12, R187, 0x4, R100 ;  /* 0x00000004bb0c7825 */ /* 0x004fe200078e0264 */
[----:B------:R-:W-:Y:S01]  /*20630*/  F2FP.F16.F32.PACK_AB R5, R75, R74 ;  /* 0x0000004a4b05723e */ /* 0x000fe200000000ff */
[----:B------:R-:W-:Y:S01]  /*20640*/  STSM.16.M88.4 [R104], R32 ;  /* 0x0000002068007844 */ /* 0x000fe20000000200 */
[----:B------:R-:W-:Y:S01]  /*20650*/  F2FP.F16.F32.PACK_AB R6, R77, R76 ;  /* 0x0000004c4d06723e */ /* 0x000fe200000000ff */
[----:B------:R-:W1:Y:S01]  /*20660*/  LDC R101, c[0x0][0xbe8] ;  /* 0x0002fa00ff657b82 */ /* 0x000e620000000800 */
[----:B------:R-:W-:-:S02]  /*20670*/  F2FP.F16.F32.PACK_AB R7, R79, R78 ;  /* 0x0000004e4f07723e */ /* 0x000fc400000000ff */
[----:B------:R-:W-:Y:S01]  /*20680*/  F2FP.F16.F32.PACK_AB R8, R81, R80 ;  /* 0x000000505108723e */ /* 0x000fe200000000ff */
[----:B---3--:R-:W-:Y:S01]  /*20690*/  IMAD.MOV.U32 R28, RZ, RZ, RZ ;  /* 0x000000ffff1c7224 */ /* 0x008fe200078e00ff */
[----:B------:R-:W-:Y:S01]  /*206a0*/  F2FP.F16.F32.PACK_AB R9, R83, R82 ;  /* 0x000000525309723e */ /* 0x000fe200000000ff */
[----:B------:R2:W-:Y:S01]  /*206b0*/  STSM.16.M88.4 [R103], R4 ;  /* 0x0000000467007844 */ /* 0x0005e20000000200 */
[----:B------:R-:W-:Y:S02]  /*206c0*/  F2FP.F16.F32.PACK_AB R10, R85, R84 ;  /* 0x00000054550a723e */ /* 0x000fe400000000ff */
[----:B------:R-:W-:Y:S01]  /*206d0*/  F2FP.F16.F32.PACK_AB R11, R87, R86 ;  /* 0x00000056570b723e */ /* 0x000fe200000000ff */
[----:B------:R-:W3:Y:S01]  /*206e0*/  LDC.64 R14, c[0x0][0xba8] ;  /* 0x0002ea00ff0e7b82 */ /* 0x000ee20000000a00 */
[----:B------:R-:W-:-:S03]  /*206f0*/  ISETP.NE.U32.AND P0, PT, RZ, UR4, PT ;  /* 0x00000004ff007c0c */ /* 0x000fc6000bf05070 */
[----:B------:R4:W-:Y:S04]  /*20700*/  STSM.16.M88.4 [R102], R8 ;  /* 0x0000000866007844 */ /* 0x0009e80000000200 */
[----:B------:R-:W-:Y:S01]  /*20710*/  BAR.SYNC.DEFER_BLOCKING 0x1, 0x100 ;  /* 0x0044000000007b1d */ /* 0x000fe20000010000 */
[----:B------:R-:W-:-:S13]  /*20720*/  ISETP.NE.AND.EX P0, PT, RZ, UR5, PT, P0 ;  /* 0x00000005ff007c0c */ /* 0x000fda000bf05300 */
[----:B------:R-:W3:Y:S01]  /*20730*/  @P0 LDG.E R28, desc[UR46][R12.64] ;  /* 0x0000002e0c1c0981 */ /* 0x000ee2000c1e1900 */
[----:B------:R-:W-:Y:S01]  /*20740*/  ISETP.NE.U32.AND P1, PT, RZ, UR6, PT ;  /* 0x00000006ff007c0c */ /* 0x000fe2000bf25070 */
[----:B------:R-:W-:Y:S01]  /*20750*/  ULDC UR6, c[0x0][0xa88] ;  /* 0x0002a20000067ab9 */ /* 0x000fe20000000800 */
[C---:B------:R-:W-:Y:S02]  /*20760*/  ISETP.NE.AND P2, PT, R186.reuse, RZ, PT ;  /* 0x000000ffba00720c */ /* 0x040fe40003f45270 */
[----:B------:R-:W-:Y:S01]  /*20770*/  MOV R100, UR6 ;  /* 0x0000000600647c02 */ /* 0x000fe20008000f00 */
[----:B------:R-:W-:Y:S01]  /*20780*/  ULDC UR6, c[0x0][0xad4] ;  /* 0x0002b50000067ab9 */ /* 0x000fe20000000800 */
[----:B------:R-:W-:Y:S02]  /*20790*/  ISETP.NE.AND.EX P1, PT, RZ, UR7, PT, P1 ;  /* 0x00000007ff007c0c */ /* 0x000fe4000bf25310 */
[----:B------:R-:W-:Y:S01]  /*207a0*/  SEL R186, R186, UR6, P2 ;  /* 0x00000006baba7c07 */ /* 0x000fe20009000000 */
[----:B------:R-:W-:-:S03]  /*207b0*/  IMAD.MOV.U32 R26, RZ, RZ, 0x9b8 ;  /* 0x000009b8ff1a7424 */ /* 0x000fc600078e00ff */
[----:B------:R-:W-:-:S04]  /*207c0*/  ISETP.GT.AND P3, PT, R186, 0x1, PT ;  /* 0x00000001ba00780c */ /* 0x000fc80003f64270 */
[----:B------:R-:W-:-:S03]  /*207d0*/  SEL R26, R26, 0x978, P3 ;  /* 0x000009781a1a7807 */ /* 0x000fc60001800000 */
[----:B--2---:R-:W2:Y:S08]  /*207e0*/  @P1 LDC.64 R4, c[0x0][0xc08] ;  /* 0x00030200ff041b82 */ /* 0x004eb00000000a00 */
[----:B------:R-:W0:Y:S08]  /*207f0*/  LDC.64 R6, c[0x0][R26+0x220] ;  /* 0x000088001a067b82 */ /* 0x000e300000000a00 */
[----:B----4-:R-:W4:Y:S01]  /*20800*/  LDC.64 R8, c[0x0][R26+0x218] ;  /* 0x000086001a087b82 */ /* 0x010f220000000a00 */
[----:B-1----:R-:W-:-:S07]  /*20810*/  ISETP.NE.AND P4, PT, R101, 0x1, PT ;  /* 0x000000016500780c */ /* 0x002fce0003f85270 */
[----:B------:R-:W1:Y:S01]  /*20820*/  LDC.64 R10, c[0x0][R26+0x228] ;  /* 0x00008a001a0a7b82 */ /* 0x000e620000000a00 */
[----:B--2---:R-:W-:-:S05]  /*20830*/  @P1 IMAD.WIDE R4, R187, 0x4, R4 ;  /* 0x00000004bb041825 */ /* 0x004fca00078e0204 */
[----:B------:R2:W5:Y:S01]  /*20840*/  @P1 LDG.E R100, desc[UR46][R4.64] ;  /* 0x0000002e04641981 */ /* 0x000562000c1e1900 */
[----:B------:R-:W-:Y:S01]  /*20850*/  ISETP.NE.U32.AND P2, PT, RZ, UR4, PT ;  /* 0x00000004ff007c0c */ /* 0x000fe2000bf45070 */
[----:B------:R-:W1:Y:S01]  /*20860*/  @P4 LDC R35, c[0x0][0xbec] ;  /* 0x0002fb00ff234b82 */ /* 0x000e620000000800 */
[----:B------:R-:W-:Y:S02]  /*20870*/  SHF.R.S32.HI R24, RZ, 0x1f, R187 ;  /* 0x0000001fff187819 */ /* 0x000fe400000114bb */
[----:B------:R-:W-:-:S04]  /*20880*/  ISETP.NE.AND.EX P2, PT, RZ, UR5, PT, P2 ;  /* 0x00000005ff007c0c */ /* 0x000fc8000bf45320 */
[----:B------:R-:W-:Y:S01]  /*20890*/  SEL R102, R187, RZ, !P2 ;  /* 0x000000ffbb667207 */ /* 0x000fe20005000000 */
[----:B--2---:R-:W2:Y:S01]  /*208a0*/  LDC.64 R4, c[0x0][R26+0x210] ;  /* 0x000084001a047b82 */ /* 0x004ea20000000a00 */
[----:B------:R-:W-:Y:S01]  /*208b0*/  SEL R25, R24, RZ, !P2 ;  /* 0x000000ff18197207 */ /* 0x000fe20005000000 */
[----:B------:R-:W-:-:S06]  /*208c0*/  IMAD.IADD R24, R181, 0x1, R178 ;  /* 0x00000001b5187824 */ /* 0x000fcc00078e02b2 */
[----:B------:R-:W2:Y:S01]  /*208d0*/  @P4 LDC R105, c[0x0][0xbf0] ;  /* 0x0002fc00ff694b82 */ /* 0x000ea20000000800 */
[----:B0-----:R-:W-:-:S07]  /*208e0*/  IMAD R7, R7, R102, RZ ;  /* 0x0000006607077224 */ /* 0x001fce00078e02ff */
[----:B---3--:R-:W0:Y:S01]  /*208f0*/  @!P3 LDC R14, c[0x0][0xb50] ;  /* 0x0002d400ff0ebb82 */ /* 0x008e220000000800 */
[----:B------:R-:W-:Y:S01]  /*20900*/  IMAD R33, R6, R25, R7 ;  /* 0x0000001906217224 */ /* 0x000fe200078e0207 */
[----:B------:R-:W-:Y:S01]  /*20910*/  SEL R25, R190, RZ, P3 ;  /* 0x000000ffbe197207 */ /* 0x000fe20001800000 */
[----:B------:R-:W-:-:S05]  /*20920*/  IMAD.WIDE.U32 R6, R6, R102, RZ ;  /* 0x0000006606067225 */ /* 0x000fca00078e00ff */
[----:B------:R-:W3:Y:S01]  /*20930*/  @!P3 LDC R15, c[0x0][0xb54] ;  /* 0x0002d500ff0fbb82 */ /* 0x000ee20000000800 */
[-C--:B----4-:R-:W-:Y:S02]  /*20940*/  IMAD R27, R9, R183.reuse, RZ ;  /* 0x000000b7091b7224 */ /* 0x090fe400078e02ff */
[----:B------:R-:W-:-:S04]  /*20950*/  IMAD.WIDE.U32 R8, R8, R183, RZ ;  /* 0x000000b708087225 */ /* 0x000fc800078e00ff */
[----:B------:R-:W-:Y:S02]  /*20960*/  IMAD.IADD R32, R9, 0x1, R27 ;  /* 0x0000000109207824 */ /* 0x000fe400078e021b */
[----:B------:R-:W-:Y:S02]  /*20970*/  IMAD.IADD R9, R7, 0x1, R33 ;  /* 0x0000000107097824 */ /* 0x000fe400078e0221 */
[----:B------:R-:W-:Y:S02]  /*20980*/  IMAD.MOV.U32 R7, RZ, RZ, R24 ;  /* 0x000000ffff077224 */ /* 0x000fe400078e0018 */
[-C--:B-1----:R-:W-:Y:S02]  /*20990*/  IMAD R27, R11, R25.reuse, RZ ;  /* 0x000000190b1b7224 */ /* 0x082fe400078e02ff */
[----:B------:R-:W-:-:S05]  /*209a0*/  IMAD.WIDE.U32 R10, R10, R25, RZ ;  /* 0x000000190a0a7225 */ /* 0x000fca00078e00ff */
[----:B------:R-:W-:Y:S02]  /*209b0*/  IADD3 R27, R11, R27, RZ ;  /* 0x0000001b0b1b7210 */ /* 0x000fe40007ffe0ff */
[--C-:B------:R-:W-:Y:S01]  /*209c0*/  IADD3 R8, P2, P5, R6, R8, R28.reuse ;  /* 0x0000000806087210 */ /* 0x100fe20007d5e01c */
[----:B------:R-:W-:Y:S01]  /*209d0*/  @P4 IMAD.HI.U32 R6, R24, R35, RZ ;  /* 0x0000002318064227 */ /* 0x000fe200078e00ff */
[----:B------:R-:W-:-:S04]  /*209e0*/  SHF.R.S32.HI R103, RZ, 0x1f, R28 ;  /* 0x0000001fff677819 */ /* 0x000fc8000001141c */
[----:B--2---:R-:W-:Y:S02]  /*209f0*/  @P4 SHF.R.U32.HI R7, RZ, R105, R6 ;  /* 0x00000069ff074219 */ /* 0x004fe40000011606 */
[----:B------:R-:W-:Y:S02]  /*20a00*/  IADD3.X R9, R9, R32, R103, P2, P5 ;  /* 0x0000002009097210 */ /* 0x000fe400017ea467 */
[----:B------:R-:W-:Y:S01]  /*20a10*/  IADD3 R10, P2, P5, R7, R8, R10 ;  /* 0x00000008070a7210 */ /* 0x000fe20007d5e00a */
[--C-:B------:R-:W-:Y:S01]  /*20a20*/  IMAD.MOV R25, RZ, RZ, -R7.reuse ;  /* 0x000000ffff197224 */ /* 0x100fe200078e0a07 */
[----:B------:R-:W-:-:S03]  /*20a30*/  SHF.R.S32.HI R6, RZ, 0x1f, R7 ;  /* 0x0000001fff067819 */ /* 0x000fc60000011407 */
[----:B------:R-:W-:Y:S01]  /*20a40*/  IMAD R7, R101, R25, R24 ;  /* 0x0000001965077224 */ /* 0x000fe200078e0218 */
[----:B------:R-:W-:-:S03]  /*20a50*/  IADD3.X R11, R6, R9, R27, P2, P5 ;  /* 0x00000009060b7210 */ /* 0x000fc600017ea41b */
[-C--:B------:R-:W-:Y:S01]  /*20a60*/  IMAD R5, R5, R7.reuse, RZ ;  /* 0x0000000705057224 */ /* 0x080fe200078e02ff */
[----:B------:R-:W-:Y:S01]  /*20a70*/  SHF.R.S32.HI R9, RZ, 0x1f, R7 ;  /* 0x0000001fff097819 */ /* 0x000fe20000011407 */
[----:B------:R-:W-:-:S04]  /*20a80*/  IMAD.WIDE.U32 R10, R4, R7, R10 ;  /* 0x00000007040a7225 */ /* 0x000fc800078e000a */
[----:B------:R-:W-:Y:S01]  /*20a90*/  IMAD R5, R4, R9, R5 ;  /* 0x0000000904057224 */ /* 0x000fe200078e0205 */
[----:B0-----:R-:W-:-:S03]  /*20aa0*/  LEA R14, P2, R10, R14, 0x2 ;  /* 0x0000000e0a0e7211 */ /* 0x001fc600078410ff */
[----:B------:R-:W-:-:S05]  /*20ab0*/  IMAD.IADD R4, R11, 0x1, R5 ;  /* 0x000000010b047824 */ /* 0x000fca00078e0205 */
[----:B---3--:R-:W-:Y:S01]  /*20ac0*/  LEA.HI.X R15, R10, R15, R4, 0x2, P2 ;  /* 0x0000000f0a0f7211 */ /* 0x008fe200010f1404 */
[----:B------:R-:W-:Y:S06]  /*20ad0*/  @P1 BRA `(.L_x_1718) ;  /* 0x0000000000101947 */ /* 0x000fec0003800000 */
[----:B------:R-:W-:Y:S05]  /*20ae0*/  @!P0 BRA `(.L_x_1718) ;  /* 0x00000000000c8947 */ /* 0x000fea0003800000 */
[----:B------:R-:W2:Y:S04]  /*20af0*/  LDG.E R5, desc[UR46][R12.64] ;  /* 0x0000002e0c057981 */ /* 0x000ea8000c1e1900 */
[----:B-----5:R-:W2:Y:S02]  /*20b00*/  LDG.E R100, desc[UR46][R12.64+0x4] ;  /* 0x0000042e0c647981 */ /* 0x020ea4000c1e1900 */
[----:B--2---:R-:W-:-:S07]  /*20b10*/  IMAD.IADD R100, R100, 0x1, -R5 ;  /* 0x0000000164647824 */ /* 0x004fce00078e0a05 */
.L_x_1718:
[----:B------:R-:W2:Y:S01]  /*20b20*/  LDL R8, [R1+0x84] ;  /* 0x0000840001087983 */ /* 0x000ea20000100800 */
[----:B-----5:R-:W-:Y:S01]  /*20b30*/  IMAD R100, R100, R101, RZ ;  /* 0x0000006564647224 */ /* 0x020fe200078e02ff */
[----:B------:R-:W-:Y:S02]  /*20b40*/  LOP3.LUT P0, RZ, R230, 0x3, RZ, 0xc0, !PT ;  /* 0x00000003e6ff7812 */ /* 0x000fe4000780c0ff */
[----:B------:R-:W-:Y:S04]  /*20b50*/  SHFL.IDX PT, R4, R14, RZ, 0x1c1f ;  /* 0x001c1fff0e047589 */ /* 0x000fe800000e0000 */
[----:B------:R-:W0:Y:S04]  /*20b60*/  SHFL.IDX PT, R5, R15, RZ, 0x1c1f ;  /* 0x001c1fff0f057589 */ /* 0x000e2800000e0000 */
[----:B------:R-:W-:Y:S04]  /*20b70*/  SHFL.IDX PT, R6, R14, 0x1, 0x1c1f ;  /* 0x003c1f000e067f89 */ /* 0x000fe800000e0000 */
[----:B------:R-:W1:Y:S01]  /*20b80*/  SHFL.IDX PT, R7, R15, 0x1, 0x1c1f ;  /* 0x003c1f000f077f89 */ /* 0x000e6200000e0000 */
[----:B--2---:R-:W-:-:S04]  /*20b90*/  IMAD.IADD R9, R8, 0x1, R178 ;  /* 0x0000000108097824 */ /* 0x004fc800078e02b2 */
[C---:B------:R-:W-:Y:S01]  /*20ba0*/  VIADD R12, R9.reuse, 0x8 ;  /* 0x00000008090c7836 */ /* 0x040fe20000000000 */
[----:B------:R-:W-:-:S04]  /*20bb0*/  ISETP.GE.OR P1, PT, R9, R100, P0 ;  /* 0x000000640900720c */ /* 0x000fc80000726670 */
[----:B------:R-:W-:-:S09]  /*20bc0*/  ISETP.GE.OR P0, PT, R12, R100, P0 ;  /* 0x000000640c00720c */ /* 0x000fd20000706670 */
        /* <DEDUP_REMOVED lines=16> */
[----:B------:R-:W-:Y:S01]  /*20cd0*/  IADD3 R33, P2, R72, 0x4000, RZ ;  /* 0x0000400048217810 */ /* 0x000fe20007f5e0ff */
[----:B------:R-:W-:Y:S01]  /*20ce0*/  ULDC.64 UR4, c[0x0][0xae8] ;  /* 0x0002ba0000047ab9 */ /* 0x000fe20000000a00 */
[----:B------:R-:W-:Y:S01]  /*20cf0*/  LOP3.LUT R8, R8, R9, RZ, 0x3c, !PT ;  /* 0x0000000908087212 */ /* 0x000fe200078e3cff */
[----:B------:R-:W-:Y:S01]  /*20d00*/  IMAD.X R9, RZ, RZ, R73, P6 ;  /* 0x000000ffff097224 */ /* 0x000fe200030e0649 */
[C---:B------:R-:W-:Y:S01]  /*20d10*/  IADD3 R3, P6, R72.reuse, 0x7000, RZ ;  /* 0x0000700048037810 */ /* 0x040fe20007fde0ff */
[----:B------:R-:W-:Y:S01]  /*20d20*/  IMAD.IADD R21, R21, 0x1, R103 ;  /* 0x0000000115157824 */ /* 0x000fe200078e0267 */
[----:B------:R-:W-:-:S02]  /*20d30*/  IADD3 R37, P1, R72, 0x5000, RZ ;  /* 0x0000500048257810 */ /* 0x000fc40007f3e0ff */
[----:B------:R-:W-:Y:S02]  /*20d40*/  LOP3.LUT R0, R3, 0x380, RZ, 0xc0, !PT ;  /* 0x0000038003007812 */ /* 0x000fe400078ec0ff */
[----:B------:R-:W-:Y:S01]  /*20d50*/  IADD3 R41, P0, R72, 0x6000, RZ ;  /* 0x0000600048297810 */ /* 0x000fe20007f1e0ff */
[----:B------:R-:W-:Y:S01]  /*20d60*/  IMAD.X R45, RZ, RZ, R73, P6 ;  /* 0x000000ffff2d7224 */ /* 0x000fe200030e0649 */
[----:B------:R-:W-:Y:S01]  /*20d70*/  SHF.R.U64 R0, R0, 0x3, RZ ;  /* 0x0000000300007819 */ /* 0x000fe200000012ff */
[----:B------:R-:W-:Y:S01]  /*20d80*/  IMAD.WIDE.U32 R20, R183, UR4, R20 ;  /* 0x00000004b7147c25 */ /* 0x000fe2000f8e0014 */
[----:B------:R-:W-:Y:S01]  /*20d90*/  LOP3.LUT R12, R13, 0x380, RZ, 0xc0, !PT ;  /* 0x000003800d0c7812 */ /* 0x000fe200078ec0ff */
[----:B------:R-:W5:Y:S01]  /*20da0*/  LD.E.128 R8, desc[UR46][R8.64] ;  /* 0x0000002e08087980 */ /* 0x000f62000c101d00 */
[----:B------:R-:W-:Y:S02]  /*20db0*/  LOP3.LUT R44, R0, R3, RZ, 0x3c, !PT ;  /* 0x00000003002c7212 */ /* 0x000fe400078e3cff */
[----:B------:R-:W-:-:S02]  /*20dc0*/  LEA R3, R185, R209, 0x5 ;  /* 0x000000d1b9037211 */ /* 0x000fc400078e28ff */
[----:B------:R-:W-:Y:S02]  /*20dd0*/  LOP3.LUT R24, R25, 0x380, RZ, 0xc0, !PT ;  /* 0x0000038019187812 */ /* 0x000fe400078ec0ff */
[----:B------:R-:W-:Y:S01]  /*20de0*/  LOP3.LUT R32, R33, 0x380, RZ, 0xc0, !PT ;  /* 0x0000038021207812 */ /* 0x000fe200078ec0ff */
[----:B------:R-:W-:Y:S01]  /*20df0*/  IMAD.IADD R48, R178, 0x1, R3 ;  /* 0x00000001b2307824 */ /* 0x000fe200078e0203 */
[----:B------:R-:W-:Y:S02]  /*20e00*/  LOP3.LUT R36, R37, 0x380, RZ, 0xc0, !PT ;  /* 0x0000038025247812 */ /* 0x000fe400078ec0ff */
[----:B------:R-:W-:Y:S01]  /*20e10*/  LOP3.LUT R40, R41, 0x380, RZ, 0xc0, !PT ;  /* 0x0000038029287812 */ /* 0x000fe200078ec0ff */
[----:B0-----:R-:W-:Y:S01]  /*20e20*/  @P4 IMAD.HI.U32 R0, R48, R51, RZ ;  /* 0x0000003330004227 */ /* 0x001fe200078e00ff */
[----:B------:R-:W-:Y:S01]  /*20e30*/  SHF.R.S32.HI R49, RZ, 0x1f, R102 ;  /* 0x0000001fff317819 */ /* 0x000fe20000011466 */
[----:B------:R-:W5:Y:S01]  /*20e40*/  LD.E.128 R44, desc[UR46][R44.64] ;  /* 0x0000002e2c2c7980 */ /* 0x000f62000c101d00 */
[----:B------:R-:W-:Y:S01]  /*20e50*/  LOP3.LUT R5, R72, 0x380, RZ, 0xc0, !PT ;  /* 0x0000038048057812 */ /* 0x000fe200078ec0ff */
[----:B------:R-:W-:Y:S01]  /*20e60*/  IMAD R21, R183, UR5, R21 ;  /* 0x00000005b7157c24 */ /* 0x000fe2000f8e0215 */
[----:B------:R-:W-:Y:S01]  /*20e70*/  ULDC.64 UR4, c[0x0][0xaf0] ;  /* 0x0002bc0000047ab9 */ /* 0x000fe20000000a00 */
[----:B------:R-:W-:Y:S01]  /*20e80*/  IMAD.MOV.U32 R3, RZ, RZ, R48 ;  /* 0x000000ffff037224 */ /* 0x000fe200078e0030 */
[----:B-1----:R-:W-:Y:S01]  /*20e90*/  @P4 SHF.R.U32.HI R3, RZ, R53, R0 ;  /* 0x00000035ff034219 */ /* 0x002fe20000011600 */
[----:B------:R-:W-:Y:S01]  /*20ea0*/  IMAD R49, R49, UR4, RZ ;  /* 0x0000000431317c24 */ /* 0x000fe2000f8e02ff */
[----:B------:R-:W-:-:S02]  /*20eb0*/  SHF.R.U64 R12, R12, 0x3, RZ ;  /* 0x000000030c0c7819 */ /* 0x000fc400000012ff */
[----:B------:R-:W-:Y:S02]  /*20ec0*/  SHF.R.U64 R24, R24, 0x3, RZ ;  /* 0x0000000318187819 */ /* 0x000fe400000012ff */
[----:B------:R-:W-:Y:S02]  /*20ed0*/  SHF.R.U64 R32, R32, 0x3, RZ ;  /* 0x0000000320207819 */ /* 0x000fe400000012ff */
[----:B------:R-:W-:Y:S02]  /*20ee0*/  SHF.R.U64 R36, R36, 0x3, RZ ;  /* 0x0000000324247819 */ /* 0x000fe400000012ff */
[----:B------:R-:W-:Y:S02]  /*20ef0*/  SHF.R.U64 R40, R40, 0x3, RZ ;  /* 0x0000000328287819 */ /* 0x000fe400000012ff */
[----:B------:R-:W-:Y:S01]  /*20f00*/  SHF.R.U64 R5, R5, 0x3, RZ ;  /* 0x0000000305057819 */ /* 0x000fe200000012ff */
[--C-:B------:R-:W-:Y:S01]  /*20f10*/  IMAD.MOV R28, RZ, RZ, -R3.reuse ;  /* 0x000000ffff1c7224 */ /* 0x100fe200078e0a03 */
[----:B------:R-:W-:Y:S01]  /*20f20*/  SHF.R.S32.HI R0, RZ, 0x1f, R3 ;  /* 0x0000001fff007819 */ /* 0x000fe20000011403 */
[----:B------:R-:W-:Y:S01]  /*20f30*/  IMAD R49, R102, UR5, R49 ;  /* 0x0000000566317c24 */ /* 0x000fe2000f8e0231 */
[----:B------:R-:W-:Y:S01]  /*20f40*/  LOP3.LUT R12, R12, R13, RZ, 0x3c, !PT ;  /* 0x0000000d0c0c7212 */ /* 0x000fe200078e3cff */
[----:B------:R-:W-:Y:S01]  /*20f50*/  IMAD.WIDE.U32 R20, R102, UR4, R20 ;  /* 0x0000000466147c25 */ /* 0x000fe2000f8e0014 */
[----:B------:R-:W-:Y:S01]  /*20f60*/  LOP3.LUT R24, R24, R25, RZ, 0x3c, !PT ;  /* 0x0000001918187212 */ /* 0x000fe200078e3cff */
[----:B------:R-:W-:Y:S01]  /*20f70*/  ULDC.64 UR4, c[0x0][0xae0] ;  /* 0x0002b80000047ab9 */ /* 0x000fe20000000a00 */
[----:B------:R-:W-:Y:S01]  /*20f80*/  LOP3.LUT R32, R32, R33, RZ, 0x3c, !PT ;  /* 0x0000002120207212 */ /* 0x000fe200078e3cff */
[--C-:B------:R-:W-:Y:S01]  /*20f90*/  IMAD.X R25, RZ, RZ, R73.reuse, P3 ;  /* 0x000000ffff197224 */ /* 0x100fe200018e0649 */
[----:B------:R-:W-:Y:S01]  /*20fa0*/  LOP3.LUT R36, R36, R37, RZ, 0x3c, !PT ;  /* 0x0000002524247212 */ /* 0x000fe200078e3cff */
[--C-:B------:R-:W-:Y:S01]  /*20fb0*/  IMAD.X R33, RZ, RZ, R73.reuse, P2 ;  /* 0x000000ffff217224 */ /* 0x100fe200010e0649 */
[----:B------:R-:W-:Y:S01]  /*20fc0*/  LOP3.LUT R40, R40, R41, RZ, 0x3c, !PT ;  /* 0x0000002928287212 */ /* 0x000fe200078e3cff */
[--C-:B------:R-:W-:Y:S01]  /*20fd0*/  IMAD.X R37, RZ, RZ, R73.reuse, P1 ;  /* 0x000000ffff257224 */ /* 0x100fe200008e0649 */
[----:B------:R-:W-:Y:S01]  /*20fe0*/  IADD3.X R13, RZ, R73, RZ, P5, !PT ;  /* 0x00000049ff0d7210 */ /* 0x000fe20002ffe4ff */
[----:B------:R-:W-:Y:S01]  /*20ff0*/  IMAD.X R41, RZ, RZ, R73, P0 ;  /* 0x000000ffff297224 */ /* 0x000fe200000e0649 */
[----:B------:R-:W-:Y:S01]  /*21000*/  LOP3.LUT R72, R5, R72, RZ, 0x3c, !PT ;  /* 0x0000004805487212 */ /* 0x000fe200078e3cff */
[----:B------:R-:W-:Y:S01]  /*21010*/  IMAD R0, R0, UR4, RZ ;  /* 0x0000000400007c24 */ /* 0x000fe2000f8e02ff */
[----:B------:R-:W5:Y:S01]  /*21020*/  LD.E.128 R24, desc[UR46][R24.64] ;  /* 0x0000002e18187980 */ /* 0x000f62000c101d00 */
[----:B------:R-:W-:-:S02]  /*21030*/  IMAD R101, R101, R28, R48 ;  /* 0x0000001c65657224 */ /* 0x000fc400078e0230 */
[----:B------:R-:W-:Y:S01]  /*21040*/  IMAD.IADD R21, R21, 0x1, R49 ;  /* 0x0000000115157824 */ /* 0x000fe200078e0231 */
[----:B------:R0:W5:Y:S01]  /*21050*/  LD.E.128 R4, desc[UR46][R72.64] ;  /* 0x0000002e48047980 */ /* 0x000162000c101d00 */
[C---:B------:R-:W-:Y:S01]  /*21060*/  IMAD R49, R3.reuse, UR5, R0 ;  /* 0x0000000503317c24 */ /* 0x040fe2000f8e0200 */
[----:B------:R-:W-:Y:S02]  /*21070*/  SHF.R.S32.HI R0, RZ, 0x1f, R101 ;  /* 0x0000001fff007819 */ /* 0x000fe40000011465 */
        /* <DEDUP_REMOVED lines=14> */
[----:B------:R-:W-:Y:S02]  /*21160*/  IMAD.IADD R51, R209, 0x1, R178 ;  /* 0x00000001d1337824 */ /* 0x000fe400078e02b2 */
[C---:B------:R-:W-:Y:S02]  /*21170*/  IMAD R49, R101.reuse, UR5, R0 ;  /* 0x0000000565317c24 */ /* 0x040fe4000f8e0200 */
[----:B------:R-:W-:Y:S01]  /*21180*/  IMAD.WIDE.U32 R20, R101, UR4, R20 ;  /* 0x0000000465147c25 */ /* 0x000fe2000f8e0014 */
[CC--:B------:R-:W-:Y:S01]  /*21190*/  ISETP.GE.AND P2, PT, R51.reuse, R100.reuse, PT ;  /* 0x000000643300720c */ /* 0x0c0fe20003f46270 */
[----:B------:R-:W-:Y:S01]  /*211a0*/  ULDC.64 UR4, c[0x0][0xa80] ;  /* 0x0002a00000047ab9 */ /* 0x000fe20000000a00 */
[----:B------:R-:W-:Y:S01]  /*211b0*/  IADD3 R3, R51, 0x20, RZ ;  /* 0x0000002033037810 */ /* 0x000fe20007ffe0ff */
[----:B------:R-:W-:Y:S01]  /*211c0*/  IMAD.IADD R21, R21, 0x1, R49 ;  /* 0x0000000115157824 */ /* 0x000fe200078e0231 */
[----:B------:R-:W-:Y:S01]  /*211d0*/  LEA R28, P3, R20, UR4, 0x1 ;  /* 0x00000004141c7c11 */ /* 0x000fe2000f8608ff */
[----:B------:R-:W-:Y:S01]  /*211e0*/  VIADD R0, R2, 0x2a820 ;  /* 0x0002a82002007836 */ /* 0x000fe20000000000 */
[----:B------:R-:W-:Y:S01]  /*211f0*/  ISETP.GE.AND P0, PT, R3, R100, PT ;  /* 0x000000640300720c */ /* 0x000fe20003f06270 */
[----:B------:R-:W-:Y:S01]  /*21200*/  VIADD R3, R51, 0x40 ;  /* 0x0000004033037836 */ /* 0x000fe20000000000 */
[----:B------:R-:W-:-:S02]  /*21210*/  LEA.HI.X R50, R20, UR5, R21, 0x1, P3 ;  /* 0x0000000514327c11 */ /* 0x000fc400098f0c15 */
[----:B------:R-:W-:Y:S01]  /*21220*/  PRMT R0, RZ, 0x654, R0 ;  /* 0x00000654ff007816 */ /* 0x000fe20000000000 */
[----:B-1----:R0:W1:Y:S01]  /*21230*/  SHFL.IDX PT, R49, R28, RZ, 0x181f ;  /* 0x00181fff1c317589 */ /* 0x00206200000e0000 */
[----:B------:R-:W-:Y:S01]  /*21240*/  ISETP.GE.AND P1, PT, R3, R100, PT ;  /* 0x000000640300720c */ /* 0x000fe20003f26270 */
[----:B------:R-:W-:Y:S01]  /*21250*/  BSSY B1, `(.L_x_1720) ;  /* 0x000000f000017945 */ /* 0x000fe20003800000 */
[----:B------:R0:W-:Y:S01]  /*21260*/  SYNCS.ARRIVE.TRANS64.RED.A1T0 RZ, [R0+URZ], RZ ;  /* 0x000000ff00ff79a7 */ /* 0x0001e2000810043f */
[----:B------:R0:W2:Y:S01]  /*21270*/  SHFL.IDX PT, R3, R50, RZ, 0x181f ;  /* 0x00181fff32037589 */ /* 0x0000a200000e0000 */
[----:B------:R-:W-:Y:S02]  /*21280*/  SHF.R.S32.HI R104, RZ, 0x1f, R184 ;  /* 0x0000001fff687819 */ /* 0x000fe400000114b8 */
        /* <DEDUP_REMOVED lines=11> */
.L_x_1721:
[----:B------:R-:W-:Y:S05]  /*21340*/  BSYNC B1 ;  /* 0x0000000000017941 */ /* 0x000fea0003800000 */
.L_x_1720:
        /* <DEDUP_REMOVED lines=13> */
.L_x_1723:
[----:B------:R-:W-:Y:S05]  /*21420*/  BSYNC B1 ;  /* 0x0000000000017941 */ /* 0x000fea0003800000 */
.L_x_1722:
        /* <DEDUP_REMOVED lines=13> */
.L_x_1725:
[----:B------:R-:W-:Y:S05]  /*21500*/  BSYNC B1 ;  /* 0x0000000000017941 */ /* 0x000fea0003800000 */
.L_x_1724:
[----:B0-----:R-:W-:Y:S01]  /*21510*/  VIADD R3, R51, 0x60 ;  /* 0x0000006033037836 */ /* 0x001fe20000000000 */
[----:B---3--:R0:W3:Y:S04]  /*21520*/  SHFL.IDX PT, R7, R50, 0x3, 0x181f ;  /* 0x00781f0032077f89 */ /* 0x0080e800000e0000 */
[----:B------:R-:W-:Y:S01]  /*21530*/  ISETP.GE.AND P0, PT, R3, R100, PT ;  /* 0x000000640300720c */ /* 0x000fe20003f06270 */
[----:B------:R0:W0:-:S12]  /*21540*/  SHFL.IDX PT, R9, R28, 0x3, 0x181f ;  /* 0x00781f001c097f89 */ /* 0x00001800000e0000 */
[----:B------:R-:W-:Y:S05]  /*21550*/  @P0 BRA `(.L_x_1726) ;  /* 0x0000001800100947 */ /* 0x000fea0003800000 */
[----:B------:R-:W-:Y:S02]  /*21560*/  ULDC UR4, c[0x0][0xac8] ;  /* 0x0002b20000047ab9 */ /* 0x000fe40000000800 */
[----:B------:R-:W-:-:S13]  /*21570*/  ISETP.GE.AND P1, PT, R182, UR4, PT ;  /* 0x00000004b6007c0c */ /* 0x000fda000bf26270 */
[----:B0-----:R-:W-:-:S04]  /*21580*/  @!P1 LEA R4, P0, R182, R9, 0x1 ;  /* 0x00000009b6049211 */ /* 0x001fc800078008ff */
[----:B---3--:R-:W-:Y:S02]  /*21590*/  @!P1 LEA.HI.X R5, R182, R7, R105, 0x1, P0 ;  /* 0x00000007b6059211 */ /* 0x008fe400000f0c69 */
[----:B------:R-:W-:-:S03]  /*215a0*/  ISETP.GE.AND P0, PT, R184, UR4, PT ;  /* 0x00000004b8007c0c */ /* 0x000fc6000bf06270 */
[----:B------:R0:W-:Y:S10]  /*215b0*/  @!P1 ST.E.128 desc[UR46][R4.64], R24 ;  /* 0x0000001804009985 */ /* 0x0001f4000c101d2e */
[----:B------:R-:W-:Y:S05]  /*215c0*/  @P0 BRA `(.L_x_1726) ;  /* 0x0000001400f40947 */ /* 0x000fea0003800000 */
[----:B0-----:R-:W-:-:S04]  /*215d0*/  LEA R4, P0, R184, R9, 0x1 ;  /* 0x00000009b8047211 */ /* 0x001fc800078008ff */
[----:B------:R-:W-:-:S05]  /*215e0*/  LEA.HI.X R5, R184, R7, R104, 0x1, P0 ;  /* 0x00000007b8057211 */ /* 0x000fca00000f0c68 */
[----:B------:R0:W-:Y:S01]  /*215f0*/  ST.E.128 desc[UR46][R4.64], R44 ;  /* 0x0000002c04007985 */ /* 0x0001e2000c101d2e */
[----:B------:R-:W-:Y:S05]  /*21600*/  BRA `(.L_x_1726) ;  /* 0x0000001400e47947 */ /* 0x000fea0003800000 */
.L_x_1719:
[----:B------:R-:W1:Y:S01]  /*21610*/  @P4 LDC R11, c[0x0][0xbec] ;  /* 0x0002fb00ff0b4b82 */ /* 0x000e620000000800 */
[----:B------:R-:W-:Y:S01]  /*21620*/  ULDC.64 UR4, c[0x0][0xb08] ;  /* 0x0002c20000047ab9 */ /* 0x000fe20000000a00 */
[----:B0-----:R-:W-:Y:S01]  /*21630*/  SHF.R.S32.HI R3, RZ, 0x1f, R102 ;  /* 0x0000001fff037819 */ /* 0x001fe20000011466 */
[----:B------:R-:W-:Y:S01]  /*21640*/  IMAD R103, R103, UR4, RZ ;  /* 0x0000000467677c24 */ /* 0x000fe2000f8e02ff */
[----:B------:R-:W-:Y:S01]  /*21650*/  ULDC.64 UR6, c[0x0][0xb30] ;  /* 0x0002cc0000067ab9 */ /* 0x000fe20000000a00 */
[C---:B------:R-:W-:Y:S01]  /*21660*/  IMAD.WIDE.U32 R4, R28.reuse, UR4, RZ ;  /* 0x000000041c047c25 */ /* 0x040fe2000f8e00ff */
[----:B------:R-:W-:Y:S01]  /*21670*/  ISETP.GE.AND P0, PT, R9, R100, PT ;  /* 0x000000640900720c */ /* 0x000fe20003f06270 */
[----:B------:R-:W-:Y:S01]  /*21680*/  BSSY B1, `(.L_x_1727) ;  /* 0x0000071000017945 */ /* 0x000fe20003800000 */
[----:B------:R-:W0:Y:S01]  /*21690*/  @P4 LDC R0, c[0x0][0xbf0] ;  /* 0x0002fc00ff004b82 */ /* 0x000e220000000800 */
[----:B------:R-:W-:Y:S01]  /*216a0*/  IMAD R103, R28, UR5, R103 ;  /* 0x000000051c677c24 */ /* 0x000fe2000f8e0267 */
[----:B------:R-:W-:Y:S01]  /*216b0*/  ULDC.64 UR4, c[0x0][0xb38] ;  /* 0x0002ce0000047ab9 */ /* 0x000fe20000000a00 */
[----:B------:R-:W-:-:S02]  /*216c0*/  SHF.R.S32.HI R25, RZ, 0x1f, R198 ;  /* 0x0000001fff197819 */ /* 0x000fc400000114c6 */
[----:B------:R-:W-:Y:S01]  /*216d0*/  IMAD.IADD R5, R5, 0x1, R103 ;  /* 0x0000000105057824 */ /* 0x000fe200078e0267 */
[----:B------:R-:W-:Y:S02]  /*216e0*/  SHF.R.S32.HI R26, RZ, 0x1f, R199 ;  /* 0x0000001fff1a7819 */ /* 0x000fe400000114c7 */
        /* <DEDUP_REMOVED lines=9> */
[----:B-1----:R-:W-:Y:S01]  /*21780*/  @P4 IMAD.HI.U32 R11, R24, R11, RZ ;  /* 0x0000000b180b4227 */ /* 0x002fe200078e00ff */
[----:B------:R-:W-:-:S02]  /*21790*/  SHF.R.S32.HI R13, RZ, 0x1f, R206 ;  /* 0x0000001fff0d7819 */ /* 0x000fc400000114ce */
[----:B------:R-:W-:Y:S01]  /*217a0*/  SHF.R.S32.HI R14, RZ, 0x1f, R208 ;  /* 0x0000001fff0e7819 */ /* 0x000fe200000114d0 */
[C---:B------:R-:W-:Y:S02]  /*217b0*/  IMAD R7, R102.reuse, UR5, R3 ;  /* 0x0000000566077c24 */ /* 0x040fe4000f8e0203 */
[----:B------:R-:W-:Y:S01]  /*217c0*/  IMAD.WIDE.U32 R4, R102, UR4, R4 ;  /* 0x0000000466047c25 */ /* 0x000fe2000f8e0004 */
[----:B------:R-:W-:-:S03]  /*217d0*/  ULDC.64 UR4, c[0x0][0xb48] ;  /* 0x0002d20000047ab9 */ /* 0x000fc60000000a00 */
[----:B------:R-:W-:Y:S01]  /*217e0*/  IMAD.MOV.U32 R3, RZ, RZ, R24 ;  /* 0x000000ffff037224 */ /* 0x000fe200078e0018 */
[----:B0-----:R-:W-:Y:S02]  /*217f0*/  @P4 SHF.R.U32.HI R3, RZ, R0, R11 ;  /* 0x00000000ff034219 */ /* 0x001fe4000001160b */
[----:B------:R-:W-:Y:S02]  /*21800*/  IADD3 R5, R5, R7, RZ ;  /* 0x0000000705057210 */ /* 0x000fe40007ffe0ff */
        /* <DEDUP_REMOVED lines=16> */
[----:B------:R-:W-:Y:S01]  /*21910*/  LEA R0, P1, R4, UR4, 0x2 ;  /* 0x0000000404007c11 */ /* 0x000fe2000f8210ff */
[----:B------:R-:W-:-:S03]  /*21920*/  VIADD R6, R2, 0x2a820 ;  /* 0x0002a82002067836 */ /* 0x000fc60000000000 */
[----:B------:R-:W-:Y:S02]  /*21930*/  LEA.HI.X R3, R4, UR5, R3, 0x2, P1 ;  /* 0x0000000504037c11 */ /* 0x000fe400088f1403 */
[----:B------:R-:W-:Y:S01]  /*21940*/  PRMT R6, RZ, 0x654, R6 ;  /* 0x00000654ff067816 */ /* 0x000fe20000000006 */
[----:B------:R0:W1:Y:S03]  /*21950*/  SHFL.IDX PT, R4, R0, RZ, 0x1c1f ;  /* 0x001c1fff00047589 */ /* 0x00006600000e0000 */
[----:B------:R0:W-:Y:S01]  /*21960*/  SYNCS.ARRIVE.TRANS64.RED.A1T0 RZ, [R6+URZ], RZ ;  /* 0x000000ff06ff79a7 */ /* 0x0001e2000810043f */
        /* <DEDUP_REMOVED lines=9> */
[CC--:B------:R-:W-:Y:S01]  /*21a00*/  @!P1 LEA R8, P5, R206.reuse, R4.reuse, 0x2 ;  /* 0x00000004ce089211 */ /* 0x0c0fe200078a10ff */
        /* <DEDUP_REMOVED lines=31> */
[----:B------:R-:W-:Y:S02]  /*21c00*/  @!P0 LEA.HI.X R11, R198, R5, R25, 0x2, P6 ;  /* 0x00000005c60b8211 */ /* 0x000fe400030f1419 */
[----:B------:R-:W-:Y:S01]  /*21c10*/  ISETP.GE.AND P2, PT, R195, UR4, PT ;  /* 0x00000004c3007c0c */ /* 0x000fe2000bf46270 */
[----:B------:R1:W-:Y:S01]  /*21c20*/  @!P1 ST.E.64 desc[UR46][R8.64], R56 ;  /* 0x0000003808009985 */ /* 0x0003e2000c101b2e */
[----:B------:R-:W-:-:S03]  /*21c30*/  ISETP.GE.AND P1, PT, R194, UR4, PT ;  /* 0x00000004c2007c0c */ /* 0x000fc6000bf26270 */
[----:B------:R2:W-:Y:S01]  /*21c40*/  @!P0 ST.E.64 desc[UR46][R10.64], R60 ;  /* 0x0000003c0a008985 */ /* 0x0005e2000c101b2e */
[----:B------:R-:W-:Y:S02]  /*21c50*/  ISETP.GE.AND P0, PT, R193, UR4, PT ;  /* 0x00000004c1007c0c */ /* 0x000fe4000bf06270 */
[----:B0-----:R-:W-:-:S04]  /*21c60*/  @!P3 LEA R6, P5, R197, R4, 0x2 ;  /* 0x00000004c506b211 */ /* 0x001fc800078a10ff */
[-C--:B------:R-:W-:Y:S02]  /*21c70*/  @!P3 LEA.HI.X R7, R197, R5.reuse, R237, 0x2, P5 ;  /* 0x00000005c507b211 */ /* 0x080fe400028f14ed */
[----:B------:R-:W-:Y:S02]  /*21c80*/  ISETP.GE.AND P5, PT, R192, UR4, PT ;  /* 0x00000004c0007c0c */ /* 0x000fe4000bfa6270 */
[CC--:B-1----:R-:W-:Y:S01]  /*21c90*/  @!P4 LEA R8, P6, R196.reuse, R4.reuse, 0x2 ;  /* 0x00000004c408c211 */ /* 0x0c2fe200078c10ff */
[----:B------:R0:W-:Y:S03]  /*21ca0*/  @!P3 ST.E.64 desc[UR46][R6.64], R64 ;  /* 0x000000400600b985 */ /* 0x0001e6000c101b2e */
[----:B------:R-:W-:Y:S02]  /*21cb0*/  @!P4 LEA.HI.X R9, R196, R5, R236, 0x2, P6 ;  /* 0x00000005c409c211 */ /* 0x000fe400030f14ec */
[----:B--2---:R-:W-:-:S03]  /*21cc0*/  @!P1 LEA R10, P6, R194, R4, 0x2 ;  /* 0x00000004c20a9211 */ /* 0x004fc600078c10ff */
[----:B------:R1:W-:Y:S01]  /*21cd0*/  @!P4 ST.E.64 desc[UR46][R8.64], R68 ;  /* 0x000000440800c985 */ /* 0x0003e2000c101b2e */
[----:B------:R-:W-:Y:S02]  /*21ce0*/  @!P1 LEA.HI.X R11, R194, R5, R234, 0x2, P6 ;  /* 0x00000005c20b9211 */ /* 0x000fe400030f14ea */
[----:B0-----:R-:W-:-:S04]  /*21cf0*/  @!P2 LEA R6, P3, R195, R4, 0x2 ;  /* 0x00000004c306a211 */ /* 0x001fc800078610ff */
[----:B------:R-:W-:Y:S02]  /*21d00*/  @!P2 LEA.HI.X R7, R195, R5, R235, 0x2, P3 ;  /* 0x00000005c307a211 */ /* 0x000fe400018f14eb */
[----:B-1----:R-:W-:-:S03]  /*21d10*/  @!P0 LEA R8, P4, R193, R4, 0x2 ;  /* 0x00000004c1088211 */ /* 0x002fc600078810ff */
[----:B------:R3:W-:Y:S01]  /*21d20*/  @!P2 ST.E.64 desc[UR46][R6.64], R92 ;  /* 0x0000005c0600a985 */ /* 0x0007e2000c101b2e */
[C---:B------:R-:W-:Y:S02]  /*21d30*/  @!P5 LEA R4, P3, R192.reuse, R4, 0x2 ;  /* 0x00000004c004d211 */ /* 0x040fe400078610ff */
[-C--:B------:R-:W-:Y:S01]  /*21d40*/  @!P0 LEA.HI.X R9, R193, R5.reuse, R233, 0x2, P4 ;  /* 0x00000005c1098211 */ /* 0x080fe200020f14e9 */
[----:B------:R3:W-:Y:S01]  /*21d50*/  @!P1 ST.E.64 desc[UR46][R10.64], R76 ;  /* 0x0000004c0a009985 */ /* 0x0007e2000c101b2e */
[----:B------:R-:W-:-:S03]  /*21d60*/  @!P5 LEA.HI.X R5, R192, R5, R231, 0x2, P3 ;  /* 0x00000005c005d211 */ /* 0x000fc600018f14e7 */
[----:B------:R3:W-:Y:S04]  /*21d70*/  @!P0 ST.E.64 desc[UR46][R8.64], R80 ;  /* 0x0000005008008985 */ /* 0x0007e8000c101b2e */
[----:B------:R3:W-:Y:S02]  /*21d80*/  @!P5 ST.E.64 desc[UR46][R4.64], R84 ;  /* 0x000000540400d985 */ /* 0x0007e4000c101b2e */
.L_x_1728:
[----:B------:R-:W-:Y:S05]  /*21d90*/  BSYNC B1 ;  /* 0x0000000000017941 */ /* 0x000fea0003800000 */
.L_x_1727:
        /* <DEDUP_REMOVED lines=70> */
.L_x_1717:
[----:B------:R-:W-:Y:S01]  /*22200*/  ULDC.64 UR4, c[0x0][0xc08] ;  /* 0x0003020000047ab9 */ /* 0x000fe20000000a00 */
[----:B------:R-:W2:Y:S01]  /*22210*/  LDC.64 R4, c[0x0][0xc00] ;  /* 0x00030000ff047b82 */ /* 0x000ea20000000a00 */
[----:B------:R-:W-:Y:S01]  /*22220*/  ISETP.NE.U32.AND P0, PT, RZ, UR4, PT ;  /* 0x00000004ff007c0c */ /* 0x000fe2000bf05070 */
[----:B------:R-:W-:-:S03]  /*22230*/  IMAD.MOV.U32 R3, RZ, RZ, RZ ;  /* 0x000000ffff037224 */ /* 0x000fc600078e00ff */
[----:B------:R-:W-:Y:S01]  /*22240*/  ISETP.NE.AND.EX P1, PT, RZ, UR5, PT, P0 ;  /* 0x00000005ff007c0c */ /* 0x000fe2000bf25300 */
[----:B------:R-:W-:Y:S02]  /*22250*/  ULDC.64 UR4, c[0x0][0xc00] ;  /* 0x0003000000047ab9 */ /* 0x000fe40000000a00 */
[----:B------:R-:W-:-:S04]  /*22260*/  ISETP.NE.U32.AND P0, PT, RZ, UR4, PT ;  /* 0x00000004ff007c0c */ /* 0x000fc8000bf05070 */
[----:B------:R-:W-:-:S06]  /*22270*/  ISETP.NE.AND.EX P0, PT, RZ, UR5, PT, P0 ;  /* 0x00000005ff007c0c */ /* 0x000fcc000bf05300 */
[----:B------:R-:W3:Y:S01]  /*22280*/  @P1 LDC.64 R6, c[0x0][0xc08] ;  /* 0x00030200ff061b82 */ /* 0x000ee20000000a00 */
[----:B------:R-:W-:Y:S02]  /*22290*/  ULDC UR4, c[0x0][0xa88] ;  /* 0x0002a20000047ab9 */ /* 0x000fe40000000800 */
[----:B------:R-:W-:Y:S02]  /*222a0*/  IMAD.U32 R0, RZ, RZ, UR4 ;  /* 0x00000004ff007e24 */ /* 0x000fe4000f8e00ff */
[----:B--2---:R-:W-:-:S05]  /*222b0*/  IMAD.WIDE R4, R187, 0x4, R4 ;  /* 0x00000004bb047825 */ /* 0x004fca00078e0204 */
[----:B------:R2:W5:Y:S01]  /*222c0*/  @P0 LDG.E R3, desc[UR46][R4.64] ;  /* 0x0000002e04030981 */ /* 0x000562000c1e1900 */
[----:B---3--:R-:W-:-:S05]  /*222d0*/  @P1 IMAD.WIDE R6, R187, 0x4, R6 ;  /* 0x00000004bb061825 */ /* 0x008fca00078e0206 */
[----:B------:R2:W5:Y:S01]  /*222e0*/  @P1 LDG.E R0, desc[UR46][R6.64] ;  /* 0x0000002e06001981 */ /* 0x000562000c1e1900 */
[----:B------:R-:W-:Y:S02]  /*222f0*/  ISETP.NE.AND P2, PT, R186, RZ, PT ;  /* 0x000000ffba00720c */ /* 0x000fe40003f45270 */
[----:B-1----:R-:W-:Y:S01]  /*22300*/  SHF.R.S32.HI R28, RZ, 0x1f, R187 ;  /* 0x0000001fff1c7819 */ /* 0x002fe200000114bb */
[----:B------:R-:W1:Y:S10]  /*22310*/  S2R R35, SR_TID.X ;  /* 0x0000000000237919 */ /* 0x000e740000002100 */
[----:B------:R-:W3:Y:S01]  /*22320*/  @!P2 LDC R186, c[0x0][0xad4] ;  /* 0x0002b500ffbaab82 */ /* 0x000ee20000000800 */
[----:B-1----:R-:W-:-:S02]  /*22330*/  IADD3 R8, R35, -0x80, RZ ;  /* 0xffffff8023087810 */ /* 0x002fc40007ffe0ff */
[----:B---3--:R-:W-:Y:S02]  /*22340*/  ISETP.GT.AND P2, PT, R186, 0x1, PT ;  /* 0x00000001ba00780c */ /* 0x008fe40003f44270 */
[----:B------:R-:W-:Y:S01]  /*22350*/  ISETP.GT.AND P3, PT, R8, 0x7f, PT ;  /* 0x0000007f0800780c */ /* 0x000fe20003f64270 */
[----:B--2---:R-:W-:-:S12]  /*22360*/  @P1 BRA `(.L_x_1729) ;  /* 0x0000000000101947 */ /* 0x004fd80003800000 */
[----:B------:R-:W-:Y:S05]  /*22370*/  @!P0 BRA `(.L_x_1729) ;  /* 0x00000000000c8947 */ /* 0x000fea0003800000 */
[----:B------:R-:W2:Y:S04]  /*22380*/  LDG.E R7, desc[UR46][R4.64] ;  /* 0x0000002e04077981 */ /* 0x000ea8000c1e1900 */
[----:B-----5:R-:W2:Y:S02]  /*22390*/  LDG.E R0, desc[UR46][R4.64+0x4] ;  /* 0x0000042e04007981 */ /* 0x020ea4000c1e1900 */
[----:B--2---:R-:W-:-:S07]  /*223a0*/  IMAD.IADD R0, R0, 0x1, -R7 ;  /* 0x0000000100007824 */ /* 0x004fce00078e0a07 */
.L_x_1729:
[----:B------:R-:W-:Y:S01]  /*223b0*/  BSSY B1, `(.L_x_1730) ;  /* 0x0000035000017945 */ /* 0x000fe20003800000 */
[----:B------:R-:W-:Y:S02]  /*223c0*/  SEL R33, R187, RZ, !P0 ;  /* 0x000000ffbb217207 */ /* 0x000fe40004000000 */
[----:B------:R-:W-:Y:S02]  /*223d0*/  SEL R28, R28, RZ, !P0 ;  /* 0x000000ff1c1c7207 */ /* 0x000fe40004000000 */
[----:B-----5:R-:W-:Y:S01]  /*223e0*/  SHF.R.S32.HI R26, RZ, 0x1f, R3 ;  /* 0x0000001fff1a7819 */ /* 0x020fe20000011403 */
[----:B------:R-:W-:Y:S06]  /*223f0*/  @P3 BRA `(.L_x_1731) ;  /* 0x0000000000c03947 */ /* 0x000fec0003800000 */
[----:B------:R-:W1:Y:S01]  /*22400*/  LDC R37, c[0x0][0xbe8] ;  /* 0x0002fa00ff257b82 */ /* 0x000e620000000800 */
[----:B------:R-:W-:Y:S01]  /*22410*/  IADD3 R35, R178, -0x80, R35 ;  /* 0xffffff80b2237810 */ /* 0x000fe20007ffe023 */
[----:B-1----:R-:W-:-:S05]  /*22420*/  IMAD R4, R0, R37, RZ ;  /* 0x0000002500047224 */ /* 0x002fca00078e02ff */
[----:B------:R-:W-:-:S13]  /*22430*/  ISETP.GE.AND P0, PT, R35, R4, PT ;  /* 0x000000042300720c */ /* 0x000fda0003f06270 */
[----:B------:R-:W-:Y:S05]  /*22440*/  @P0 BRA `(.L_x_1731) ;  /* 0x0000000000ac0947 */ /* 0x000fea0003800000 */
[----:B------:R-:W-:Y:S01]  /*22450*/  IMAD.MOV.U32 R24, RZ, RZ, 0x9b8 ;  /* 0x000009b8ff187424 */ /* 0x000fe200078e00ff */
[----:B------:R-:W-:Y:S01]  /*22460*/  ISETP.GT.AND P0, PT, R186, 0x1, PT ;  /* 0x00000001ba00780c */ /* 0x000fe20003f04270 */
[----:B------:R-:W1:Y:S01]  /*22470*/  LDC.64 R4, c[0x0][0xba8] ;  /* 0x0002ea00ff047b82 */ /* 0x000e620000000a00 */
[----:B------:R-:W-:Y:S01]  /*22480*/  ISETP.NE.AND P1, PT, R37, 0x1, PT ;  /* 0x000000012500780c */ /* 0x000fe20003f25270 */
[----:B------:R-:W-:Y:S01]  /*22490*/  IMAD.MOV.U32 R21, RZ, RZ, R35 ;  /* 0x000000ffff157224 */ /* 0x000fe200078e0023 */
[----:B------:R-:W-:-:S05]  /*224a0*/  SEL R24, R24, 0x978, P0 ;  /* 0x0000097818187807 */ /* 0x000fca0000000000 */
[----:B------:R-:W2:Y:S08]  /*224b0*/  LDC.64 R12, c[0x0][R24+0x220] ;  /* 0x00008800180c7b82 */ /* 0x000eb00000000a00 */
[----:B------:R-:W3:Y:S08]  /*224c0*/  LDC.64 R10, c[0x0][R24+0x218] ;  /* 0x00008600180a7b82 */ /* 0x000ef00000000a00 */
[----:B------:R-:W4:Y:S08]  /*224d0*/  LDC.64 R8, c[0x0][R24+0x228] ;  /* 0x00008a0018087b82 */ /* 0x000f300000000a00 */
[----:B------:R-:W5:Y:S08]  /*224e0*/  LDC.64 R6, c[0x0][R24+0x210] ;  /* 0x0000840018067b82 */ /* 0x000f700000000a00 */
[----:B------:R-:W0:Y:S08]  /*224f0*/  @P1 LDC R20, c[0x0][0xbec] ;  /* 0x0002fb00ff141b82 */ /* 0x000e300000000800 */
[----:B------:R-:W4:Y:S01]  /*22500*/  @P1 LDC R27, c[0x0][0xbf0] ;  /* 0x0002fc00ff1b1b82 */ /* 0x000f220000000800 */
[----:B--2---:R-:W-:-:S07]  /*22510*/  IMAD R13, R13, R33, RZ ;  /* 0x000000210d0d7224 */ /* 0x004fce00078e02ff */
[----:B-1----:R-:W1:Y:S01]  /*22520*/  @!P0 LDC R4, c[0x0][0xb50] ;  /* 0x0002d400ff048b82 */ /* 0x002e620000000800 */
[----:B0-----:R-:W-:-:S07]  /*22530*/  @P1 IMAD.HI.U32 R20, R35, R20, RZ ;  /* 0x0000001423141227 */ /* 0x001fce00078e00ff */
[----:B------:R-:W0:Y:S01]  /*22540*/  @!P0 LDC R5, c[0x0][0xb54] ;  /* 0x0002d500ff058b82 */ /* 0x000e220000000800 */
[-C--:B---3--:R-:W-:Y:S02]  /*22550*/  IMAD R25, R11, R183.reuse, RZ ;  /* 0x000000b70b197224 */ /* 0x088fe400078e02ff */
[----:B------:R-:W-:Y:S01]  /*22560*/  IMAD.WIDE.U32 R14, R10, R183, RZ ;  /* 0x000000b70a0e7225 */ /* 0x000fe200078e00ff */
[----:B----4-:R-:W-:-:S03]  /*22570*/  @P1 SHF.R.U32.HI R21, RZ, R27, R20 ;  /* 0x0000001bff151219 */ /* 0x010fc60000011614 */
[----:B------:R-:W-:-:S04]  /*22580*/  IMAD.WIDE.U32 R10, R12, R33, RZ ;  /* 0x000000210c0a7225 */ /* 0x000fc800078e00ff */
[----:B------:R-:W-:Y:S01]  /*22590*/  IMAD R27, R12, R28, R13 ;  /* 0x0000001c0c1b7224 */ /* 0x000fe200078e020d */
[----:B------:R-:W-:Y:S01]  /*225a0*/  SEL R13, R190, RZ, P0 ;  /* 0x000000ffbe0d7207 */ /* 0x000fe20000000000 */
[----:B------:R-:W-:Y:S01]  /*225b0*/  IMAD.IADD R25, R15, 0x1, R25 ;  /* 0x000000010f197824 */ /* 0x000fe200078e0219 */
[----:B------:R-:W-:Y:S01]  /*225c0*/  IADD3 R14, P1, P3, R10, R14, R3 ;  /* 0x0000000e0a0e7210 */ /* 0x000fe20007b3e003 */
[----:B------:R-:W-:Y:S02]  /*225d0*/  IMAD.MOV R10, RZ, RZ, -R21 ;  /* 0x000000ffff0a7224 */ /* 0x000fe400078e0a15 */
[----:B------:R-:W-:Y:S02]  /*225e0*/  IMAD.IADD R27, R11, 0x1, R27 ;  /* 0x000000010b1b7824 */ /* 0x000fe400078e021b */
[-C--:B------:R-:W-:Y:S02]  /*225f0*/  IMAD R15, R9, R13.reuse, RZ ;  /* 0x0000000d090f7224 */ /* 0x080fe400078e02ff */
[----:B------:R-:W-:-:S04]  /*22600*/  IMAD.WIDE.U32 R8, R8, R13, RZ ;  /* 0x0000000d08087225 */ /* 0x000fc800078e00ff */
[----:B------:R-:W-:Y:S01]  /*22610*/  IMAD R11, R37, R10, R35 ;  /* 0x0000000a250b7224 */ /* 0x000fe200078e0223 */
[----:B------:R-:W-:Y:S02]  /*22620*/  IADD3.X R10, R27, R25, R26, P1, P3 ;  /* 0x000000191b0a7210 */ /* 0x000fe40000fe641a */
[----:B------:R-:W-:Y:S01]  /*22630*/  IADD3 R8, P0, P1, R21, R14, R8 ;  /* 0x0000000e15087210 */ /* 0x000fe2000791e008 */
[----:B-----5:R-:W-:Y:S01]  /*22640*/  IMAD R7, R7, R11, RZ ;  /* 0x0000000b07077224 */ /* 0x020fe200078e02ff */
[----:B------:R-:W-:Y:S02]  /*22650*/  IADD3 R15, R9, R15, RZ ;  /* 0x0000000f090f7210 */ /* 0x000fe40007ffe0ff */
[----:B------:R-:W-:Y:S02]  /*22660*/  SHF.R.S32.HI R21, RZ, 0x1f, R21 ;  /* 0x0000001fff157819 */ /* 0x000fe40000011415 */
[----:B------:R-:W-:Y:S02]  /*22670*/  SHF.R.S32.HI R13, RZ, 0x1f, R11 ;  /* 0x0000001fff0d7819 */ /* 0x000fe4000001140b */
[----:B------:R-:W-:-:S03]  /*22680*/  IADD3.X R9, R21, R10, R15, P0, P1 ;  /* 0x0000000a15097210 */ /* 0x000fc600007e240f */
[C---:B------:R-:W-:Y:S02]  /*22690*/  IMAD R13, R6.reuse, R13, R7 ;  /* 0x0000000d060d7224 */ /* 0x040fe400078e0207 */
[----:B------:R-:W-:-:S04]  /*226a0*/  IMAD.WIDE.U32 R6, R6, R11, R8 ;  /* 0x0000000b06067225 */ /* 0x000fc800078e0008 */
[----:B------:R-:W-:Y:S01]  /*226b0*/  IMAD.IADD R7, R7, 0x1, R13 ;  /* 0x0000000107077824 */ /* 0x000fe200078e020d */
[----:B-1----:R-:W-:-:S04]  /*226c0*/  LEA R4, P0, R6, R4, 0x2 ;  /* 0x0000000406047211 */ /* 0x002fc800078010ff */
[----:B0-----:R-:W-:Y:S01]  /*226d0*/  LEA.HI.X R5, R6, R5, R7, 0x2, P0 ;  /* 0x0000000506057211 */ /* 0x001fe200000f1407 */
[----:B------:R-:W-:-:S05]  /*226e0*/  IMAD.MOV.U32 R7, RZ, RZ, -0x800000 ;  /* 0xff800000ff077424 */ /* 0x000fca00078e00ff */
[----:B------:R1:W-:Y:S03]  /*226f0*/  STG.E desc[UR46][R4.64], R7 ;  /* 0x0000000704007986 */ /* 0x0003e6000c10192e */
.L_x_1731:
[----:B------:R-:W-:Y:S05]  /*22700*/  BSYNC B1 ;  /* 0x0000000000017941 */ /* 0x000fea0003800000 */
.L_x_1730:
[----:B------:R-:W-:Y:S05]  /*22710*/  @P2 BRA `(.L_x_1726) ;  /* 0x0000000400a02947 */ /* 0x000fea0003800000 */
[----:B------:R-:W2:Y:S01]  /*22720*/  LDC R11, c[0x0][0xbe8] ;  /* 0x0002fa00ff0b7b82 */ /* 0x000ea20000000800 */
[----:B------:R-:W-:Y:S01]  /*22730*/  ULDC.64 UR4, c[0x0][0xaa0] ;  /* 0x0002a80000047ab9 */ /* 0x000fe20000000a00 */
[----:B------:R-:W-:Y:S01]  /*22740*/  ULDC.64 UR6, c[0x0][0xaf0] ;  /* 0x0002bc0000067ab9 */ /* 0x000fe20000000a00 */
[----:B-1----:R-:W-:Y:S01]  /*22750*/  IMAD R4, R26, UR4, RZ ;  /* 0x000000041a047c24 */ /* 0x002fe2000f8e02ff */
[----:B------:R-:W-:Y:S01]  /*22760*/  BSSY B1, `(.L_x_1732) ;  /* 0x0000039000017945 */ /* 0x000fe20003800000 */
[----:B------:R-:W-:Y:S02]  /*22770*/  SHF.R.S32.HI R10, RZ, 0x1f, R184 ;  /* 0x0000001fff0a7819 */ /* 0x000fe400000114b8 */
[C---:B------:R-:W-:Y:S01]  /*22780*/  IMAD R7, R3.reuse, UR5, R4 ;  /* 0x0000000503077c24 */ /* 0x040fe2000f8e0204 */
[----:B------:R-:W-:Y:S01]  /*22790*/  SHF.R.S32.HI R12, RZ, 0x1f, R182 ;  /* 0x0000001fff0c7819 */ /* 0x000fe200000114b6 */
[----:B------:R-:W-:Y:S01]  /*227a0*/  IMAD.WIDE.U32 R4, R3, UR4, RZ ;  /* 0x0000000403047c25 */ /* 0x000fe2000f8e00ff */
[----:B------:R-:W-:-:S03]  /*227b0*/  ULDC.64 UR4, c[0x0][0xae8] ;  /* 0x0002ba0000047ab9 */ /* 0x000fc60000000a00 */
[----:B------:R-:W-:Y:S02]  /*227c0*/  IMAD R3, R185, 0x20, R209 ;  /* 0x00000020b9037824 */ /* 0x000fe400078e02d1 */
[----:B------:R-:W-:Y:S02]  /*227d0*/  IMAD.IADD R5, R5, 0x1, R7 ;  /* 0x0000000105057824 */ /* 0x000fe400078e0207 */
[----:B------:R-:W-:Y:S02]  /*227e0*/  IMAD.IADD R9, R178, 0x1, R3 ;  /* 0x00000001b2097824 */ /* 0x000fe400078e0203 */
[----:B------:R-:W-:-:S04]  /*227f0*/  IMAD.WIDE.U32 R4, R183, UR4, R4 ;  /* 0x00000004b7047c25 */ /* 0x000fc8000f8e0004 */
[----:B------:R-:W-:Y:S01]  /*22800*/  IMAD.MOV.U32 R3, RZ, RZ, R9 ;  /* 0x000000ffff037224 */ /* 0x000fe200078e0009 */
[----:B--2---:R-:W-:Y:S01]  /*22810*/  ISETP.NE.AND P0, PT, R11, 0x1, PT ;  /* 0x000000010b00780c */ /* 0x004fe20003f05270 */
[----:B------:R-:W-:Y:S02]  /*22820*/  IMAD R7, R28, UR6, RZ ;  /* 0x000000061c077c24 */ /* 0x000fe4000f8e02ff */
[----:B------:R-:W-:Y:S01]  /*22830*/  IMAD R5, R183, UR5, R5 ;  /* 0x00000005b7057c24 */ /* 0x000fe2000f8e0205 */
[----:B------:R-:W-:Y:S01]  /*22840*/  ULDC.64 UR4, c[0x0][0xae0] ;  /* 0x0002b80000047ab9 */ /* 0x000fe20000000a00 */
[C---:B------:R-:W-:Y:S02]  /*22850*/  IMAD R7, R33.reuse, UR7, R7 ;  /* 0x0000000721077c24 */ /* 0x040fe4000f8e0207 */
[----:B------:R-:W-:-:S04]  /*22860*/  IMAD.WIDE.U32 R4, R33, UR6, R4 ;  /* 0x0000000621047c25 */ /* 0x000fc8000f8e0004 */
[----:B------:R-:W-:Y:S02]  /*22870*/  IMAD.IADD R5, R5, 0x1, R7 ;  /* 0x0000000105057824 */ /* 0x000fe400078e0207 */
[----:B------:R-:W1:Y:S01]  /*22880*/  @P0 LDC R6, c[0x0][0xbec] ;  /* 0x0002fb00ff060b82 */ /* 0x000e620000000800 */
[----:B------:R-:W-:-:S07]  /*22890*/  IMAD.IADD R178, R209, 0x1, R178 ;  /* 0x00000001d1b27824 */ /* 0x000fce00078e02b2 */
[----:B------:R-:W2:Y:S01]  /*228a0*/  @P0 LDC R13, c[0x0][0xbf0] ;  /* 0x0002fc00ff0d0b82 */ /* 0x000ea20000000800 */
[----:B-1----:R-:W-:-:S05]  /*228b0*/  @P0 IMAD.HI.U32 R6, R9, R6, RZ ;  /* 0x0000000609060227 */ /* 0x002fca00078e00ff */
[----:B--2---:R-:W-:-:S04]  /*228c0*/  @P0 SHF.R.U32.HI R3, RZ, R13, R6 ;  /* 0x0000000dff030219 */ /* 0x004fc80000011606 */
[----:B------:R-:W-:Y:S01]  /*228d0*/  SHF.R.S32.HI R6, RZ, 0x1f, R3 ;  /* 0x0000001fff067819 */ /* 0x000fe20000011403 */
[C---:B------:R-:W-:Y:S01]  /*228e0*/  IMAD.WIDE.U32 R4, R3.reuse, UR4, R4 ;  /* 0x0000000403047c25 */ /* 0x040fe2000f8e0004 */
[----:B------:R-:W-:-:S03]  /*228f0*/  IADD3 R8, -R3, RZ, RZ ;  /* 0x000000ff03087210 */ /* 0x000fc60007ffe1ff */
[----:B------:R-:W-:Y:S02]  /*22900*/  IMAD R6, R6, UR4, RZ ;  /* 0x0000000406067c24 */ /* 0x000fe4000f8e02ff */
[----:B------:R-:W-:Y:S02]  /*22910*/  IMAD R7, R11, R8, R9 ;  /* 0x000000080b077224 */ /* 0x000fe400078e0209 */
[----:B------:R-:W-:Y:S01]  /*22920*/  IMAD R9, R3, UR5, R6 ;  /* 0x0000000503097c24 */ /* 0x000fe2000f8e0206 */
[----:B------:R-:W-:Y:S01]  /*22930*/  ULDC.64 UR4, c[0x0][0xad8] ;  /* 0x0002b60000047ab9 */ /* 0x000fe20000000a00 */
[----:B------:R-:W-:Y:S01]  /*22940*/  IMAD R11, R0, R11, RZ ;  /* 0x0000000b000b7224 */ /* 0x000fe200078e02ff */
[----:B------:R-:W-:Y:S01]  /*22950*/  SHF.R.S32.HI R3, RZ, 0x1f, R7 ;  /* 0x0000001fff037819 */ /* 0x000fe20000011407 */
[----:B------:R-:W-:Y:S02]  /*22960*/  IMAD.IADD R5, R5, 0x1, R9 ;  /* 0x0000000105057824 */ /* 0x000fe400078e0209 */
[C---:B------:R-:W-:Y:S01]  /*22970*/  VIADD R0, R178.reuse, 0x20 ;  /* 0x00000020b2007836 */ /* 0x040fe20000000000 */
[----:B------:R-:W-:Y:S01]  /*22980*/  ISETP.GE.AND P2, PT, R178, R11, PT ;  /* 0x0000000bb200720c */ /* 0x000fe20003f46270 */
[----:B------:R-:W-:-:S02]  /*22990*/  IMAD R6, R3, UR4, RZ ;  /* 0x0000000403067c24 */ /* 0x000fc4000f8e02ff */
[----:B------:R-:W-:Y:S01]  /*229a0*/  IMAD.WIDE.U32 R4, R7, UR4, R4 ;  /* 0x0000000407047c25 */ /* 0x000fe2000f8e0004 */
[----:B------:R-:W-:-:S03]  /*229b0*/  ISETP.GE.AND P1, PT, R0, R11, PT ;  /* 0x0000000b0000720c */ /* 0x000fc60003f26270 */
[----:B------:R-:W-:Y:S01]  /*229c0*/  IMAD R3, R7, UR5, R6 ;  /* 0x0000000507037c24 */ /* 0x000fe2000f8e0206 */
[----:B------:R-:W-:Y:S01]  /*229d0*/  ULDC.64 UR4, c[0x0][0xa80] ;  /* 0x0002a00000047ab9 */ /* 0x000fe20000000a00 */
[----:B------:R-:W-:Y:S01]  /*229e0*/  VIADD R0, R178, 0x40 ;  /* 0x00000040b2007836 */ /* 0x000fe20000000000 */
[----:B------:R-:W-:Y:S01]  /*229f0*/  LEA R6, P3, R4, UR4, 0x1 ;  /* 0x0000000404067c11 */ /* 0x000fe2000f8608ff */
[----:B------:R-:W-:-:S03]  /*22a00*/  IMAD.IADD R3, R5, 0x1, R3 ;  /* 0x0000000105037824 */ /* 0x000fc600078e0203 */
[----:B------:R-:W-:Y:S01]  /*22a10*/  ISETP.GE.AND P0, PT, R0, R11, PT ;  /* 0x0000000b0000720c */ /* 0x000fe20003f06270 */
[----:B------:R1:W2:Y:S01]  /*22a20*/  SHFL.IDX PT, R7, R6, RZ, 0x181f ;  /* 0x00181fff06077589 */ /* 0x0002a200000e0000 */
[----:B------:R-:W-:-:S05]  /*22a30*/  LEA.HI.X R3, R4, UR5, R3, 0x1, P3 ;  /* 0x0000000504037c11 */ /* 0x000fca00098f0c03 */
[----:B------:R1:W3:Y:S01]  /*22a40*/  SHFL.IDX PT, R5, R3, RZ, 0x181f ;  /* 0x00181fff03057589 */ /* 0x0002e200000e0000 */
[----:B------:R-:W-:Y:S05]  /*22a50*/  @P2 BRA `(.L_x_1733) ;  /* 0x0000000000242947 */ /* 0x000fea0003800000 */
[----:B------:R-:W-:Y:S02]  /*22a60*/  ULDC UR4, c[0x0][0xac8] ;  /* 0x0002b20000047ab9 */ /* 0x000fe40000000800 */
[----:B------:R-:W-:Y:S02]  /*22a70*/  ISETP.GE.AND P4, PT, R182, UR4, PT ;  /* 0x00000004b6007c0c */ /* 0x000fe4000bf86270 */
[----:B------:R-:W-:-:S11]  /*22a80*/  ISETP.GE.AND P5, PT, R184, UR4, PT ;  /* 0x00000004b8007c0c */ /* 0x000fd6000bfa6270 */
[-C--:B--2---:R-:W-:Y:S02]  /*22a90*/  @!P4 LEA R8, P2, R182, R7.reuse, 0x1 ;  /* 0x00000007b608c211 */ /* 0x084fe400078408ff */
[----:B------:R-:W-:Y:S02]  /*22aa0*/  @!P5 LEA R4, P3, R184, R7, 0x1 ;  /* 0x00000007b804d211 */ /* 0x000fe400078608ff */
[-C--:B---3--:R-:W-:Y:S02]  /*22ab0*/  @!P4 LEA.HI.X R9, R182, R5.reuse, R12, 0x1, P2 ;  /* 0x00000005b609c211 */ /* 0x088fe400010f0c0c */
[----:B------:R-:W-:-:S03]  /*22ac0*/  @!P5 LEA.HI.X R5, R184, R5, R10, 0x1, P3 ;  /* 0x00000005b805d211 */ /* 0x000fc600018f0c0a */
[----:B------:R4:W-:Y:S04]  /*22ad0*/  @!P4 ST.E.128 desc[UR46][R8.64], RZ ;  /* 0x000000ff0800c985 */ /* 0x0009e8000c101d2e */
[----:B------:R4:W-:Y:S02]  /*22ae0*/  @!P5 ST.E.128 desc[UR46][R4.64], RZ ;  /* 0x000000ff0400d985 */ /* 0x0009e4000c101d2e */
.L_x_1733:
[----:B------:R-:W-:Y:S05]  /*22af0*/  BSYNC B1 ;  /* 0x0000000000017941 */ /* 0x000fea0003800000 */
.L_x_1732:
[----:B---34-:R3:W4:Y:S01]  /*22b00*/  SHFL.IDX PT, R5, R3, 0x1, 0x181f ;  /* 0x00381f0003057f89 */ /* 0x01872200000e0000 */
[----:B------:R-:W-:Y:S03]  /*22b10*/  BSSY B1, `(.L_x_1734) ;  /* 0x000000c000017945 */ /* 0x000fe60003800000 */
[----:B--2---:R3:W2:Y:S01]  /*22b20*/  SHFL.IDX PT, R7, R6, 0x1, 0x181f ;  /* 0x00381f0006077f89 */ /* 0x0046a200000e0000 */
[----:B------:R-:W-:Y:S05]  /*22b30*/  @P1 BRA `(.L_x_1735) ;  /* 0x0000000000241947 */ /* 0x000fea0003800000 */
[----:B------:R-:W-:Y:S02]  /*22b40*/  ULDC UR4, c[0x0][0xac8] ;  /* 0x0002b20000047ab9 */ /* 0x000fe40000000800 */
[----:B------:R-:W-:Y:S02]  /*22b50*/  ISETP.GE.AND P3, PT, R182, UR4, PT ;  /* 0x00000004b6007c0c */ /* 0x000fe4000bf66270 */
[----:B------:R-:W-:-:S11]  /*22b60*/  ISETP.GE.AND P4, PT, R184, UR4, PT ;  /* 0x00000004b8007c0c */ /* 0x000fd6000bf86270 */
[-C--:B--2---:R-:W-:Y:S02]  /*22b70*/  @!P3 LEA R8, P1, R182, R7.reuse, 0x1 ;  /* 0x00000007b608b211 */ /* 0x084fe400078208ff */
[----:B------:R-:W-:Y:S02]  /*22b80*/  @!P4 LEA R4, P2, R184, R7, 0x1 ;  /* 0x00000007b804c211 */ /* 0x000fe400078408ff */
[-C--:B----4-:R-:W-:Y:S02]  /*22b90*/  @!P3 LEA.HI.X R9, R182, R5.reuse, R12, 0x1, P1 ;  /* 0x00000005b609b211 */ /* 0x090fe400008f0c0c */
[----:B------:R-:W-:-:S03]  /*22ba0*/  @!P4 LEA.HI.X R5, R184, R5, R10, 0x1, P2 ;  /* 0x00000005b805c211 */ /* 0x000fc600010f0c0a */
[----:B------:R2:W-:Y:S04]  /*22bb0*/  @!P3 ST.E.128 desc[UR46][R8.64], RZ ;  /* 0x000000ff0800b985 */ /* 0x0005e8000c101d2e */
[----:B------:R2:W-:Y:S02]  /*22bc0*/  @!P4 ST.E.128 desc[UR46][R4.64], RZ ;  /* 0x000000ff0400c985 */ /* 0x0005e4000c101d2e */
.L_x_1735:
[----:B------:R-:W-:Y:S05]  /*22bd0*/  BSYNC B1 ;  /* 0x0000000000017941 */ /* 0x000fea0003800000 */
.L_x_1734:
[----:B--2-4-:R2:W4:Y:S01]  /*22be0*/  SHFL.IDX PT, R5, R3, 0x2, 0x181f ;  /* 0x00581f0003057f89 */ /* 0x01452200000e0000 */
        /* <DEDUP_REMOVED lines=12> */
.L_x_1737:
[----:B------:R-:W-:Y:S05]  /*22cb0*/  BSYNC B1 ;  /* 0x0000000000017941 */ /* 0x000fea0003800000 */
.L_x_1736:
[----:B------:R-:W-:Y:S01]  /*22cc0*/  IADD3 R0, R178, 0x60, RZ ;  /* 0x00000060b2007810 */ /* 0x000fe20007ffe0ff */
[----:B-123--:R-:W2:Y:S03]  /*22cd0*/  SHFL.IDX PT, R3, R3, 0x3, 0x181f ;  /* 0x00781f0003037f89 */ /* 0x00eea600000e0000 */
[----:B------:R-:W-:Y:S01]  /*22ce0*/  ISETP.GE.AND P0, PT, R0, R11, PT ;  /* 0x0000000b0000720c */ /* 0x000fe20003f06270 */
[----:B0---4-:R3:W4:-:S12]  /*22cf0*/  SHFL.IDX PT, R5, R6, 0x3, 0x181f ;  /* 0x00781f0006057f89 */ /* 0x01171800000e0000 */
[----:B---3--:R-:W-:Y:S05]  /*22d00*/  @P0 BRA `(.L_x_1726) ;  /* 0x0000000000240947 */ /* 0x008fea0003800000 */
[----:B------:R-:W-:Y:S02]  /*22d10*/  ULDC UR4, c[0x0][0xac8] ;  /* 0x0002b20000047ab9 */ /* 0x000fe40000000800 */
        /* <DEDUP_REMOVED lines=8> */
.L_x_1726:
[----:B------:R-:W-:Y:S05]  /*22da0*/  BSYNC B0 ;  /* 0x0000000000007941 */ /* 0x000fea0003800000 */
.L_x_1716:
[----:B------:R-:W-:Y:S02]  /*22db0*/  ULDC UR4, c[0x0][0xc3c] ;  /* 0x00030f0000047ab9 */ /* 0x000fe40000000800 */
[----:B------:R-:W-:-:S13]  /*22dc0*/  ISETP.GE.AND P0, PT, R31, UR4, PT ;  /* 0x000000041f007c0c */ /* 0x000fda000bf06270 */
[----:B------:R-:W-:Y:S05]  /*22dd0*/  @!P0 BRA `(.L_x_1738) ;  /* 0xfffffde400d08947 */ /* 0x000fea000383ffff */
[----:B------:R-:W-:Y:S05]  /*22de0*/  BRA `(.L_x_1445) ;  /* 0x0000009000207947 */ /* 0x000fea0003800000 */
.L_x_1443:
[----:B------:R-:W-:-:S08]  /*22df0*/  NOP ;  /* 0x0000000000007918 */ /* 0x000fd00000000000 */
[----:B0-----:R-:W0:-:S00]  /*22e00*/  USETMAXREG.DEALLOC.CTAPOOL 0x18 ;  /* 0x00000018000079c8 */ /* 0x001e0000080e0500 */
[----:B0-----:R-:W-:Y:S01]  /*22e10*/  LOP3.LUT R0, R0, 0x3, RZ, 0xc0, !PT ;  /* 0x0000000300007812 */ /* 0x001fe200078ec0ff */
[----:B------:R-:W-:Y:S01]  /*22e20*/  IMAD.MOV.U32 R7, RZ, RZ, RZ ;  /* 0x000000ffff077224 */ /* 0x000fe200078e00ff */
[----:B------:R-:W-:-:S04]  /*22e30*/  LOP3.LUT R17, R17, 0xfffffffd, RZ, 0xc0, !PT ;  /* 0xfffffffd11117812 */ /* 0x000fc800078ec0ff */
[----:B------:R-:W0:Y:S02]  /*22e40*/  SHFL.IDX PT, R0, R0, RZ, 0x1f ;  /* 0x00001fff00007589 */ /* 0x000e2400000e0000 */
[----:B0-----:R-:W-:-:S13]  /*22e50*/  ISETP.NE.AND P0, PT, R0, RZ, PT ;  /* 0x000000ff0000720c */ /* 0x001fda0003f05270 */
[----:B------:R-:W-:Y:S01]  /*22e60*/  @P0 LOP3.LUT R17, R17, 0x2, RZ, 0xfc, !PT ;  /* 0x0000000211110812 */ /* 0x000fe200078efcff */
[----:B------:R-:W-:Y:S06]  /*22e70*/  @!P0 BRA `(.L_x_1739) ;  /* 0x0000000000248947 */ /* 0x000fec0003800000 */
[----:B------:R-:W0:Y:S08]  /*22e80*/  S2UR UR5, SR_CgaCtaId ;  /* 0x00000000000579c3 */ /* 0x000e300000008800 */
[----:B------:R-:W-:Y:S06]  /*22e90*/  BAR.SYNC.DEFER_BLOCKING 0x5, 0x180 ;  /* 0x0146000000007b1d */ /* 0x000fec0000010000 */
[----:B------:R-:W-:-:S02]  /*22ea0*/  UMOV UR4, 0x400 ;  /* 0x0000040000047882 */ /* 0x000fc40000000000 */
[----:B0-----:R-:W-:-:S09]  /*22eb0*/  ULEA UR4, UR5, UR4, 0x18 ;  /* 0x0000000405047291 */ /* 0x001fd2000f8ec03f */
[----:B------:R-:W0:Y:S04]  /*22ec0*/  LDS.128 R8, [UR4+0x2a8d0] ;  /* 0x02a8d004ff087984 */ /* 0x000e280008000c00 */
[----:B0-----:R3:W-:Y:S04]  /*22ed0*/  STL.64 [R1], R8 ;  /* 0x0000000801007387 */ /* 0x0017e80000100a00 */
[----:B------:R3:W-:Y:S01]  /*22ee0*/  STL.64 [R1+0x8], R10 ;  /* 0x0000080a01007387 */ /* 0x0007e20000100a00 */
[----:B------:R-:W-:Y:S06]  /*22ef0*/  BAR.ARV 0x4, 0x180 ;  /* 0x0106000000007b1d */ /* 0x000fec0000002000 */
[----:B------:R-:W-:Y:S05]  /*22f00*/  BRA `(.L_x_1740) ;  /* 0x0000000c00b07947 */ /* 0x000fea0003800000 */
.L_x_1739:
[----:B------:R-:W-:Y:S01]  /*22f10*/  LOP3.LUT R0, R6, 0x1f, RZ, 0xc0, !PT ;  /* 0x0000001f06007812 */ /* 0x000fe200078ec0ff */
[----:B------:R-:W-:Y:S01]  /*22f20*/  ULDC UR4, c[0x0][0xc3c] ;  /* 0x00030f0000047ab9 */ /* 0x000fe20000000800 */
[----:B------:R-:W-:Y:S01]  /*22f30*/  IMAD.MOV.U32 R8, RZ, RZ, RZ ;  /* 0x000000ffff087224 */ /* 0x000fe200078e00ff */
[----:B------:R-:W0:Y:S01]  /*22f40*/  S2UR UR6, SR_CTAID.X ;  /* 0x00000000000679c3 */ /* 0x000e220000002500 */
[----:B------:R-:W-:Y:S01]  /*22f50*/  ISETP.NE.AND P0, PT, R0, 0x1f, PT ;  /* 0x0000001f0000780c */ /* 0x000fe20003f05270 */
[----:B------:R-:W-:-:S03]  /*22f60*/  ULDC UR5, c[0x0][0xc38] ;  /* 0x00030e0000057ab9 */ /* 0x000fc60000000800 */
[----:B------:R-:W-:-:S13]  /*22f70*/  ISETP.GE.OR P1, PT, R0, UR4, !P0 ;  /* 0x0000000400007c0c */ /* 0x000fda000c726670 */
[----:B------:R-:W1:Y:S08]  /*22f80*/  @!P1 LDC.64 R2, c[0x0][0xc80] ;  /* 0x00032000ff029b82 */ /* 0x000e700000000a00 */
[----:B------:R-:W2:Y:S01]  /*22f90*/  @!P1 LDC.64 R4, c[0x0][0xc78] ;  /* 0x00031e00ff049b82 */ /* 0x000ea20000000a00 */
[----:B-1----:R-:W-:-:S05]  /*22fa0*/  @!P1 IMAD.WIDE.U32 R2, R0, 0x4, R2 ;  /* 0x0000000400029825 */ /* 0x002fca00078e0002 */
        /* <DEDUP_REMOVED lines=33> */
.L_x_1743:
        /* <DEDUP_REMOVED lines=39> */
.L_x_1741:
[----:B------:R-:W-:Y:S01]  /*23430*/  IADD3 R10, -R4, R9, RZ ;  /* 0x00000009040a7210 */ /* 0x000fe20007ffe1ff */
[----:B------:R-:W-:-:S04]  /*23440*/  IMAD.MOV.U32 R3, RZ, RZ, RZ ;  /* 0x000000ffff037224 */ /* 0x000fc800078e00ff */
        /* <DEDUP_REMOVED lines=10> */
.L_x_1744:
        /* <DEDUP_REMOVED lines=20> */
[----:B------:R-:W0:Y:S03]  /*23630*/  MUFU.RCP R2, R13 ;  /* 0x0000000d00027308 */ /* 0x000e260000001000 */
[----:B------:R-:W-:Y:S01]  /*23640*/  IADD3 R3, RZ, -R3, RZ ;  /* 0x80000003ff037210 */ /* 0x000fe20007ffe0ff */
        /* <DEDUP_REMOVED lines=18> */
[----:B------:R-:W-:Y:S02]  /*23770*/  @!P2 IADD3 R10, -R10, RZ, RZ ;  /* 0x000000ff0a0aa210 */ /* 0x000fe40007ffe1ff */
        /* <DEDUP_REMOVED lines=15> */
[----:B------:R-:W-:-:S04]  /*23870*/  @!P1 LOP3.LUT R7, RZ, R8, RZ, 0x33, !PT ;  /* 0x00000008ff079212 */ /* 0x000fc800078e33ff */
[----:B------:R-:W-:Y:S01]  /*23880*/  IADD3 R3, -R7, RZ, RZ ;  /* 0x000000ff07037210 */ /* 0x000fe20007ffe1ff */
[----:B------:R-:W-:-:S04]  /*23890*/  IMAD R7, R8, 0x1000000, R7 ;  /* 0x0100000008077824 */ /* 0x000fc800078e0207 */
[----:B------:R-:W-:-:S04]  /*238a0*/  IMAD R8, R8, R3, R10 ;  /* 0x0000000308087224 */ /* 0x000fc800078e020a */
[----:B------:R-:W-:-:S05]  /*238b0*/  IMAD R3, R8, 0x10000, R7 ;  /* 0x0001000008037824 */ /* 0x000fca00078e0207 */
[----:B------:R0:W-:Y:S01]  /*238c0*/  STL [R1+0x8], R3 ;  /* 0x0000080301007387 */ /* 0x0001e20000100800 */
[----:B------:R-:W-:Y:S05]  /*238d0*/  BRA `(.L_x_1746) ;  /* 0x0000000000f47947 */ /* 0x000fea0003800000 */
.L_x_1745:
[----:B-1----:R-:W1:Y:S02]  /*238e0*/  LDC.64 R2, c[0x0][0xc90] ;  /* 0x00032400ff027b82 */ /* 0x002e640000000a00 */
[----:B-1----:R-:W-:-:S05]  /*238f0*/  IMAD.WIDE R2, R14, 0x4, R2 ;  /* 0x000000040e027825 */ /* 0x002fca00078e0202 */
[----:B0-----:R0:W2:Y:S02]  /*23900*/  LDG.E R7, desc[UR46][R2.64] ;  /* 0x0000002e02077981 */ /* 0x0010a4000c1e1900 */
[----:B0-----:R-:W-:Y:S01]  /*23910*/  MOV R2, RZ ;  /* 0x000000ff00027202 */ /* 0x001fe20000000f00 */
        /* <DEDUP_REMOVED lines=25> */
[----:B------:R-:W-:-:S03]  /*23ab0*/  IMAD.MOV R2, RZ, RZ, -R2 ;  /* 0x000000ffff027224 */ /* 0x000fc600078e0a02 */
[C---:B------:R-:W-:Y:S01]  /*23ac0*/  IADD3 R10, -R9.reuse, RZ, RZ ;  /* 0x000000ff090a7210 */ /* 0x040fe20007ffe1ff */
[----:B------:R-:W-:Y:S02]  /*23ad0*/  IMAD R8, R8, R2, R5 ;  /* 0x0000000208087224 */ /* 0x000fe400078e0205 */
[----:B------:R-:W-:Y:S01]  /*23ae0*/  IMAD.MOV.U32 R2, RZ, RZ, RZ ;  /* 0x000000ffff027224 */ /* 0x000fe200078e00ff */
[----:B------:R-:W-:Y:S02]  /*23af0*/  VIADDMNMX R7, R10, UR5, R7, PT ;  /* 0x000000050a077c46 */ /* 0x000fe4000b800107 */
[----:B------:R-:W-:Y:S02]  /*23b00*/  IADD3 R9, R9, 0x1000000, R8 ;  /* 0x0100000009097810 */ /* 0x000fe40007ffe008 */
        /* <DEDUP_REMOVED lines=14> */
[-C--:B------:R-:W-:Y:S01]  /*23bf0*/  @!P1 IADD3 R3, R3, -R10.reuse, RZ ;  /* 0x8000000a03039210 */ /* 0x080fe20007ffe0ff */
        /* <DEDUP_REMOVED lines=11> */
.L_x_1746:
[----:B01----:R-:W-:-:S05]  /*23cb0*/  LOP3.LUT R3, RZ, R2, RZ, 0x33, !PT ;  /* 0x00000002ff037212 */ /* 0x003fca00078e33ff */
[----:B------:R-:W-:-:S05]  /*23cc0*/  IMAD.IADD R2, R4, 0x1, R3 ;  /* 0x0000000104027824 */ /* 0x000fca00078e0203 */
[----:B------:R1:W-:Y:S01]  /*23cd0*/  STL [R1+0x4], R2 ;  /* 0x0000040201007387 */ /* 0x0003e20000100800 */
[----:B------:R-:W-:Y:S05]  /*23ce0*/  BRA `(.L_x_1747) ;  /* 0x0000000000107947 */ /* 0x000fea0003800000 */
.L_x_1742:
[----:B------:R-:W-:Y:S01]  /*23cf0*/  MOV R2, UR6 ;  /* 0x0000000600027c02 */ /* 0x000fe20008000f00 */
[----:B------:R0:W-:Y:S04]  /*23d00*/  STL [R1+0x4], RZ ;  /* 0x000004ff01007387 */ /* 0x0001e80000100800 */
[----:B------:R0:W-:Y:S04]  /*23d10*/  STL [R1+0x8], RZ ;  /* 0x000008ff01007387 */ /* 0x0001e80000100800 */
[----:B------:R0:W-:Y:S02]  /*23d20*/  STL [R1], R2 ;  /* 0x0000000201007387 */ /* 0x0001e40000100800 */
.L_x_1747:
        /* <DEDUP_REMOVED lines=10> */
.L_x_1740:
[----:B--2---:R-:W2:Y:S01]  /*23dd0*/  LDL R0, [R1+0xc] ;  /* 0x00000c0001007983 */ /* 0x004ea20000100800 */
[----:B------:R-:W-:-:S03]  /*23de0*/  ULDC UR4, c[0x0][0xc3c] ;  /* 0x00030f0000047ab9 */ /* 0x000fc60000000800 */
[----:B------:R4:W-:Y:S01]  /*23df0*/  STL [R1+0x10], RZ ;  /* 0x000010ff01007387 */ /* 0x0009e20000100800 */
[----:B--2---:R-:W-:Y:S01]  /*23e00*/  ISETP.GE.AND P0, PT, R0, UR4, PT ;  /* 0x0000000400007c0c */ /* 0x004fe2000bf06270 */
[----:B------:R-:W-:-:S05]  /*23e10*/  IMAD.MOV.U32 R0, RZ, RZ, 0x1 ;  /* 0x00000001ff007424 */ /* 0x000fca00078e00ff */
[----:B------:R4:W-:Y:S04]  /*23e20*/  STL [R1+0x18], R0 ;  /* 0x0000180001007387 */ /* 0x0009e80000100800 */
[----:B------:R4:W-:Y:S03]  /*23e30*/  STL [R1+0x58], RZ ;  /* 0x000058ff01007387 */ /* 0x0009e60000100800 */
[----:B------:R-:W-:Y:S05]  /*23e40*/  @P0 BRA `(.L_x_1748) ;  /* 0x0000007c00180947 */ /* 0x000fea0003800000 */
[----:B------:R-:W2:Y:S01]  /*23e50*/  S2UR UR5, SR_CgaCtaId ;  /* 0x00000000000579c3 */ /* 0x000ea20000008800 */
[C---:B----4-:R-:W-:Y:S01]  /*23e60*/  IMAD.SHL.U32 R0, R6.reuse, 0x8, RZ ;  /* 0x0000000806007824 */ /* 0x050fe200078e00ff */
[----:B------:R-:W-:Y:S01]  /*23e70*/  LOP3.LUT R4, R6, 0x7f, RZ, 0xc0, !PT ;  /* 0x0000007f06047812 */ /* 0x000fe200078ec0ff */
[----:B------:R-:W-:Y:S01]  /*23e80*/  UMOV UR4, 0x400 ;  /* 0x0000040000047882 */ /* 0x000fe20000000000 */
[----:B------:R-:W-:Y:S01]  /*23e90*/  BSSY B8, `(.L_x_1748) ;  /* 0x00007c1000087945 */ /* 0x000fe20003800000 */
[----:B------:R-:W-:Y:S01]  /*23ea0*/  ULDC.64 UR36, c[0x0][0x198] ;  /* 0x0000660000247ab9 */ /* 0x000fe20000000a00 */
[----:B------:R-:W-:Y:S01]  /*23eb0*/  LOP3.LUT R3, R0, 0x1f8, RZ, 0xc0, !PT ;  /* 0x000001f800037812 */ /* 0x000fe200078ec0ff */
[----:B01----:R-:W-:Y:S01]  /*23ec0*/  IMAD.SHL.U32 R2, R4, 0x8, RZ ;  /* 0x0000000804027824 */ /* 0x003fe200078e00ff */
[----:B------:R-:W-:Y:S01]  /*23ed0*/  LOP3.LUT R0, R0, 0x38, RZ, 0xc0, !PT ;  /* 0x0000003800007812 */ /* 0x000fe200078ec0ff */
[----:B------:R-:W-:Y:S01]  /*23ee0*/  ULDC UR38, c[0x0][0xc] ;  /* 0x0000030000267ab9 */ /* 0x000fe20000000800 */
[----:B------:R-:W-:Y:S01]  /*23ef0*/  LOP3.LUT R3, R3, 0x38, R6, 0x78, !PT ;  /* 0x0000003803037812 */ /* 0x000fe200078e7806 */
[----:B------:R-:W-:-:S03]  /*23f00*/  IMAD.SHL.U32 R6, R6, 0x10, RZ ;  /* 0x0000001006067824 */ /* 0x000fc600078e00ff */
[----:B------:R-:W-:Y:S02]  /*23f10*/  LOP3.LUT R2, R3, 0x200, R2, 0xf8, !PT ;  /* 0x0000020003027812 */ /* 0x000fe400078ef802 */
[----:B------:R-:W-:-:S04]  /*23f20*/  SHF.R.U32.HI R3, RZ, 0x3, R4 ;  /* 0x00000003ff037819 */ /* 0x000fc80000011604 */
[----:B------:R-:W-:Y:S01]  /*23f30*/  LOP3.LUT R4, R3, 0x70, R6, 0xf8, !PT ;  /* 0x0000007003047812 */ /* 0x000fe200078ef806 */
[----:B--2---:R-:W-:-:S06]  /*23f40*/  ULEA UR4, UR5, UR4, 0x18 ;  /* 0x0000000405047291 */ /* 0x004fcc000f8ec03f */
[----:B------:R-:W-:-:S05]  /*23f50*/  IMAD.U32 R19, RZ, RZ, UR4 ;  /* 0x00000004ff137e24 */ /* 0x000fca000f8e00ff */
[----:B------:R-:W-:Y:S01]  /*23f60*/  LEA R3, R2, R19, 0x1 ;  /* 0x0000001302037211 */ /* 0x000fe200078e08ff */
[----:B------:R-:W-:-:S04]  /*23f70*/  IMAD.MOV.U32 R2, RZ, RZ, 0x1 ;  /* 0x00000001ff027424 */ /* 0x000fc800078e00ff */
[----:B------:R0:W-:Y:S04]  /*23f80*/  STL [R1+0x28], R3 ;  /* 0x0000280301007387 */ /* 0x0001e80000100800 */
[----:B------:R-:W-:Y:S04]  /*23f90*/  STL [R1+0x58], RZ ;  /* 0x000058ff01007387 */ /* 0x000fe80000100800 */
[----:B------:R1:W-:Y:S01]  /*23fa0*/  STL [R1+0x20], R2 ;  /* 0x0000200201007387 */ /* 0x0003e20000100800 */
[----:B0-----:R-:W-:-:S03]  /*23fb0*/  IMAD.MOV.U32 R3, RZ, RZ, 0x1 ;  /* 0x00000001ff037424 */ /* 0x001fc600078e00ff */
[----:B------:R0:W-:Y:S04]  /*23fc0*/  STL [R1+0x14], RZ ;  /* 0x000014ff01007387 */ /* 0x0001e80000100800 */
[----:B------:R0:W-:Y:S01]  /*23fd0*/  STL [R1+0x10], RZ ;  /* 0x000010ff01007387 */ /* 0x0001e20000100800 */
[----:B-1----:R-:W-:-:S03]  /*23fe0*/  LOP3.LUT R2, R0, 0x40, RZ, 0xfc, !PT ;  /* 0x0000004000027812 */ /* 0x002fc600078efcff */
[----:B------:R0:W-:Y:S01]  /*23ff0*/  STL [R1+0x18], R3 ;  /* 0x0000180301007387 */ /* 0x0001e20000100800 */
[----:B------:R-:W-:-:S07]  /*24000*/  LOP3.LUT R0, R0, 0x80, RZ, 0xfc, !PT ;  /* 0x0000008000007812 */ /* 0x000fce00078efcff */
.L_x_1908:
[----:B------:R-:W2:Y:S01]  /*24010*/  LDL R14, [R1+0xc] ;  /* 0x00000c00010e7983 */ /* 0x000ea20000100800 */
[----:B------:R-:W-:Y:S05]  /*24020*/  YIELD ;  /* 0x0000000000007946 */ /* 0x000fea0003800000 */
[----:B------:R-:W-:Y:S01]  /*24030*/  ULDC.64 UR4, c[0x0][0xa28] ;  /* 0x00028a0000047ab9 */ /* 0x000fe20000000a00 */
[----:B0--3--:R-:W-:Y:S02]  /*24040*/  CS2R R6, SRZ ;  /* 0x0000000000067805 */ /* 0x009fe4000001ff00 */
[----:B------:R-:W-:Y:S01]  /*24050*/  ISETP.NE.U32.AND P0, PT, RZ, UR4, PT ;  /* 0x00000004ff007c0c */ /* 0x000fe2000bf05070 */
[----:B-1----:R-:W1:Y:S01]  /*24060*/  LDC.64 R12, c[0x0][0xa00] ;  /* 0x00028000ff0c7b82 */ /* 0x002e620000000a00 */
[----:B------:R-:W-:Y:S01]  /*24070*/  ULDC.64 UR6, c[0x0][0xa08] ;  /* 0x0002820000067ab9 */ /* 0x000fe20000000a00 */
[----:B------:R-:W-:Y:S01]  /*24080*/  ULDC.64 UR8, c[0x0][0xa10] ;  /* 0x0002840000087ab9 */ /* 0x000fe20000000a00 */
[----:B------:R-:W-:Y:S01]  /*24090*/  ISETP.NE.AND.EX P0, PT, RZ, UR5, PT, P0 ;  /* 0x00000005ff007c0c */ /* 0x000fe2000bf05300 */
[----:B------:R-:W-:-:S04]  /*240a0*/  ULDC.64 UR4, c[0x0][0xa18] ;  /* 0x0002860000047ab9 */ /* 0x000fc80000000a00 */
[----:B------:R-:W4:Y:S08]  /*240b0*/  LDC.64 R4, c[0x0][0xa08] ;  /* 0x00028200ff047b82 */ /* 0x000f300000000a00 */
[----:B0-----:R-:W2:Y:S02]  /*240c0*/  @P0 LDC.64 R2, c[0x0][0xa28] ;  /* 0x00028a00ff020b82 */ /* 0x001ea40000000a00 */
[----:B--2---:R-:W-:-:S05]  /*240d0*/  @P0 IMAD.WIDE R2, R14, 0x4, R2 ;  /* 0x000000040e020825 */ /* 0x004fca00078e0202 */
[----:B------:R0:W5:Y:S01]  /*240e0*/  @P0 LDG.E R6, desc[UR46][R2.64] ;  /* 0x0000002e02060981 */ /* 0x000162000c1e1900 */
[----:B------:R-:W-:Y:S01]  /*240f0*/  ISETP.NE.U32.AND P0, PT, RZ, UR4, PT ;  /* 0x00000004ff007c0c */ /* 0x000fe2000bf05070 */
[----:B-1----:R-:W-:Y:S01]  /*24100*/  IMAD.WIDE R12, R14, 0x4, R12 ;  /* 0x000000040e0c7825 */ /* 0x002fe200078e020c */
[----:B------:R-:W-:Y:S02]  /*24110*/  ISETP.NE.U32.AND P2, PT, RZ, UR6, PT ;  /* 0x00000006ff007c0c */ /* 0x000fe4000bf45070 */
[----:B------:R-:W-:Y:S01]  /*24120*/  ISETP.NE.AND.EX P0, PT, RZ, UR5, PT, P0 ;  /* 0x00000005ff007c0c */ /* 0x000fe2000bf05300 */
[----:B------:R-:W-:Y:S01]  /*24130*/  ULDC.64 UR4, c[0x0][0xa00] ;  /* 0x0002800000047ab9 */ /* 0x000fe20000000a00 */
[----:B------:R-:W-:Y:S01]  /*24140*/  ISETP.NE.U32.AND P4, PT, RZ, UR8, PT ;  /* 0x00000008ff007c0c */ /* 0x000fe2000bf85070 */
[----:B---3--:R-:W-:Y:S01]  /*24150*/  IMAD.MOV.U32 R8, RZ, RZ, RZ ;  /* 0x000000ffff087224 */ /* 0x008fe200078e00ff */
[----:B------:R-:W-:Y:S01]  /*24160*/  ISETP.NE.U32.AND P1, PT, RZ, UR4, PT ;  /* 0x00000004ff007c0c */ /* 0x000fe2000bf25070 */
[----:B0-----:R-:W0:Y:S01]  /*24170*/  LDC.64 R2, c[0x0][0xa10] ;  /* 0x00028400ff027b82 */ /* 0x001e220000000a00 */
[----:B------:R-:W-:-:S02]  /*24180*/  IMAD.MOV.U32 R0, RZ, RZ, RZ ;  /* 0x000000ffff007224 */ /* 0x000fc400078e00ff */
[----:B------:R-:W-:Y:S01]  /*24190*/  ISETP.NE.AND.EX P3, PT, RZ, UR5, PT, P1 ;  /* 0x00000005ff007c0c */ /* 0x000fe2000bf65310 */
[----:B----4-:R-:W-:-:S04]  /*241a0*/  IMAD.WIDE R4, R14, 0x4, R4 ;  /* 0x000000040e047825 */ /* 0x010fc800078e0204 */
[----:B------:R-:W1:Y:S01]  /*241b0*/  @P0 LDC.64 R10, c[0x0][0xa18] ;  /* 0x00028600ff0a0b82 */ /* 0x000e620000000a00 */
[----:B------:R-:W-:Y:S01]  /*241c0*/  ULDC UR4, c[0x0][0x288] ;  /* 0x0000a20000047ab9 */ /* 0x000fe20000000800 */
[----:B------:R-:W-:Y:S02]  /*241d0*/  ISETP.NE.AND.EX P1, PT, RZ, UR7, PT, P2 ;  /* 0x00000007ff007c0c */ /* 0x000fe4000bf25320 */
[----:B------:R-:W-:-:S04]  /*241e0*/  ISETP.NE.AND.EX P2, PT, RZ, UR9, PT, P4 ;  /* 0x00000009ff007c0c */ /* 0x000fc8000bf45340 */
[----:B------:R-:W2:Y:S07]  /*241f0*/  @P3 LDG.E R7, desc[UR46][R12.64] ;  /* 0x0000002e0c073981 */ /* 0x000eae000c1e1900 */
[----:B------:R3:W5:Y:S01]  /*24200*/  @P1 LDG.E R8, desc[UR46][R4.64] ;  /* 0x0000002e04081981 */ /* 0x000762000c1e1900 */
[----:B0-----:R-:W-:-:S05]  /*24210*/  IMAD.WIDE R2, R14, 0x4, R2 ;  /* 0x000000040e027825 */ /* 0x001fca00078e0202 */
[----:B------:R3:W5:Y:S01]  /*24220*/  @P2 LDG.E R0, desc[UR46][R2.64] ;  /* 0x0000002e02002981 */ /* 0x000762000c1e1900 */
[----:B-1----:R-:W-:-:S03]  /*24230*/  @P0 IMAD.WIDE R10, R14, 0x4, R10 ;  /* 0x000000040e0a0825 */ /* 0x002fc600078e020a */
[----:B--2---:R0:W-:Y:S02]  /*24240*/  STL [R1+0x48], R7 ;  /* 0x0000480701007387 */ /* 0x0041e40000100800 */
[----:B0-----:R-:W-:Y:S01]  /*24250*/  IMAD.U32 R7, RZ, RZ, UR4 ;  /* 0x00000004ff077e24 */ /* 0x001fe2000f8e00ff */
[----:B------:R-:W-:-:S05]  /*24260*/  ULDC.64 UR4, c[0x0][0x418] ;  /* 0x0001060000047ab9 */ /* 0x000fca0000000a00 */
[----:B------:R-:W2:Y:S01]  /*24270*/  @P0 LDG.E R7, desc[UR46][R10.64] ;  /* 0x0000002e0a070981 */ /* 0x000ea2000c1e1900 */
[----:B------:R-:W-:-:S03]  /*24280*/  UISETP.NE.U32.AND UP0, UPT, UR4, URZ, UPT ;  /* 0x0000003f0400728c */ /* 0x000fc6000bf05070 */
[----:B------:R-:W-:Y:S01]  /*24290*/  ULDC UR4, c[0x0][0x424] ;  /* 0x0001090000047ab9 */ /* 0x000fe20000000800 */
[----:B------:R-:W-:-:S03]  /*242a0*/  UISETP.NE.AND.EX UP0, UPT, UR5, URZ, UPT, UP0 ;  /* 0x0000003f0500728c */ /* 0x000fc6000bf05300 */
[----:B------:R-:W-:Y:S01]  /*242b0*/  ULDC UR5, c[0x0][0x2f0] ;  /* 0x0000bc0000057ab9 */ /* 0x000fe20000000800 */
[----:B------:R-:W-:Y:S01]  /*242c0*/  USEL UR4, UR4, 0x1, UP0 ;  /* 0x0000000104047887 */ /* 0x000fe20008000000 */
[----:B--2---:R0:W-:Y:S04]  /*242d0*/  STL [R1+0x38], R7 ;  /* 0x0000380701007387 */ /* 0x0041e80000100800 */
[----:B------:R3:W5:Y:S01]  /*242e0*/  LDL R15, [R1+0x38] ;  /* 0x00003800010f7983 */ /* 0x0007620000100800 */
[----:B------:R-:W-:-:S03]  /*242f0*/  UIMAD UR4, UR4, UR5, URZ ;  /* 0x00000005040472a4 */ /* 0x000fc6000f8e023f */
[----:B------:R-:W-:Y:S02]  /*24300*/  ULDC UR5, c[0x0][0x348] ;  /* 0x0000d20000057ab9 */ /* 0x000fe40000000800 */
[----:B------:R-:W-:Y:S01]  /*24310*/  MOV R10, UR5 ;  /* 0x00000005000a7c02 */ /* 0x000fe20008000f00 */
[----:B0-----:R-:W-:Y:S01]  /*24320*/  IMAD.U32 R7, RZ, RZ, UR4 ;  /* 0x00000004ff077e24 */ /* 0x001fe2000f8e00ff */
[----:B---3--:R-:W-:Y:S06]  /*24330*/  @P0 BRA `(.L_x_1749) ;  /* 0x0000000000140947 */ /* 0x008fec0003800000 */
[----:B------:R-:W-:Y:S05]  /*24340*/  @!P3 BRA `(.L_x_1749) ;  /* 0x000000000010b947 */ /* 0x000fea0003800000 */
[----:B------:R-:W2:Y:S04]  /*24350*/  LDG.E R9, desc[UR46][R12.64] ;  /* 0x0000002e0c097981 */ /* 0x000ea8000c1e1900 */
[----:B------:R-:W2:Y:S02]  /*24360*/  LDG.E R12, desc[UR46][R12.64+0x4] ;  /* 0x0000042e0c0c7981 */ /* 0x000ea4000c1e1900 */
[----:B--2--5:R-:W-:-:S05]  /*24370*/  IMAD.IADD R15, R12, 0x1, -R9 ;  /* 0x000000010c0f7824 */ /* 0x024fca00078e0a09 */
[----:B------:R0:W-:Y:S02]  /*24380*/  STL [R1+0x38], R15 ;  /* 0x0000380f01007387 */ /* 0x0001e40000100800 */
.L_x_1749:
[----:B------:R-:W2:Y:S01]  /*24390*/  LDL.LU R11, [R1+0x8] ;  /* 0x00000800010b7983 */ /* 0x000ea20000300800 */
[----:B-----5:R-:W-:Y:S01]  /*243a0*/  IMAD.IADD R8, R8, 0x1, R6 ;  /* 0x0000000108087824 */ /* 0x020fe200078e0206 */
[----:B------:R-:W-:Y:S02]  /*243b0*/  ULDC.64 UR4, c[0x0][0xa20] ;  /* 0x0002880000047ab9 */ /* 0x000fe40000000a00 */
[----:B------:R-:W-:Y:S02]  /*243c0*/  ISETP.NE.U32.AND P0, PT, RZ, UR4, PT ;  /* 0x00000004ff007c0c */ /* 0x000fe4000bf05070 */
[----:B------:R1:W-:Y:S02]  /*243d0*/  STL [R1+0x1c], R8 ;  /* 0x00001c0801007387 */ /* 0x0003e40000100800 */
[----:B------:R-:W-:Y:S02]  /*243e0*/  ISETP.NE.AND.EX P0, PT, RZ, UR5, PT, P0 ;  /* 0x00000005ff007c0c */ /* 0x000fe4000bf05300 */
[----:B--2---:R-:W-:-:S02]  /*243f0*/  LOP3.LUT R18, R11, 0xff000000, RZ, 0xc0, !PT ;  /* 0xff0000000b127812 */ /* 0x004fc400078ec0ff */
[C---:B------:R-:W-:Y:S02]  /*24400*/  LOP3.LUT R9, R11.reuse, 0xff0000, RZ, 0xc0, !PT ;  /* 0x00ff00000b097812 */ /* 0x040fe400078ec0ff */
[----:B------:R-:W-:Y:S02]  /*24410*/  SHF.R.U32.HI R18, RZ, 0x8, R18 ;  /* 0x00000008ff127819 */ /* 0x000fe40000011612 */
[----:B------:R-:W-:Y:S02]  /*24420*/  LOP3.LUT R16, R11, 0xffff, RZ, 0xc0, !PT ;  /* 0x0000ffff0b107812 */ /* 0x000fe400078ec0ff */
[----:B------:R-:W-:-:S03]  /*24430*/  LEA.HI R18, R9, R18, RZ, 0x10 ;  /* 0x0000001209127211 */ /* 0x000fc600078f80ff */
[----:B-1----:R-:W-:Y:S05]  /*24440*/  @!P0 BRA `(.L_x_1750) ;  /* 0x0000000000108947 */ /* 0x002fea0003800000 */
[----:B------:R-:W1:Y:S02]  /*24450*/  LDC.64 R4, c[0x0][0xa20] ;  /* 0x00028800ff047b82 */ /* 0x000e640000000a00 */
[----:B-1----:R-:W-:-:S05]  /*24460*/  IMAD.WIDE R4, R14, 0x4, R4 ;  /* 0x000000040e047825 */ /* 0x002fca00078e0204 */
[----:B------:R1:W5:Y:S01]  /*24470*/  LDG.E R7, desc[UR46][R4.64] ;  /* 0x0000002e04077981 */ /* 0x000362000c1e1900 */
[----:B------:R-:W-:Y:S05]  /*24480*/  BRA `(.L_x_1751) ;  /* 0x0000000000107947 */ /* 0x000fea0003800000 */
.L_x_1750:
[----:B------:R-:W-:Y:S05]  /*24490*/  @!P1 BRA `(.L_x_1751) ;  /* 0x00000000000c9947 */ /* 0x000fea0003800000 */
[----:B------:R-:W2:Y:S04]  /*244a0*/  LDG.E R7, desc[UR46][R4.64] ;  /* 0x0000002e04077981 */ /* 0x000ea8000c1e1900 */
[----:B------:R-:W2:Y:S02]  /*244b0*/  LDG.E R4, desc[UR46][R4.64+0x4] ;  /* 0x0000042e04047981 */ /* 0x000ea4000c1e1900 */
[----:B--2---:R-:W-:-:S07]  /*244c0*/  IMAD.IADD R7, R4, 0x1, -R7 ;  /* 0x0000000104077824 */ /* 0x004fce00078e0a07 */
.L_x_1751:
[----:B------:R-:W2:Y:S04]  /*244d0*/  LDL.LU R8, [R1+0x4] ;  /* 0x0000040001087983 */ /* 0x000ea80000300800 */
[----:B-1----:R-:W3:Y:S04]  /*244e0*/  @P2 LDG.E R4, desc[UR46][R2.64] ;  /* 0x0000002e02042981 */ /* 0x002ee8000c1e1900 */
[----:B------:R1:W3:Y:S01]  /*244f0*/  @P2 LDG.E R2, desc[UR46][R2.64+0x4] ;  /* 0x0000042e02022981 */ /* 0x0002e2000c1e1900 */
[----:B-----5:R-:W-:Y:S01]  /*24500*/  IMAD.IADD R9, R7, 0x1, -R6 ;  /* 0x0000000107097824 */ /* 0x020fe200078e0a06 */
[----:B-1----:R-:W1:Y:S02]  /*24510*/  LDC R3, c[0x0][0x448] ;  /* 0x00011200ff037b82 */ /* 0x002e640000000800 */
[----:B-1----:R-:W-:-:S13]  /*24520*/  ISETP.NE.AND P1, PT, R3, 0x1, PT ;  /* 0x000000010300780c */ /* 0x002fda0003f25270 */
[----:B------:R-:W1:Y:S08]  /*24530*/  @P1 LDC R3, c[0x0][0x44c] ;  /* 0x00011300ff031b82 */ /* 0x000e700000000800 */
[----:B------:R-:W4:Y:S01]  /*24540*/  @P1 LDC R5, c[0x0][0x450] ;  /* 0x00011400ff051b82 */ /* 0x000f220000000800 */
[----:B--2---:R-:W-:-:S05]  /*24550*/  SHF.L.U32 R12, R8, 0x7, RZ ;  /* 0x00000007080c7819 */ /* 0x004fca00000006ff */
[----:B------:R-:W-:Y:S01]  /*24560*/  VIADD R7, R12, 0x7f ;  /* 0x0000007f0c077836 */ /* 0x000fe20000000000 */
[----:B------:R2:W-:Y:S01]  /*24570*/  STL [R1+0x30], R12 ;  /* 0x0000300c01007387 */ /* 0x0005e20000100800 */
[----:B---3--:R-:W-:Y:S02]  /*24580*/  @P2 IMAD.IADD R10, R2, 0x1, -R4 ;  /* 0x00000001020a2824 */ /* 0x008fe400078e0a04 */
[----:B-1----:R-:W-:-:S04]  /*24590*/  @P1 IMAD.HI.U32 R2, R7, R3, RZ ;  /* 0x0000000307021227 */ /* 0x002fc800078e00ff */
[----:B------:R-:W-:Y:S01]  /*245a0*/  IMAD.IADD R6, R9, 0x1, R10 ;  /* 0x0000000109067824 */ /* 0x000fe200078e020a */
[----:B----4-:R-:W-:-:S03]  /*245b0*/  @P1 SHF.R.U32.HI R7, RZ, R5, R2 ;  /* 0x00000005ff071219 */ /* 0x010fc60000011602 */
[C---:B------:R-:W-:Y:S01]  /*245c0*/  VIADD R2, R6.reuse, 0x5f ;  /* 0x0000005f06027836 */ /* 0x040fe20000000000 */
[----:B------:R-:W-:-:S03]  /*245d0*/  IADD3 R21, R6, 0x1, -R15 ;  /* 0x0000000106157810 */ /* 0x000fc60007ffe80f */
[----:B------:R-:W-:-:S04]  /*245e0*/  IMAD.HI R2, R2, 0x2aaaaaab, RZ ;  /* 0x2aaaaaab02027827 */ /* 0x000fc800078e02ff */
[----:B------:R-:W-:Y:S01]  /*245f0*/  IMAD.IADD R7, R21, 0x1, R7 ;  /* 0x0000000115077824 */ /* 0x000fe200078e0207 */
[----:B------:R-:W-:-:S04]  /*24600*/  SHF.R.U32.HI R3, RZ, 0x1f, R2 ;  /* 0x0000001fff037819 */ /* 0x000fc80000011602 */
[----:B------:R-:W-:Y:S02]  /*24610*/  LEA.HI.SX32 R11, R2, R3, 0x1c ;  /* 0x00000003020b7211 */ /* 0x000fe400078fe2ff */
[----:B------:R-:W1:Y:S03]  /*24620*/  LDC.64 R2, c[0x0][0x9e0] ;  /* 0x00027800ff027b82 */ /* 0x000e660000000a00 */
[----:B------:R2:W-:Y:S01]  /*24630*/  STL [R1+0x5c], R11 ;  /* 0x00005c0b01007387 */ /* 0x0005e20000100800 */
[----:B-1----:R-:W-:Y:S02]  /*24640*/  ISETP.GE.AND P3, PT, R3, 0x1, PT ;  /* 0x000000010300780c */ /* 0x002fe40003f66270 */
[----:B------:R-:W-:-:S11]  /*24650*/  IADD3 R8, R7, R2, RZ ;  /* 0x0000000207087210 */ /* 0x000fd60007ffe0ff */
[----:B--2---:R-:W-:Y:S05]  /*24660*/  @!P3 BRA `(.L_x_1752) ;  /* 0x000000000048b947 */ /* 0x004fea0003800000 */
[C---:B------:R-:W-:Y:S01]  /*24670*/  ISETP.GT.AND P0, PT, R7.reuse, RZ, PT ;  /* 0x000000ff0700720c */ /* 0x040fe20003f04270 */
[----:B------:R-:W-:Y:S01]  /*24680*/  BSSY B0, `(.L_x_1753) ;  /* 0x000000e000007945 */ /* 0x000fe20003800000 */
[----:B------:R-:W-:-:S11]  /*24690*/  VIADD R2, R7, 0xffffffff ;  /* 0xffffffff07027836 */ /* 0x000fd60000000000 */
[----:B------:R-:W-:Y:S05]  /*246a0*/  @P0 BRA `(.L_x_1754) ;  /* 0x00000000001c0947 */ /* 0x000fea0003800000 */
[----:B------:R-:W-:Y:S01]  /*246b0*/  ISETP.NE.AND P0, PT, R3, 0x1, PT ;  /* 0x000000010300780c */ /* 0x000fe20003f05270 */
[----:B------:R-:W-:-:S12]  /*246c0*/  IMAD.MOV R2, RZ, RZ, -R7 ;  /* 0x000000ffff027224 */ /* 0x000fd800078e0a07 */
[----:B------:R-:W1:Y:S02]  /*246d0*/  @P0 LDC.64 R4, c[0x0][0x9e8] ;  /* 0x00027a00ff040b82 */ /* 0x000e640000000a00 */
[----:B-1----:R-:W-:-:S05]  /*246e0*/  @P0 IMAD.HI.U32 R4, R2, R4, RZ ;  /* 0x0000000402040227 */ /* 0x002fca00078e00ff */
[----:B------:R-:W-:-:S04]  /*246f0*/  @P0 SHF.R.U32.HI R2, RZ, R5, R4 ;  /* 0x00000005ff020219 */ /* 0x000fc80000011604 */
[----:B------:R-:W-:Y:S01]  /*24700*/  LOP3.LUT R2, RZ, R2, RZ, 0x33, !PT ;  /* 0x00000002ff027212 */ /* 0x000fe200078e33ff */
[----:B------:R-:W-:Y:S06]  /*24710*/  BRA `(.L_x_1755) ;  /* 0x0000000000107947 */ /* 0x000fec0003800000 */
.L_x_1754:
[----:B------:R-:W-:-:S13]  /*24720*/  ISETP.NE.AND P0, PT, R3, 0x1, PT ;  /* 0x000000010300780c */ /* 0x000fda0003f05270 */
[----:B------:R-:W1:Y:S02]  /*24730*/  @P0 LDC.64 R4, c[0x0][0x9e8] ;  /* 0x00027a00ff040b82 */ /* 0x000e640000000a00 */
[----:B-1----:R-:W-:-:S05]  /*24740*/  @P0 IMAD.HI.U32 R4, R2, R4, RZ ;  /* 0x0000000402040227 */ /* 0x002fca00078e00ff */
[----:B------:R-:W-:-:S07]  /*24750*/  @P0 SHF.R.U32.HI R2, RZ, R5, R4 ;  /* 0x00000005ff020219 */ /* 0x000fce0000011604 */
.L_x_1755:
[----:B------:R-:W-:Y:S05]  /*24760*/  BSYNC B0 ;  /* 0x0000000000007941 */ /* 0x000fea0003800000 */
.L_x_1753:
[----:B------:R-:W-:-:S05]  /*24770*/  IMAD R2, R2, R3, R3 ;  /* 0x0000000302027224 */ /* 0x000fca00078e0203 */
[----:B------:R-:W-:-:S07]  /*24780*/  VIMNMX R8, R8, R2, PT ;  /* 0x0000000208087248 */ /* 0x000fce0003fe0100 */
.L_x_1752:
[----:B------:R-:W1:Y:S01]  /*24790*/  @P1 LDC R4, c[0x0][0x44c] ;  /* 0x00011300ff041b82 */ /* 0x000e620000000800 */
[----:B------:R-:W-:Y:S01]  /*247a0*/  VIADD R8, R8, 0x5f ;  /* 0x0000005f08087836 */ /* 0x000fe20000000000 */
[----:B------:R-:W-:Y:S01]  /*247b0*/  ULDC UR4, c[0x0][0x9dc] ;  /* 0x0002770000047ab9 */ /* 0x000fe20000000800 */
[----:B------:R-:W-:Y:S02]  /*247c0*/  IMAD.MOV.U32 R2, RZ, RZ, R12 ;  /* 0x000000ffff027224 */ /* 0x000fe400078e000c */
[----:B------:R-:W-:-:S03]  /*247d0*/  IMAD.HI R8, R8, 0x2aaaaaab, RZ ;  /* 0x2aaaaaab08087827 */ /* 0x000fc600078e02ff */
[----:B------:R-:W2:Y:S01]  /*247e0*/  @P1 LDC R5, c[0x0][0x450] ;  /* 0x00011400ff051b82 */ /* 0x000ea20000000800 */
[----:B------:R-:W-:Y:S01]  /*247f0*/  IMAD.IADD R20, R6, 0x1, -R15 ;  /* 0x0000000106147824 */ /* 0x000fe200078e0a0f */
[----:B------:R-:W-:-:S04]  /*24800*/  SHF.R.U32.HI R7, RZ, 0x1f, R8 ;  /* 0x0000001fff077819 */ /* 0x000fc80000011608 */
[----:B------:R-:W-:-:S04]  /*24810*/  LEA.HI.SX32 R7, R8, R7, 0x1c ;  /* 0x0000000708077211 */ /* 0x000fc800078fe2ff */
[----:B------:R-:W-:Y:S01]  /*24820*/  VIMNMX R7, R11, R7, PT ;  /* 0x000000070b077248 */ /* 0x000fe20003fe0100 */
[----:B-1----:R-:W-:-:S05]  /*24830*/  @P1 IMAD.HI.U32 R4, R12, R4, RZ ;  /* 0x000000040c041227 */ /* 0x002fca00078e00ff */
[----:B--2---:R-:W-:-:S04]  /*24840*/  @P1 SHF.R.U32.HI R2, RZ, R5, R4 ;  /* 0x00000005ff021219 */ /* 0x004fc80000011604 */
[----:B------:R-:W-:-:S05]  /*24850*/  IADD3 R2, R20, R2, RZ ;  /* 0x0000000214027210 */ /* 0x000fca0007ffe0ff */
        /* <DEDUP_REMOVED lines=12> */
.L_x_1758:
[----:B------:R-:W-:-:S13]  /*24920*/  ISETP.NE.AND P0, PT, R3, 0x1, PT ;  /* 0x000000010300780c */ /* 0x000fda0003f05270 */
[----:B------:R-:W1:Y:S02]  /*24930*/  @P0 LDC.64 R4, c[0x0][0x9e8] ;  /* 0x00027a00ff040b82 */ /* 0x000e640000000a00 */
[----:B-1----:R-:W-:-:S05]  /*24940*/  @P0 IMAD.HI.U32 R4, R2, R4, RZ ;  /* 0x0000000402040227 */ /* 0x002fca00078e00ff */
[----:B------:R-:W-:-:S07]  /*24950*/  @P0 SHF.R.U32.HI R2, RZ, R5, R4 ;  /* 0x00000005ff020219 */ /* 0x000fce0000011604 */
.L_x_1759:
[----:B------:R-:W-:Y:S05]  /*24960*/  BSYNC B0 ;  /* 0x0000000000007941 */ /* 0x000fea0003800000 */
.L_x_1757:
[----:B------:R-:W-:-:S05]  /*24970*/  IMAD R2, R2, R3, RZ ;  /* 0x0000000302027224 */ /* 0x000fca00078e02ff */
[----:B------:R-:W-:-:S07]  /*24980*/  VIMNMX R6, R6, R2, !PT ;  /* 0x0000000206067248 */ /* 0x000fce0007fe0100 */
.L_x_1756:
[----:B------:R-:W-:Y:S01]  /*24990*/  IMAD.HI R6, R6, 0x2aaaaaab, RZ ;  /* 0x2aaaaaab06067827 */ /* 0x000fe200078e02ff */
[----:B------:R-:W-:Y:S01]  /*249a0*/  LOP3.LUT R12, R18, 0xff, RZ, 0xc0, !PT ;  /* 0x000000ff120c7812 */ /* 0x000fe200078ec0ff */
[----:B------:R-:W-:Y:S01]  /*249b0*/  BSSY B0, `(.L_x_1760) ;  /* 0x0000027000007945 */ /* 0x000fe20003800000 */
[----:B------:R-:W-:Y:S01]  /*249c0*/  SHF.R.U32.HI R18, RZ, 0x10, R18 ;  /* 0x00000010ff127819 */ /* 0x000fe20000011612 */
[----:B------:R-:W-:Y:S01]  /*249d0*/  IMAD.MOV.U32 R2, RZ, RZ, RZ ;  /* 0x000000ffff027224 */ /* 0x000fe200078e00ff */
[----:B------:R-:W-:Y:S01]  /*249e0*/  SHF.R.U32.HI R4, RZ, 0x1f, R6 ;  /* 0x0000001fff047819 */ /* 0x000fe20000011606 */
[----:B------:R1:W-:Y:S03]  /*249f0*/  STL [R1+0x50], R12 ;  /* 0x0000500c01007387 */ /* 0x0003e60000100800 */
[----:B------:R-:W-:-:S04]  /*24a00*/  LEA.HI.SX32 R4, R6, R4, 0x1c ;  /* 0x0000000406047211 */ /* 0x000fc800078fe2ff */
[----:B------:R-:W-:-:S04]  /*24a10*/  VIMNMX R4, RZ, R4, !PT ;  /* 0x00000004ff047248 */ /* 0x000fc80007fe0100 */
[----:B------:R-:W-:-:S13]  /*24a20*/  ISETP.GT.AND P0, PT, R7, R4, PT ;  /* 0x000000040700720c */ /* 0x000fda0003f04270 */
[----:B-1----:R-:W-:Y:S05]  /*24a30*/  @!P0 BRA `(.L_x_1761) ;  /* 0x0000000000788947 */ /* 0x002fea0003800000 */
[----:B------:R-:W-:Y:S01]  /*24a40*/  ISETP.NE.AND P0, PT, R18, RZ, PT ;  /* 0x000000ff1200720c */ /* 0x000fe20003f05270 */
[----:B------:R-:W-:-:S03]  /*24a50*/  ULDC UR4, c[0x0][0x9f0] ;  /* 0x00027c0000047ab9 */ /* 0x000fc60000000800 */
[----:B------:R-:W-:-:S04]  /*24a60*/  SEL R5, R18, UR4, P0 ;  /* 0x0000000412057c07 */ /* 0x000fc80008000000 */
[----:B------:R-:W-:Y:S02]  /*24a70*/  IABS R6, R5 ;  /* 0x0000000500067213 */ /* 0x000fe40000000000 */
[----:B------:R-:W-:Y:S02]  /*24a80*/  IADD3 R8, R5, -0x1, R7 ;  /* 0xffffffff05087810 */ /* 0x000fe40007ffe007 */
[----:B------:R-:W1:Y:S03]  /*24a90*/  I2F.RP R2, R6 ;  /* 0x0000000600027306 */ /* 0x000e660000209400 */
[----:B------:R-:W-:-:S05]  /*24aa0*/  IMAD.IADD R8, R8, 0x1, -R4 ;  /* 0x0000000108087824 */ /* 0x000fca00078e0a04 */
[----:B-1----:R-:W1:Y:S02]  /*24ab0*/  MUFU.RCP R2, R2 ;  /* 0x0000000200027308 */ /* 0x002e640000001000 */
[----:B-1----:R-:W-:-:S06]  /*24ac0*/  VIADD R2, R2, 0xffffffe ;  /* 0x0ffffffe02027836 */ /* 0x002fcc0000000000 */
[----:B------:R1:W2:Y:S02]  /*24ad0*/  F2I.FTZ.U32.TRUNC.NTZ R3, R2 ;  /* 0x0000000200037305 */ /* 0x0002a4000021f000 */
[----:B-1----:R-:W-:-:S04]  /*24ae0*/  LOP3.LUT R2, R8, R5, RZ, 0x3c, !PT ;  /* 0x0000000508027212 */ /* 0x002fc800078e3cff */
[----:B------:R-:W-:Y:S01]  /*24af0*/  ISETP.GE.AND P3, PT, R2, RZ, PT ;  /* 0x000000ff0200720c */ /* 0x000fe20003f66270 */
[----:B--2---:R-:W-:-:S04]  /*24b00*/  IMAD.MOV R2, RZ, RZ, -R3 ;  /* 0x000000ffff027224 */ /* 0x004fc800078e0a03 */
[----:B------:R-:W-:Y:S01]  /*24b10*/  IMAD R11, R2, R6, RZ ;  /* 0x00000006020b7224 */ /* 0x000fe200078e02ff */
[----:B------:R-:W-:-:S05]  /*24b20*/  MOV R2, RZ ;  /* 0x000000ff00027202 */ /* 0x000fca0000000f00 */
[----:B------:R-:W-:Y:S01]  /*24b30*/  IMAD.HI.U32 R11, R3, R11, R2 ;  /* 0x0000000b030b7227 */ /* 0x000fe200078e0002 */
[----:B------:R-:W-:Y:S02]  /*24b40*/  IABS R2, R5 ;  /* 0x0000000500027213 */ /* 0x000fe40000000000 */
[----:B------:R-:W-:-:S03]  /*24b50*/  IABS R3, R8 ;  /* 0x0000000800037213 */ /* 0x000fc60000000000 */
[----:B------:R-:W-:-:S04]  /*24b60*/  IMAD.MOV R2, RZ, RZ, -R2 ;  /* 0x000000ffff027224 */ /* 0x000fc800078e0a02 */
[----:B------:R-:W-:Y:S02]  /*24b70*/  IMAD.MOV.U32 R8, RZ, RZ, R2 ;  /* 0x000000ffff087224 */ /* 0x000fe400078e0002 */
[----:B------:R-:W-:-:S04]  /*24b80*/  IMAD.HI.U32 R2, R11, R3, RZ ;  /* 0x000000030b027227 */ /* 0x000fc800078e00ff */
[----:B------:R-:W-:-:S05]  /*24b90*/  IMAD R3, R2, R8, R3 ;  /* 0x0000000802037224 */ /* 0x000fca00078e0203 */
[----:B------:R-:W-:-:S13]  /*24ba0*/  ISETP.GT.U32.AND P1, PT, R6, R3, PT ;  /* 0x000000030600720c */ /* 0x000fda0003f24070 */
[----:B------:R-:W-:Y:S02]  /*24bb0*/  @!P1 IMAD.IADD R3, R3, 0x1, -R6 ;  /* 0x0000000103039824 */ /* 0x000fe400078e0a06 */
[----:B------:R-:W-:Y:S01]  /*24bc0*/  @!P1 VIADD R2, R2, 0x1 ;  /* 0x0000000102029836 */ /* 0x000fe20000000000 */
[----:B------:R-:W-:Y:S02]  /*24bd0*/  ISETP.NE.AND P1, PT, R5, RZ, PT ;  /* 0x000000ff0500720c */ /* 0x000fe40003f25270 */
[----:B------:R-:W-:-:S13]  /*24be0*/  ISETP.GE.U32.AND P0, PT, R3, R6, PT ;  /* 0x000000060300720c */ /* 0x000fda0003f06070 */
[----:B------:R-:W-:-:S05]  /*24bf0*/  @P0 VIADD R2, R2, 0x1 ;  /* 0x0000000102020836 */ /* 0x000fca0000000000 */
[----:B------:R-:W-:Y:S02]  /*24c00*/  @!P3 IADD3 R2, -R2, RZ, RZ ;  /* 0x000000ff0202b210 */ /* 0x000fe40007ffe1ff */
[----:B------:R-:W-:-:S07]  /*24c10*/  @!P1 LOP3.LUT R2, RZ, R5, RZ, 0x33, !PT ;  /* 0x00000005ff029212 */ /* 0x000fce00078e33ff */
.L_x_1761:
[----:B------:R-:W-:Y:S05]  /*24c20*/  BSYNC B0 ;  /* 0x0000000000007941 */ /* 0x000fea0003800000 */
.L_x_1760:
[-C--:B------:R-:W-:Y:S01]  /*24c30*/  IMAD R4, R12, R2.reuse, R4 ;  /* 0x000000020c047224 */ /* 0x080fe200078e0204 */
[----:B------:R-:W-:Y:S04]  /*24c40*/  BSSY B0, `(.L_x_1762) ;  /* 0x0000143000007945 */ /* 0x000fe80003800000 */
        /* <DEDUP_REMOVED lines=12> */
[----:B------:R-:W-:Y:S02]  /*24d10*/  @P0 LEA.HI.SX32 R4, R2, R5, 0x1c ;  /* 0x0000000502040211 */ /* 0x000fe400078fe2ff */
        /* <DEDUP_REMOVED lines=10> */
.L_x_1951:
[----:B--2---:R-:W-:Y:S02]  /*24dc0*/  ISETP.NE.AND P0, PT, R14, RZ, PT ;  /* 0x000000ff0e00720c */ /* 0x004fe40003f05270 */
[----:B------:R-:W-:-:S11]  /*24dd0*/  PLOP3.LUT P6, PT, PT, PT, PT, 0x8, 0x0 ;  /* 0x000000000000781c */ /* 0x000fd60003fce170 */
[----:B------:R-:W-:Y:S05]  /*24de0*/  @P0 BRA `(.L_x_1765) ;  /* 0x00000000000c0947 */ /* 0x000fea0003800000 */
[----:B------:R-:W-:-:S03]  /*24df0*/  UMOV UR4, 0xffffffff ;  /* 0xffffffff00047882 */ /* 0x000fc60000000000 */
[----:B------:R-:W-:Y:S05]  /*24e00*/  BRA.DIV UR4, `(.L_x_1766) ;  /* 0x0000007e04387947 */ /* 0x000fea000b800000 */
[----:B------:R-:W-:-:S13]  /*24e10*/  ELECT P6, URZ, PT ;  /* 0x00000000003f782f */ /* 0x000fda00038c0000 */
.L_x_1765:
        /* <DEDUP_REMOVED lines=9> */
.L_x_1954:
[----:B------:R-:W-:Y:S05]  /*24eb0*/  BSYNC B1 ;  /* 0x0000000000017941 */ /* 0x000fea0003800000 */
.L_x_1767:
[----:B------:R-:W-:Y:S04]  /*24ec0*/  BSSY B1, `(.L_x_1769) ;  /* 0x0000080000017945 */ /* 0x000fe80003800000 */
[----:B------:R-:W-:Y:S05]  /*24ed0*/  @!P6 BRA `(.L_x_1770) ;  /* 0x0000000400f8e947 */ /* 0x000fea0003800000 */
[----:B------:R-:W2:Y:S04]  /*24ee0*/  LDL R7, [R1+0x14] ;  /* 0x0000140001077983 */ /* 0x000ea80000100800 */
[----:B------:R-:W3:Y:S01]  /*24ef0*/  LDL R8, [R1+0x20] ;  /* 0x0000200001087983 */ /* 0x000ee20000100800 */
[----:B------:R-:W-:Y:S01]  /*24f00*/  BSSY B2, `(.L_x_1771) ;  /* 0x0000008000027945 */ /* 0x000fe20003800000 */
[----:B------:R-:W4:Y:S02]  /*24f10*/  S2R R6, SR_TID.X ;  /* 0x0000000000067919 */ /* 0x000f240000002100 */
[----:B----4-:R-:W-:-:S04]  /*24f20*/  LOP3.LUT R6, R6, 0x7f, RZ, 0xc0, !PT ;  /* 0x0000007f06067812 */ /* 0x010fc800078ec0ff */
[----:B------:R-:W-:Y:S01]  /*24f30*/  ISETP.NE.AND P1, PT, R6, RZ, PT ;  /* 0x000000ff0600720c */ /* 0x000fe20003f25270 */
[----:B--2---:R-:W-:Y:S01]  /*24f40*/  IMAD R7, R7, 0x8, R19 ;  /* 0x0000000807077824 */ /* 0x004fe200078e0213 */
[----:B---3--:R-:W-:-:S04]  /*24f50*/  SHF.L.U32 R10, R8, 0x1f, RZ ;  /* 0x0000001f080a7819 */ /* 0x008fc800000006ff */
[----:B------:R-:W2:Y:S02]  /*24f60*/  SYNCS.PHASECHK.TRANS64.TRYWAIT P0, [R7+URZ+0x2a8a0], R10 ;  /* 0x02a8a00a070075a7 */ /* 0x000ea4000800017f */
[----:B--2---:R-:W-:Y:S05]  /*24f70*/  @!P0 BRA `(.L_x_1772) ;  /* 0x0000007c00108947 */ /* 0x004fea0003800000 */
.L_x_1955:
[----:B------:R-:W-:Y:S05]  /*24f80*/  BSYNC B2 ;  /* 0x0000000000027941 */ /* 0x000fea0003800000 */
.L_x_1771:
[----:B------:R-:W-:Y:S04]  /*24f90*/  BSSY B2, `(.L_x_1773) ;  /* 0x0000009000027945 */ /* 0x000fe80003800000 */
[----:B------:R-:W-:Y:S05]  /*24fa0*/  @P1 BRA `(.L_x_1774) ;  /* 0x00000000001c1947 */ /* 0x000fea0003800000 */
[----:B------:R-:W3:Y:S01]  /*24fb0*/  S2R R6, SR_TID.X ;  /* 0x0000000000067919 */ /* 0x000ee20000002100 */
[----:B-1----:R-:W-:-:S04]  /*24fc0*/  MOV R5, 0x9000 ;  /* 0x0000900000057802 */ /* 0x002fc80000000f00 */
[----:B------:R4:W-:Y:S01]  /*24fd0*/  SYNCS.ARRIVE.TRANS64 RZ, [R7+URZ+0x2a890], R5 ;  /* 0x02a8900507ff79a7 */ /* 0x0009e2000800003f */
[----:B---3--:R-:W-:-:S04]  /*24fe0*/  LOP3.LUT R6, R6, 0x1f, RZ, 0xc0, !PT ;  /* 0x0000001f06067812 */ /* 0x008fc800078ec0ff */
[----:B------:R-:W-:-:S13]  /*24ff0*/  ISETP.NE.AND P0, PT, R6, RZ, PT ;  /* 0x000000ff0600720c */ /* 0x000fda0003f05270 */
[----:B----4-:R-:W-:Y:S05]  /*25000*/  @!P0 BRA `(.L_x_1774) ;  /* 0x0000000000048947 */ /* 0x010fea0003800000 */
[----:B------:R-:W-:Y:S01]  /*25010*/  BPT.TRAP 0x1 ;  /* 0x000000040000795c */ /* 0x000fe20000300000 */
.L_x_1774:
[----:B------:R-:W-:Y:S05]  /*25020*/  BSYNC B2 ;  /* 0x0000000000027941 */ /* 0x000fea0003800000 */
.L_x_1773:
[----:B-1----:R-:W3:Y:S01]  /*25030*/  LDL R5, [R1+0x14] ;  /* 0x0000140001057983 */ /* 0x002ee20000100800 */
[----:B------:R-:W-:Y:S01]  /*25040*/  IMAD.MOV.U32 R12, RZ, RZ, RZ ;  /* 0x000000ffff0c7224 */ /* 0x000fe200078e00ff */
[----:B------:R-:W-:Y:S01]  /*25050*/  UIADD3 UR4, UP0, UR36, 0x570, URZ ;  /* 0x0000057024047890 */ /* 0x000fe2000ff1e03f */
[----:B------:R-:W-:Y:S01]  /*25060*/  IMAD R6, R4, 0x60, R0 ;  /* 0x0000006004067824 */ /* 0x000fe200078e0200 */
[----:B------:R-:W-:Y:S01]  /*25070*/  PLOP3.LUT P0, PT, PT, PT, PT, 0x80, 0x0 ;  /* 0x000000000000781c */ /* 0x000fe20003f0f070 */
[----:B------:R-:W-:Y:S01]  /*25080*/  UMOV UR6, 0x0 ;  /* 0x0000000000067882 */ /* 0x000fe20000000000 */
[----:B------:R-:W-:Y:S01]  /*25090*/  R2UR UR10, R12 ;  /* 0x000000000c0a72ca */ /* 0x000fe200000e0000 */
[----:B------:R-:W-:Y:S01]  /*250a0*/  VIADD R6, R6, 0xffffffa0 ;  /* 0xffffffa006067836 */ /* 0x000fe20000000000 */
[----:B------:R-:W-:Y:S01]  /*250b0*/  UIADD3.X UR5, URZ, UR37, URZ, UP0, !UPT ;  /* 0x000000253f057290 */ /* 0x000fe200087fe43f */
[----:B------:R-:W-:Y:S01]  /*250c0*/  UMOV UR7, 0x12f00000 ;  /* 0x12f0000000077882 */ /* 0x000fe20000000000 */
[----:B---3--:R-:W-:-:S02]  /*250d0*/  IMAD R9, R5, 0x9000, R19 ;  /* 0x0000900005097824 */ /* 0x008fc400078e0213 */
[----:B------:R-:W-:Y:S02]  /*250e0*/  VIADD R5, R7, 0x2a890 ;  /* 0x0002a89007057836 */ /* 0x000fe40000000000 */
[----:B------:R-:W-:-:S07]  /*250f0*/  VIADD R8, R9, 0x18400 ;  /* 0x0001840009087836 */ /* 0x000fce0000000000 */
.L_x_1775:
        /* <DEDUP_REMOVED lines=12> */
[----:B------:R-:W-:Y:S01]  /*251c0*/  UMOV UR6, 0x0 ;  /* 0x0000000000067882 */ /* 0x000fe20000000000 */
[----:B------:R-:W-:Y:S01]  /*251d0*/  IADD3 R8, R9, 0x1b400, RZ ;  /* 0x0001b40009087810 */ /* 0x000fe20007ffe0ff */
[----:B------:R-:W-:Y:S01]  /*251e0*/  UMOV UR7, 0x12f00000 ;  /* 0x12f0000000077882 */ /* 0x000fe20000000000 */
[----:B------:R-:W-:-:S15]  /*251f0*/  R2UR UR10, R13 ;  /* 0x000000000d0a72ca */ /* 0x000fde00000e0000 */
.L_x_1776:
        /* <DEDUP_REMOVED lines=15> */
.L_x_1777:
        /* <DEDUP_REMOVED lines=10> */
[----:B------:R-:W1:Y:S01]  /*25390*/  SYNCS.PHASECHK.TRANS64.TRYWAIT P0, [R7+URZ+0x2a8c0], R10 ;  /* 0x02a8c00a070075a7 */ /* 0x000e62000800017f */
[----:B------:R-:W-:Y:S04]  /*253a0*/  BSSY B2, `(.L_x_1778) ;  /* 0x0000002000027945 */ /* 0x000fe80003800000 */
[----:B-1----:R-:W-:Y:S05]  /*253b0*/  @!P0 BRA `(.L_x_1779) ;  /* 0x0000007800148947 */ /* 0x002fea0003800000 */
.L_x_1956:
[----:B------:R-:W-:Y:S05]  /*253c0*/  BSYNC B2 ;  /* 0x0000000000027941 */ /* 0x000fea0003800000 */
.L_x_1778:
[----:B------:R-:W-:Y:S01]  /*253d0*/  BSSY B2, `(.L_x_1780) ;  /* 0x000000b000027945 */ /* 0x000fe20003800000 */
[----:B-12---:R-:W-:Y:S02]  /*253e0*/  IMAD.MOV.U32 R10, RZ, RZ, 0x0 ;  /* 0x00000000ff0a7424 */ /* 0x006fe400078e00ff */
        /* <DEDUP_REMOVED lines=9> */
.L_x_1781:
[----:B------:R-:W-:Y:S05]  /*25480*/  BSYNC B2 ;  /* 0x0000000000027941 */ /* 0x000fea0003800000 */
.L_x_1780:
[----:B------:R-:W2:Y:S01]  /*25490*/  LDL R5, [R1+0x14] ;  /* 0x0000140001057983 */ /* 0x000ea20000100800 */
[----:B------:R-:W-:Y:S01]  /*254a0*/  R2UR UR10, R12 ;  /* 0x000000000c0a72ca */ /* 0x000fe200000e0000 */
[----:B------:R-:W-:Y:S01]  /*254b0*/  UIADD3 UR4, UP0, UR36, 0x670, URZ ;  /* 0x0000067024047890 */ /* 0x000fe2000ff1e03f */
[----:B------:R-:W-:Y:S01]  /*254c0*/  R2UR UR6, R10 ;  /* 0x000000000a0672ca */ /* 0x000fe200000e0000 */
[----:B------:R-:W-:Y:S01]  /*254d0*/  VIADD R7, R7, 0x2a8b0 ;  /* 0x0002a8b007077836 */ /* 0x000fe20000000000 */
[----:B------:R-:W-:Y:S01]  /*254e0*/  R2UR UR7, R11 ;  /* 0x000000000b0772ca */ /* 0x000fe200000e0000 */
[----:B------:R-:W-:Y:S01]  /*254f0*/  UIADD3.X UR5, URZ, UR37, URZ, UP0, !UPT ;  /* 0x000000253f057290 */ /* 0x000fe200087fe43f */
[----:B------:R-:W-:Y:S01]  /*25500*/  PLOP3.LUT P0, PT, PT, PT, PT, 0x80, 0x0 ;  /* 0x000000000000781c */ /* 0x000fe20003f0f070 */
[----:B--2---:R-:W-:-:S05]  /*25510*/  IMAD R8, R5, 0x6000, R19 ;  /* 0x0000600005087824 */ /* 0x004fca00078e0213 */
[----:B------:R-:W-:-:S07]  /*25520*/  IADD3 R5, R8, 0x400, RZ ;  /* 0x0000040008057810 */ /* 0x000fce0007ffe0ff */
.L_x_1782:
        /* <DEDUP_REMOVED lines=10> */
[----:B------:R-:W-:Y:S01]  /*255d0*/  R2UR UR10, R13 ;  /* 0x000000000d0a72ca */ /* 0x000fe200000e0000 */
[----:B------:R-:W-:Y:S01]  /*255e0*/  VIADD R5, R8, 0x3400 ;  /* 0x0000340008057836 */ /* 0x000fe20000000000 */
[----:B------:R-:W-:Y:S02]  /*255f0*/  R2UR UR6, R10 ;  /* 0x000000000a0672ca */ /* 0x000fe400000e0000 */
[----:B------:R-:W-:Y:S02]  /*25600*/  R2UR UR7, R11 ;  /* 0x000000000b0772ca */ /* 0x000fe400000e0000 */
[----:B------:R-:W-:-:S13]  /*25610*/  PLOP3.LUT P0, PT, PT, PT, PT, 0x80, 0x0 ;  /* 0x000000000000781c */ /* 0x000fda0003f0f070 */
.L_x_1783:
        /* <DEDUP_REMOVED lines=10> */
.L_x_1770:
[----:B------:R-:W-:Y:S05]  /*256c0*/  BSYNC B1 ;  /* 0x0000000000017941 */ /* 0x000fea0003800000 */
.L_x_1769:
[----:B------:R-:W1:Y:S04]  /*256d0*/  LDL.LU R9, [R1+0x14] ;  /* 0x0000140001097983 */ /* 0x000e680000300800 */
[----:B------:R-:W2:Y:S01]  /*256e0*/  LDL.LU R8, [R1+0x20] ;  /* 0x0000200001087983 */ /* 0x000ea20000300800 */
[----:B------:R-:W-:Y:S01]  /*256f0*/  PLOP3.LUT P0, PT, PT, PT, PT, 0x8, 0x0 ;  /* 0x000000000000781c */ /* 0x000fe20003f0e170 */
[----:B-1----:R-:W-:Y:S02]  /*25700*/  VIADD R5, R9, 0x1 ;  /* 0x0000000109057836 */ /* 0x002fe40000000000 */
[----:B------:R-:W-:-:S03]  /*25710*/  VIADD R9, R4, 0xfffffffe ;  /* 0xfffffffe04097836 */ /* 0x000fc60000000000 */
[----:B------:R-:W-:Y:S02]  /*25720*/  ISETP.NE.AND P1, PT, R5, 0x2, PT ;  /* 0x000000020500780c */ /* 0x000fe40003f25270 */
[----:B------:R-:W-:Y:S02]  /*25730*/  ISETP.GE.AND P2, PT, R9, R3, PT ;  /* 0x000000030900720c */ /* 0x000fe40003f46270 */
[----:B------:R-:W-:-:S04]  /*25740*/  SEL R4, RZ, 0x1, P1 ;  /* 0x00000001ff047807 */ /* 0x000fc80000800000 */
[----:B--2---:R-:W-:Y:S02]  /*25750*/  LOP3.LUT R8, R8, R4, RZ, 0x3c, !PT ;  /* 0x0000000408087212 */ /* 0x004fe400078e3cff */
[----:B------:R-:W-:-:S05]  /*25760*/  SEL R4, R5, RZ, P1 ;  /* 0x000000ff05047207 */ /* 0x000fca0000800000 */
[----:B------:R1:W-:Y:S04]  /*25770*/  STL [R1+0x14], R4 ;  /* 0x0000140401007387 */ /* 0x0003e80000100800 */
[----:B------:R1:W-:Y:S01]  /*25780*/  STL [R1+0x20], R8 ;  /* 0x0000200801007387 */ /* 0x0003e20000100800 */
[----:B------:R-:W-:Y:S05]  /*25790*/  @!P2 BRA `(.L_x_1763) ;  /* 0x000000080034a947 */ /* 0x000fea0003800000 */
.L_x_1799:
        /* <DEDUP_REMOVED lines=13> */
.L_x_1957:
[----:B------:R-:W-:Y:S05]  /*25870*/  BSYNC B2 ;  /* 0x0000000000027941 */ /* 0x000fea0003800000 */
.L_x_1786:
[----:B------:R-:W-:Y:S04]  /*25880*/  BSSY B2, `(.L_x_1788) ;  /* 0x0000009000027945 */ /* 0x000fe80003800000 */
        /* <DEDUP_REMOVED lines=8> */
.L_x_1789:
[----:B------:R-:W-:Y:S05]  /*25910*/  BSYNC B2 ;  /* 0x0000000000027941 */ /* 0x000fea0003800000 */
.L_x_1788:
[----:B------:R-:W2:Y:S01]  /*25920*/  LDL R4, [R1+0x14] ;  /* 0x0000140001047983 */ /* 0x000ea20000100800 */
[----:B------:R-:W-:Y:S01]  /*25930*/  MOV R12, RZ ;  /* 0x000000ff000c7202 */ /* 0x000fe20000000f00 */
[----:B------:R-:W-:Y:S01]  /*25940*/  UIADD3 UR4, UP0, UR36, 0x570, URZ ;  /* 0x0000057024047890 */ /* 0x000fe2000ff1e03f */
[----:B------:R-:W-:Y:S01]  /*25950*/  PLOP3.LUT P1, PT, PT, PT, PT, 0x80, 0x0 ;  /* 0x000000000000781c */ /* 0x000fe20003f2f070 */
[----:B------:R-:W-:Y:S01]  /*25960*/  IMAD R5, R9, 0x60, R0 ;  /* 0x0000006009057824 */ /* 0x000fe200078e0200 */
[----:B------:R-:W-:Y:S01]  /*25970*/  R2UR UR10, R12 ;  /* 0x000000000c0a72ca */ /* 0x000fe200000e0000 */
[----:B------:R-:W-:Y:S01]  /*25980*/  UIADD3.X UR5, URZ, UR37, URZ, UP0, !UPT ;  /* 0x000000253f057290 */ /* 0x000fe200087fe43f */
[----:B------:R-:W-:Y:S01]  /*25990*/  UMOV UR6, 0x0 ;  /* 0x0000000000067882 */ /* 0x000fe20000000000 */
[----:B------:R-:W-:Y:S01]  /*259a0*/  UMOV UR7, 0x12f00000 ;  /* 0x12f0000000077882 */ /* 0x000fe20000000000 */
[----:B--2---:R-:W-:Y:S02]  /*259b0*/  IMAD R6, R4, 0x9000, R19 ;  /* 0x0000900004067824 */ /* 0x004fe400078e0213 */
[----:B------:R-:W-:-:S02]  /*259c0*/  VIADD R4, R8, 0x2a890 ;  /* 0x0002a89008047836 */ /* 0x000fc40000000000 */
[----:B------:R-:W-:-:S07]  /*259d0*/  VIADD R10, R6, 0x18400 ;  /* 0x00018400060a7836 */ /* 0x000fce0000000000 */
.L_x_1790:
        /* <DEDUP_REMOVED lines=10> */
[----:B------:R-:W-:Y:S01]  /*25a80*/  IMAD.MOV.U32 R13, RZ, RZ, 0x40 ;  /* 0x00000040ff0d7424 */ /* 0x000fe200078e00ff */
[----:B------:R-:W-:Y:S01]  /*25a90*/  PLOP3.LUT P1, PT, PT, PT, PT, 0x80, 0x0 ;  /* 0x000000000000781c */ /* 0x000fe20003f2f070 */
[----:B------:R-:W-:Y:S01]  /*25aa0*/  VIADD R10, R6, 0x1b400 ;  /* 0x0001b400060a7836 */ /* 0x000fe20000000000 */
[----:B------:R-:W-:Y:S01]  /*25ab0*/  UMOV UR6, 0x0 ;  /* 0x0000000000067882 */ /* 0x000fe20000000000 */
[----:B------:R-:W-:Y:S01]  /*25ac0*/  UMOV UR7, 0x12f00000 ;  /* 0x12f0000000077882 */ /* 0x000fe20000000000 */
[----:B------:R-:W-:-:S15]  /*25ad0*/  R2UR UR10, R13 ;  /* 0x000000000d0a72ca */ /* 0x000fde00000e0000 */
.L_x_1791:
        /* <DEDUP_REMOVED lines=15> */
.L_x_1792:
        /* <DEDUP_REMOVED lines=10> */
[----:B------:R-:W2:Y:S01]  /*25c70*/  SYNCS.PHASECHK.TRANS64.TRYWAIT P1, [R8+URZ+0x2a8c0], R7 ;  /* 0x02a8c007080075a7 */ /* 0x000ea2000802017f */
[----:B------:R-:W-:Y:S04]  /*25c80*/  BSSY B2, `(.L_x_1793) ;  /* 0x0000002000027945 */ /* 0x000fe80003800000 */
[----:B--2---:R-:W-:Y:S05]  /*25c90*/  @!P1 BRA `(.L_x_1794) ;  /* 0x0000007000049947 */ /* 0x004fea0003800000 */
.L_x_1958:
[----:B------:R-:W-:Y:S05]  /*25ca0*/  BSYNC B2 ;  /* 0x0000000000027941 */ /* 0x000fea0003800000 */
.L_x_1793:
[----:B------:R-:W-:Y:S01]  /*25cb0*/  BSSY B2, `(.L_x_1795) ;  /* 0x000000b000027945 */ /* 0x000fe20003800000 */
[----:B------:R-:W-:Y:S01]  /*25cc0*/  MOV R10, 0x0 ;  /* 0x00000000000a7802 */ /* 0x000fe20000000f00 */
[----:B------:R-:W-:Y:S02]  /*25cd0*/  IMAD.MOV.U32 R11, RZ, RZ, 0x12f00000 ;  /* 0x12f00000ff0b7424 */ /* 0x000fe400078e00ff */
[----:B------:R-:W-:Y:S05]  /*25ce0*/  @P2 BRA `(.L_x_1796) ;  /* 0x00000000001c2947 */ /* 0x000fea0003800000 */
[----:B------:R-:W3:Y:S01]  /*25cf0*/  S2R R6, SR_TID.X ;  /* 0x0000000000067919 */ /* 0x000ee20000002100 */
[----:B------:R-:W-:-:S04]  /*25d00*/  IMAD.MOV.U32 R4, RZ, RZ, 0x6000 ;  /* 0x00006000ff047424 */ /* 0x000fc800078e00ff */
[----:B------:R4:W-:Y:S01]  /*25d10*/  SYNCS.ARRIVE.TRANS64 RZ, [R8+URZ+0x2a8b0], R4 ;  /* 0x02a8b00408ff79a7 */ /* 0x0009e2000800003f */
[----:B---3--:R-:W-:-:S04]  /*25d20*/  LOP3.LUT R6, R6, 0x1f, RZ, 0xc0, !PT ;  /* 0x0000001f06067812 */ /* 0x008fc800078ec0ff */
[----:B------:R-:W-:-:S13]  /*25d30*/  ISETP.NE.AND P1, PT, R6, RZ, PT ;  /* 0x000000ff0600720c */ /* 0x000fda0003f25270 */
[----:B----4-:R-:W-:Y:S05]  /*25d40*/  @!P1 BRA `(.L_x_1796) ;  /* 0x0000000000049947 */ /* 0x010fea0003800000 */
[----:B------:R-:W-:Y:S01]  /*25d50*/  BPT.TRAP 0x1 ;  /* 0x000000040000795c */ /* 0x000fe20000300000 */
.L_x_1796:
[----:B------:R-:W-:Y:S05]  /*25d60*/  BSYNC B2 ;  /* 0x0000000000027941 */ /* 0x000fea0003800000 */
.L_x_1795:
[----:B------:R-:W3:Y:S01]  /*25d70*/  LDL R4, [R1+0x14] ;  /* 0x0000140001047983 */ /* 0x000ee20000100800 */
[----:B------:R-:W-:Y:S01]  /*25d80*/  R2UR UR10, R12 ;  /* 0x000000000c0a72ca */ /* 0x000fe200000e0000 */
[----:B------:R-:W-:Y:S01]  /*25d90*/  UIADD3 UR4, UP0, UR36, 0x670, URZ ;  /* 0x0000067024047890 */ /* 0x000fe2000ff1e03f */
[----:B------:R-:W-:Y:S01]  /*25da0*/  R2UR UR6, R10 ;  /* 0x000000000a0672ca */ /* 0x000fe200000e0000 */
[----:B-12---:R-:W-:Y:S01]  /*25db0*/  VIADD R8, R8, 0x2a8b0 ;  /* 0x0002a8b008087836 */ /* 0x006fe20000000000 */
[----:B------:R-:W-:Y:S01]  /*25dc0*/  R2UR UR7, R11 ;  /* 0x000000000b0772ca */ /* 0x000fe200000e0000 */
[----:B------:R-:W-:Y:S01]  /*25dd0*/  UIADD3.X UR5, URZ, UR37, URZ, UP0, !UPT ;  /* 0x000000253f057290 */ /* 0x000fe200087fe43f */
[----:B------:R-:W-:Y:S01]  /*25de0*/  PLOP3.LUT P1, PT, PT, PT, PT, 0x80, 0x0 ;  /* 0x000000000000781c */ /* 0x000fe20003f2f070 */
[----:B---3--:R-:W-:-:S04]  /*25df0*/  IMAD R4, R4, 0x6000, R19 ;  /* 0x0000600004047824 */ /* 0x008fc800078e0213 */
[----:B------:R-:W-:-:S08]  /*25e00*/  VIADD R6, R4, 0x400 ;  /* 0x0000040004067836 */ /* 0x000fd00000000000 */
.L_x_1797:
        /* <DEDUP_REMOVED lines=15> */
.L_x_1798:
        /* <DEDUP_REMOVED lines=10> */
.L_x_1785:
[----:B------:R-:W-:Y:S05]  /*25fa0*/  BSYNC B1 ;  /* 0x0000000000017941 */ /* 0x000fea0003800000 */
.L_x_1784:
[----:B------:R-:W1:Y:S04]  /*25fb0*/  LDL.LU R7, [R1+0x14] ;  /* 0x0000140001077983 */ /* 0x000e680000300800 */
[----:B------:R-:W2:Y:S01]  /*25fc0*/  LDL.LU R6, [R1+0x20] ;  /* 0x0000200001067983 */ /* 0x000ea20000300800 */
[C---:B------:R-:W-:Y:S01]  /*25fd0*/  ISETP.GT.AND P2, PT, R9.reuse, R3, PT ;  /* 0x000000030900720c */ /* 0x040fe20003f44270 */
[----:B------:R-:W-:Y:S01]  /*25fe0*/  VIADD R9, R9, 0xffffffff ;  /* 0xffffffff09097836 */ /* 0x000fe20000000000 */
[----:B-1----:R-:W-:-:S04]  /*25ff0*/  IADD3 R4, R7, 0x1, RZ ;  /* 0x0000000107047810 */ /* 0x002fc80007ffe0ff */
[----:B------:R-:W-:-:S04]  /*26000*/  ISETP.NE.AND P1, PT, R4, 0x2, PT ;  /* 0x000000020400780c */ /* 0x000fc80003f25270 */
[----:B------:R-:W-:Y:S02]  /*26010*/  SEL R5, RZ, 0x1, P1 ;  /* 0x00000001ff057807 */ /* 0x000fe40000800000 */
[----:B------:R-:W-:Y:S02]  /*26020*/  SEL R4, R4, RZ, P1 ;  /* 0x000000ff04047207 */ /* 0x000fe40000800000 */
[----:B--2---:R-:W-:-:S05]  /*26030*/  LOP3.LUT R6, R6, R5, RZ, 0x3c, !PT ;  /* 0x0000000506067212 */ /* 0x004fca00078e3cff */
[----:B------:R2:W-:Y:S04]  /*26040*/  STL [R1+0x20], R6 ;  /* 0x0000200601007387 */ /* 0x0005e80000100800 */
[----:B------:R2:W-:Y:S01]  /*26050*/  STL [R1+0x14], R4 ;  /* 0x0000140401007387 */ /* 0x0005e20000100800 */
[----:B------:R-:W-:Y:S05]  /*26060*/  @P2 BRA `(.L_x_1799) ;  /* 0xfffffff400cc2947 */ /* 0x000fea000383ffff */
.L_x_1763:
[----:B------:R-:W-:Y:S05]  /*26070*/  BSYNC B0 ;  /* 0x0000000000007941 */ /* 0x000fea0003800000 */
.L_x_1762:
[----:B------:R-:W3:Y:S01]  /*26080*/  LDL R7, [R1+0x30] ;  /* 0x0000300001077983 */ /* 0x000ee20000100800 */
[----:B------:R-:W4:Y:S01]  /*26090*/  LDC R0, c[0x0][0x448] ;  /* 0x00011200ff007b82 */ /* 0x000f220000000800 */
[----:B------:R-:W-:Y:S07]  /*260a0*/  @!P0 WARPSYNC.ALL ;  /* 0x0000000000008948 */ /* 0x000fee0003800000 */
[----:B------:R-:W-:Y:S01]  /*260b0*/  @!P0 BAR.SYNC.DEFER_BLOCKING 0xc, 0x180 ;  /* 0x0306000000008b1d */ /* 0x000fe20000010000 */
[----:B----4-:R-:W-:-:S13]  /*260c0*/  ISETP.NE.AND P1, PT, R0, 0x1, PT ;  /* 0x000000010000780c */ /* 0x010fda0003f25270 */
[----:B------:R-:W4:Y:S08]  /*260d0*/  @P1 LDC R0, c[0x0][0x44c] ;  /* 0x00011300ff001b82 */ /* 0x000f300000000800 */
[----:B------:R-:W5:Y:S01]  /*260e0*/  @P1 LDC R3, c[0x0][0x450] ;  /* 0x00011400ff031b82 */ /* 0x000f620000000800 */
[----:B---3--:R-:W-:-:S04]  /*260f0*/  VIADD R2, R7, 0x7f ;  /* 0x0000007f07027836 */ /* 0x008fc80000000000 */
[----:B----4-:R-:W-:-:S05]  /*26100*/  @P1 IMAD.HI.U32 R0, R2, R0, RZ ;  /* 0x0000000002001227 */ /* 0x010fca00078e00ff */
[----:B-----5:R-:W-:-:S05]  /*26110*/  @P1 SHF.R.U32.HI R2, RZ, R3, R0 ;  /* 0x00000003ff021219 */ /* 0x020fca0000011600 */
[----:B------:R-:W-:Y:S02]  /*26120*/  IMAD.IADD R0, R21, 0x1, R2 ;  /* 0x0000000115007824 */ /* 0x000fe400078e0202 */
[----:B------:R-:W3:Y:S02]  /*26130*/  LDC.64 R2, c[0x0][0x9e0] ;  /* 0x00027800ff027b82 */ /* 0x000ee40000000a00 */
[----:B---3--:R-:W-:Y:S01]  /*26140*/  ISETP.GE.AND P2, PT, R3, 0x1, PT ;  /* 0x000000010300780c */ /* 0x008fe20003f46270 */
[----:B------:R-:W-:-:S12]  /*26150*/  IMAD.IADD R2, R0, 0x1, R2 ;  /* 0x0000000100027824 */ /* 0x000fd800078e0202 */
[----:B------:R-:W-:Y:S05]  /*26160*/  @!P2 BRA `(.L_x_1800) ;  /* 0x000000000048a947 */ /* 0x000fea0003800000 */
[C---:B------:R-:W-:Y:S01]  /*26170*/  ISETP.GT.AND P0, PT, R0.reuse, RZ, PT ;  /* 0x000000ff0000720c */ /* 0x040fe20003f04270 */
[----:B------:R-:W-:Y:S01]  /*26180*/  BSSY B0, `(.L_x_1801) ;  /* 0x000000e000007945 */ /* 0x000fe20003800000 */
[----:B--2---:R-:W-:-:S11]  /*26190*/  VIADD R6, R0, 0xffffffff ;  /* 0xffffffff00067836 */ /* 0x004fd60000000000 */
[----:B------:R-:W-:Y:S05]  /*261a0*/  @P0 BRA `(.L_x_1802) ;  /* 0x00000000001c0947 */ /* 0x000fea0003800000 */
[----:B------:R-:W-:Y:S02]  /*261b0*/  ISETP.NE.AND P0, PT, R3, 0x1, PT ;  /* 0x000000010300780c */ /* 0x000fe40003f05270 */
[----:B------:R-:W-:-:S11]  /*261c0*/  IADD3 R0, -R0, RZ, RZ ;  /* 0x000000ff00007210 */ /* 0x000fd60007ffe1ff */
[----:B-1----:R-:W1:Y:S02]  /*261d0*/  @P0 LDC.64 R4, c[0x0][0x9e8] ;  /* 0x00027a00ff040b82 */ /* 0x002e640000000a00 */
[----:B-1----:R-:W-:-:S05]  /*261e0*/  @P0 IMAD.HI.U32 R4, R0, R4, RZ ;  /* 0x0000000400040227 */ /* 0x002fca00078e00ff */
[----:B------:R-:W-:-:S04]  /*261f0*/  @P0 SHF.R.U32.HI R0, RZ, R5, R4 ;  /* 0x00000005ff000219 */ /* 0x000fc80000011604 */
[----:B------:R-:W-:Y:S01]  /*26200*/  LOP3.LUT R6, RZ, R0, RZ, 0x33, !PT ;  /* 0x00000000ff067212 */ /* 0x000fe200078e33ff */
[----:B------:R-:W-:Y:S06]  /*26210*/  BRA `(.L_x_1803) ;  /* 0x0000000000107947 */ /* 0x000fec0003800000 */
.L_x_1802:
[----:B------:R-:W-:-:S13]  /*26220*/  ISETP.NE.AND P0, PT, R3, 0x1, PT ;  /* 0x000000010300780c */ /* 0x000fda0003f05270 */
[----:B-1----:R-:W1:Y:S02]  /*26230*/  @P0 LDC.64 R4, c[0x0][0x9e8] ;  /* 0x00027a00ff040b82 */ /* 0x002e640000000a00 */
[----:B-1----:R-:W-:-:S05]  /*26240*/  @P0 IMAD.HI.U32 R4, R6, R4, RZ ;  /* 0x0000000406040227 */ /* 0x002fca00078e00ff */
[----:B------:R-:W-:-:S07]  /*26250*/  @P0 SHF.R.U32.HI R6, RZ, R5, R4 ;  /* 0x00000005ff060219 */ /* 0x000fce0000011604 */
.L_x_1803:
[----:B------:R-:W-:Y:S05]  /*26260*/  BSYNC B0 ;  /* 0x0000000000007941 */ /* 0x000fea0003800000 */
.L_x_1801:
[----:B------:R-:W-:-:S05]  /*26270*/  IMAD R6, R6, R3, R3 ;  /* 0x0000000306067224 */ /* 0x000fca00078e0203 */
[----:B------:R-:W-:-:S07]  /*26280*/  VIMNMX R2, R2, R6, PT ;  /* 0x0000000602027248 */ /* 0x000fce0003fe0100 */
.L_x_1800:
[----:B--2---:R-:W2:Y:S01]  /*26290*/  LDL R6, [R1+0x5c] ;  /* 0x00005c0001067983 */ /* 0x004ea20000100800 */
[----:B------:R-:W3:Y:S01]  /*262a0*/  @P1 LDC R0, c[0x0][0x44c] ;  /* 0x00011300ff001b82 */ /* 0x000ee20000000800 */
[----:B------:R-:W-:Y:S01]  /*262b0*/  VIADD R2, R2, 0x5f ;  /* 0x0000005f02027836 */ /* 0x000fe20000000000 */
[----:B------:R-:W-:Y:S01]  /*262c0*/  ULDC UR4, c[0x0][0x9dc] ;  /* 0x0002770000047ab9 */ /* 0x000fe20000000800 */
[----:B-1----:R-:W-:Y:S02]  /*262d0*/  IMAD.MOV.U32 R4, RZ, RZ, R7 ;  /* 0x000000ffff047224 */ /* 0x002fe400078e0007 */
[----:B------:R-:W-:-:S03]  /*262e0*/  IMAD.HI R2, R2, 0x2aaaaaab, RZ ;  /* 0x2aaaaaab02027827 */ /* 0x000fc600078e02ff */
[----:B------:R-:W1:Y:S01]  /*262f0*/  @P1 LDC R5, c[0x0][0x450] ;  /* 0x00011400ff051b82 */ /* 0x000e620000000800 */
[----:B---3--:R-:W-:-:S05]  /*26300*/  @P1 IMAD.HI.U32 R0, R7, R0, RZ ;  /* 0x0000000007001227 */ /* 0x008fca00078e00ff */
[----:B-1----:R-:W-:-:S05]  /*26310*/  @P1 SHF.R.U32.HI R4, RZ, R5, R0 ;  /* 0x00000005ff041219 */ /* 0x002fca0000011600 */
[----:B------:R-:W-:Y:S01]  /*26320*/  IMAD.IADD R0, R20, 0x1, R4 ;  /* 0x0000000114007824 */ /* 0x000fe200078e0204 */
[----:B------:R-:W-:-:S04]  /*26330*/  SHF.R.U32.HI R4, RZ, 0x1f, R2 ;  /* 0x0000001fff047819 */ /* 0x000fc80000011602 */
[----:B------:R-:W-:Y:S01]  /*26340*/  LEA.HI.SX32 R7, R2, R4, 0x1c ;  /* 0x0000000402077211 */ /* 0x000fe200078fe2ff */
[----:B------:R-:W-:-:S04]  /*26350*/  VIADD R2, R0, -UR4 ;  /* 0x8000000400027c36 */ /* 0x000fc80008000000 */
[----:B------:R1:W-:Y:S01]  /*26360*/  STL [R1+0x60], R7 ;  /* 0x0000600701007387 */ /* 0x0003e20000100800 */
[----:B--2---:R-:W-:Y:S01]  /*26370*/  VIMNMX R6, R6, R7, PT ;  /* 0x0000000706067248 */ /* 0x004fe20003fe0100 */
[----:B-1----:R-:W-:Y:S06]  /*26380*/  @!P2 BRA `(.L_x_1804) ;  /* 0x000000000044a947 */ /* 0x002fec0003800000 */
        /* <DEDUP_REMOVED lines=10> */
.L_x_1806:
[----:B------:R-:W-:-:S13]  /*26430*/  ISETP.NE.AND P0, PT, R3, 0x1, PT ;  /* 0x000000010300780c */ /* 0x000fda0003f05270 */
[----:B------:R-:W1:Y:S02]  /*26440*/  @P0 LDC.64 R4, c[0x0][0x9e8] ;  /* 0x00027a00ff040b82 */ /* 0x000e640000000a00 */
[----:B-1----:R-:W-:-:S05]  /*26450*/  @P0 IMAD.HI.U32 R4, R0, R4, RZ ;  /* 0x0000000400040227 */ /* 0x002fca00078e00ff */
[----:B------:R-:W-:-:S07]  /*26460*/  @P0 SHF.R.U32.HI R0, RZ, R5, R4 ;  /* 0x00000005ff000219 */ /* 0x000fce0000011604 */
.L_x_1807:
[----:B------:R-:W-:Y:S05]  /*26470*/  BSYNC B0 ;  /* 0x0000000000007941 */ /* 0x000fea0003800000 */
.L_x_1805:
[----:B------:R-:W-:-:S05]  /*26480*/  IMAD R0, R0, R3, RZ ;  /* 0x0000000300007224 */ /* 0x000fca00078e02ff */
[----:B------:R-:W-:-:S07]  /*26490*/  VIMNMX R2, R2, R0, !PT ;  /* 0x0000000002027248 */ /* 0x000fce0007fe0100 */
.L_x_1804:
[----:B------:R-:W-:Y:S01]  /*264a0*/  IMAD.HI R2, R2, 0x2aaaaaab, RZ ;  /* 0x2aaaaaab02027827 */ /* 0x000fe200078e02ff */
[----:B------:R-:W-:Y:S01]  /*264b0*/  ISETP.NE.AND P1, PT, R18, RZ, PT ;  /* 0x000000ff1200720c */ /* 0x000fe20003f25270 */
[----:B------:R-:W-:Y:S03]  /*264c0*/  BSSY B0, `(.L_x_1808) ;  /* 0x0000025000007945 */ /* 0x000fe60003800000 */
[----:B------:R-:W-:-:S04]  /*264d0*/  SHF.R.U32.HI R0, RZ, 0x1f, R2 ;  /* 0x0000001fff007819 */ /* 0x000fc80000011602 */
[----:B------:R-:W-:-:S04]  /*264e0*/  LEA.HI.SX32 R0, R2, R0, 0x1c ;  /* 0x0000000002007211 */ /* 0x000fc800078fe2ff */
[----:B------:R-:W-:Y:S01]  /*264f0*/  VIMNMX R8, RZ, R0, !PT ;  /* 0x00000000ff087248 */ /* 0x000fe20007fe0100 */
[----:B------:R-:W1:Y:S03]  /*26500*/  @!P1 LDC R18, c[0x0][0x9f0] ;  /* 0x00027c00ff129b82 */ /* 0x000e660000000800 */
[----:B------:R-:W-:Y:S01]  /*26510*/  ISETP.GT.AND P0, PT, R6, R8, PT ;  /* 0x000000080600720c */ /* 0x000fe20003f04270 */
[----:B------:R2:W-:Y:S04]  /*26520*/  STL [R1+0x3c], R8 ;  /* 0x00003c0801007387 */ /* 0x0005e80000100800 */
[----:B------:R2:W-:Y:S08]  /*26530*/  STL [R1+0x40], RZ ;  /* 0x000040ff01007387 */ /* 0x0005f00000100800 */
[----:B--2---:R-:W-:Y:S05]  /*26540*/  @!P0 BRA `(.L_x_1809) ;  /* 0x0000000000708947 */ /* 0x004fea0003800000 */
[----:B-1----:R-:W-:-:S04]  /*26550*/  IABS R0, R18 ;  /* 0x0000001200007213 */ /* 0x002fc80000000000 */
[----:B------:R-:W1:Y:S08]  /*26560*/  I2F.RP R2, R0 ;  /* 0x0000000000027306 */ /* 0x000e700000209400 */
[----:B-1----:R-:W1:Y:S02]  /*26570*/  MUFU.RCP R2, R2 ;  /* 0x0000000200027308 */ /* 0x002e640000001000 */
[----:B-1----:R-:W-:-:S06]  /*26580*/  VIADD R2, R2, 0xffffffe ;  /* 0x0ffffffe02027836 */ /* 0x002fcc0000000000 */
[----:B------:R-:W1:Y:S02]  /*26590*/  F2I.FTZ.U32.TRUNC.NTZ R3, R2 ;  /* 0x0000000200037305 */ /* 0x000e64000021f000 */
[----:B-1----:R-:W-:-:S05]  /*265a0*/  IADD3 R2, RZ, -R3, RZ ;  /* 0x80000003ff027210 */ /* 0x002fca0007ffe0ff */
[----:B------:R-:W-:Y:S02]  /*265b0*/  IMAD R4, R2, R0, RZ ;  /* 0x0000000002047224 */ /* 0x000fe400078e02ff */
[----:B------:R-:W-:-:S04]  /*265c0*/  IMAD.MOV.U32 R2, RZ, RZ, RZ ;  /* 0x000000ffff027224 */ /* 0x000fc800078e00ff */
[----:B------:R-:W-:Y:S01]  /*265d0*/  IMAD.HI.U32 R7, R3, R4, R2 ;  /* 0x0000000403077227 */ /* 0x000fe200078e0002 */
[----:B------:R-:W-:Y:S02]  /*265e0*/  IADD3 R4, R18, -0x1, R6 ;  /* 0xffffffff12047810 */ /* 0x000fe40007ffe006 */
[----:B------:R-:W-:-:S03]  /*265f0*/  IABS R2, R18 ;  /* 0x0000001200027213 */ /* 0x000fc60000000000 */
[----:B------:R-:W-:Y:S02]  /*26600*/  IMAD.IADD R4, R4, 0x1, -R8 ;  /* 0x0000000104047824 */ /* 0x000fe400078e0a08 */
[----:B------:R-:W-:-:S03]  /*26610*/  IMAD.MOV R2, RZ, RZ, -R2 ;  /* 0x000000ffff027224 */ /* 0x000fc600078e0a02 */
[----:B------:R-:W-:Y:S01]  /*26620*/  IABS R3, R4 ;  /* 0x0000000400037213 */ /* 0x000fe20000000000 */
[----:B------:R-:W-:Y:S01]  /*26630*/  IMAD.MOV.U32 R5, RZ, RZ, R2 ;  /* 0x000000ffff057224 */ /* 0x000fe200078e0002 */
[----:B------:R-:W-:-:S03]  /*26640*/  LOP3.LUT R4, R4, R18, RZ, 0x3c, !PT ;  /* 0x0000001204047212 */ /* 0x000fc600078e3cff */
[----:B------:R-:W-:Y:S01]  /*26650*/  IMAD.HI.U32 R2, R7, R3, RZ ;  /* 0x0000000307027227 */ /* 0x000fe200078e00ff */
[----:B------:R-:W-:-:S03]  /*26660*/  ISETP.GE.AND P2, PT, R4, RZ, PT ;  /* 0x000000ff0400720c */ /* 0x000fc60003f46270 */
        /* <DEDUP_REMOVED lines=8> */
[----:B------:R-:W-:-:S05]  /*266f0*/  @!P1 LOP3.LUT R2, RZ, R18, RZ, 0x33, !PT ;  /* 0x00000012ff029212 */ /* 0x000fca00078e33ff */
[----:B------:R2:W-:Y:S02]  /*26700*/  STL [R1+0x40], R2 ;  /* 0x0000400201007387 */ /* 0x0005e40000100800 */
.L_x_1809:
[----:B------:R-:W-:Y:S05]  /*26710*/  BSYNC B0 ;  /* 0x0000000000007941 */ /* 0x000fea0003800000 */
.L_x_1808:
[----:B------:R-:W3:Y:S04]  /*26720*/  LDL R0, [R1+0x40] ;  /* 0x0000400001007983 */ /* 0x000ee80000100800 */
[----:B--2---:R-:W3:Y:S01]  /*26730*/  LDL R2, [R1+0x50] ;  /* 0x0000500001027983 */ /* 0x004ee20000100800 */
[----:B------:R-:W-:Y:S01]  /*26740*/  BSSY B7, `(.L_x_1810) ;  /* 0x0000417000077945 */ /* 0x000fe20003800000 */
[----:B---3--:R-:W-:-:S05]  /*26750*/  IMAD R2, R2, R0, R8 ;  /* 0x0000000002027224 */ /* 0x008fca00078e0208 */
[----:B------:R-:W-:Y:S01]  /*26760*/  VIADDMNMX R0, R2, R0, R6, PT ;  /* 0x0000000002007246 */ /* 0x000fe20003800106 */
[----:B------:R2:W-:Y:S03]  /*26770*/  STL [R1+0x2c], R2 ;  /* 0x00002c0201007387 */ /* 0x0005e60000100800 */
[----:B------:R-:W-:Y:S01]  /*26780*/  ISETP.GT.AND P0, PT, R0, R2, PT ;  /* 0x000000020000720c */ /* 0x000fe20003f04270 */
[----:B------:R2:W-:-:S12]  /*26790*/  STL [R1+0x44], R0 ;  /* 0x0000440001007387 */ /* 0x0005d80000100800 */
[----:B--2---:R-:W-:Y:S05]  /*267a0*/  @P0 BRA `(.L_x_1811) ;  /* 0x0000000000480947 */ /* 0x004fea0003800000 */
[----:B------:R-:W2:Y:S02]  /*267b0*/  S2R R0, SR_TID.X ;  /* 0x0000000000007919 */ /* 0x000ea40000002100 */
[----:B--2---:R-:W-:-:S04]  /*267c0*/  LOP3.LUT R0, R0, 0x7f, RZ, 0xc0, !PT ;  /* 0x0000007f00007812 */ /* 0x004fc800078ec0ff */
[----:B------:R-:W-:-:S13]  /*267d0*/  ISETP.NE.AND P0, PT, R0, RZ, PT ;  /* 0x000000ff0000720c */ /* 0x000fda0003f05270 */
[----:B------:R-:W-:Y:S05]  /*267e0*/  @P0 BRA `(.L_x_1812) ;  /* 0x0000004000300947 */ /* 0x000fea0003800000 */
[----:B------:R-:W2:Y:S01]  /*267f0*/  S2R R3, SR_LANEID ;  /* 0x0000000000037919 */ /* 0x000ea20000000000 */
[----:B------:R-:W-:Y:S02]  /*26800*/  VOTEU.ANY UR4, UPT, PT ;  /* 0x0000000000047886 */ /* 0x000fe400038e0100 */
[----:B------:R-:W2:Y:S08]  /*26810*/  FLO.U32 R0, UR4 ;  /* 0x0000000400007d00 */ /* 0x000eb000080e0000 */
[----:B------:R-:W3:Y:S01]  /*26820*/  POPC R4, UR4 ;  /* 0x0000000400047d09 */ /* 0x000ee20008000000 */
[----:B--2---:R-:W-:-:S02]  /*26830*/  ISETP.EQ.U32.AND P0, PT, R0, R3, PT ;  /* 0x000000030000720c */ /* 0x004fc40003f02070 */
[----:B------:R-:W3:Y:S11]  /*26840*/  LDC.64 R2, c[0x0][0xc60] ;  /* 0x00031800ff027b82 */ /* 0x000ef60000000a00 */
[----:B---3--:R-:W2:Y:S01]  /*26850*/  @P0 ATOMG.E.ADD.STRONG.GPU PT, R3, desc[UR46][R2.64], R4 ;  /* 0x00000004020309a8 */ /* 0x008ea200081ee1ee */
[----:B------:R-:W3:Y:S02]  /*26860*/  S2R R5, SR_LTMASK ;  /* 0x0000000000057919 */ /* 0x000ee40000003900 */
[----:B---3--:R-:W-:-:S06]  /*26870*/  LOP3.LUT R5, R5, UR4, RZ, 0xc0, !PT ;  /* 0x0000000405057c12 */ /* 0x008fcc000f8ec0ff */
[----:B------:R-:W3:Y:S01]  /*26880*/  POPC R5, R5 ;  /* 0x0000000500057309 */ /* 0x000ee20000000000 */
[----:B--2---:R-:W3:Y:S02]  /*26890*/  SHFL.IDX PT, R0, R3, R0, 0x1f ;  /* 0x00001f0003007589 */ /* 0x004ee400000e0000 */
[----:B---3--:R-:W-:-:S05]  /*268a0*/  IADD3 R0, R0, UR38, R5 ;  /* 0x0000002600007c10 */ /* 0x008fca000fffe005 */
[----:B------:R2:W-:Y:S01]  /*268b0*/  STL [R1], R0 ;  /* 0x0000000001007387 */ /* 0x0005e20000100800 */
[----:B------:R-:W-:Y:S05]  /*268c0*/  BRA `(.L_x_1812) ;  /* 0x0000003c00f87947 */ /* 0x000fea0003800000 */
.L_x_1811:
        /* <DEDUP_REMOVED lines=8> */
[----:B------:R-:W-:Y:S01]  /*26950*/  IMAD.U32 R4, RZ, RZ, UR6 ;  /* 0x00000006ff047e24 */ /* 0x000fe2000f8e00ff */
[----:B------:R-:W-:Y:S01]  /*26960*/  MOV R6, UR8 ;  /* 0x0000000800067c02 */ /* 0x000fe20008000f00 */
[----:B------:R-:W2:Y:S01]  /*26970*/  LDC.64 R2, c[0x4][R2] ;  /* 0x0100000002027b82 */ /* 0x000ea20000000a00 */
[----:B------:R-:W-:Y:S01]  /*26980*/  IMAD.U32 R5, RZ, RZ, UR7 ;  /* 0x00000007ff057e24 */ /* 0x000fe2000f8e00ff */
[----:B------:R-:W-:Y:S01]  /*26990*/  MOV R13, RZ ;  /* 0x000000ff000d7202 */ /* 0x000fe20000000f00 */
[----:B------:R-:W-:Y:S02]  /*269a0*/  IMAD.U32 R7, RZ, RZ, UR9 ;  /* 0x00000009ff077e24 */ /* 0x000fe4000f8e00ff */
[----:B------:R-:W-:-:S02]  /*269b0*/  IMAD.U32 R10, RZ, RZ, UR4 ;  /* 0x00000004ff0a7e24 */ /* 0x000fc4000f8e00ff */
[----:B------:R-:W-:Y:S02]  /*269c0*/  IMAD.U32 R11, RZ, RZ, UR5 ;  /* 0x00000005ff0b7e24 */ /* 0x000fe4000f8e00ff */
[----:B------:R-:W-:Y:S02]  /*269d0*/  IMAD.MOV.U32 R8, RZ, RZ, 0x70 ;  /* 0x00000070ff087424 */ /* 0x000fe400078e00ff */
[----:B------:R-:W-:-:S07]  /*269e0*/  IMAD.MOV.U32 R12, RZ, RZ, 0x1 ;  /* 0x00000001ff0c7424 */ /* 0x000fce00078e00ff */
[----:B------:R-:W-:-:S07]  /*269f0*/  LEPC R20, `(.L_x_1814) ;  /* 0x000000001014794e */ /* 0x000fce0000000000 */
[----:B012---:R-:W-:Y:S05]  /*26a00*/  CALL.ABS.NOINC R2 ;  /* 0x0000000002007343 */ /* 0x007fea0003c00000 */
.L_x_1814:
[----:B------:R-:W-:Y:S05]  /*26a10*/  BSYNC B6 ;  /* 0x0000000000067941 */ /* 0x000fea0003800000 */
.L_x_1813:
[----:B------:R-:W-:Y:S01]  /*26a20*/  VIADD R0, R19, 0x400 ;  /* 0x0000040013007836 */ /* 0x000fe20000000000 */
[----:B------:R-:W-:Y:S04]  /*26a30*/  BSSY B6, `(.L_x_1815) ;  /* 0x0000022000067945 */ /* 0x000fe80003800000 */
[----:B------:R-:W-:-:S13]  /*26a40*/  LOP3.LUT P0, RZ, R0, 0x3ff, RZ, 0xc0, !PT ;  /* 0x000003ff00ff7812 */ /* 0x000fda000780c0ff */
[----:B------:R-:W-:Y:S05]  /*26a50*/  @!P0 BRA `(.L_x_1816) ;  /* 0x00000000007c8947 */ /* 0x000fea0003800000 */
[----:B-1----:R-:W-:Y:S01]  /*26a60*/  MOV R18, 0x0 ;  /* 0x0000000000127802 */ /* 0x002fe20000000f00 */
[----:B------:R-:W-:Y:S01]  /*26a70*/  ULDC.64 UR6, c[0x4][0xb8] ;  /* 0x01002e0000067ab9 */ /* 0x000fe20000000a00 */
[----:B------:R-:W-:Y:S01]  /*26a80*/  ULDC.64 UR8, c[0x4][0xc0] ;  /* 0x0100300000087ab9 */ /* 0x000fe20000000a00 */
[----:B------:R-:W-:Y:S01]  /*26a90*/  ULDC.64 UR4, c[0x4][0x40] ;  /* 0x0100100000047ab9 */ /* 0x000fe20000000a00 */
[----:B------:R1:W2:Y:S01]  /*26aa0*/  LDC.64 R2, c[0x4][R18] ;  /* 0x0100000012027b82 */ /* 0x0002a20000000a00 */
[----:B------:R-:W-:Y:S01]  /*26ab0*/  IMAD.U32 R4, RZ, RZ, UR6 ;  /* 0x00000006ff047e24 */ /* 0x000fe2000f8e00ff */
[----:B------:R-:W-:Y:S01]  /*26ac0*/  MOV R10, UR4 ;  /* 0x00000004000a7c02 */ /* 0x000fe20008000f00 */
[----:B------:R-:W-:Y:S02]  /*26ad0*/  IMAD.U32 R5, RZ, RZ, UR7 ;  /* 0x00000007ff057e24 */ /* 0x000fe4000f8e00ff */
[----:B------:R-:W-:Y:S02]  /*26ae0*/  IMAD.U32 R6, RZ, RZ, UR8 ;  /* 0x00000008ff067e24 */ /* 0x000fe4000f8e00ff */
[----:B------:R-:W-:-:S02]  /*26af0*/  IMAD.U32 R7, RZ, RZ, UR9 ;  /* 0x00000009ff077e24 */ /* 0x000fc4000f8e00ff */
[----:B------:R-:W-:Y:S02]  /*26b00*/  IMAD.U32 R11, RZ, RZ, UR5 ;  /* 0x00000005ff0b7e24 */ /* 0x000fe4000f8e00ff */
[----:B------:R-:W-:Y:S02]  /*26b10*/  IMAD.MOV.U32 R8, RZ, RZ, 0x70 ;  /* 0x00000070ff087424 */ /* 0x000fe400078e00ff */
[----:B------:R-:W-:Y:S02]  /*26b20*/  IMAD.MOV.U32 R12, RZ, RZ, 0x1 ;  /* 0x00000001ff0c7424 */ /* 0x000fe400078e00ff */
[----:B-1----:R-:W-:-:S07]  /*26b30*/  IMAD.MOV.U32 R13, RZ, RZ, RZ ;  /* 0x000000ffff0d7224 */ /* 0x002fce00078e00ff */
[----:B------:R-:W-:-:S07]  /*26b40*/  LEPC R20, `(.L_x_1817) ;  /* 0x000000001014794e */ /* 0x000fce0000000000 */
[----:B0-2---:R-:W-:Y:S05]  /*26b50*/  CALL.ABS.NOINC R2 ;  /* 0x0000000002007343 */ /* 0x005fea0003c00000 */
.L_x_1817:
[----:B------:R0:W1:Y:S01]  /*26b60*/  LDC.64 R2, c[0x4][R18] ;  /* 0x0100000012027b82 */ /* 0x0000620000000a00 */
[----:B------:R-:W-:Y:S01]  /*26b70*/  ULDC.64 UR4, c[0x4][0xb8] ;  /* 0x01002e0000047ab9 */ /* 0x000fe20000000a00 */
[----:B------:R-:W-:Y:S01]  /*26b80*/  ULDC.64 UR6, c[0x4][0xc0] ;  /* 0x0100300000067ab9 */ /* 0x000fe20000000a00 */
[----:B------:R-:W-:Y:S01]  /*26b90*/  ULDC.64 UR8, c[0x4][0x48] ;  /* 0x0100120000087ab9 */ /* 0x000fe20000000a00 */
[----:B------:R-:W-:Y:S01]  /*26ba0*/  IMAD.U32 R4, RZ, RZ, UR4 ;  /* 0x00000004ff047e24 */ /* 0x000fe2000f8e00ff */
[----:B------:R-:W-:Y:S01]  /*26bb0*/  MOV R5, UR5 ;  /* 0x0000000500057c02 */ /* 0x000fe20008000f00 */
[----:B------:R-:W-:Y:S01]  /*26bc0*/  IMAD.U32 R6, RZ, RZ, UR6 ;  /* 0x00000006ff067e24 */ /* 0x000fe2000f8e00ff */
[----:B------:R-:W-:Y:S01]  /*26bd0*/  MOV R12, 0x1 ;  /* 0x00000001000c7802 */ /* 0x000fe20000000f00 */
[----:B------:R-:W-:Y:S02]  /*26be0*/  IMAD.U32 R7, RZ, RZ, UR7 ;  /* 0x00000007ff077e24 */ /* 0x000fe4000f8e00ff */
[----:B------:R-:W-:-:S02]  /*26bf0*/  IMAD.U32 R10, RZ, RZ, UR8 ;  /* 0x00000008ff0a7e24 */ /* 0x000fc4000f8e00ff */
[----:B------:R-:W-:Y:S02]  /*26c00*/  IMAD.U32 R11, RZ, RZ, UR9 ;  /* 0x00000009ff0b7e24 */ /* 0x000fe4000f8e00ff */
[----:B------:R-:W-:Y:S02]  /*26c10*/  IMAD.MOV.U32 R8, RZ, RZ, 0x70 ;  /* 0x00000070ff087424 */ /* 0x000fe400078e00ff */
[----:B0-----:R-:W-:-:S07]  /*26c20*/  IMAD.MOV.U32 R13, RZ, RZ, RZ ;  /* 0x000000ffff0d7224 */ /* 0x001fce00078e00ff */
[----:B------:R-:W-:-:S07]  /*26c30*/  LEPC R20, `(.L_x_1816) ;  /* 0x000000001014794e */ /* 0x000fce0000000000 */
[----:B-1----:R-:W-:Y:S05]  /*26c40*/  CALL.ABS.NOINC R2 ;  /* 0x0000000002007343 */ /* 0x002fea0003c00000 */
.L_x_1816:
[----:B------:R-:W-:Y:S05]  /*26c50*/  BSYNC B6 ;  /* 0x0000000000067941 */ /* 0x000fea0003800000 */
.L_x_1815:
[----:B------:R-:W2:Y:S01]  /*26c60*/  LDL R0, [R1+0xc] ;  /* 0x00000c0001007983 */ /* 0x000ea20000100800 */
[----:B------:R-:W-:Y:S02]  /*26c70*/  ULDC.64 UR4, c[0x0][0x9f8] ;  /* 0x00027e0000047ab9 */ /* 0x000fe40000000a00 */
[----:B------:R-:W-:Y:S01]  /*26c80*/  ISETP.NE.U32.AND P0, PT, RZ, UR4, PT ;  /* 0x00000004ff007c0c */ /* 0x000fe2000bf05070 */
[----:B-1----:R-:W3:Y:S03]  /*26c90*/  LDL R18, [R1+0x44] ;  /* 0x0000440001127983 */ /* 0x002ee60000100800 */
[----:B------:R-:W-:Y:S01]  /*26ca0*/  ISETP.NE.AND.EX P0, PT, RZ, UR5, PT, P0 ;  /* 0x00000005ff007c0c */ /* 0x000fe2000bf05300 */
[----:B------:R-:W-:-:S12]  /*26cb0*/  ULDC.64 UR4, c[0x0][0xa08] ;  /* 0x0002820000047ab9 */ /* 0x000fd80000000a00 */
[----:B------:R-:W1:Y:S01]  /*26cc0*/  @P0 LDC.64 R2, c[0x0][0x9f8] ;  /* 0x00027e00ff020b82 */ /* 0x000e620000000a00 */
[----:B--2---:R-:W-:Y:S02]  /*26cd0*/  IMAD.MOV.U32 R7, RZ, RZ, R0 ;  /* 0x000000ffff077224 */ /* 0x004fe400078e0000 */
[----:B-1----:R-:W-:-:S05]  /*26ce0*/  @P0 IMAD.WIDE R2, R0, 0x4, R2 ;  /* 0x0000000400020825 */ /* 0x002fca00078e0202 */
[----:B------:R1:W2:Y:S01]  /*26cf0*/  @P0 LDG.E R7, desc[UR46][R2.64] ;  /* 0x0000002e02070981 */ /* 0x0002a2000c1e1900 */
[----:B---3--:R-:W-:Y:S01]  /*26d00*/  VIADD R0, R18, 0xffffffff ;  /* 0xffffffff12007836 */ /* 0x008fe20000000000 */
[----:B-1----:R-:W1:Y:S02]  /*26d10*/  LDC.64 R2, c[0x0][0x418] ;  /* 0x00010600ff027b82 */ /* 0x002e640000000a00 */
[----:B-1----:R-:W-:Y:S01]  /*26d20*/  LOP3.LUT P0, RZ, R2, UR4, RZ, 0xfc, !PT ;  /* 0x0000000402ff7c12 */ /* 0x002fe2000f80fcff */
[----:B------:R-:W-:-:S03]  /*26d30*/  UMOV UR4, 0xffffffff ;  /* 0xffffffff00047882 */ /* 0x000fc60000000000 */
[----:B------:R-:W-:Y:S02]  /*26d40*/  LOP3.LUT P0, RZ, R3, UR5, RZ, 0xfc, P0 ;  /* 0x0000000503ff7c12 */ /* 0x000fe4000800fcff */
[----:B--2---:R-:W-:Y:S01]  /*26d50*/  SHF.R.S32.HI R8, RZ, 0x1f, R7 ;  /* 0x0000001fff087819 */ /* 0x004fe20000011407 */
[----:B------:R1:W-:Y:S01]  /*26d60*/  STL [R1+0x8], R7 ;  /* 0x0000080701007387 */ /* 0x0003e20000100800 */
[----:B------:R-:W-:-:S03]  /*26d70*/  SEL R18, R7, RZ, !P0 ;  /* 0x000000ff07127207 */ /* 0x000fc60004000000 */
[----:B------:R1:W-:Y:S01]  /*26d80*/  STL [R1+0x24], R8 ;  /* 0x0000240801007387 */ /* 0x0003e20000100800 */
[----:B------:R-:W-:Y:S05]  /*26d90*/  BRA.DIV UR4, `(.L_x_1818) ;  /* 0x0000005e04d87947 */ /* 0x000fea000b800000 */
[----:B------:R-:W2:Y:S02]  /*26da0*/  S2R R4, SR_TID.X ;  /* 0x0000000000047919 */ /* 0x000ea40000002100 */
[----:B--2---:R-:W-:-:S04]  /*26db0*/  SHF.R.U32.HI R4, RZ, 0x5, R4 ;  /* 0x00000005ff047819 */ /* 0x004fc80000011604 */
[----:B------:R-:W-:-:S05]  /*26dc0*/  LOP3.LUT R4, R4, 0x3, RZ, 0xc0, !PT ;  /* 0x0000000304047812 */ /* 0x000fca00078ec0ff */
[----:B------:R2:W3:Y:S02]  /*26dd0*/  SHFL.IDX PT, R14, R4, RZ, 0x1f ;  /* 0x00001fff040e7589 */ /* 0x0004e400000e0000 */
.L_x_1961:
[----:B------:R4:W-:Y:S01]  /*26de0*/  STL [R1+0x4], R0 ;  /* 0x0000040001007387 */ /* 0x0009e20000100800 */
[----:B---3--:R-:W-:Y:S02]  /*26df0*/  ISETP.NE.AND P0, PT, R14, RZ, PT ;  /* 0x000000ff0e00720c */ /* 0x008fe40003f05270 */
[----:B------:R-:W-:Y:S02]  /*26e00*/  PLOP3.LUT P1, PT, PT, PT, PT, 0x8, 0x0 ;  /* 0x000000000000781c */ /* 0x000fe40003f2e170 */
[----:B------:R-:W-:-:S11]  /*26e10*/  LOP3.LUT R17, R17, 0xfffffffe, RZ, 0xc0, !PT ;  /* 0xfffffffe11117812 */ /* 0x000fd600078ec0ff */
[----:B------:R-:W-:Y:S01]  /*26e20*/  @P1 LOP3.LUT R17, R17, 0x1, RZ, 0xfc, !PT ;  /* 0x0000000111111812 */ /* 0x000fe200078efcff */
[----:B----4-:R-:W-:Y:S06]  /*26e30*/  @P0 BRA `(.L_x_1819) ;  /* 0x0000000400380947 */ /* 0x010fec0003800000 */
[----:B------:R-:W-:-:S03]  /*26e40*/  UMOV UR4, 0xffffffff ;  /* 0xffffffff00047882 */ /* 0x000fc60000000000 */
[----:B------:R-:W-:Y:S05]  /*26e50*/  BRA.DIV UR4, `(.L_x_1820) ;  /* 0x0000005e04dc7947 */ /* 0x000fea000b800000 */
[----:B------:R-:W-:-:S13]  /*26e60*/  ELECT P6, URZ, PT ;  /* 0x00000000003f782f */ /* 0x000fda00038c0000 */
.L_x_1964:
[----:B------:R-:W-:Y:S05]  /*26e70*/  @!P6 BRA `(.L_x_1819) ;  /* 0x000000040028e947 */ /* 0x000fea0003800000 */
[----:B------:R-:W-:-:S04]  /*26e80*/  ISETP.NE.U32.AND P0, PT, R2, RZ, PT ;  /* 0x000000ff0200720c */ /* 0x000fc80003f05070 */
[----:B------:R-:W-:-:S13]  /*26e90*/  ISETP.NE.AND.EX P0, PT, R3, RZ, PT, P0 ;  /* 0x000000ff0300720c */ /* 0x000fda0003f05300 */
[----:B------:R-:W-:Y:S05]  /*26ea0*/  @!P0 BRA `(.L_x_1821) ;  /* 0x0000000000508947 */ /* 0x000fea0003800000 */
[----:B------:R-:W3:Y:S01]  /*26eb0*/  LDC R6, c[0x0][0x43c] ;  /* 0x00010f00ff067b82 */ /* 0x000ee20000000800 */
[----:B------:R-:W-:Y:S01]  /*26ec0*/  IMAD.MOV.U32 R9, RZ, RZ, R0 ;  /* 0x000000ffff097224 */ /* 0x000fe200078e0000 */
[----:B------:R-:W-:-:S03]  /*26ed0*/  ULDC.64 UR4, c[0x0][0x428] ;  /* 0x00010a0000047ab9 */ /* 0x000fc60000000a00 */
[----:B------:R-:W-:Y:S01]  /*26ee0*/  IMAD.MOV.U32 R0, RZ, RZ, R9 ;  /* 0x000000ffff007224 */ /* 0x000fe200078e0009 */
[----:B---3--:R-:W-:-:S13]  /*26ef0*/  ISETP.NE.AND P0, PT, R6, 0x1, PT ;  /* 0x000000010600780c */ /* 0x008fda0003f05270 */
[----:B--2---:R-:W2:Y:S02]  /*26f00*/  @P0 LDC.64 R4, c[0x0][0x440] ;  /* 0x00011000ff040b82 */ /* 0x004ea40000000a00 */
[----:B--2---:R-:W-:-:S05]  /*26f10*/  @P0 IMAD.HI.U32 R4, R9, R4, RZ ;  /* 0x0000000409040227 */ /* 0x004fca00078e00ff */
[----:B------:R-:W-:-:S04]  /*26f20*/  @P0 SHF.R.U32.HI R0, RZ, R5, R4 ;  /* 0x00000005ff000219 */ /* 0x000fc80000011604 */
[----:B------:R-:W-:Y:S02]  /*26f30*/  IADD3 R4, -R0, RZ, RZ ;  /* 0x000000ff00047210 */ /* 0x000fe40007ffe1ff */
[----:B------:R-:W-:-:S03]  /*26f40*/  SHF.R.S32.HI R5, RZ, 0x1f, R0 ;  /* 0x0000001fff057819 */ /* 0x000fc60000011400 */
        /* <DEDUP_REMOVED lines=10> */
.L_x_1821:
[----:B------:R-:W4:Y:S04]  /*26ff0*/  LDL R0, [R1+0x10] ;  /* 0x0000100001007983 */ /* 0x000f280000100800 */
[----:B---3--:R-:W3:Y:S01]  /*27000*/  LDL R2, [R1+0x18] ;  /* 0x0000180001027983 */ /* 0x008ee20000100800 */
[----:B----4-:R-:W-:Y:S01]  /*27010*/  IMAD R0, R0, 0x8, R19 ;  /* 0x0000000800007824 */ /* 0x010fe200078e0213 */
[----:B---3--:R-:W-:-:S04]  /*27020*/  SHF.L.U32 R2, R2, 0x1f, RZ ;  /* 0x0000001f02027819 */ /* 0x008fc800000006ff */
[----:B------:R-:W3:Y:S02]  /*27030*/  SYNCS.PHASECHK.TRANS64.TRYWAIT P0, [R0+URZ+0x2a840], R2 ;  /* 0x02a84002000075a7 */ /* 0x000ee4000800017f */
[----:B---3--:R-:W-:Y:S05]  /*27040*/  @!P0 BRA `(.L_x_1822) ;  /* 0x0000005c00808947 */ /* 0x008fea0003800000 */
.L_x_1965:
[----:B------:R-:W4:Y:S02]  /*27050*/  S2R R3, SR_TID.X ;  /* 0x0000000000037919 */ /* 0x000f240000002100 */
[----:B----4-:R-:W-:-:S04]  /*27060*/  LOP3.LUT R3, R3, 0x7f, RZ, 0xc0, !PT ;  /* 0x0000007f03037812 */ /* 0x010fc800078ec0ff */
[----:B------:R-:W-:-:S13]  /*27070*/  ISETP.NE.AND P0, PT, R3, RZ, PT ;  /* 0x000000ff0300720c */ /* 0x000fda0003f05270 */
        /* <DEDUP_REMOVED lines=8> */
.L_x_1823:
[----:B--2---:R-:W2:Y:S04]  /*27100*/  LDL R4, [R1+0x10] ;  /* 0x0000100001047983 */ /* 0x004ea80000100800 */
[----:B------:R-:W4:Y:S04]  /*27110*/  LDL R3, [R1+0x4] ;  /* 0x0000040001037983 */ /* 0x000f280000100800 */
[----:B---3--:R-:W3:Y:S01]  /*27120*/  LDL R2, [R1+0x1c] ;  /* 0x00001c0001027983 */ /* 0x008ee20000100800 */
[----:B------:R-:W-:Y:S01]  /*27130*/  R2UR UR9, R0 ;  /* 0x00000000000972ca */ /* 0x000fe200000e0000 */
[----:B------:R-:W-:Y:S01]  /*27140*/  UIADD3 UR4, UP0, UR36, 0x370, URZ ;  /* 0x0000037024047890 */ /* 0x000fe2000ff1e03f */
[----:B------:R-:W-:Y:S01]  /*27150*/  R2UR UR12, R16 ;  /* 0x00000000100c72ca */ /* 0x000fe200000e0000 */
[----:B------:R-:W-:Y:S01]  /*27160*/  UMOV UR10, URZ ;  /* 0x0000003f000a7c82 */ /* 0x000fe20008000000 */
[----:B-----5:R-:W-:Y:S01]  /*27170*/  R2UR UR13, R18 ;  /* 0x00000000120d72ca */ /* 0x020fe200000e0000 */
[----:B------:R-:W-:Y:S01]  /*27180*/  UMOV UR6, 0x0 ;  /* 0x0000000000067882 */ /* 0x000fe20000000000 */
[----:B------:R-:W-:Y:S01]  /*27190*/  UMOV UR7, 0x14f00000 ;  /* 0x14f0000000077882 */ /* 0x000fe20000000000 */
[----:B------:R-:W-:Y:S01]  /*271a0*/  UMOV UR17, 0x40 ;  /* 0x0000004000117882 */ /* 0x000fe20000000000 */
[----:B------:R-:W-:-:S02]  /*271b0*/  PLOP3.LUT P0, PT, PT, PT, PT, 0x80, 0x0 ;  /* 0x000000000000781c */ /* 0x000fc40003f0f070 */
[----:B------:R-:W-:-:S03]  /*271c0*/  LOP3.LUT R17, R17, 0xfffffffe, RZ, 0xc0, !PT ;  /* 0xfffffffe11117812 */ /* 0x000fc600078ec0ff */
[----:B------:R-:W-:-:S08]  /*271d0*/  UIADD3 UR9, UR9, 0x2a830, URZ ;  /* 0x0002a83009097890 */ /* 0x000fd0000fffe03f */
[----:B------:R-:W-:Y:S01]  /*271e0*/  @P0 LOP3.LUT R17, R17, 0x1, RZ, 0xfc, !PT ;  /* 0x0000000111110812 */ /* 0x000fe200078efcff */
[----:B--2---:R-:W-:Y:S01]  /*271f0*/  IMAD R0, R4, 0x9000, R19 ;  /* 0x0000900004007824 */ /* 0x004fe200078e0213 */
[----:B----4-:R-:W-:-:S04]  /*27200*/  R2UR UR11, R3 ;  /* 0x00000000030b72ca */ /* 0x010fc800000e0000 */
[----:B------:R-:W-:Y:S02]  /*27210*/  R2UR UR8, R0 ;  /* 0x00000000000872ca */ /* 0x000fe400000e0000 */
[----:B---3--:R-:W-:-:S11]  /*27220*/  R2UR UR5, R2 ;  /* 0x00000000020572ca */ /* 0x008fd600000e0000 */
[----:B------:R-:W-:Y:S02]  /*27230*/  UIADD3 UR14, UR8, 0x18400, URZ ;  /* 0x00018400080e7890 */ /* 0x000fe4000fffe03f */
[----:B------:R-:W-:Y:S02]  /*27240*/  UIMAD UR11, UR11, 0x60, UR5 ;  /* 0x000000600b0b78a4 */ /* 0x000fe4000f8e0205 */
[----:B------:R-:W-:Y:S02]  /*27250*/  UIADD3.X UR5, URZ, UR37, URZ, UP0, !UPT ;  /* 0x000000253f057290 */ /* 0x000fe400087fe43f */
[----:B------:R-:W-:Y:S02]  /*27260*/  UIADD3 UR15, UR8, 0x1b400, URZ ;  /* 0x0001b400080f7890 */ /* 0x000fe4000fffe03f */
[----:B------:R-:W-:-:S03]  /*27270*/  UIADD3 UR16, UR8, 0x1e400, URZ ;  /* 0x0001e40008107890 */ /* 0x000fc6000fffe03f */
[----:B------:R-:W-:Y:S01]  /*27280*/  UMOV UR8, UR14 ;  /* 0x0000000e00087c82 */ /* 0x000fe20008000000 */
[----:B------:R-:W-:Y:S01]  /*27290*/  UMOV UR14, 0x80 ;  /* 0x00000080000e7882 */ /* 0x000fe20000000000 */
[----:B------:R2:W-:Y:S02]  /*272a0*/  UTMALDG.4D [UR8], [UR4], desc[UR6] ;  /* 0x00000608040075b4 */ /* 0x0005e40008019000 */
[----:B--2---:R-:W-:Y:S01]  /*272b0*/  UMOV UR8, UR15 ;  /* 0x0000000f00087c82 */ /* 0x004fe20008000000 */
[----:B------:R-:W-:Y:S02]  /*272c0*/  UMOV UR10, UR17 ;  /* 0x00000011000a7c82 */ /* 0x000fe40008000000 */
[----:B------:R2:W-:Y:S02]  /*272d0*/  UTMALDG.4D [UR8], [UR4], desc[UR6] ;  /* 0x00000608040075b4 */ /* 0x0005e40008019000 */
[----:B--2---:R-:W-:Y:S01]  /*272e0*/  UMOV UR8, UR16 ;  /* 0x0000001000087c82 */ /* 0x004fe20008000000 */
[----:B------:R-:W-:-:S02]  /*272f0*/  UMOV UR10, UR14 ;  /* 0x0000000e000a7c82 */ /* 0x000fc40008000000 */
[----:B------:R3:W-:Y:S02]  /*27300*/  UTMALDG.4D [UR8], [UR4], desc[UR6] ;  /* 0x00000608040075b4 */ /* 0x0007e40008019000 */
[----:B---3--:R-:W-:Y:S01]  /*27310*/  NOP ;  /* 0x0000000000007918 */ /* 0x008fe20000000000 */
.L_x_1819:
[----:B------:R-:W3:Y:S01]  /*27320*/  LDL.LU R3, [R1+0x48] ;  /* 0x0000480001037983 */ /* 0x000ee20000300800 */
[----:B------:R-:W-:Y:S05]  /*27330*/  WARPSYNC.ALL ;  /* 0x0000000000007948 */ /* 0x000fea0003800000 */
[----:B------:R-:W-:Y:S01]  /*27340*/  ULDC.64 UR4, c[0x0][0x298] ;  /* 0x0000a60000047ab9 */ /* 0x000fe20000000a00 */
[----:B------:R-:W-:Y:S01]  /*27350*/  BSSY B6, `(.L_x_1824) ;  /* 0x000001c000067945 */ /* 0x000fe20003800000 */
[----:B------:R-:W-:Y:S01]  /*27360*/  BAR.SYNC.DEFER_BLOCKING 0x8, 0x180 ;  /* 0x0206000000007b1d */ /* 0x000fe20000010000 */
[----:B---3--:R-:W-:Y:S01]  /*27370*/  SHF.R.S32.HI R0, RZ, 0x1f, R3 ;  /* 0x0000001fff007819 */ /* 0x008fe20000011403 */
[----:B--2---:R-:W-:-:S04]  /*27380*/  IMAD.WIDE.U32 R4, R3, UR4, RZ ;  /* 0x0000000403047c25 */ /* 0x004fc8000f8e00ff */
[----:B------:R-:W-:Y:S01]  /*27390*/  IMAD R2, R0, UR4, RZ ;  /* 0x0000000400027c24 */ /* 0x000fe2000f8e02ff */
[----:B------:R2:W-:Y:S01]  /*273a0*/  STL.64 [R1+0x48], R4 ;  /* 0x0000480401007387 */ /* 0x0005e20000100a00 */
[----:B------:R-:W-:Y:S02]  /*273b0*/  VIADD R0, R19, 0xc400 ;  /* 0x0000c40013007836 */ /* 0x000fe40000000000 */
[----:B------:R-:W-:-:S03]  /*273c0*/  IMAD R2, R3, UR5, R2 ;  /* 0x0000000503027c24 */ /* 0x000fc6000f8e0202 */
[----:B------:R-:W-:Y:S02]  /*273d0*/  LOP3.LUT P0, RZ, R0, 0x3ff, RZ, 0xc0, !PT ;  /* 0x000003ff00ff7812 */ /* 0x000fe4000780c0ff */
[----:B------:R-:W-:-:S05]  /*273e0*/  IADD3 R0, R5, R2, RZ ;  /* 0x0000000205007210 */ /* 0x000fca0007ffe0ff */
[----:B------:R2:W-:Y:S06]  /*273f0*/  STL [R1+0x54], R0 ;  /* 0x0000540001007387 */ /* 0x0005ec0000100800 */
[----:B------:R-:W-:Y:S05]  /*27400*/  @!P0 BRA `(.L_x_1825) ;  /* 0x0000000000408947 */ /* 0x000fea0003800000 */
[----:B------:R-:W-:Y:S01]  /*27410*/  MOV R2, 0x0 ;  /* 0x0000000000027802 */ /* 0x000fe20000000f00 */
[----:B------:R-:W-:Y:S01]  /*27420*/  ULDC.64 UR4, c[0x4][0xb8] ;  /* 0x01002e0000047ab9 */ /* 0x000fe20000000a00 */
[----:B------:R-:W-:Y:S01]  /*27430*/  ULDC.64 UR6, c[0x4][0xc0] ;  /* 0x0100300000067ab9 */ /* 0x000fe20000000a00 */
[----:B------:R-:W-:Y:S01]  /*27440*/  ULDC.64 UR8, c[0x4][0x20] ;  /* 0x0100080000087ab9 */ /* 0x000fe20000000a00 */
[----:B--2---:R-:W-:Y:S01]  /*27450*/  IMAD.U32 R4, RZ, RZ, UR4 ;  /* 0x00000004ff047e24 */ /* 0x004fe2000f8e00ff */
[----:B------:R-:W-:Y:S01]  /*27460*/  MOV R11, UR9 ;  /* 0x00000009000b7c02 */ /* 0x000fe20008000f00 */
[----:B------:R-:W2:Y:S01]  /*27470*/  LDC.64 R2, c[0x4][R2] ;  /* 0x0100000002027b82 */ /* 0x000ea20000000a00 */
[----:B------:R-:W-:Y:S02]  /*27480*/  IMAD.U32 R5, RZ, RZ, UR5 ;  /* 0x00000005ff057e24 */ /* 0x000fe4000f8e00ff */
[----:B------:R-:W-:Y:S02]  /*27490*/  IMAD.U32 R6, RZ, RZ, UR6 ;  /* 0x00000006ff067e24 */ /* 0x000fe4000f8e00ff */
[----:B-1----:R-:W-:-:S02]  /*274a0*/  IMAD.U32 R7, RZ, RZ, UR7 ;  /* 0x00000007ff077e24 */ /* 0x002fc4000f8e00ff */
[----:B------:R-:W-:Y:S02]  /*274b0*/  IMAD.U32 R10, RZ, RZ, UR8 ;  /* 0x00000008ff0a7e24 */ /* 0x000fe4000f8e00ff */
[----:B------:R-:W-:Y:S02]  /*274c0*/  IMAD.MOV.U32 R8, RZ, RZ, 0x70 ;  /* 0x00000070ff087424 */ /* 0x000fe400078e00ff */
[----:B------:R-:W-:Y:S02]  /*274d0*/  IMAD.MOV.U32 R12, RZ, RZ, 0x1 ;  /* 0x00000001ff0c7424 */ /* 0x000fe400078e00ff */
[----:B------:R-:W-:-:S07]  /*274e0*/  IMAD.MOV.U32 R13, RZ, RZ, RZ ;  /* 0x000000ffff0d7224 */ /* 0x000fce00078e00ff */
[----:B------:R-:W-:-:S07]  /*274f0*/  LEPC R20, `(.L_x_1825) ;  /* 0x000000001014794e */ /* 0x000fce0000000000 */
[----:B0-2---:R-:W-:Y:S05]  /*27500*/  CALL.ABS.NOINC R2 ;  /* 0x0000000002007343 */ /* 0x005fea0003c00000 */
.L_x_1825:
[----:B------:R-:W-:Y:S05]  /*27510*/  BSYNC B6 ;  /* 0x0000000000067941 */ /* 0x000fea0003800000 */
.L_x_1824:
[----:B--2---:R-:W2:Y:S01]  /*27520*/  LDL.LU R0, [R1+0x54] ;  /* 0x0000540001007983 */ /* 0x004ea20000300800 */
[----:B------:R-:W-:Y:S01]  /*27530*/  ULDC.64 UR6, c[0x0][0xa00] ;  /* 0x0002800000067ab9 */ /* 0x000fe20000000a00 */
[----:B-1----:R-:W1:Y:S01]  /*27540*/  LDC R7, c[0x0][0x448] ;  /* 0x00011200ff077b82 */ /* 0x002e620000000800 */
[----:B------:R-:W-:Y:S01]  /*27550*/  ULDC.64 UR4, c[0x0][0x2d8] ;  /* 0x0000b60000047ab9 */ /* 0x000fe20000000a00 */
[----:B------:R-:W2:Y:S04]  /*27560*/  LDL.LU.64 R2, [R1+0x48] ;  /* 0x0000480001027983 */ /* 0x000ea80000300a00 */
[----:B------:R-:W3:Y:S04]  /*27570*/  LDL R5, [R1+0xc] ;  /* 0x00000c0001057983 */ /* 0x000ee80000100800 */
[----:B------:R-:W4:Y:S01]  /*27580*/  LDL R9, [R1+0x30] ;  /* 0x0000300001097983 */ /* 0x000f220000100800 */
[----:B------:R-:W-:-:S04]  /*27590*/  ISETP.NE.U32.AND P0, PT, RZ, UR6, PT ;  /* 0x00000006ff007c0c */ /* 0x000fc8000bf05070 */
[----:B------:R-:W-:Y:S01]  /*275a0*/  ISETP.NE.AND.EX P0, PT, RZ, UR7, PT, P0 ;  /* 0x00000007ff007c0c */ /* 0x000fe2000bf05300 */
[----:B------:R-:W0:Y:S01]  /*275b0*/  S2R R8, SR_TID.X ;  /* 0x0000000000087919 */ /* 0x000e220000002100 */
[----:B------:R-:W-:Y:S01]  /*275c0*/  ULDC.64 UR6, c[0x0][0x280] ;  /* 0x0000a00000067ab9 */ /* 0x000fe20000000a00 */
[----:B------:R-:W1:Y:S01]  /*275d0*/  S2R R10, SR_TID.X ;  /* 0x00000000000a7919 */ /* 0x000e620000002100 */
[----:B0-----:R-:W-:Y:S02]  /*275e0*/  SHF.L.U32 R8, R8, 0x4, RZ ;  /* 0x0000000408087819 */ /* 0x001fe400000006ff */
[----:B-1----:R-:W-:-:S04]  /*275f0*/  SHF.L.U32 R10, R10, 0x3, RZ ;  /* 0x000000030a0a7819 */ /* 0x002fc800000006ff */
[----:B------:R-:W-:-:S04]  /*27600*/  LOP3.LUT R10, R10, 0x38, RZ, 0xc0, !PT ;  /* 0x000000380a0a7812 */ /* 0x000fc800078ec0ff */
[C---:B------:R-:W-:Y:S02]  /*27610*/  LOP3.LUT R11, R10.reuse, 0x40, RZ, 0xfc, !PT ;  /* 0x000000400a0b7812 */ /* 0x040fe400078efcff */
[----:B------:R-:W-:Y:S01]  /*27620*/  LOP3.LUT R10, R10, 0x80, RZ, 0xfc, !PT ;  /* 0x000000800a0a7812 */ /* 0x000fe200078efcff */
[----:B--2---:R-:W-:Y:S01]  /*27630*/  IMAD.MOV.U32 R3, RZ, RZ, R0 ;  /* 0x000000ffff037224 */ /* 0x004fe200078e0000 */
[----:B---3--:R-:W-:-:S04]  /*27640*/  SHF.R.S32.HI R0, RZ, 0x1f, R5 ;  /* 0x0000001fff007819 */ /* 0x008fc80000011405 */
[----:B------:R-:W-:Y:S02]  /*27650*/  SEL R4, R0, RZ, !P0 ;  /* 0x000000ff00047207 */ /* 0x000fe40004000000 */
[----:B------:R-:W-:Y:S02]  /*27660*/  SEL R0, R5, RZ, !P0 ;  /* 0x000000ff05007207 */ /* 0x000fe40004000000 */
[----:B------:R-:W0:Y:S01]  /*27670*/  S2R R5, SR_TID.X ;  /* 0x0000000000057919 */ /* 0x000e220000002100 */
[----:B------:R-:W-:Y:S01]  /*27680*/  ISETP.NE.AND P0, PT, R7, 0x1, PT ;  /* 0x000000010700780c */ /* 0x000fe20003f05270 */
[----:B------:R-:W-:-:S04]  /*27690*/  IMAD.WIDE.U32 R2, R16, UR4, R2 ;  /* 0x0000000410027c25 */ /* 0x000fc8000f8e0002 */
[----:B------:R-:W-:Y:S01]  /*276a0*/  IMAD R3, R16, UR5, R3 ;  /* 0x0000000510037c24 */ /* 0x000fe2000f8e0203 */
[----:B------:R-:W-:-:S07]  /*276b0*/  ULDC.64 UR4, c[0x0][0x2e0] ;  /* 0x0000b80000047ab9 */ /* 0x000fce0000000a00 */
[----:B------:R-:W1:Y:S01]  /*276c0*/  @P0 LDC R6, c[0x0][0x450] ;  /* 0x00011400ff060b82 */ /* 0x000e620000000800 */
[----:B0-----:R-:W-:-:S04]  /*276d0*/  LOP3.LUT R5, R5, 0x7f, RZ, 0xc0, !PT ;  /* 0x0000007f05057812 */ /* 0x001fc800078ec0ff */
[----:B------:R-:W-:-:S04]  /*276e0*/  SHF.R.U32.HI R5, RZ, 0x3, R5 ;  /* 0x00000003ff057819 */ /* 0x000fc80000011605 */
[----:B------:R-:W-:Y:S02]  /*276f0*/  LOP3.LUT R8, R5, 0x70, R8, 0xf8, !PT ;  /* 0x0000007005087812 */ /* 0x000fe400078ef808 */
[----:B------:R-:W0:Y:S01]  /*27700*/  @P0 LDC R5, c[0x0][0x44c] ;  /* 0x00011300ff050b82 */ /* 0x000e220000000800 */
[----:B------:R-:W-:Y:S02]  /*27710*/  IMAD R4, R4, UR4, RZ ;  /* 0x0000000404047c24 */ /* 0x000fe4000f8e02ff */
[----:B------:R-:W-:-:S04]  /*27720*/  IMAD.WIDE.U32 R2, R0, UR4, R2 ;  /* 0x0000000400027c25 */ /* 0x000fc8000f8e0002 */
[----:B------:R-:W-:Y:S01]  /*27730*/  IMAD R0, R0, UR5, R4 ;  /* 0x0000000500007c24 */ /* 0x000fe2000f8e0204 */
[----:B------:R-:W-:Y:S01]  /*27740*/  ULDC.64 UR4, c[0x0][0x2d0] ;  /* 0x0000b40000047ab9 */ /* 0x000fe20000000a00 */
[----:B----4-:R-:W-:Y:S02]  /*27750*/  IMAD.IADD R4, R8, 0x1, R9 ;  /* 0x0000000108047824 */ /* 0x010fe400078e0209 */
[----:B------:R-:W-:Y:S02]  /*27760*/  IMAD.IADD R3, R3, 0x1, R0 ;  /* 0x0000000103037824 */ /* 0x000fe400078e0200 */
[----:B------:R-:W-:Y:S02]  /*27770*/  IMAD.MOV.U32 R0, RZ, RZ, R4 ;  /* 0x000000ffff007224 */ /* 0x000fe400078e0004 */
[----:B0-----:R-:W-:-:S05]  /*27780*/  @P0 IMAD.HI.U32 R5, R4, R5, RZ ;  /* 0x0000000504050227 */ /* 0x001fca00078e00ff */
[----:B-1----:R-:W-:-:S05]  /*27790*/  @P0 SHF.R.U32.HI R0, RZ, R6, R5 ;  /* 0x00000006ff000219 */ /* 0x002fca0000011605 */
        /* <DEDUP_REMOVED lines=30> */
[----:B------:R-:W0:Y:S02]  /*27980*/  S2R R11, SR_TID.X ;  /* 0x00000000000b7919 */ /* 0x000e240000002100 */
        /* <DEDUP_REMOVED lines=16> */
[----:B------:R-:W-:Y:S02]  /*27a90*/  @!P4 LOP3.LUT R7, R7, R6, RZ, 0x3c, !PT ;  /* 0x000000060707c212 */ /* 0x000fe400078e3cff */
[----:B------:R-:W-:-:S03]  /*27aa0*/  @!P3 IADD3.X R5, RZ, R9, RZ, P5, !PT ;  /* 0x00000009ff05b210 */ /* 0x000fc60002ffe4ff */
        /* <DEDUP_REMOVED lines=60> */
[----:B------:R1:W2:Y:S04]  /*27e70*/  SHFL.IDX PT, R5, R3, 0x7, 0x181f ;  /* 0x00f81f0003057f89 */ /* 0x0002a800000e0000 */
[----:B------:R1:W-:Y:S04]  /*27e80*/  @!P4 LDGSTS.E.BYPASS.LTC128B.128 [R10+0xf400], desc[UR46][R6.64], !P2 ;  /* 0x0f400000060acfae */ /* 0x0003e8000d101d6e */
[----:B------:R1:W-:Y:S04]  /*27e90*/  @!P4 LDGSTS.E.BYPASS.LTC128B.128 [R10+0x13400], desc[UR46][R6.64+0x80], !P1 ;  /* 0x13400080060acfae */ /* 0x0003e8000c901d6e */
[----:B------:R1:W-:Y:S04]  /*27ea0*/  @!P4 LDGSTS.E.BYPASS.LTC128B.128 [R10+0x17400], desc[UR46][R6.64+0x100], !P0 ;  /* 0x17400100060acfae */ /* 0x0003e8000c101d6e */
[----:B------:R1:W3:Y:S02]  /*27eb0*/  SHFL.IDX PT, R3, R4, 0x7, 0x181f ;  /* 0x00f81f0004037f89 */ /* 0x0002e400000e0000 */
.L_x_1982:
        /* <DEDUP_REMOVED lines=15> */
.L_x_1828:
[----:B------:R-:W-:Y:S05]  /*27fb0*/  BSYNC B0 ;  /* 0x0000000000007941 */ /* 0x000fea0003800000 */
.L_x_1827:
[----:B------:R-:W-:Y:S01]  /*27fc0*/  NOP ;  /* 0x0000000000007918 */ /* 0x000fe20000000000 */
[----:B------:R-:W-:Y:S01]  /*27fd0*/  PLOP3.LUT P0, PT, PT, PT, PT, 0x80, 0x0 ;  /* 0x000000000000781c */ /* 0x000fe20003f0f070 */
[----:B------:R-:W-:-:S12]  /*27fe0*/  VIADD R11, R19, 0x2a800 ;  /* 0x0002a800130b7836 */ /* 0x000fd80000000000 */
.L_x_1829:
        /* <DEDUP_REMOVED lines=18> */
.L_x_1983:
[----:B------:R-:W-:Y:S05]  /*28110*/  BSYNC B0 ;  /* 0x0000000000007941 */ /* 0x000fea0003800000 */
.L_x_1830:
[----:B------:R-:W4:Y:S04]  /*28120*/  LDL R2, [R1+0x44] ;  /* 0x0000440001027983 */ /* 0x000f280000100800 */
[----:B-1----:R-:W5:Y:S01]  /*28130*/  LDL R4, [R1+0x2c] ;  /* 0x00002c0001047983 */ /* 0x002f620000100800 */
[----:B------:R-:W-:Y:S01]  /*28140*/  BSSY B0, `(.L_x_1832) ;  /* 0x000021d000007945 */ /* 0x000fe20003800000 */
[----:B----4-:R-:W-:-:S05]  /*28150*/  VIADD R0, R2, 0xfffffffe ;  /* 0xfffffffe02007836 */ /* 0x010fca0000000000 */
[----:B-----5:R-:W-:-:S13]  /*28160*/  ISETP.GE.AND P0, PT, R0, R4, PT ;  /* 0x000000040000720c */ /* 0x020fda0003f06270 */
[----:B------:R-:W-:Y:S05]  /*28170*/  @!P0 BRA `(.L_x_1833) ;  /* 0x0000002000648947 */ /* 0x000fea0003800000 */
[----:B---3--:R-:W3:Y:S04]  /*28180*/  LDL.LU R3, [R1+0x50] ;  /* 0x0000500001037983 */ /* 0x008ee80000300800 */
[----:B0-----:R-:W4:Y:S04]  /*28190*/  LDL.LU R7, [R1+0x40] ;  /* 0x0000400001077983 */ /* 0x001f280000300800 */
[----:B------:R-:W5:Y:S04]  /*281a0*/  LDL.LU R2, [R1+0x60] ;  /* 0x0000600001027983 */ /* 0x000f680000300800 */
[----:B------:R-:W5:Y:S04]  /*281b0*/  LDL.LU R6, [R1+0x3c] ;  /* 0x00003c0001067983 */ /* 0x000f680000300800 */
[----:B--2---:R-:W2:Y:S01]  /*281c0*/  LDL.LU R5, [R1+0x5c] ;  /* 0x00005c0001057983 */ /* 0x004ea20000300800 */
[----:B------:R-:W-:Y:S01]  /*281d0*/  LOP3.LUT R10, RZ, R4, RZ, 0x33, !PT ;  /* 0x00000004ff0a7212 */ /* 0x000fe200078e33ff */
[----:B------:R-:W-:Y:S01]  /*281e0*/  BSSY B2, `(.L_x_1834) ;  /* 0x00000bb000027945 */ /* 0x000fe20003800000 */
[----:B---3--:R-:W-:-:S05]  /*281f0*/  IADD3 R3, R3, 0x1, RZ ;  /* 0x0000000103037810 */ /* 0x008fca0007ffe0ff */
[----:B----4-:R-:W-:Y:S01]  /*28200*/  IMAD R3, R3, R7, RZ ;  /* 0x0000000703037224 */ /* 0x010fe200078e02ff */
[----:B-----5:R-:W-:-:S04]  /*28210*/  LOP3.LUT R2, RZ, R2, RZ, 0x33, !PT ;  /* 0x00000002ff027212 */ /* 0x020fc800078e33ff */
[----:B------:R-:W-:-:S04]  /*28220*/  LOP3.LUT R3, RZ, R3, RZ, 0x33, !PT ;  /* 0x00000003ff037212 */ /* 0x000fc800078e33ff */
[----:B------:R-:W-:Y:S02]  /*28230*/  VIADDMNMX R2, R3, -R6, R2, !PT ;  /* 0x8000000603027246 */ /* 0x000fe40007800102 */
[----:B--2---:R-:W-:-:S04]  /*28240*/  LOP3.LUT R7, RZ, R5, RZ, 0x33, !PT ;  /* 0x00000005ff077212 */ /* 0x004fc800078e33ff */
        /* <DEDUP_REMOVED lines=9> */
[----:B------:R-:W-:Y:S01]  /*282e0*/  LOP3.LUT P1, RZ, R17, 0x1, RZ, 0xc0, !PT ;  /* 0x0000000111ff7812 */ /* 0x000fe2000782c0ff */
[----:B------:R-:W-:Y:S01]  /*282f0*/  BSSY B1, `(.L_x_1836) ;  /* 0x00000a5000017945 */ /* 0x000fe20003800000 */
[----:B--2---:R-:W-:-:S05]  /*28300*/  VIADD R8, R5, 0x1 ;  /* 0x0000000105087836 */ /* 0x004fca0000000000 */
[----:B------:R-:W-:-:S04]  /*28310*/  ISETP.NE.AND P0, PT, R8, 0x2, PT ;  /* 0x000000020800780c */ /* 0x000fc80003f05270 */
[----:B------:R-:W-:Y:S02]  /*28320*/  SEL R9, RZ, 0x1, P0 ;  /* 0x00000001ff097807 */ /* 0x000fe40000000000 */
[----:B------:R-:W-:Y:S02]  /*28330*/  SEL R8, R8, RZ, P0 ;  /* 0x000000ff08087207 */ /* 0x000fe40000000000 */
[----:B---3--:R-:W-:Y:S01]  /*28340*/  LOP3.LUT R9, R4, R9, RZ, 0x3c, !PT ;  /* 0x0000000904097212 */ /* 0x008fe200078e3cff */
[----:B------:R-:W-:Y:S06]  /*28350*/  @!P1 BRA `(.L_x_1837) ;  /* 0x0000000800789947 */ /* 0x000fec0003800000 */
        /* <DEDUP_REMOVED lines=19> */
[----:B------:R-:W-:-:S05]  /*28490*/  IMAD.WIDE.U32 R2, R6, UR6, R2 ;  /* 0x0000000606027c25 */ /* 0x000fca000f8e0002 */
[----:B------:R-:W-:Y:S02]  /*284a0*/  IADD3 R3, R4, R3, RZ ;  /* 0x0000000304037210 */ /* 0x000fe40007ffe0ff */
[----:B------:R-:W-:-:S04]  /*284b0*/  LEA R4, P0, R2, UR4, 0x2 ;  /* 0x0000000402047c11 */ /* 0x000fc8000f8010ff */
[----:B------:R-:W-:-:S05]  /*284c0*/  LEA.HI.X R5, R2, UR5, R3, 0x2, P0 ;  /* 0x0000000502057c11 */ /* 0x000fca00080f1403 */
[----:B------:R0:W5:Y:S04]  /*284d0*/  LDG.E R4, desc[UR46][R4.64] ;  /* 0x0000002e04047981 */ /* 0x000168000c1e1900 */
.L_x_1838:
[----:B------:R-:W-:Y:S01]  /*284e0*/  IMAD R3, R8, 0x8, R19 ;  /* 0x0000000808037824 */ /* 0x000fe200078e0213 */
[----:B------:R-:W-:Y:S01]  /*284f0*/  SHF.L.U32 R2, R9, 0x1f, RZ ;  /* 0x0000001f09027819 */ /* 0x000fe200000006ff */
[----:B------:R-:W-:Y:S03]  /*28500*/  BSSY B3, `(.L_x_1839) ;  /* 0x0000003000037945 */ /* 0x000fe60003800000 */
[----:B------:R-:W1:Y:S02]  /*28510*/  SYNCS.PHASECHK.TRANS64.TRYWAIT P0, [R3+URZ+0x2a840], R2 ;  /* 0x02a84002030075a7 */ /* 0x000e64000800017f */
[----:B-1----:R-:W-:Y:S05]  /*28520*/  @!P0 BRA `(.L_x_1840) ;  /* 0x0000005400688947 */ /* 0x002fea0003800000 */
.L_x_1984:
[----:B------:R-:W-:Y:S05]  /*28530*/  BSYNC B3 ;  /* 0x0000000000037941 */ /* 0x000fea0003800000 */
.L_x_1839:
        /* <DEDUP_REMOVED lines=12> */
.L_x_1842:
[----:B------:R-:W-:Y:S05]  /*28600*/  BSYNC B3 ;  /* 0x0000000000037941 */ /* 0x000fea0003800000 */
.L_x_1841:
        /* <DEDUP_REMOVED lines=12> */
.L_x_1843:
        /* <DEDUP_REMOVED lines=16> */
.L_x_1844:
        /* <DEDUP_REMOVED lines=15> */
.L_x_1845:
        /* <DEDUP_REMOVED lines=10> */
[----:B------:R-:W2:Y:S04]  /*28960*/  LDL.LU R12, [R1+0x18] ;  /* 0x00001800010c7983 */ /* 0x000ea80000300800 */
[----:B------:R-:W3:Y:S01]  /*28970*/  LDL R6, [R1+0x10] ;  /* 0x0000100001067983 */ /* 0x000ee20000100800 */
[----:B------:R-:W-:Y:S01]  /*28980*/  BSSY B3, `(.L_x_1846) ;  /* 0x0000005000037945 */ /* 0x000fe20003800000 */
[----:B--2---:R-:W-:Y:S01]  /*28990*/  SHF.L.U32 R2, R12, 0x1f, RZ ;  /* 0x0000001f0c027819 */ /* 0x004fe200000006ff */
[----:B---3--:R-:W-:-:S04]  /*289a0*/  IMAD R3, R6, 0x8, R11 ;  /* 0x0000000806037824 */ /* 0x008fc800078e020b */
[----:B------:R-:W0:Y:S02]  /*289b0*/  SYNCS.PHASECHK.TRANS64.TRYWAIT P0, [R3+URZ+0x60], R2 ;  /* 0x00006002030075a7 */ /* 0x000e24000800017f */
[----:B0-----:R-:W-:Y:S05]  /*289c0*/  @!P0 BRA `(.L_x_1847) ;  /* 0x0000005000548947 */ /* 0x001fea0003800000 */
.L_x_1985:
[----:B------:R-:W-:Y:S05]  /*289d0*/  BSYNC B3 ;  /* 0x0000000000037941 */ /* 0x000fea0003800000 */
.L_x_1846:
[----:B------:R1:W5:Y:S01]  /*289e0*/  LDL R6, [R1+0x10] ;  /* 0x0000100001067983 */ /* 0x0003620000100800 */
[----:B------:R-:W-:Y:S01]  /*289f0*/  BSSY B3, `(.L_x_1848) ;  /* 0x000000c000037945 */ /* 0x000fe20003800000 */
[----:B------:R-:W-:Y:S02]  /*28a00*/  IMAD.MOV.U32 R12, RZ, RZ, 0x0 ;  /* 0x00000000ff0c7424 */ /* 0x000fe400078e00ff */
[----:B------:R-:W-:Y:S01]  /*28a10*/  IMAD.MOV.U32 R13, RZ, RZ, 0x14f00000 ;  /* 0x14f00000ff0d7424 */ /* 0x000fe200078e00ff */
[----:B------:R-:W-:Y:S06]  /*28a20*/  @P1 BRA `(.L_x_1849) ;  /* 0x0000000000201947 */ /* 0x000fec0003800000 */
[----:B------:R-:W2:Y:S01]  /*28a30*/  S2R R5, SR_TID.X ;  /* 0x0000000000057919 */ /* 0x000ea20000002100 */
[----:B0----5:R-:W-:Y:S01]  /*28a40*/  LEA R2, R6, R19, 0x3 ;  /* 0x0000001306027211 */ /* 0x021fe200078e18ff */
[----:B------:R-:W-:-:S04]  /*28a50*/  IMAD.MOV.U32 R3, RZ, RZ, 0x6000 ;  /* 0x00006000ff037424 */ /* 0x000fc800078e00ff */
[----:B------:R3:W-:Y:S01]  /*28a60*/  SYNCS.ARRIVE.TRANS64 RZ, [R2+URZ+0x2a850], R3 ;  /* 0x02a8500302ff79a7 */ /* 0x0007e2000800003f */
[----:B--2---:R-:W-:-:S04]  /*28a70*/  LOP3.LUT R5, R5, 0x1f, RZ, 0xc0, !PT ;  /* 0x0000001f05057812 */ /* 0x004fc800078ec0ff */
[----:B------:R-:W-:-:S13]  /*28a80*/  ISETP.NE.AND P0, PT, R5, RZ, PT ;  /* 0x000000ff0500720c */ /* 0x000fda0003f05270 */
[----:B---3--:R-:W-:Y:S05]  /*28a90*/  @!P0 BRA `(.L_x_1849) ;  /* 0x0000000000048947 */ /* 0x008fea0003800000 */
[----:B------:R-:W-:Y:S01]  /*28aa0*/  BPT.TRAP 0x1 ;  /* 0x000000040000795c */ /* 0x000fe20000300000 */
.L_x_1849:
[----:B------:R-:W-:Y:S05]  /*28ab0*/  BSYNC B3 ;  /* 0x0000000000037941 */ /* 0x000fea0003800000 */
.L_x_1848:
[----:B------:R-:W2:Y:S04]  /*28ac0*/  LDL R5, [R1+0x1c] ;  /* 0x00001c0001057983 */ /* 0x000ea80000100800 */
[----:B0-----:R-:W2:Y:S01]  /*28ad0*/  LDL.LU R3, [R1+0x4] ;  /* 0x0000040001037983 */ /* 0x001ea20000300800 */
[----:B------:R-:W-:Y:S01]  /*28ae0*/  R2UR UR10, R14 ;  /* 0x000000000e0a72ca */ /* 0x000fe200000e0000 */
[--C-:B-----5:R-:W-:Y:S01]  /*28af0*/  IMAD R2, R6, 0x8, R19.reuse ;  /* 0x0000000806027824 */ /* 0x120fe200078e0213 */
        /* <DEDUP_REMOVED lines=9> */
.L_x_1850:
        /* <DEDUP_REMOVED lines=15> */
.L_x_1851:
        /* <DEDUP_REMOVED lines=11> */
[----:B------:R-:W-:-:S07]  /*28d30*/  MOV R18, R4 ;  /* 0x0000000400127202 */ /* 0x000fce0000000f00 */
.L_x_1837:
[----:B------:R-:W-:Y:S05]  /*28d40*/  BSYNC B1 ;  /* 0x0000000000017941 */ /* 0x000fea0003800000 */
.L_x_1836:
[----:B0-----:R-:W2:Y:S04]  /*28d50*/  LDL.LU R0, [R1+0x44] ;  /* 0x0000440001007983 */ /* 0x001ea80000300800 */
[----:B------:R0:W-:Y:S04]  /*28d60*/  STL [R1+0x10], R8 ;  /* 0x0000100801007387 */ /* 0x0001e80000100800 */
[----:B------:R0:W-:Y:S02]  /*28d70*/  STL [R1+0x18], R9 ;  /* 0x0000180901007387 */ /* 0x0001e40000100800 */
[----:B0-2---:R-:W-:-:S07]  /*28d80*/  VIADD R0, R0, 0xfffffffd ;  /* 0xfffffffd00007836 */ /* 0x005fce0000000000 */
.L_x_1835:
[----:B------:R-:W-:Y:S05]  /*28d90*/  BSYNC B2 ;  /* 0x0000000000027941 */ /* 0x000fea0003800000 */
.L_x_1834:
[----:B------:R-:W-:-:S05]  /*28da0*/  VIADD R10, R10, 0xfffffffe ;  /* 0xfffffffe0a0a7836 */ /* 0x000fca0000000000 */
[----:B------:R-:W-:-:S13]  /*28db0*/  ISETP.NE.AND P0, PT, R10, R7, PT ;  /* 0x000000070a00720c */ /* 0x000fda0003f05270 */
[----:B------:R-:W-:Y:S05]  /*28dc0*/  @!P0 BRA `(.L_x_1833) ;  /* 0x0000001400508947 */ /* 0x000fea0003800000 */
[----:B------:R-:W-:-:S07]  /*28dd0*/  IMAD.MOV.U32 R9, RZ, RZ, R18 ;  /* 0x000000ffff097224 */ /* 0x000fce00078e0012 */
.L_x_1884:
[----:B--2---:R-:W2:Y:S04]  /*28de0*/  LDL R3, [R1+0x10] ;  /* 0x0000100001037983 */ /* 0x004ea80000100800 */
[----:B------:R-:W3:Y:S01]  /*28df0*/  LDL R2, [R1+0x18] ;  /* 0x0000180001027983 */ /* 0x000ee20000100800 */
[----:B------:R-:W-:Y:S01]  /*28e00*/  LOP3.LUT P1, RZ, R17, 0x1, RZ, 0xc0, !PT ;  /* 0x0000000111ff7812 */ /* 0x000fe2000782c0ff */
[----:B------:R-:W-:Y:S05]  /*28e10*/  YIELD ;  /* 0x0000000000007946 */ /* 0x000fea0003800000 */
[----:B------:R-:W-:Y:S01]  /*28e20*/  BSSY B1, `(.L_x_1852) ;  /* 0x00000a3000017945 */ /* 0x000fe20003800000 */
[----:B--2---:R-:W-:-:S05]  /*28e30*/  VIADD R4, R3, 0x1 ;  /* 0x0000000103047836 */ /* 0x004fca0000000000 */
[----:B------:R-:W-:-:S04]  /*28e40*/  ISETP.NE.AND P0, PT, R4, 0x2, PT ;  /* 0x000000020400780c */ /* 0x000fc80003f05270 */
[----:B------:R-:W-:Y:S02]  /*28e50*/  SEL R5, RZ, 0x1, P0 ;  /* 0x00000001ff057807 */ /* 0x000fe40000000000 */
[----:B------:R-:W-:Y:S02]  /*28e60*/  SEL R4, R4, RZ, P0 ;  /* 0x000000ff04047207 */ /* 0x000fe40000000000 */
[----:B---3--:R-:W-:Y:S01]  /*28e70*/  LOP3.LUT R5, R2, R5, RZ, 0x3c, !PT ;  /* 0x0000000502057212 */ /* 0x008fe200078e3cff */
[----:B0-----:R-:W-:Y:S06]  /*28e80*/  @!P1 BRA `(.L_x_1853) ;  /* 0x0000000800709947 */ /* 0x001fec0003800000 */
        /* <DEDUP_REMOVED lines=11> */
[----:B0-----:R-:W-:Y:S01]  /*28f40*/  @P0 IMAD.HI.U32 R6, R0, R2, RZ ;  /* 0x0000000200060227 */ /* 0x001fe200078e00ff */
        /* <DEDUP_REMOVED lines=12> */
.L_x_1854:
[----:B------:R-:W-:Y:S01]  /*29010*/  IMAD R3, R4, 0x8, R19 ;  /* 0x0000000804037824 */ /* 0x000fe200078e0213 */
[----:B------:R-:W-:Y:S01]  /*29020*/  SHF.L.U32 R2, R5, 0x1f, RZ ;  /* 0x0000001f05027819 */ /* 0x000fe200000006ff */
[----:B------:R-:W-:Y:S03]  /*29030*/  BSSY B2, `(.L_x_1855) ;  /* 0x0000003000027945 */ /* 0x000fe60003800000 */
[----:B------:R-:W2:Y:S02]  /*29040*/  SYNCS.PHASECHK.TRANS64.TRYWAIT P0, [R3+URZ+0x2a840], R2 ;  /* 0x02a84002030075a7 */ /* 0x000ea4000800017f */
[----:B--2---:R-:W-:Y:S05]  /*29050*/  @!P0 BRA `(.L_x_1856) ;  /* 0x0000004800c48947 */ /* 0x004fea0003800000 */
.L_x_1986:
[----:B------:R-:W-:Y:S05]  /*29060*/  BSYNC B2 ;  /* 0x0000000000027941 */ /* 0x000fea0003800000 */
.L_x_1855:
[----:B------:R-:W3:Y:S01]  /*29070*/  S2R R7, SR_TID.X ;  /* 0x0000000000077919 */ /* 0x000ee20000002100 */
[----:B------:R-:W-:Y:S01]  /*29080*/  BSSY B2, `(.L_x_1857) ;  /* 0x000000b000027945 */ /* 0x000fe20003800000 */
        /* <DEDUP_REMOVED lines=10> */
.L_x_1858:
[----:B------:R-:W-:Y:S05]  /*29130*/  BSYNC B2 ;  /* 0x0000000000027941 */ /* 0x000fea0003800000 */
.L_x_1857:
[----:B--2---:R-:W2:Y:S01]  /*29140*/  LDL R2, [R1+0x1c] ;  /* 0x00001c0001027983 */ /* 0x004ea20000100800 */
[----:B------:R-:W-:Y:S01]  /*29150*/  IMAD.MOV.U32 R10, RZ, RZ, RZ ;  /* 0x000000ffff0a7224 */ /* 0x000fe200078e00ff */
[----:B------:R-:W-:Y:S01]  /*29160*/  UIADD3 UR4, UP0, UR36, 0x370, URZ ;  /* 0x0000037024047890 */ /* 0x000fe2000ff1e03f */
[----:B------:R-:W-:Y:S01]  /*29170*/  IMAD R7, R4, 0x9000, R19 ;  /* 0x0000900004077824 */ /* 0x000fe200078e0213 */
[----:B------:R-:W-:Y:S01]  /*29180*/  PLOP3.LUT P0, PT, PT, PT, PT, 0x80, 0x0 ;  /* 0x000000000000781c */ /* 0x000fe20003f0f070 */
[----:B------:R-:W-:Y:S01]  /*29190*/  UMOV UR6, 0x0 ;  /* 0x0000000000067882 */ /* 0x000fe20000000000 */
[----:B------:R-:W-:Y:S01]  /*291a0*/  R2UR UR10, R10 ;  /* 0x000000000a0a72ca */ /* 0x000fe200000e0000 */
[----:B0-----:R-:W-:Y:S01]  /*291b0*/  VIADD R8, R7, 0x18400 ;  /* 0x0001840007087836 */ /* 0x001fe20000000000 */
[----:B------:R-:W-:Y:S01]  /*291c0*/  IADD3 R3, R3, 0x2a830, RZ ;  /* 0x0002a83003037810 */ /* 0x000fe20007ffe0ff */
[----:B------:R-:W-:Y:S01]  /*291d0*/  UIADD3.X UR5, URZ, UR37, URZ, UP0, !UPT ;  /* 0x000000253f057290 */ /* 0x000fe200087fe43f */
[----:B------:R-:W-:Y:S01]  /*291e0*/  UMOV UR7, 0x14f00000 ;  /* 0x14f0000000077882 */ /* 0x000fe20000000000 */
[----:B--2---:R-:W-:-:S10]  /*291f0*/  IMAD R2, R6, 0x60, R2 ;  /* 0x0000006006027824 */ /* 0x004fd400078e0202 */
.L_x_1859:
        /* <DEDUP_REMOVED lines=16> */
.L_x_1860:
        /* <DEDUP_REMOVED lines=15> */
.L_x_1861:
        /* <DEDUP_REMOVED lines=17> */
.L_x_1987:
[----:B------:R-:W-:Y:S05]  /*29500*/  BSYNC B2 ;  /* 0x0000000000027941 */ /* 0x000fea0003800000 */
.L_x_1862:
[----:B------:R-:W-:Y:S01]  /*29510*/  BSSY B2, `(.L_x_1864) ;  /* 0x000000b000027945 */ /* 0x000fe20003800000 */
[----:B------:R-:W-:Y:S01]  /*29520*/  MOV R12, 0x0 ;  /* 0x00000000000c7802 */ /* 0x000fe20000000f00 */
[----:B------:R-:W-:Y:S02]  /*29530*/  IMAD.MOV.U32 R13, RZ, RZ, 0x14f00000 ;  /* 0x14f00000ff0d7424 */ /* 0x000fe400078e00ff */
[----:B------:R-:W-:Y:S05]  /*29540*/  @P1 BRA `(.L_x_1865) ;  /* 0x00000000001c1947 */ /* 0x000fea0003800000 */
[----:B------:R-:W2:Y:S01]  /*29550*/  S2R R7, SR_TID.X ;  /* 0x0000000000077919 */ /* 0x000ea20000002100 */
[----:B0-----:R-:W-:-:S04]  /*29560*/  IMAD.MOV.U32 R3, RZ, RZ, 0x6000 ;  /* 0x00006000ff037424 */ /* 0x001fc800078e00ff */
[----:B------:R3:W-:Y:S01]  /*29570*/  SYNCS.ARRIVE.TRANS64 RZ, [R2+URZ+0x50], R3 ;  /* 0x0000500302ff79a7 */ /* 0x0007e2000800003f */
[----:B--2---:R-:W-:-:S04]  /*29580*/  LOP3.LUT R7, R7, 0x1f, RZ, 0xc0, !PT ;  /* 0x0000001f07077812 */ /* 0x004fc800078ec0ff */
[----:B------:R-:W-:-:S13]  /*29590*/  ISETP.NE.AND P0, PT, R7, RZ, PT ;  /* 0x000000ff0700720c */ /* 0x000fda0003f05270 */
[----:B---3--:R-:W-:Y:S05]  /*295a0*/  @!P0 BRA `(.L_x_1865) ;  /* 0x0000000000048947 */ /* 0x008fea0003800000 */
[----:B------:R-:W-:Y:S01]  /*295b0*/  BPT.TRAP 0x1 ;  /* 0x000000040000795c */ /* 0x000fe20000300000 */
.L_x_1865:
[----:B------:R-:W-:Y:S05]  /*295c0*/  BSYNC B2 ;  /* 0x0000000000027941 */ /* 0x000fea0003800000 */
.L_x_1864:
[----:B0-----:R-:W2:Y:S04]  /*295d0*/  LDL.LU R3, [R1+0x10] ;  /* 0x0000100001037983 */ /* 0x001ea80000300800 */
[----:B------:R-:W3:Y:S04]  /*295e0*/  LDL R8, [R1+0x1c] ;  /* 0x00001c0001087983 */ /* 0x000ee80000100800 */
[----:B------:R-:W3:Y:S01]  /*295f0*/  LDL.LU R7, [R1+0x4] ;  /* 0x0000040001077983 */ /* 0x000ee20000300800 */
[----:B------:R-:W-:Y:S01]  /*29600*/  R2UR UR10, R10 ;  /* 0x000000000a0a72ca */ /* 0x000fe200000e0000 */
[----:B------:R-:W-:Y:S01]  /*29610*/  UIADD3 UR4, UP0, UR36, 0x470, URZ ;  /* 0x0000047024047890 */ /* 0x000fe2000ff1e03f */
[----:B------:R-:W-:Y:S01]  /*29620*/  R2UR UR6, R12 ;  /* 0x000000000c0672ca */ /* 0x000fe200000e0000 */
[----:B------:R-:W-:Y:S01]  /*29630*/  VIADD R2, R2, 0x50 ;  /* 0x0000005002027836 */ /* 0x000fe20000000000 */
[----:B------:R-:W-:Y:S01]  /*29640*/  R2UR UR7, R13 ;  /* 0x000000000d0772ca */ /* 0x000fe200000e0000 */
[----:B------:R-:W-:Y:S01]  /*29650*/  UIADD3.X UR5, URZ, UR37, URZ, UP0, !UPT ;  /* 0x000000253f057290 */ /* 0x000fe200087fe43f */
[----:B------:R-:W-:Y:S01]  /*29660*/  PLOP3.LUT P0, PT, PT, PT, PT, 0x80, 0x0 ;  /* 0x000000000000781c */ /* 0x000fe20003f0f070 */
[----:B--2---:R-:W-:-:S02]  /*29670*/  IMAD R3, R3, 0x6000, R19 ;  /* 0x0000600003037824 */ /* 0x004fc400078e0213 */
[----:B---3--:R-:W-:Y:S02]  /*29680*/  IMAD R7, R7, 0x60, R8 ;  /* 0x0000006007077824 */ /* 0x008fe400078e0208 */
[----:B------:R-:W-:-:S08]  /*29690*/  VIADD R8, R3, 0x400 ;  /* 0x0000040003087836 */ /* 0x000fd00000000000 */
.L_x_1866:
        /* <DEDUP_REMOVED lines=15> */
.L_x_1867:
        /* <DEDUP_REMOVED lines=12> */
.L_x_1853:
[----:B------:R-:W-:Y:S05]  /*29850*/  BSYNC B1 ;  /* 0x0000000000017941 */ /* 0x000fea0003800000 */
.L_x_1852:
[----:B------:R-:W-:Y:S01]  /*29860*/  VIADD R3, R4, 0x1 ;  /* 0x0000000104037836 */ /* 0x000fe20000000000 */
[----:B------:R-:W-:Y:S01]  /*29870*/  LOP3.LUT P1, RZ, R17, 0x1, RZ, 0xc0, !PT ;  /* 0x0000000111ff7812 */ /* 0x000fe2000782c0ff */
[----:B------:R-:W-:Y:S01]  /*29880*/  BSSY B1, `(.L_x_1868) ;  /* 0x00000a4000017945 */ /* 0x000fe20003800000 */
[----:B0-----:R-:W-:Y:S02]  /*29890*/  VIADD R6, R0, 0xffffffff ;  /* 0xffffffff00067836 */ /* 0x001fe40000000000 */
[----:B------:R-:W-:-:S04]  /*298a0*/  ISETP.NE.AND P0, PT, R3, 0x2, PT ;  /* 0x000000020300780c */ /* 0x000fc80003f05270 */
[----:B------:R-:W-:Y:S02]  /*298b0*/  SEL R2, RZ, 0x1, P0 ;  /* 0x00000001ff027807 */ /* 0x000fe40000000000 */
[----:B------:R-:W-:Y:S02]  /*298c0*/  SEL R12, R3, RZ, P0 ;  /* 0x000000ff030c7207 */ /* 0x000fe40000000000 */
[----:B------:R-:W-:-:S05]  /*298d0*/  LOP3.LUT R10, R5, R2, RZ, 0x3c, !PT ;  /* 0x00000002050a7212 */ /* 0x000fca00078e3cff */
[----:B------:R0:W-:Y:S04]  /*298e0*/  STL [R1+0x18], R10 ;  /* 0x0000180a01007387 */ /* 0x0001e80000100800 */
[----:B------:R0:W-:Y:S01]  /*298f0*/  STL [R1+0x10], R12 ;  /* 0x0000100c01007387 */ /* 0x0001e20000100800 */
[----:B------:R-:W-:Y:S05]  /*29900*/  @!P1 BRA `(.L_x_1869) ;  /* 0x00000008006c9947 */ /* 0x000fea0003800000 */
[----:B------:R-:W-:Y:S01]  /*29910*/  ULDC.64 UR4, c[0x0][0x418] ;  /* 0x0001060000047ab9 */ /* 0x000fe20000000a00 */
[----:B------:R-:W-:Y:S01]  /*29920*/  IMAD.MOV.U32 R7, RZ, RZ, R6 ;  /* 0x000000ffff077224 */ /* 0x000fe200078e0006 */
[----:B------:R-:W-:-:S04]  /*29930*/  ISETP.NE.U32.AND P0, PT, RZ, UR4, PT ;  /* 0x00000004ff007c0c */ /* 0x000fc8000bf05070 */
[----:B------:R-:W-:-:S13]  /*29940*/  ISETP.NE.AND.EX P0, PT, RZ, UR5, PT, P0 ;  /* 0x00000005ff007c0c */ /* 0x000fda000bf05300 */
[----:B------:R-:W-:Y:S05]  /*29950*/  @!P0 BRA `(.L_x_1870) ;  /* 0x00000000004c8947 */ /* 0x000fea0003800000 */
[----:B------:R-:W2:Y:S01]  /*29960*/  LDL R14, [R1+0x24] ;  /* 0x00002400010e7983 */ /* 0x000ea20000100800 */
[----:B------:R-:W3:Y:S01]  /*29970*/  LDC R8, c[0x0][0x43c] ;  /* 0x00010f00ff087b82 */ /* 0x000ee20000000800 */
[----:B------:R-:W-:Y:S02]  /*29980*/  ULDC.64 UR6, c[0x0][0x428] ;  /* 0x00010a0000067ab9 */ /* 0x000fe40000000a00 */
[----:B------:R-:W4:Y:S01]  /*29990*/  LDL R13, [R1+0x8] ;  /* 0x00000800010d7983 */ /* 0x000f220000100800 */
[----:B---3--:R-:W-:-:S13]  /*299a0*/  ISETP.NE.AND P0, PT, R8, 0x1, PT ;  /* 0x000000010800780c */ /* 0x008fda0003f05270 */
[----:B------:R-:W3:Y:S02]  /*299b0*/  @P0 LDC.64 R2, c[0x0][0x440] ;  /* 0x00011000ff020b82 */ /* 0x000ee40000000a00 */
[----:B---3--:R-:W-:-:S04]  /*299c0*/  @P0 IMAD.HI.U32 R7, R6, R2, RZ ;  /* 0x0000000206070227 */ /* 0x008fc800078e00ff */
[----:B------:R-:W-:Y:S01]  /*299d0*/  IMAD.MOV.U32 R2, RZ, RZ, R6 ;  /* 0x000000ffff027224 */ /* 0x000fe200078e0006 */
[----:B------:R-:W-:-:S04]  /*299e0*/  @P0 SHF.R.U32.HI R2, RZ, R3, R7 ;  /* 0x00000003ff020219 */ /* 0x000fc80000011607 */
[--C-:B------:R-:W-:Y:S01]  /*299f0*/  SHF.R.S32.HI R3, RZ, 0x1f, R2.reuse ;  /* 0x0000001fff037819 */ /* 0x100fe20000011402 */
[----:B------:R-:W-:-:S04]  /*29a00*/  IMAD.MOV R7, RZ, RZ, -R2 ;  /* 0x000000ffff077224 */ /* 0x000fc800078e0a02 */
[----:B------:R-:W-:Y:S02]  /*29a10*/  IMAD R7, R8, R7, R6 ;  /* 0x0000000708077224 */ /* 0x000fe400078e0206 */
[----:B--2---:R-:W-:-:S04]  /*29a20*/  IMAD R8, R14, UR6, RZ ;  /* 0x000000060e087c24 */ /* 0x004fc8000f8e02ff */
[C---:B----4-:R-:W-:Y:S02]  /*29a30*/  IMAD R8, R13.reuse, UR7, R8 ;  /* 0x000000070d087c24 */ /* 0x050fe4000f8e0208 */
[----:B------:R-:W-:-:S05]  /*29a40*/  IMAD.WIDE.U32 R2, R13, UR6, R2 ;  /* 0x000000060d027c25 */ /* 0x000fca000f8e0002 */
[----:B------:R-:W-:Y:S02]  /*29a50*/  IADD3 R3, R8, R3, RZ ;  /* 0x0000000308037210 */ /* 0x000fe40007ffe0ff */
[----:B------:R-:W-:-:S04]  /*29a60*/  LEA R8, P0, R2, UR4, 0x2 ;  /* 0x0000000402087c11 */ /* 0x000fc8000f8010ff */
[----:B------:R-:W-:-:S06]  /*29a70*/  LEA.HI.X R9, R2, UR5, R3, 0x2, P0 ;  /* 0x0000000502097c11 */ /* 0x000fcc00080f1403 */
[----:B------:R2:W5:Y:S03]  /*29a80*/  LDG.E R9, desc[UR46][R8.64] ;  /* 0x0000002e08097981 */ /* 0x000566000c1e1900 */
.L_x_1870:
[----:B------:R-:W-:Y:S01]  /*29a90*/  IMAD R2, R12, 0x8, R19 ;  /* 0x000000080c027824 */ /* 0x000fe200078e0213 */
[----:B------:R-:W-:Y:S01]  /*29aa0*/  SHF.L.U32 R3, R10, 0x1f, RZ ;  /* 0x0000001f0a037819 */ /* 0x000fe200000006ff */
[----:B------:R-:W-:Y:S03]  /*29ab0*/  BSSY B2, `(.L_x_1871) ;  /* 0x0000003000027945 */ /* 0x000fe60003800000 */
[----:B------:R-:W3:Y:S02]  /*29ac0*/  SYNCS.PHASECHK.TRANS64.TRYWAIT P0, [R2+URZ+0x2a840], R3 ;  /* 0x02a84003020075a7 */ /* 0x000ee4000800017f */
[----:B---3--:R-:W-:Y:S05]  /*29ad0*/  @!P0 BRA `(.L_x_1872) ;  /* 0x00000040004c8947 */ /* 0x008fea0003800000 */
.L_x_1988:
[----:B------:R-:W-:Y:S05]  /*29ae0*/  BSYNC B2 ;  /* 0x0000000000027941 */ /* 0x000fea0003800000 */
.L_x_1871:
[----:B--2---:R-:W2:Y:S01]  /*29af0*/  S2R R8, SR_TID.X ;  /* 0x0000000000087919 */ /* 0x004ea20000002100 */
[----:B------:R-:W-:Y:S01]  /*29b00*/  BSSY B2, `(.L_x_1873) ;  /* 0x000000b000027945 */ /* 0x000fe20003800000 */
[----:B--2---:R-:W-:-:S04]  /*29b10*/  LOP3.LUT R8, R8, 0x7f, RZ, 0xc0, !PT ;  /* 0x0000007f08087812 */ /* 0x004fc800078ec0ff */
[----:B------:R-:W-:-:S13]  /*29b20*/  ISETP.NE.AND P1, PT, R8, RZ, PT ;  /* 0x000000ff0800720c */ /* 0x000fda0003f25270 */
[----:B------:R-:W-:Y:S05]  /*29b30*/  @P1 BRA `(.L_x_1874) ;  /* 0x00000000001c1947 */ /* 0x000fea0003800000 */
[----:B------:R-:W2:Y:S01]  /*29b40*/  S2R R8, SR_TID.X ;  /* 0x0000000000087919 */ /* 0x000ea20000002100 */
[----:B---3--:R-:W-:-:S04]  /*29b50*/  IMAD.MOV.U32 R3, RZ, RZ, 0x9000 ;  /* 0x00009000ff037424 */ /* 0x008fc800078e00ff */
[----:B------:R4:W-:Y:S01]  /*29b60*/  SYNCS.ARRIVE.TRANS64 RZ, [R2+URZ+0x2a830], R3 ;  /* 0x02a8300302ff79a7 */ /* 0x0009e2000800003f */
[----:B--2---:R-:W-:-:S04]  /*29b70*/  LOP3.LUT R8, R8, 0x1f, RZ, 0xc0, !PT ;  /* 0x0000001f08087812 */ /* 0x004fc800078ec0ff */
[----:B------:R-:W-:-:S13]  /*29b80*/  ISETP.NE.AND P0, PT, R8, RZ, PT ;  /* 0x000000ff0800720c */ /* 0x000fda0003f05270 */
[----:B----4-:R-:W-:Y:S05]  /*29b90*/  @!P0 BRA `(.L_x_1874) ;  /* 0x0000000000048947 */ /* 0x010fea0003800000 */
[----:B------:R-:W-:Y:S01]  /*29ba0*/  BPT.TRAP 0x1 ;  /* 0x000000040000795c */ /* 0x000fe20000300000 */
.L_x_1874:
[----:B------:R-:W-:Y:S05]  /*29bb0*/  BSYNC B2 ;  /* 0x0000000000027941 */ /* 0x000fea0003800000 */
.L_x_1873:
[----:B------:R-:W2:Y:S04]  /*29bc0*/  LDL R8, [R1+0x10] ;  /* 0x0000100001087983 */ /* 0x000ea80000100800 */
[----:B---3--:R-:W3:Y:S01]  /*29bd0*/  LDL R2, [R1+0x1c] ;  /* 0x00001c0001027983 */ /* 0x008ee20000100800 */
[----:B------:R-:W-:Y:S01]  /*29be0*/  IMAD.MOV.U32 R14, RZ, RZ, RZ ;  /* 0x000000ffff0e7224 */ /* 0x000fe200078e00ff */
[----:B------:R-:W-:Y:S01]  /*29bf0*/  UIADD3 UR4, UP0, UR36, 0x370, URZ ;  /* 0x0000037024047890 */ /* 0x000fe2000ff1e03f */
[----:B------:R-:W-:Y:S01]  /*29c00*/  PLOP3.LUT P0, PT, PT, PT, PT, 0x80, 0x0 ;  /* 0x000000000000781c */ /* 0x000fe20003f0f070 */
[----:B------:R-:W-:Y:S01]  /*29c10*/  UMOV UR6, 0x0 ;  /* 0x0000000000067882 */ /* 0x000fe20000000000 */
[----:B------:R-:W-:Y:S01]  /*29c20*/  UMOV UR7, 0x14f00000 ;  /* 0x14f0000000077882 */ /* 0x000fe20000000000 */
[----:B------:R-:W-:Y:S01]  /*29c30*/  R2UR UR10, R14 ;  /* 0x000000000e0a72ca */ /* 0x000fe200000e0000 */
[----:B------:R-:W-:Y:S01]  /*29c40*/  UIADD3.X UR5, URZ, UR37, URZ, UP0, !UPT ;  /* 0x000000253f057290 */ /* 0x000fe200087fe43f */
[----:B--2---:R-:W-:-:S02]  /*29c50*/  IMAD R3, R8, 0x8, R11 ;  /* 0x0000000808037824 */ /* 0x004fc400078e020b */
[----:B------:R-:W-:Y:S02]  /*29c60*/  IMAD R8, R8, 0x9000, R19 ;  /* 0x0000900008087824 */ /* 0x000fe400078e0213 */
[----:B------:R-:W-:Y:S02]  /*29c70*/  VIADD R3, R3, 0x30 ;  /* 0x0000003003037836 */ /* 0x000fe40000000000 */
[----:B---3--:R-:W-:Y:S01]  /*29c80*/  IMAD R2, R7, 0x60, R2 ;  /* 0x0000006007027824 */ /* 0x008fe200078e0202 */
[----:B0-----:R-:W-:-:S07]  /*29c90*/  IADD3 R10, R8, 0x18400, RZ ;  /* 0x00018400080a7810 */ /* 0x001fce0007ffe0ff */
.L_x_1875:
        /* <DEDUP_REMOVED lines=16> */
.L_x_1876:
        /* <DEDUP_REMOVED lines=15> */
.L_x_1877:
        /* <DEDUP_REMOVED lines=15> */
.L_x_1989:
[----:B------:R-:W-:Y:S05]  /*29f80*/  BSYNC B2 ;  /* 0x0000000000027941 */ /* 0x000fea0003800000 */
.L_x_1878:
        /* <DEDUP_REMOVED lines=11> */
.L_x_1881:
[----:B------:R-:W-:Y:S05]  /*2a040*/  BSYNC B2 ;  /* 0x0000000000027941 */ /* 0x000fea0003800000 */
.L_x_1880:
        /* <DEDUP_REMOVED lines=12> */
.L_x_1882:
        /* <DEDUP_REMOVED lines=15> */
.L_x_1883:
        /* <DEDUP_REMOVED lines=12> */
.L_x_1869:
[----:B------:R-:W-:Y:S05]  /*2a2c0*/  BSYNC B1 ;  /* 0x0000000000017941 */ /* 0x000fea0003800000 */
.L_x_1868:
[----:B------:R-:W3:Y:S01]  /*2a2d0*/  LDL R2, [R1+0x2c] ;  /* 0x00002c0001027983 */ /* 0x000ee20000100800 */
[----:B------:R-:W-:Y:S02]  /*2a2e0*/  IADD3 R0, R0, -0x2, RZ ;  /* 0xfffffffe00007810 */ /* 0x000fe40007ffe0ff */
[----:B---3--:R-:W-:-:S13]  /*2a2f0*/  ISETP.GT.AND P0, PT, R6, R2, PT ;  /* 0x000000020600720c */ /* 0x008fda0003f04270 */
[----:B------:R-:W-:Y:S05]  /*2a300*/  @P0 BRA `(.L_x_1884) ;  /* 0xffffffe800b40947 */ /* 0x000fea000383ffff */
.L_x_1833:
[----:B------:R-:W-:Y:S05]  /*2a310*/  BSYNC B0 ;  /* 0x0000000000007941 */ /* 0x000fea0003800000 */
.L_x_1832:
[----:B---3--:R-:W3:Y:S01]  /*2a320*/  S2R R3, SR_TID.X ;  /* 0x0000000000037919 */ /* 0x008ee20000002100 */
        /* <DEDUP_REMOVED lines=17> */
.L_x_1886:
[----:B------:R-:W-:Y:S05]  /*2a440*/  BSYNC B0 ;  /* 0x0000000000007941 */ /* 0x000fea0003800000 */
.L_x_1885:
[----:B------:R-:W-:Y:S01]  /*2a450*/  LOP3.LUT P0, RZ, R17, 0x1, RZ, 0xc0, !PT ;  /* 0x0000000111ff7812 */ /* 0x000fe2000780c0ff */
[----:B------:R-:W-:-:S12]  /*2a460*/  BSSY B0, `(.L_x_1887) ;  /* 0x000003b000007945 */ /* 0x000fd80003800000 */
[----:B------:R-:W-:Y:S05]  /*2a470*/  @!P0 BRA `(.L_x_1888) ;  /* 0x0000000000e48947 */ /* 0x000fea0003800000 */
[----:B---3--:R-:W3:Y:S04]  /*2a480*/  LDL R0, [R1+0x10] ;  /* 0x0000100001007983 */ /* 0x008ee80000100800 */
[----:B------:R-:W4:Y:S01]  /*2a490*/  LDL R2, [R1+0x18] ;  /* 0x0000180001027983 */ /* 0x000f220000100800 */
[----:B------:R-:W-:Y:S01]  /*2a4a0*/  BSSY B1, `(.L_x_1889) ;  /* 0x0000006000017945 */ /* 0x000fe20003800000 */
[----:B------:R-:W-:Y:S01]  /*2a4b0*/  ISETP.NE.AND P1, PT, R3, RZ, PT ;  /* 0x000000ff0300720c */ /* 0x000fe20003f25270 */
[----:B---3--:R-:W-:Y:S01]  /*2a4c0*/  IMAD R0, R0, 0x8, R19 ;  /* 0x0000000800007824 */ /* 0x008fe200078e0213 */
[----:B----4-:R-:W-:-:S04]  /*2a4d0*/  SHF.L.U32 R2, R2, 0x1f, RZ ;  /* 0x0000001f02027819 */ /* 0x010fc800000006ff */
[----:B------:R-:W3:Y:S02]  /*2a4e0*/  SYNCS.PHASECHK.TRANS64.TRYWAIT P0, [R0+URZ+0x2a860], R2 ;  /* 0x02a86002000075a7 */ /* 0x000ee4000800017f */
[----:B---3--:R-:W-:Y:S05]  /*2a4f0*/  @!P0 BRA `(.L_x_1890) ;  /* 0x0000003400ec8947 */ /* 0x008fea0003800000 */
.L_x_1990:
[----:B------:R-:W-:Y:S05]  /*2a500*/  BSYNC B1 ;  /* 0x0000000000017941 */ /* 0x000fea0003800000 */
.L_x_1889:
        /* <DEDUP_REMOVED lines=9> */
.L_x_1892:
[----:B------:R-:W-:Y:S05]  /*2a5a0*/  BSYNC B1 ;  /* 0x0000000000017941 */ /* 0x000fea0003800000 */
.L_x_1891:
[----:B------:R-:W4:Y:S04]  /*2a5b0*/  LDL.LU R4, [R1+0x1c] ;  /* 0x00001c0001047983 */ /* 0x000f280000300800 */
[----:B------:R-:W4:Y:S04]  /*2a5c0*/  LDL.LU R3, [R1+0x4] ;  /* 0x0000040001037983 */ /* 0x000f280000300800 */
[----:B---3--:R-:W3:Y:S01]  /*2a5d0*/  LDL R2, [R1+0x10] ;  /* 0x0000100001027983 */ /* 0x008ee20000100800 */
[----:B------:R-:W-:Y:S01]  /*2a5e0*/  UIADD3 UR4, UP0, UR36, 0x470, URZ ;  /* 0x0000047024047890 */ /* 0x000fe2000ff1e03f */
[----:B------:R-:W-:Y:S01]  /*2a5f0*/  PLOP3.LUT P0, PT, PT, PT, PT, 0x80, 0x0 ;  /* 0x000000000000781c */ /* 0x000fe20003f0f070 */
[----:B------:R-:W-:Y:S01]  /*2a600*/  VIADD R0, R0, 0x2a850 ;  /* 0x0002a85000007836 */ /* 0x000fe20000000000 */
[----:B------:R-:W-:Y:S01]  /*2a610*/  UMOV UR6, 0x0 ;  /* 0x0000000000067882 */ /* 0x000fe20000000000 */
[----:B------:R-:W-:Y:S01]  /*2a620*/  UIADD3.X UR5, URZ, UR37, URZ, UP0, !UPT ;  /* 0x000000253f057290 */ /* 0x000fe200087fe43f */
[----:B------:R-:W-:Y:S01]  /*2a630*/  UMOV UR7, 0x14f00000 ;  /* 0x14f0000000077882 */ /* 0x000fe20000000000 */
[----:B------:R-:W-:Y:S01]  /*2a640*/  UMOV UR10, URZ ;  /* 0x0000003f000a7c82 */ /* 0x000fe20008000000 */
[----:B----4-:R-:W-:-:S02]  /*2a650*/  IMAD R3, R3, 0x60, R4 ;  /* 0x0000006003037824 */ /* 0x010fc400078e0204 */
[----:B---3--:R-:W-:-:S04]  /*2a660*/  IMAD R2, R2, 0x6000, R19 ;  /* 0x0000600002027824 */ /* 0x008fc800078e0213 */
[----:B------:R-:W-:-:S07]  /*2a670*/  VIADD R4, R2, 0x400 ;  /* 0x0000040002047836 */ /* 0x000fce0000000000 */
.L_x_1893:
        /* <DEDUP_REMOVED lines=15> */
.L_x_1894:
        /* <DEDUP_REMOVED lines=9> */
[----:B----4-:R-:W-:Y:S05]  /*2a800*/  @P0 BRA.U.ANY `(.L_x_1894) ;  /* 0xfffffffd00d80947 */ /* 0x010fea000393ffff */
.L_x_1888:
[----:B------:R-:W-:Y:S05]  /*2a810*/  BSYNC B0 ;  /* 0x0000000000007941 */ /* 0x000fea0003800000 */
.L_x_1887:
[----:B--2---:R-:W3:Y:S04]  /*2a820*/  LDL.LU R5, [R1+0x10] ;  /* 0x0000100001057983 */ /* 0x004ee80000300800 */
[----:B------:R-:W2:Y:S01]  /*2a830*/  LDL.LU R4, [R1+0x18] ;  /* 0x0000180001047983 */ /* 0x000ea20000300800 */
[----:B---3--:R-:W-:-:S04]  /*2a840*/  IADD3 R0, R5, 0x1, RZ ;  /* 0x0000000105007810 */ /* 0x008fc80007ffe0ff */
[----:B------:R-:W-:-:S04]  /*2a850*/  ISETP.NE.AND P0, PT, R0, 0x2, PT ;  /* 0x000000020000780c */ /* 0x000fc80003f05270 */
[----:B------:R-:W-:Y:S02]  /*2a860*/  SEL R2, RZ, 0x1, P0 ;  /* 0x00000001ff027807 */ /* 0x000fe40000000000 */
[----:B------:R-:W-:Y:S02]  /*2a870*/  SEL R0, R0, RZ, P0 ;  /* 0x000000ff00007207 */ /* 0x000fe40000000000 */
[----:B--2---:R-:W-:-:S03]  /*2a880*/  LOP3.LUT R4, R4, R2, RZ, 0x3c, !PT ;  /* 0x0000000204047212 */ /* 0x004fc600078e3cff */
[----:B------:R3:W-:Y:S04]  /*2a890*/  STL [R1+0x10], R0 ;  /* 0x0000100001007387 */ /* 0x0007e80000100800 */
[----:B------:R3:W-:Y:S02]  /*2a8a0*/  STL [R1+0x18], R4 ;  /* 0x0000180401007387 */ /* 0x0007e40000100800 */
.L_x_1812:
[----:B------:R-:W-:Y:S05]  /*2a8b0*/  BSYNC B7 ;  /* 0x0000000000077941 */ /* 0x000fea0003800000 */
.L_x_1810:
[----:B------:R-:W-:-:S13]  /*2a8c0*/  LOP3.LUT P0, RZ, R17, 0x2, RZ, 0xc0, !PT ;  /* 0x0000000211ff7812 */ /* 0x000fda000780c0ff */
[----:B------:R-:W-:Y:S05]  /*2a8d0*/  @!P0 BRA `(.L_x_1895) ;  /* 0x00000000002c8947 */ /* 0x000fea0003800000 */
[----:B------:R-:W-:Y:S05]  /*2a8e0*/  WARPSYNC.ALL ;  /* 0x0000000000007948 */ /* 0x000fea0003800000 */
[----:B------:R-:W4:Y:S08]  /*2a8f0*/  S2UR UR5, SR_CgaCtaId ;  /* 0x00000000000579c3 */ /* 0x000f300000008800 */
[----:B------:R-:W-:Y:S06]  /*2a900*/  BAR.SYNC.DEFER_BLOCKING 0x5, 0x180 ;  /* 0x0146000000007b1d */ /* 0x000fec0000010000 */
[----:B------:R-:W-:-:S02]  /*2a910*/  UMOV UR4, 0x400 ;  /* 0x0000040000047882 */ /* 0x000fc40000000000 */
[----:B----4-:R-:W-:-:S06]  /*2a920*/  ULEA UR4, UR5, UR4, 0x18 ;  /* 0x0000000405047291 */ /* 0x010fcc000f8ec03f */
[----:B------:R-:W-:-:S05]  /*2a930*/  IMAD.U32 R19, RZ, RZ, UR4 ;  /* 0x00000004ff137e24 */ /* 0x000fca000f8e00ff */
[----:B0--3--:R-:W0:Y:S04]  /*2a940*/  LDS.128 R4, [R19+0x2a8d0] ;  /* 0x02a8d00013047984 */ /* 0x009e280000000c00 */
[----:B0-----:R3:W-:Y:S04]  /*2a950*/  STL.64 [R1], R4 ;  /* 0x0000000401007387 */ /* 0x0017e80000100a00 */
[----:B------:R3:W-:Y:S01]  /*2a960*/  STL.64 [R1+0x8], R6 ;  /* 0x0000080601007387 */ /* 0x0007e20000100a00 */
[----:B------:R-:W-:Y:S06]  /*2a970*/  BAR.ARV 0x4, 0x180 ;  /* 0x0106000000007b1d */ /* 0x000fec0000002000 */
[----:B------:R-:W-:Y:S05]  /*2a980*/  BRA `(.L_x_1896) ;  /* 0x0000001000347947 */ /* 0x000fea0003800000 */
.L_x_1895:
[----:B------:R-:W4:Y:S01]  /*2a990*/  S2R R16, SR_TID.X ;  /* 0x0000000000107919 */ /* 0x000f220000002100 */
[----:B------:R-:W-:Y:S01]  /*2a9a0*/  UMOV UR4, 0xffffffff ;  /* 0xffffffff00047882 */ /* 0x000fe20000000000 */
[----:B----4-:R-:W-:-:S04]  /*2a9b0*/  LOP3.LUT R16, R16, 0x1f, RZ, 0xc0, !PT ;  /* 0x0000001f10107812 */ /* 0x010fc800078ec0ff */
[----:B------:R-:W-:Y:S01]  /*2a9c0*/  ISETP.NE.AND P0, PT, R16, 0x1f, PT ;  /* 0x0000001f1000780c */ /* 0x000fe20003f05270 */
[----:B------:R-:W-:-:S12]  /*2a9d0*/  BRA.DIV UR4, `(.L_x_1897) ;  /* 0x0000003204c87947 */ /* 0x000fd8000b800000 */
[----:B------:R-:W0:Y:S01]  /*2a9e0*/  LDL.LU R2, [R1] ;  /* 0x0000000001027983 */ /* 0x000e220000300800 */
[----:B------:R-:W-:-:S03]  /*2a9f0*/  ULDC UR4, c[0x0][0xc3c] ;  /* 0x00030f0000047ab9 */ /* 0x000fc60000000800 */
[----:B------:R-:W2:Y:S01]  /*2aa00*/  LDL R3, [R1+0xc] ;  /* 0x00000c0001037983 */ /* 0x000ea20000100800 */
[----:B0-----:R-:W-:Y:S02]  /*2aa10*/  IMAD.MOV.U32 R10, RZ, RZ, R2 ;  /* 0x000000ffff0a7224 */ /* 0x001fe400078e0002 */
[----:B--23--:R-:W-:-:S05]  /*2aa20*/  IMAD.IADD R0, R3, 0x1, R16 ;  /* 0x0000000103007824 */ /* 0x00cfca00078e0210 */
[----:B------:R-:W-:-:S13]  /*2aa30*/  ISETP.GE.OR P1, PT, R0, UR4, !P0 ;  /* 0x0000000400007c0c */ /* 0x000fda000c726670 */
[----:B------:R-:W0:Y:S08]  /*2aa40*/  @!P1 LDC.64 R2, c[0x0][0xc80] ;  /* 0x00032000ff029b82 */ /* 0x000e300000000a00 */
[----:B------:R-:W2:Y:S01]  /*2aa50*/  @!P1 LDC.64 R6, c[0x0][0xc78] ;  /* 0x00031e00ff069b82 */ /* 0x000ea20000000a00 */
[----:B0-----:R-:W-:-:S05]  /*2aa60*/  @!P1 IMAD.WIDE R2, R0, 0x4, R2 ;  /* 0x0000000400029825 */ /* 0x001fca00078e0202 */
[----:B------:R2:W3:Y:S02]  /*2aa70*/  @!P1 LDG.E R8, desc[UR46][R2.64] ;  /* 0x0000002e02089981 */ /* 0x0004e4000c1e1900 */
[----:B--2---:R-:W-:-:S06]  /*2aa80*/  @!P1 IMAD.WIDE R2, R0, 0x4, R6 ;  /* 0x0000000400029825 */ /* 0x004fcc00078e0206 */
[----:B------:R-:W2:Y:S01]  /*2aa90*/  @!P1 LDG.E R2, desc[UR46][R2.64] ;  /* 0x0000002e02029981 */ /* 0x000ea2000c1e1900 */
[----:B------:R-:W-:Y:S01]  /*2aaa0*/  IMAD.MOV.U32 R4, RZ, RZ, RZ ;  /* 0x000000ffff047224 */ /* 0x000fe200078e00ff */
[----:B------:R-:W-:Y:S02]  /*2aab0*/  MOV R6, RZ ;  /* 0x000000ff00067202 */ /* 0x000fe40000000f00 */
[C---:B------:R-:W-:Y:S01]  /*2aac0*/  ISETP.GE.U32.AND P2, PT, R16.reuse, 0x2, PT ;  /* 0x000000021000780c */ /* 0x040fe20003f46070 */
[----:B------:R-:W-:Y:S01]  /*2aad0*/  SHFL.IDX PT, R5, R10, RZ, 0x1f ;  /* 0x00001fff0a057589 */ /* 0x000fe200000e0000 */
[C---:B------:R-:W-:Y:S02]  /*2aae0*/  ISETP.GE.U32.AND P3, PT, R16.reuse, 0x4, PT ;  /* 0x000000041000780c */ /* 0x040fe40003f66070 */
[C---:B------:R-:W-:Y:S01]  /*2aaf0*/  ISETP.GE.U32.AND P4, PT, R16.reuse, 0x8, PT ;  /* 0x000000081000780c */ /* 0x040fe20003f86070 */
[----:B------:R-:W-:Y:S01]  /*2ab00*/  SHFL.IDX PT, R0, R10, 0x1, 0x1f ;  /* 0x00201f000a007f89 */ /* 0x000fe200000e0000 */
[----:B------:R-:W-:Y:S01]  /*2ab10*/  ISETP.GE.U32.AND P5, PT, R16, 0x10, PT ;  /* 0x000000101000780c */ /* 0x000fe20003fa6070 */
[----:B---3--:R-:W-:-:S02]  /*2ab20*/  @!P1 IMAD.MOV.U32 R4, RZ, RZ, R8 ;  /* 0x000000ffff049224 */ /* 0x008fc400078e0008 */
[----:B------:R-:W-:Y:S02]  /*2ab30*/  IMAD.MOV.U32 R8, RZ, RZ, RZ ;  /* 0x000000ffff087224 */ /* 0x000fe400078e00ff */
[----:B--2---:R-:W-:Y:S01]  /*2ab40*/  @!P1 IMAD.MOV.U32 R6, RZ, RZ, R2 ;  /* 0x000000ffff069224 */ /* 0x004fe200078e0002 */
[----:B------:R-:W-:-:S03]  /*2ab50*/  ISETP.NE.AND P1, PT, R16, RZ, PT ;  /* 0x000000ff1000720c */ /* 0x000fc60003f25270 */
[----:B------:R-:W-:-:S05]  /*2ab60*/  IMAD R2, R6, R4, RZ ;  /* 0x0000000406027224 */ /* 0x000fca00078e02ff */
        /* <DEDUP_REMOVED lines=15> */
[----:B------:R0:W2:Y:S02]  /*2ac60*/  SHFL.IDX PT, R9, R7, 0x1f, 0x1f ;  /* 0x03e01f0007097f89 */ /* 0x0000a400000e0000 */
.L_x_2000:
[----:B------:R-:W-:Y:S02]  /*2ac70*/  ULDC UR4, c[0x0][0xc38] ;  /* 0x00030e0000047ab9 */ /* 0x000fe40000000800 */
[----:B------:R-:W-:-:S04]  /*2ac80*/  IMAD.U32 R2, RZ, RZ, UR4 ;  /* 0x00000004ff027e24 */ /* 0x000fc8000f8e00ff */
[----:B--2---:R-:W-:-:S04]  /*2ac90*/  IMAD R9, R9, R2, RZ ;  /* 0x0000000209097224 */ /* 0x004fc800078e02ff */
[----:B------:R-:W-:-:S05]  /*2aca0*/  IMAD.IADD R0, R0, 0x1, R9 ;  /* 0x0000000100007824 */ /* 0x000fca00078e0209 */
[----:B------:R-:W-:-:S13]  /*2acb0*/  ISETP.GT.AND P6, PT, R0, R5, PT ;  /* 0x000000050000720c */ /* 0x000fda0003fc4270 */
[----:B------:R-:W-:Y:S05]  /*2acc0*/  @P6 BRA `(.L_x_1898) ;  /* 0x0000000000ac6947 */ /* 0x000fea0003800000 */
.L_x_1901:
[----:B------:R-:W2:Y:S01]  /*2acd0*/  LDL.LU R3, [R1+0xc] ;  /* 0x00000c0001037983 */ /* 0x000ea20000300800 */
[----:B------:R-:W3:Y:S01]  /*2ace0*/  LDC R2, c[0x0][0xc3c] ;  /* 0x00030f00ff027b82 */ /* 0x000ee20000000800 */
[----:B--2---:R-:W-:-:S05]  /*2acf0*/  VIADD R3, R3, 0x1f ;  /* 0x0000001f03037836 */ /* 0x004fca0000000000 */
[----:B---3--:R-:W-:-:S13]  /*2ad00*/  ISETP.GE.AND P6, PT, R3, R2, PT ;  /* 0x000000020300720c */ /* 0x008fda0003fc6270 */
[----:B------:R-:W-:Y:S05]  /*2ad10*/  @P6 BRA `(.L_x_1899) ;  /* 0x0000000800e86947 */ /* 0x000fea0003800000 */
[----:B------:R-:W2:Y:S01]  /*2ad20*/  S2R R4, SR_TID.X ;  /* 0x0000000000047919 */ /* 0x000ea20000002100 */
[----:B------:R3:W-:Y:S01]  /*2ad30*/  STL [R1+0xc], R3 ;  /* 0x00000c0301007387 */ /* 0x0007e20000100800 */
[----:B--2---:R-:W-:-:S05]  /*2ad40*/  LOP3.LUT R4, R4, 0x1f, RZ, 0xc0, !PT ;  /* 0x0000001f04047812 */ /* 0x004fca00078ec0ff */
[----:B------:R-:W-:Y:S01]  /*2ad50*/  IMAD.IADD R6, R3, 0x1, R4 ;  /* 0x0000000103067824 */ /* 0x000fe200078e0204 */
[----:B------:R-:W-:-:S04]  /*2ad60*/  MOV R4, RZ ;  /* 0x000000ff00047202 */ /* 0x000fc80000000f00 */
[----:B------:R-:W-:-:S13]  /*2ad70*/  ISETP.GE.OR P6, PT, R6, R2, !P0 ;  /* 0x000000020600720c */ /* 0x000fda00047c6670 */
[----:B---3--:R-:W2:Y:S02]  /*2ad80*/  @!P6 LDC.64 R2, c[0x0][0xc80] ;  /* 0x00032000ff02eb82 */ /* 0x008ea40000000a00 */
[----:B--2---:R-:W-:-:S05]  /*2ad90*/  @!P6 IMAD.WIDE R2, R6, 0x4, R2 ;  /* 0x000000040602e825 */ /* 0x004fca00078e0202 */
[----:B------:R2:W3:Y:S02]  /*2ada0*/  @!P6 LDG.E R4, desc[UR46][R2.64] ;  /* 0x0000002e0204e981 */ /* 0x0004e4000c1e1900 */
[----:B--2---:R-:W2:Y:S02]  /*2adb0*/  @!P6 LDC.64 R2, c[0x0][0xc78] ;  /* 0x00031e00ff02eb82 */ /* 0x004ea40000000a00 */
[----:B--2---:R-:W-:-:S04]  /*2adc0*/  @!P6 IMAD.WIDE R2, R6, 0x4, R2 ;  /* 0x000000040602e825 */ /* 0x004fc800078e0202 */
[----:B------:R-:W-:-:S06]  /*2add0*/  IMAD.MOV.U32 R6, RZ, RZ, RZ ;  /* 0x000000ffff067224 */ /* 0x000fcc00078e00ff */
[----:B------:R-:W3:Y:S01]  /*2ade0*/  @!P6 LDG.E R6, desc[UR46][R2.64] ;  /* 0x0000002e0206e981 */ /* 0x000ee2000c1e1900 */
[----:B------:R-:W-:Y:S01]  /*2adf0*/  UMOV UR4, 0xffffffff ;  /* 0xffffffff00047882 */ /* 0x000fe20000000000 */
[----:B---3--:R-:W-:Y:S02]  /*2ae00*/  IMAD R2, R6, R4, RZ ;  /* 0x0000000406027224 */ /* 0x008fe400078e02ff */
[----:B------:R-:W-:Y:S05]  /*2ae10*/  BRA.DIV UR4, `(.L_x_1900) ;  /* 0x0000003604187947 */ /* 0x000fea000b800000 */
[----:B------:R-:W2:Y:S02]  /*2ae20*/  SHFL.UP PT, R3, R2, 0x1, RZ ;  /* 0x0420000002037989 */ /* 0x000ea400000e00ff */
[----:B--2---:R-:W-:-:S05]  /*2ae30*/  SEL R3, R3, RZ, P1 ;  /* 0x000000ff03037207 */ /* 0x004fca0000800000 */
[----:B------:R-:W-:-:S05]  /*2ae40*/  IMAD.IADD R2, R2, 0x1, R3 ;  /* 0x0000000102027824 */ /* 0x000fca00078e0203 */
        /* <DEDUP_REMOVED lines=10> */
[----:B--2---:R-:W-:-:S04]  /*2aef0*/  SEL R3, R3, RZ, P5 ;  /* 0x000000ff03037207 */ /* 0x004fc80002800000 */
[----:B0-----:R-:W-:-:S05]  /*2af00*/  IADD3 R7, R2, R3, RZ ;  /* 0x0000000302077210 */ /* 0x001fca0007ffe0ff */
[----:B------:R0:W2:Y:S02]  /*2af10*/  SHFL.IDX PT, R9, R7, 0x1f, 0x1f ;  /* 0x03e01f0007097f89 */ /* 0x0000a400000e0000 */
.L_x_2008:
[----:B------:R-:W-:Y:S02]  /*2af20*/  ULDC UR4, c[0x0][0xc38] ;  /* 0x00030e0000047ab9 */ /* 0x000fe40000000800 */
[----:B------:R-:W-:-:S04]  /*2af30*/  IMAD.U32 R2, RZ, RZ, UR4 ;  /* 0x00000004ff027e24 */ /* 0x000fc8000f8e00ff */
[----:B--2---:R-:W-:-:S04]  /*2af40*/  IMAD R9, R9, R2, RZ ;  /* 0x0000000209097224 */ /* 0x004fc800078e02ff */
[----:B------:R-:W-:-:S05]  /*2af50*/  IMAD.IADD R0, R9, 0x1, R0 ;  /* 0x0000000109007824 */ /* 0x000fca00078e0200 */
[----:B------:R-:W-:-:S13]  /*2af60*/  ISETP.GT.AND P6, PT, R0, R5, PT ;  /* 0x000000050000720c */ /* 0x000fda0003fc4270 */
[----:B------:R-:W-:Y:S05]  /*2af70*/  @!P6 BRA `(.L_x_1901) ;  /* 0xfffffffc0054e947 */ /* 0x000fea000383ffff */
.L_x_1898:
[----:B------:R-:W-:Y:S01]  /*2af80*/  IMAD.IADD R9, R0, 0x1, -R9 ;  /* 0x0000000100097824 */ /* 0x000fe200078e0a09 */
[----:B------:R-:W-:-:S03]  /*2af90*/  UMOV UR4, 0xffffffff ;  /* 0xffffffff00047882 */ /* 0x000fc60000000000 */
[----:B------:R-:W-:-:S05]  /*2afa0*/  IMAD R0, R7, R2, R9 ;  /* 0x0000000207007224 */ /* 0x000fca00078e0209 */
[----:B------:R-:W-:Y:S01]  /*2afb0*/  ISETP.GT.AND P6, PT, R0, R5, PT ;  /* 0x000000050000720c */ /* 0x000fe20003fc4270 */
[----:B------:R-:W-:-:S12]  /*2afc0*/  BRA.DIV UR4, `(.L_x_1902) ;  /* 0x0000003604847947 */ /* 0x000fd8000b800000 */
[----:B------:R-:W2:Y:S01]  /*2afd0*/  LDL.LU R10, [R1+0xc] ;  /* 0x00000c00010a7983 */ /* 0x000ea20000300800 */
[----:B------:R-:W-:-:S04]  /*2afe0*/  VOTE.ANY R0, PT, !P6 ;  /* 0x0000000000007806 */ /* 0x000fc800070e0100 */
[----:B------:R-:W3:Y:S02]  /*2aff0*/  POPC R3, R0 ;  /* 0x0000000000037309 */ /* 0x000ee40000000000 */
[----:B---3--:R3:W4:Y:S04]  /*2b000*/  SHFL.IDX PT, R4, R4, R3, 0x1f ;  /* 0x00001f0304047589 */ /* 0x00872800000e0000 */
[----:B------:R3:W0:Y:S01]  /*2b010*/  SHFL.IDX PT, R6, R6, R3, 0x1f ;  /* 0x00001f0306067589 */ /* 0x00062200000e0000 */
[----:B--2---:R-:W-:-:S05]  /*2b020*/  IMAD.IADD R10, R3, 0x1, R10 ;  /* 0x00000001030a7824 */ /* 0x004fca00078e020a */
[----:B0---4-:R3:W-:Y:S02]  /*2b030*/  STL [R1+0xc], R10 ;  /* 0x00000c0a01007387 */ /* 0x0117e40000100800 */
.L_x_2013:
[----:B------:R-:W-:-:S13]  /*2b040*/  ISETP.NE.AND P0, PT, R0, RZ, PT ;  /* 0x000000ff0000720c */ /* 0x000fda0003f05270 */
[----:B------:R-:W-:Y:S05]  /*2b050*/  @!P0 BRA `(.L_x_1903) ;  /* 0x0000000000148947 */ /* 0x000fea0003800000 */
[----:B------:R-:W-:Y:S01]  /*2b060*/  UMOV UR4, 0xffffffff ;  /* 0xffffffff00047882 */ /* 0x000fe20000000000 */
[----:B---3--:R-:W-:Y:S02]  /*2b070*/  VIADD R3, R3, 0xffffffff ;  /* 0xffffffff03037836 */ /* 0x008fe40000000000 */
[----:B------:R-:W-:Y:S05]  /*2b080*/  BRA.DIV UR4, `(.L_x_1904) ;  /* 0x0000003604bc7947 */ /* 0x000fea000b800000 */
[----:B------:R2:W3:Y:S02]  /*2b090*/  SHFL.IDX PT, R3, R7, R3, 0x1f ;  /* 0x00001f0307037589 */ /* 0x0004e400000e0000 */
.L_x_2016:
[----:B---3--:R-:W-:-:S07]  /*2b0a0*/  MOV R8, R3 ;  /* 0x0000000300087202 */ /* 0x008fce0000000f00 */
.L_x_1903:
[----:B------:R-:W-:Y:S01]  /*2b0b0*/  ISETP.NE.AND P0, PT, R6, 0x1, PT ;  /* 0x000000010600780c */ /* 0x000fe20003f05270 */
[----:B------:R-:W-:-:S05]  /*2b0c0*/  IMAD R0, R8, R2, R9 ;  /* 0x0000000208007224 */ /* 0x000fca00078e0209 */
[----:B------:R4:W-:Y:S02]  /*2b0d0*/  STL [R1], R0 ;  /* 0x0000000001007387 */ /* 0x0009e40000100800 */
[----:B----4-:R-:W-:-:S05]  /*2b0e0*/  IMAD.IADD R0, R5, 0x1, -R0 ;  /* 0x0000000105007824 */ /* 0x010fca00078e0a00 */
[----:B------:R-:W-:Y:S05]  /*2b0f0*/  @!P0 BRA `(.L_x_1905) ;  /* 0x0000000000e48947 */ /* 0x000fea0003800000 */
[----:B------:R-:W-:-:S04]  /*2b100*/  IABS R5, R4 ;  /* 0x0000000400057213 */ /* 0x000fc80000000000 */
[----:B------:R-:W4:Y:S08]  /*2b110*/  I2F.RP R2, R5 ;  /* 0x0000000500027306 */ /* 0x000f300000209400 */
[----:B----4-:R-:W4:Y:S02]  /*2b120*/  MUFU.RCP R2, R2 ;  /* 0x0000000200027308 */ /* 0x010f240000001000 */
[----:B----4-:R-:W-:-:S06]  /*2b130*/  VIADD R2, R2, 0xffffffe ;  /* 0x0ffffffe02027836 */ /* 0x010fcc0000000000 */
[----:B---3--:R-:W3:Y:S02]  /*2b140*/  F2I.FTZ.U32.TRUNC.NTZ R3, R2 ;  /* 0x0000000200037305 */ /* 0x008ee4000021f000 */
[----:B---3--:R-:W-:-:S04]  /*2b150*/  IMAD.MOV R2, RZ, RZ, -R3 ;  /* 0x000000ffff027224 */ /* 0x008fc800078e0a03 */
        /* <DEDUP_REMOVED lines=9> */
[-C--:B------:R-:W-:Y:S01]  /*2b1f0*/  @!P1 IADD3 R2, R2, -R5.reuse, RZ ;  /* 0x8000000502029210 */ /* 0x080fe20007ffe0ff */
[----:B------:R-:W-:Y:S01]  /*2b200*/  @!P1 VIADD R8, R8, 0x1 ;  /* 0x0000000108089836 */ /* 0x000fe20000000000 */
[----:B------:R-:W-:Y:S02]  /*2b210*/  ISETP.NE.AND P1, PT, R4, RZ, PT ;  /* 0x000000ff0400720c */ /* 0x000fe40003f25270 */
[----:B------:R-:W-:Y:S02]  /*2b220*/  ISETP.GE.U32.AND P0, PT, R2, R5, PT ;  /* 0x000000050200720c */ /* 0x000fe40003f06070 */
[----:B------:R-:W-:-:S04]  /*2b230*/  IABS R5, R6 ;  /* 0x0000000600057213 */ /* 0x000fc80000000000 */
[----:B------:R-:W3:Y:S07]  /*2b240*/  I2F.RP R2, R5 ;  /* 0x0000000500027306 */ /* 0x000eee0000209400 */
[----:B------:R-:W-:Y:S01]  /*2b250*/  @P0 VIADD R8, R8, 0x1 ;  /* 0x0000000108080836 */ /* 0x000fe20000000000 */
[----:B---3--:R-:W3:Y:S02]  /*2b260*/  MUFU.RCP R2, R2 ;  /* 0x0000000200027308 */ /* 0x008ee40000001000 */
[----:B---3--:R-:W-:-:S06]  /*2b270*/  VIADD R2, R2, 0xffffffe ;  /* 0x0ffffffe02027836 */ /* 0x008fcc0000000000 */
[----:B------:R-:W3:Y:S02]  /*2b280*/  F2I.FTZ.U32.TRUNC.NTZ R3, R2 ;  /* 0x0000000200037305 */ /* 0x000ee4000021f000 */
[----:B---3--:R-:W-:-:S04]  /*2b290*/  IMAD.MOV R2, RZ, RZ, -R3 ;  /* 0x000000ffff027224 */ /* 0x008fc800078e0a03 */
[----:B--2---:R-:W-:Y:S02]  /*2b2a0*/  IMAD R7, R2, R5, RZ ;  /* 0x0000000502077224 */ /* 0x004fe400078e02ff */
[----:B------:R-:W-:-:S04]  /*2b2b0*/  IMAD.MOV.U32 R2, RZ, RZ, RZ ;  /* 0x000000ffff027224 */ /* 0x000fc800078e00ff */
[----:B------:R-:W-:Y:S01]  /*2b2c0*/  IMAD.HI.U32 R7, R3, R7, R2 ;  /* 0x0000000703077227 */ /* 0x000fe200078e0002 */
[----:B------:R-:W-:Y:S02]  /*2b2d0*/  LOP3.LUT R2, R0, R4, RZ, 0x3c, !PT ;  /* 0x0000000400027212 */ /* 0x000fe400078e3cff */
[----:B------:R-:W-:Y:S02]  /*2b2e0*/  MOV R3, R8 ;  /* 0x0000000800037202 */ /* 0x000fe40000000f00 */
        /* <DEDUP_REMOVED lines=17> */
[----:B------:R-:W-:-:S10]  /*2b400*/  @P0 IADD3 R7, R7, 0x1, RZ ;  /* 0x0000000107070810 */ /* 0x000fd40007ffe0ff */
        /* <DEDUP_REMOVED lines=8> */
.L_x_1905:
[----:B---3--:R-:W3:Y:S01]  /*2b490*/  LDL R3, [R1+0xc] ;  /* 0x00000c0001037983 */ /* 0x008ee20000100800 */
[----:B--2---:R-:W3:Y:S02]  /*2b4a0*/  LDC.64 R6, c[0x0][0xc90] ;  /* 0x00032400ff067b82 */ /* 0x004ee40000000a00 */
[----:B---3--:R-:W-:-:S05]  /*2b4b0*/  IMAD.WIDE R6, R3, 0x4, R6 ;  /* 0x0000000403067825 */ /* 0x008fca00078e0206 */
[----:B------:R-:W2:Y:S02]  /*2b4c0*/  LDG.E R3, desc[UR46][R6.64] ;  /* 0x0000002e06037981 */ /* 0x000ea4000c1e1900 */
[----:B--2---:R-:W-:-:S05]  /*2b4d0*/  IMAD R5, R4, R3, RZ ;  /* 0x0000000304057224 */ /* 0x004fca00078e02ff */
[----:B------:R-:W-:-:S04]  /*2b4e0*/  IABS R8, R5 ;  /* 0x0000000500087213 */ /* 0x000fc80000000000 */
[----:B------:R-:W2:Y:S08]  /*2b4f0*/  I2F.RP R6, R8 ;  /* 0x0000000800067306 */ /* 0x000eb00000209400 */
[----:B--2---:R-:W2:Y:S02]  /*2b500*/  MUFU.RCP R6, R6 ;  /* 0x0000000600067308 */ /* 0x004ea40000001000 */
[----:B--2---:R-:W-:-:S06]  /*2b510*/  VIADD R6, R6, 0xffffffe ;  /* 0x0ffffffe06067836 */ /* 0x004fcc0000000000 */
[----:B------:R-:W2:Y:S02]  /*2b520*/  F2I.FTZ.U32.TRUNC.NTZ R7, R6 ;  /* 0x0000000600077305 */ /* 0x000ea4000021f000 */
[----:B--2---:R-:W-:-:S05]  /*2b530*/  IADD3 R6, RZ, -R7, RZ ;  /* 0x80000007ff067210 */ /* 0x004fca0007ffe0ff */
        /* <DEDUP_REMOVED lines=16> */
[----:B------:R-:W-:Y:S02]  /*2b640*/  @!P2 IADD3 R6, -R6, RZ, RZ ;  /* 0x000000ff0606a210 */ /* 0x000fe40007ffe1ff */
[----:B------:R-:W-:-:S05]  /*2b650*/  @!P1 LOP3.LUT R6, RZ, R5, RZ, 0x33, !PT ;  /* 0x00000005ff069212 */ /* 0x000fca00078e33ff */
[----:B------:R-:W-:Y:S02]  /*2b660*/  IMAD R7, R3, R6, RZ ;  /* 0x0000000603077224 */ /* 0x000fe400078e02ff */
[----:B------:R-:W-:Y:S02]  /*2b670*/  IMAD.MOV R6, RZ, RZ, -R6 ;  /* 0x000000ffff067224 */ /* 0x000fe400078e0a06 */
[----:B------:R-:W-:Y:S02]  /*2b680*/  IMAD.MOV R8, RZ, RZ, -R7 ;  /* 0x000000ffff087224 */ /* 0x000fe400078e0a07 */
[----:B------:R-:W-:-:S03]  /*2b690*/  IMAD R6, R5, R6, R0 ;  /* 0x0000000605067224 */ /* 0x000fc600078e0200 */
[----:B------:R-:W-:-:S04]  /*2b6a0*/  VIADDMNMX R8, R8, R2, R3, PT ;  /* 0x0000000208087246 */ /* 0x000fc80003800103 */
[----:B------:R-:W-:-:S04]  /*2b6b0*/  IABS R9, R8 ;  /* 0x0000000800097213 */ /* 0x000fc80000000000 */
[----:B------:R-:W2:Y:S08]  /*2b6c0*/  I2F.RP R2, R9 ;  /* 0x0000000900027306 */ /* 0x000eb00000209400 */
[----:B--2---:R-:W2:Y:S02]  /*2b6d0*/  MUFU.RCP R2, R2 ;  /* 0x0000000200027308 */ /* 0x004ea40000001000 */
[----:B--2---:R-:W-:-:S06]  /*2b6e0*/  VIADD R2, R2, 0xffffffe ;  /* 0x0ffffffe02027836 */ /* 0x004fcc0000000000 */
[----:B------:R2:W3:Y:S02]  /*2b6f0*/  F2I.FTZ.U32.TRUNC.NTZ R3, R2 ;  /* 0x0000000200037305 */ /* 0x0004e4000021f000 */
[----:B--2---:R-:W-:Y:S02]  /*2b700*/  IMAD.MOV.U32 R2, RZ, RZ, RZ ;  /* 0x000000ffff027224 */ /* 0x004fe400078e00ff */
[----:B---3--:R-:W-:-:S04]  /*2b710*/  IMAD.MOV R0, RZ, RZ, -R3 ;  /* 0x000000ffff007224 */ /* 0x008fc800078e0a03 */
[----:B------:R-:W-:-:S04]  /*2b720*/  IMAD R0, R0, R9, RZ ;  /* 0x0000000900007224 */ /* 0x000fc800078e02ff */
[----:B------:R-:W-:Y:S01]  /*2b730*/  IMAD.HI.U32 R2, R3, R0, R2 ;  /* 0x0000000003027227 */ /* 0x000fe200078e0002 */
[----:B------:R-:W-:Y:S02]  /*2b740*/  IABS R0, R6 ;  /* 0x0000000600007213 */ /* 0x000fe40000000000 */
[----:B------:R-:W-:-:S03]  /*2b750*/  IABS R3, R8 ;  /* 0x0000000800037213 */ /* 0x000fc60000000000 */
[----:B------:R-:W-:Y:S01]  /*2b760*/  IMAD.HI.U32 R2, R2, R0, RZ ;  /* 0x0000000002027227 */ /* 0x000fe200078e00ff */
[----:B------:R-:W-:-:S05]  /*2b770*/  IADD3 R3, RZ, -R3, RZ ;  /* 0x80000003ff037210 */ /* 0x000fca0007ffe0ff */
[----:B------:R-:W-:-:S05]  /*2b780*/  IMAD R0, R2, R3, R0 ;  /* 0x0000000302007224 */ /* 0x000fca00078e0200 */
[----:B------:R-:W-:-:S13]  /*2b790*/  ISETP.GT.U32.AND P1, PT, R9, R0, PT ;  /* 0x000000000900720c */ /* 0x000fda0003f24070 */
[----:B------:R-:W-:Y:S02]  /*2b7a0*/  @!P1 IMAD.IADD R0, R0, 0x1, -R9 ;  /* 0x0000000100009824 */ /* 0x000fe400078e0a09 */
[----:B------:R-:W-:Y:S01]  /*2b7b0*/  @!P1 VIADD R2, R2, 0x1 ;  /* 0x0000000102029836 */ /* 0x000fe20000000000 */
[----:B------:R-:W-:Y:S02]  /*2b7c0*/  ISETP.NE.AND P1, PT, R8, RZ, PT ;  /* 0x000000ff0800720c */ /* 0x000fe40003f25270 */
[----:B------:R-:W-:Y:S02]  /*2b7d0*/  ISETP.GE.U32.AND P0, PT, R0, R9, PT ;  /* 0x000000090000720c */ /* 0x000fe40003f06070 */
[----:B------:R-:W-:Y:S02]  /*2b7e0*/  LOP3.LUT R0, R6, R8, RZ, 0x3c, !PT ;  /* 0x0000000806007212 */ /* 0x000fe400078e3cff */
[----:B------:R-:W-:Y:S02]  /*2b7f0*/  IADD3 R6, R7, 0x1000000, R6 ;  /* 0x0100000007067810 */ /* 0x000fe40007ffe006 */
[----:B------:R-:W-:-:S07]  /*2b800*/  ISETP.GE.AND P2, PT, R0, RZ, PT ;  /* 0x000000ff0000720c */ /* 0x000fce0003f46270 */
[----:B------:R-:W-:-:S04]  /*2b810*/  @P0 VIADD R2, R2, 0x1 ;  /* 0x0000000102020836 */ /* 0x000fc80000000000 */
[----:B------:R-:W-:-:S04]  /*2b820*/  IMAD.MOV.U32 R0, RZ, RZ, R2 ;  /* 0x000000ffff007224 */ /* 0x000fc800078e0002 */
[----:B------:R-:W-:Y:S01]  /*2b830*/  @!P2 IMAD.MOV R0, RZ, RZ, -R0 ;  /* 0x000000ffff00a224 */ /* 0x000fe200078e0a00 */
[----:B------:R-:W-:Y:S02]  /*2b840*/  @!P1 LOP3.LUT R0, RZ, R8, RZ, 0x33, !PT ;  /* 0x00000008ff009212 */ /* 0x000fe400078e33ff */
[----:B------:R-:W-:-:S05]  /*2b850*/  IADD3 R8, -R8, RZ, RZ ;  /* 0x000000ff08087210 */ /* 0x000fca0007ffe1ff */
[----:B------:R-:W-:-:S05]  /*2b860*/  IMAD R2, R0, R8, R6 ;  /* 0x0000000800027224 */ /* 0x000fca00078e0206 */
[----:B------:R3:W-:Y:S02]  /*2b870*/  STL [R1+0x8], R2 ;  /* 0x0000080201007387 */ /* 0x0007e40000100800 */
.L_x_1906:
[----:B------:R-:W-:-:S05]  /*2b880*/  LOP3.LUT R0, RZ, R0, RZ, 0x33, !PT ;  /* 0x00000000ff007212 */ /* 0x000fca00078e33ff */
[----:B------:R-:W-:-:S05]  /*2b890*/  IMAD.IADD R0, R4, 0x1, R0 ;  /* 0x0000000104007824 */ /* 0x000fca00078e0200 */
[----:B------:R4:W-:Y:S01]  /*2b8a0*/  STL [R1+0x4], R0 ;  /* 0x0000040001007387 */ /* 0x0009e20000100800 */
[----:B------:R-:W-:Y:S05]  /*2b8b0*/  BRA `(.L_x_1907) ;  /* 0x0000000000287947 */ /* 0x000fea0003800000 */
.L_x_1899:
[----:B------:R-:W-:Y:S01]  /*2b8c0*/  UMOV UR4, URZ ;  /* 0x0000003f00047c82 */ /* 0x000fe20008000000 */
[----:B------:R-:W-:Y:S01]  /*2b8d0*/  ULDC UR6, c[0x0][0xc3c] ;  /* 0x00030f0000067ab9 */ /* 0x000fe20000000800 */
[----:B------:R-:W-:Y:S01]  /*2b8e0*/  UMOV UR5, URZ ;  /* 0x0000003f00057c82 */ /* 0x000fe20008000000 */
[----:B------:R-:W-:Y:S01]  /*2b8f0*/  IMAD.U32 R3, RZ, RZ, UR4 ;  /* 0x00000004ff037e24 */ /* 0x000fe2000f8e00ff */
[----:B------:R2:W-:Y:S01]  /*2b900*/  STL [R1], R5 ;  /* 0x0000000501007387 */ /* 0x0005e20000100800 */
[----:B------:R-:W-:Y:S02]  /*2b910*/  IMAD.U32 R0, RZ, RZ, UR6 ;  /* 0x00000006ff007e24 */ /* 0x000fe4000f8e00ff */
[----:B------:R-:W-:Y:S01]  /*2b920*/  IMAD.U32 R2, RZ, RZ, UR5 ;  /* 0x00000005ff027e24 */ /* 0x000fe2000f8e00ff */
[----:B------:R2:W-:Y:S04]  /*2b930*/  STL [R1+0x4], R3 ;  /* 0x0000040301007387 */ /* 0x0005e80000100800 */
[----:B------:R2:W-:Y:S04]  /*2b940*/  STL [R1+0xc], R0 ;  /* 0x00000c0001007387 */ /* 0x0005e80000100800 */
[----:B------:R2:W-:Y:S02]  /*2b950*/  STL [R1+0x8], R2 ;  /* 0x0000080201007387 */ /* 0x0005e40000100800 */
.L_x_1907:
[----:B--23--:R-:W0:Y:S04]  /*2b960*/  LDL R2, [R1+0xc] ;  /* 0x00000c0001027983 */ /* 0x00ce280000100800 */
[----:B------:R-:W2:Y:S04]  /*2b970*/  LDL R3, [R1+0x8] ;  /* 0x0000080001037983 */ /* 0x000ea80000100800 */
[----:B------:R-:W3:Y:S04]  /*2b980*/  LDL R5, [R1+0x4] ;  /* 0x0000040001057983 */ /* 0x000ee80000100800 */
[----:B------:R-:W3:Y:S01]  /*2b990*/  LDL R4, [R1] ;  /* 0x0000000001047983 */ /* 0x000ee20000100800 */
[----:B----4-:R-:W4:Y:S01]  /*2b9a0*/  S2R R0, SR_TID.X ;  /* 0x0000000000007919 */ /* 0x010f220000002100 */
[----:B------:R-:W-:Y:S05]  /*2b9b0*/  WARPSYNC.ALL ;  /* 0x0000000000007948 */ /* 0x000fea0003800000 */
[----:B----4-:R-:W-:Y:S01]  /*2b9c0*/  LOP3.LUT R0, R0, 0x1f, RZ, 0xc0, !PT ;  /* 0x0000001f00007812 */ /* 0x010fe200078ec0ff */
[----:B------:R-:W-:Y:S03]  /*2b9d0*/  BAR.SYNC.DEFER_BLOCKING 0x4, 0x180 ;  /* 0x0106000000007b1d */ /* 0x000fe60000010000 */
[----:B------:R-:W-:-:S13]  /*2b9e0*/  ISETP.NE.AND P0, PT, R0, RZ, PT ;  /* 0x000000ff0000720c */ /* 0x000fda0003f05270 */
[----:B------:R-:W4:Y:S01]  /*2b9f0*/  @!P0 S2R R0, SR_CgaCtaId ;  /* 0x0000000000008919 */ /* 0x000f220000008800 */
[----:B0-----:R-:W-:Y:S02]  /*2ba00*/  MOV R7, R2 ;  /* 0x0000000200077202 */ /* 0x001fe40000000f00 */
[----:B------:R-:W-:Y:S01]  /*2ba10*/  @!P0 MOV R2, 0x400 ;  /* 0x0000040000028802 */ /* 0x000fe20000000f00 */
[----:B--2---:R-:W-:-:S03]  /*2ba20*/  IMAD.MOV.U32 R6, RZ, RZ, R3 ;  /* 0x000000ffff067224 */ /* 0x004fc600078e0003 */
[----:B----4-:R-:W-:-:S05]  /*2ba30*/  @!P0 LEA R19, R0, R2, 0x18 ;  /* 0x0000000200138211 */ /* 0x010fca00078ec0ff */
[----:B---3--:R0:W-:Y:S01]  /*2ba40*/  @!P0 STS.128 [R19+0x2a8d0], R4 ;  /* 0x02a8d00413008388 */ /* 0x0081e20000000c00 */
[----:B------:R-:W-:Y:S06]  /*2ba50*/  BAR.ARV 0x5, 0x180 ;  /* 0x0146000000007b1d */ /* 0x000fec0000002000 */
.L_x_1896:
[----:B--2---:R-:W2:Y:S01]  /*2ba60*/  LDL R0, [R1+0xc] ;  /* 0x00000c0001007983 */ /* 0x004ea20000100800 */
[----:B------:R-:W-:Y:S02]  /*2ba70*/  ULDC UR4, c[0x0][0xc3c] ;  /* 0x00030f0000047ab9 */ /* 0x000fe40000000800 */
[----:B--2---:R-:W-:-:S13]  /*2ba80*/  ISETP.GE.AND P0, PT, R0, UR4, PT ;  /* 0x0000000400007c0c */ /* 0x004fda000bf06270 */
[----:B------:R-:W-:Y:S05]  /*2ba90*/  @!P0 BRA `(.L_x_1908) ;  /* 0xffffff84005c8947 */ /* 0x000fea000383ffff */
[----:B------:R-:W-:Y:S05]  /*2baa0*/  BSYNC B8 ;  /* 0x0000000000087941 */ /* 0x000fea0003800000 */
.L_x_1748:
[----:B----4-:R-:W2:Y:S01]  /*2bab0*/  LDL.LU R0, [R1+0x58] ;  /* 0x0000580001007983 */ /* 0x010ea20000300800 */
[----:B------:R-:W-:Y:S01]  /*2bac0*/  BSSY B0, `(.L_x_1909) ;  /* 0x000000b000007945 */ /* 0x000fe20003800000 */
[----:B0--3--:R-:W0:Y:S01]  /*2bad0*/  S2R R5, SR_CgaCtaId ;  /* 0x0000000000057919 */ /* 0x009e220000008800 */
[----:B--2---:R-:W-:-:S05]  /*2bae0*/  VIADD R0, R0, 0x1 ;  /* 0x0000000100007836 */ /* 0x004fca0000000000 */
[----:B-1----:R-:W-:-:S04]  /*2baf0*/  LEA.HI R2, R0, R0, RZ, 0x1 ;  /* 0x0000000000027211 */ /* 0x002fc800078f08ff */
[----:B------:R-:W-:-:S05]  /*2bb00*/  LOP3.LUT R3, R2, 0xfffffffe, RZ, 0xc0, !PT ;  /* 0xfffffffe02037812 */ /* 0x000fca00078ec0ff */
[----:B------:R-:W-:Y:S01]  /*2bb10*/  IMAD.IADD R3, R0, 0x1, -R3 ;  /* 0x0000000100037824 */ /* 0x000fe200078e0a03 */
[----:B------:R-:W-:-:S04]  /*2bb20*/  MOV R0, 0x400 ;  /* 0x0000040000007802 */ /* 0x000fc80000000f00 */
[----:B0-----:R-:W-:Y:S02]  /*2bb30*/  LEA R0, R5, R0, 0x18 ;  /* 0x0000000005007211 */ /* 0x001fe400078ec0ff */
[----:B------:R-:W-:-:S04]  /*2bb40*/  SHF.L.U32 R3, R3, 0x1f, RZ ;  /* 0x0000001f03037819 */ /* 0x000fc800000006ff */
[----:B------:R-:W0:Y:S02]  /*2bb50*/  SYNCS.PHASECHK.TRANS64.TRYWAIT P0, [R0+URZ+0x2a820], R3 ;  /* 0x02a82003000075a7 */ /* 0x000e24000800017f */
[----:B0-----:R-:W-:Y:S05]  /*2bb60*/  @!P0 BRA `(.L_x_1910) ;  /* 0x0000002c00308947 */ /* 0x001fea0003800000 */
.L_x_2017:
[----:B------:R-:W-:Y:S05]  /*2bb70*/  BSYNC B0 ;  /* 0x0000000000007941 */ /* 0x000fea0003800000 */
.L_x_1909:
[----:B------:R-:W-:-:S03]  /*2bb80*/  UMOV UR4, 0xffffffff ;  /* 0xffffffff00047882 */ /* 0x000fc60000000000 */
[----:B------:R-:W-:Y:S05]  /*2bb90*/  BRA.DIV UR4, `(.L_x_1911) ;  /* 0x0000002e04387947 */ /* 0x000fea000b800000 */
[----:B------:R-:W1:Y:S02]  /*2bba0*/  S2R R2, SR_TID.X ;  /* 0x0000000000027919 */ /* 0x000e640000002100 */
[----:B-1----:R-:W-:-:S04]  /*2bbb0*/  SHF.R.U32.HI R2, RZ, 0x5, R2 ;  /* 0x00000005ff027819 */ /* 0x002fc80000011602 */
[----:B------:R-:W-:-:S05]  /*2bbc0*/  LOP3.LUT R2, R2, 0x3, RZ, 0xc0, !PT ;  /* 0x0000000302027812 */ /* 0x000fca00078ec0ff */
[----:B------:R1:W2:Y:S02]  /*2bbd0*/  SHFL.IDX PT, R14, R2, RZ, 0x1f ;  /* 0x00001fff020e7589 */ /* 0x0002a400000e0000 */
.L_x_2020:
[----:B--2---:R-:W-:-:S13]  /*2bbe0*/  ISETP.NE.AND P0, PT, R14, RZ, PT ;  /* 0x000000ff0e00720c */ /* 0x004fda0003f05270 */
[----:B------:R-:W-:Y:S05]  /*2bbf0*/  @P0 BRA `(.L_x_1445) ;  /* 0x00000000009c0947 */ /* 0x000fea0003800000 */
[----:B------:R-:W-:-:S03]  /*2bc00*/  UMOV UR4, 0xffffffff ;  /* 0xffffffff00047882 */ /* 0x000fc60000000000 */
[----:B------:R-:W-:Y:S05]  /*2bc10*/  BRA.DIV UR4, `(.L_x_1912) ;  /* 0x0000002e044c7947 */ /* 0x000fea000b800000 */
[----:B------:R-:W-:-:S13]  /*2bc20*/  ELECT P6, URZ, PT ;  /* 0x00000000003f782f */ /* 0x000fda00038c0000 */
.L_x_2023:
        /* <DEDUP_REMOVED lines=8> */
.L_x_1913:
[----:B0-----:R-:W2:Y:S04]  /*2bcb0*/  LDL R3, [R1+0x10] ;  /* 0x0000100001037983 */ /* 0x001ea80000100800 */
[----:B------:R-:W3:Y:S01]  /*2bcc0*/  LDL.LU R7, [R1+0x18] ;  /* 0x0000180001077983 */ /* 0x000ee20000300800 */
[----:B------:R-:W-:-:S04]  /*2bcd0*/  VIADD R2, R0, 0x2a840 ;  /* 0x0002a84000027836 */ /* 0x000fc80000000000 */
[C---:B--2---:R-:W-:Y:S01]  /*2bce0*/  IMAD R6, R3.reuse, 0x8, R2 ;  /* 0x0000000803067824 */ /* 0x044fe200078e0202 */
[----:B------:R-:W-:Y:S02]  /*2bcf0*/  IADD3 R3, R3, 0x1, RZ ;  /* 0x0000000103037810 */ /* 0x000fe40007ffe0ff */
[----:B---3--:R-:W-:Y:S02]  /*2bd00*/  SHF.L.U32 R5, R7, 0x1f, RZ ;  /* 0x0000001f07057819 */ /* 0x008fe400000006ff */
[C---:B------:R-:W-:Y:S02]  /*2bd10*/  ISETP.NE.AND P1, PT, R3.reuse, 0x2, PT ;  /* 0x000000020300780c */ /* 0x040fe40003f25270 */
[----:B------:R-:W0:Y:S02]  /*2bd20*/  SYNCS.PHASECHK.TRANS64.TRYWAIT P0, [R6+URZ], R5 ;  /* 0x00000005060075a7 */ /* 0x000e24000800017f */
[----:B------:R-:W-:Y:S02]  /*2bd30*/  SEL R4, RZ, 0x1, P1 ;  /* 0x00000001ff047807 */ /* 0x000fe40000800000 */
[----:B------:R-:W-:-:S02]  /*2bd40*/  SEL R3, R3, RZ, P1 ;  /* 0x000000ff03037207 */ /* 0x000fc40000800000 */
[----:B------:R-:W-:-:S03]  /*2bd50*/  LOP3.LUT R4, R7, R4, RZ, 0x3c, !PT ;  /* 0x0000000407047212 */ /* 0x000fc600078e3cff */
[----:B------:R-:W-:Y:S01]  /*2bd60*/  IMAD R7, R3, 0x8, R2 ;  /* 0x0000000803077824 */ /* 0x000fe200078e0202 */
[----:B------:R-:W-:Y:S01]  /*2bd70*/  SHF.L.U32 R2, R4, 0x1f, RZ ;  /* 0x0000001f04027819 */ /* 0x000fe200000006ff */
[----:B0-----:R-:W-:Y:S06]  /*2bd80*/  @!P0 BRA `(.L_x_1914) ;  /* 0x0000002c00108947 */ /* 0x001fec0003800000 */
.L_x_2024:
[----:B------:R-:W1:Y:S02]  /*2bd90*/  SYNCS.PHASECHK.TRANS64.TRYWAIT P0, [R7+URZ], R2 ;  /* 0x00000002070075a7 */ /* 0x000e64000800017f */
[----:B-1----:R-:W-:Y:S05]  /*2bda0*/  @!P0 BRA `(.L_x_1915) ;  /* 0x0000002c001c8947 */ /* 0x002fea0003800000 */
.L_x_2025:
[----:B------:R-:W-:Y:S05]  /*2bdb0*/  @!P2 BRA `(.L_x_1916) ;  /* 0x000000000004a947 */ /* 0x000fea0003800000 */
[----:B------:R-:W-:Y:S01]  /*2bdc0*/  BPT.TRAP 0x1 ;  /* 0x000000040000795c */ /* 0x000fe20000300000 */
.L_x_1916:
[----:B------:R-:W2:Y:S01]  /*2bdd0*/  LDL.LU R4, [R1+0x10] ;  /* 0x0000100001047983 */ /* 0x000ea20000300800 */
[----:B------:R-:W-:-:S04]  /*2bde0*/  VIADD R0, R0, 0x2a860 ;  /* 0x0002a86000007836 */ /* 0x000fc80000000000 */
[----:B--2---:R-:W-:-:S04]  /*2bdf0*/  IMAD R4, R4, 0x8, R0 ;  /* 0x0000000804047824 */ /* 0x004fc800078e0200 */
[----:B------:R-:W2:Y:S02]  /*2be00*/  SYNCS.PHASECHK.TRANS64.TRYWAIT P0, [R4+URZ], R5 ;  /* 0x00000005040075a7 */ /* 0x000ea4000800017f */
[----:B--2---:R-:W-:Y:S05]  /*2be10*/  @!P0 BRA `(.L_x_1917) ;  /* 0x0000002c00148947 */ /* 0x004fea0003800000 */
.L_x_2026:
[----:B------:R-:W-:-:S07]  /*2be20*/  IMAD R3, R3, 0x8, R0 ;  /* 0x0000000803037824 */ /* 0x000fce00078e0200 */
.L_x_1918:
[----:B---3--:R3:W4:Y:S02]  /*2be30*/  SYNCS.PHASECHK.TRANS64.TRYWAIT P0, [R3+URZ], R2 ;  /* 0x00000002030075a7 */ /* 0x008724000800017f */
[----:B----4-:R-:W-:Y:S05]  /*2be40*/  @!P0 NANOSLEEP.SYNCS 0x989680 ;  /* 0x009896800000895d */ /* 0x010fea0003900000 */
[----:B------:R-:W4:Y:S02]  /*2be50*/  @!P0 SYNCS.PHASECHK.TRANS64 P0, [R3+URZ], R2 ;  /* 0x00000002030085a7 */ /* 0x000f24000800007f */
[----:B----4-:R-:W-:Y:S05]  /*2be60*/  @!P0 BRA `(.L_x_1918) ;  /* 0xfffffffc00f08947 */ /* 0x010fea000383ffff */
.L_x_1445:
[----:B------:R-:W-:Y:S05]  /*2be70*/  BSYNC B9 ;  /* 0x0000000000097941 */ /* 0x000fea0003800000 */
.L_x_1442:
[----:B------:R-:W-:Y:S05]  /*2be80*/  EXIT ;  /* 0x000000000000794d */ /* 0x000fea0003800000 */
.L_x_1473:
[----:B0-----:R0:W1:Y:S02]  /*2be90*/  SYNCS.PHASECHK.TRANS64.TRYWAIT P5, [R3+URZ+0x2a890], R0 ;  /* 0x02a89000030075a7 */ /* 0x00106400080a017f */
[----:B-1----:R-:W-:Y:S05]  /*2bea0*/  @!P5 NANOSLEEP.SYNCS 0x989680 ;  /* 0x009896800000d95d */ /* 0x002fea0003900000 */
[----:B------:R-:W1:Y:S02]  /*2beb0*/  @!P5 SYNCS.PHASECHK.TRANS64 P5, [R3+URZ+0x2a890], R0 ;  /* 0x02a890000300d5a7 */ /* 0x000e6400080a007f */
[----:B-1----:R-:W-:Y:S05]  /*2bec0*/  @!P5 BRA `(.L_x_1473) ;  /* 0xfffffffc00f0d947 */ /* 0x002fea000383ffff */
[----:B------:R-:W-:Y:S05]  /*2bed0*/  BRA `(.L_x_1919) ;  /* 0xfffffd8000187947 */ /* 0x000fea000383ffff */
.L_x_1527:
[----:B-1----:R1:W2:Y:S02]  /*2bee0*/  SYNCS.PHASECHK.TRANS64.TRYWAIT P5, [R3+URZ+0x2a890], R0 ;  /* 0x02a89000030075a7 */ /* 0x0022a400080a017f */
[----:B--2---:R-:W-:Y:S05]  /*2bef0*/  @!P5 NANOSLEEP.SYNCS 0x989680 ;  /* 0x009896800000d95d */ /* 0x004fea0003900000 */
[----:B------:R-:W2:Y:S02]  /*2bf00*/  @!P5 SYNCS.PHASECHK.TRANS64 P5, [R3+URZ+0x2a890], R0 ;  /* 0x02a890000300d5a7 */ /* 0x000ea400080a007f */
[----:B--2---:R-:W-:Y:S05]  /*2bf10*/  @!P5 BRA `(.L_x_1527) ;  /* 0xfffffffc00f0d947 */ /* 0x004fea000383ffff */
[----:B------:R-:W-:Y:S05]  /*2bf20*/  BRA `(.L_x_1920) ;  /* 0xfffffdb000f47947 */ /* 0x000fea000383ffff */
.L_x_1552:
[----:B0-----:R0:W1:Y:S02]  /*2bf30*/  SYNCS.PHASECHK.TRANS64.TRYWAIT P4, [R3+URZ+0x2a890], R0 ;  /* 0x02a89000030075a7 */ /* 0x001064000808017f */
[----:B-1----:R-:W-:Y:S05]  /*2bf40*/  @!P4 NANOSLEEP.SYNCS 0x989680 ;  /* 0x009896800000c95d */ /* 0x002fea0003900000 */
[----:B------:R-:W1:Y:S02]  /*2bf50*/  @!P4 SYNCS.PHASECHK.TRANS64 P4, [R3+URZ+0x2a890], R0 ;  /* 0x02a890000300c5a7 */ /* 0x000e64000808007f */
[----:B-1----:R-:W-:Y:S05]  /*2bf60*/  @!P4 BRA `(.L_x_1552) ;  /* 0xfffffffc00f0c947 */ /* 0x002fea000383ffff */
[----:B------:R-:W-:Y:S05]  /*2bf70*/  BRA `(.L_x_1921) ;  /* 0xfffffde400487947 */ /* 0x000fea000383ffff */
.L_x_1558:
[----:B0-----:R0:W1:Y:S02]  /*2bf80*/  SYNCS.PHASECHK.TRANS64.TRYWAIT P4, [R3+URZ+0x2a8b0], R0 ;  /* 0x02a8b000030075a7 */ /* 0x001064000808017f */
[----:B-1----:R-:W-:Y:S05]  /*2bf90*/  @!P4 NANOSLEEP.SYNCS 0x989680 ;  /* 0x009896800000c95d */ /* 0x002fea0003900000 */
[----:B------:R-:W1:Y:S02]  /*2bfa0*/  @!P4 SYNCS.PHASECHK.TRANS64 P4, [R3+URZ+0x2a8b0], R0 ;  /* 0x02a8b0000300c5a7 */ /* 0x000e64000808007f */
[----:B-1----:R-:W-:Y:S05]  /*2bfb0*/  @!P4 BRA `(.L_x_1558) ;  /* 0xfffffffc00f0c947 */ /* 0x002fea000383ffff */
[----:B------:R-:W-:Y:S05]  /*2bfc0*/  BRA `(.L_x_1922) ;  /* 0xfffffde800487947 */ /* 0x000fea000383ffff */
.L_x_1586:
        /* <DEDUP_REMOVED lines=8> */
.L_x_1924:
[----:B------:R-:W-:Y:S05]  /*2c050*/  BSYNC B1 ;  /* 0x0000000000017941 */ /* 0x000fea0003800000 */
.L_x_1923:
[----:B------:R-:W-:Y:S01]  /*2c060*/  IMAD.MOV.U32 R13, RZ, RZ, R32 ;  /* 0x000000ffff0d7224 */ /* 0x000fe200078e0020 */
[----:B------:R-:W-:Y:S01]  /*2c070*/  MOV R11, 0x1c1f ;  /* 0x00001c1f000b7802 */ /* 0x000fe20000000f00 */
[----:B------:R-:W-:Y:S02]  /*2c080*/  IMAD.MOV.U32 R12, RZ, RZ, RZ ;  /* 0x000000ffff0c7224 */ /* 0x000fe400078e00ff */
[----:B------:R-:W-:Y:S02]  /*2c090*/  IMAD.MOV.U32 R15, RZ, RZ, -0x1 ;  /* 0xffffffffff0f7424 */ /* 0x000fe400078e00ff */
[----:B------:R-:W-:-:S07]  /*2c0a0*/  IMAD.MOV.U32 R7, RZ, RZ, R14 ;  /* 0x000000ffff077224 */ /* 0x000fce00078e000e */
[----:B------:R-:W-:Y:S05]  /*2c0b0*/  WARPSYNC.COLLECTIVE R15, `(.L_x_1925) ;  /* 0x000000000f087348 */ /* 0x000fea0003c00000 */
[----:B------:R0:W1:Y:S02]  /*2c0c0*/  SHFL.IDX P6, R14, R13, R12, R11 ;  /* 0x0000000c0d0e7389 */ /* 0x00006400000c000b */
[----:B01----:R-:W-:Y:S01]  /*2c0d0*/  ENDCOLLECTIVE ;  /* 0x000000000000791b */ /* 0x003fe20003800000 */
.L_x_1925:
[----:B------:R-:W-:Y:S02]  /*2c0e0*/  IMAD.MOV.U32 R13, RZ, RZ, R63 ;  /* 0x000000ffff0d7224 */ /* 0x000fe400078e003f */
[----:B------:R-:W-:-:S07]  /*2c0f0*/  IMAD.MOV.U32 R6, RZ, RZ, R14 ;  /* 0x000000ffff067224 */ /* 0x000fce00078e000e */
[----:B------:R-:W-:Y:S05]  /*2c100*/  WARPSYNC.COLLECTIVE R15, `(.L_x_1926) ;  /* 0x000000000f087348 */ /* 0x000fea0003c00000 */
[----:B------:R0:W1:Y:S02]  /*2c110*/  SHFL.IDX P6, R14, R13, R12, R11 ;  /* 0x0000000c0d0e7389 */ /* 0x00006400000c000b */
[----:B01----:R-:W-:Y:S01]  /*2c120*/  ENDCOLLECTIVE ;  /* 0x000000000000791b */ /* 0x003fe20003800000 */
.L_x_1926:
[----:B------:R-:W-:Y:S02]  /*2c130*/  IMAD.MOV.U32 R13, RZ, RZ, R3 ;  /* 0x000000ffff0d7224 */ /* 0x000fe400078e0003 */
[----:B------:R-:W-:-:S07]  /*2c140*/  IMAD.MOV.U32 R9, RZ, RZ, R14 ;  /* 0x000000ffff097224 */ /* 0x000fce00078e000e */
[----:B------:R-:W-:Y:S05]  /*2c150*/  WARPSYNC.COLLECTIVE R15, `(.L_x_1927) ;  /* 0x000000000f087348 */ /* 0x000fea0003c00000 */
[----:B------:R0:W1:Y:S02]  /*2c160*/  SHFL.IDX P6, R14, R13, R12, R11 ;  /* 0x0000000c0d0e7389 */ /* 0x00006400000c000b */
[----:B01----:R-:W-:Y:S01]  /*2c170*/  ENDCOLLECTIVE ;  /* 0x000000000000791b */ /* 0x003fe20003800000 */
.L_x_1927:
[----:B------:R-:W-:Y:S01]  /*2c180*/  MOV R8, R14 ;  /* 0x0000000e00087202 */ /* 0x000fe20000000f00 */
[----:B------:R-:W-:Y:S06]  /*2c190*/  BRA `(.L_x_1928) ;  /* 0xfffffdfc00107947 */ /* 0x000fec000383ffff */
.L_x_1589:
[----:B------:R-:W-:Y:S01]  /*2c1a0*/  BSSY B1, `(.L_x_1929) ;  /* 0x0000008000017945 */ /* 0x000fe20003800000 */
[----:B------:R-:W-:Y:S02]  /*2c1b0*/  IMAD.MOV.U32 R13, RZ, RZ, R0 ;  /* 0x000000ffff0d7224 */ /* 0x000fe400078e0000 */
[----:B------:R-:W-:Y:S02]  /*2c1c0*/  IMAD.MOV.U32 R12, RZ, RZ, 0x1 ;  /* 0x00000001ff0c7424 */ /* 0x000fe400078e00ff */
[----:B------:R-:W-:Y:S02]  /*2c1d0*/  IMAD.MOV.U32 R11, RZ, RZ, 0x1c1f ;  /* 0x00001c1fff0b7424 */ /* 0x000fe400078e00ff */
[----:B------:R-:W-:-:S07]  /*2c1e0*/  IMAD.MOV.U32 R15, RZ, RZ, -0x1 ;  /* 0xffffffffff0f7424 */ /* 0x000fce00078e00ff */
[----:B0--34-:R-:W-:Y:S05]  /*2c1f0*/  WARPSYNC.COLLECTIVE R15, `(.L_x_1930) ;  /* 0x000000000f087348 */ /* 0x019fea0003c00000 */
[----:B------:R1:W2:Y:S02]  /*2c200*/  SHFL.IDX P6, R14, R13, R12, R11 ;  /* 0x0000000c0d0e7389 */ /* 0x0002a400000c000b */
[----:B01234-:R-:W-:Y:S01]  /*2c210*/  ENDCOLLECTIVE ;  /* 0x000000000000791b */ /* 0x01ffe20003800000 */
.L_x_1930:
[----:B------:R-:W-:Y:S05]  /*2c220*/  BSYNC B1 ;  /* 0x0000000000017941 */ /* 0x000fea0003800000 */
.L_x_1929:
[----:B------:R-:W-:Y:S01]  /*2c230*/  MOV R13, R32 ;  /* 0x00000020000d7202 */ /* 0x000fe20000000f00 */
[----:B------:R-:W-:Y:S02]  /*2c240*/  IMAD.MOV.U32 R12, RZ, RZ, 0x1 ;  /* 0x00000001ff0c7424 */ /* 0x000fe400078e00ff */
[----:B------:R-:W-:Y:S02]  /*2c250*/  IMAD.MOV.U32 R11, RZ, RZ, 0x1c1f ;  /* 0x00001c1fff0b7424 */ /* 0x000fe400078e00ff */
[----:B------:R-:W-:Y:S02]  /*2c260*/  IMAD.MOV.U32 R15, RZ, RZ, -0x1 ;  /* 0xffffffffff0f7424 */ /* 0x000fe400078e00ff */
[----:B------:R-:W-:-:S07]  /*2c270*/  IMAD.MOV.U32 R0, RZ, RZ, R14 ;  /* 0x000000ffff007224 */ /* 0x000fce00078e000e */
[----:B------:R-:W-:Y:S05]  /*2c280*/  WARPSYNC.COLLECTIVE R15, `(.L_x_1931) ;  /* 0x000000000f087348 */ /* 0x000fea0003c00000 */
[----:B------:R0:W1:Y:S02]  /*2c290*/  SHFL.IDX P6, R14, R13, R12, R11 ;  /* 0x0000000c0d0e7389 */ /* 0x00006400000c000b */
[----:B01----:R-:W-:Y:S01]  /*2c2a0*/  ENDCOLLECTIVE ;  /* 0x000000000000791b */ /* 0x003fe20003800000 */
.L_x_1931:
[----:B------:R-:W-:Y:S02]  /*2c2b0*/  IMAD.MOV.U32 R13, RZ, RZ, R63 ;  /* 0x000000ffff0d7224 */ /* 0x000fe400078e003f */
[----:B------:R-:W-:-:S07]  /*2c2c0*/  IMAD.MOV.U32 R65, RZ, RZ, R14 ;  /* 0x000000ffff417224 */ /* 0x000fce00078e000e */
[----:B------:R-:W-:Y:S05]  /*2c2d0*/  WARPSYNC.COLLECTIVE R15, `(.L_x_1932) ;  /* 0x000000000f087348 */ /* 0x000fea0003c00000 */
[----:B------:R0:W1:Y:S02]  /*2c2e0*/  SHFL.IDX P6, R14, R13, R12, R11 ;  /* 0x0000000c0d0e7389 */ /* 0x00006400000c000b */
[----:B01----:R-:W-:Y:S01]  /*2c2f0*/  ENDCOLLECTIVE ;  /* 0x000000000000791b */ /* 0x003fe20003800000 */
.L_x_1932:
[----:B------:R-:W-:Y:S01]  /*2c300*/  IMAD.MOV.U32 R13, RZ, RZ, R3 ;  /* 0x000000ffff0d7224 */ /* 0x000fe200078e0003 */
[----:B------:R-:W-:-:S07]  /*2c310*/  MOV R63, R14 ;  /* 0x0000000e003f7202 */ /* 0x000fce0000000f00 */
[----:B------:R-:W-:Y:S05]  /*2c320*/  WARPSYNC.COLLECTIVE R15, `(.L_x_1933) ;  /* 0x000000000f087348 */ /* 0x000fea0003c00000 */
[----:B------:R0:W1:Y:S02]  /*2c330*/  SHFL.IDX P6, R14, R13, R12, R11 ;  /* 0x0000000c0d0e7389 */ /* 0x00006400000c000b */
[----:B01----:R-:W-:Y:S01]  /*2c340*/  ENDCOLLECTIVE ;  /* 0x000000000000791b */ /* 0x003fe20003800000 */
.L_x_1933:
[----:B------:R-:W-:Y:S01]  /*2c350*/  IMAD.MOV.U32 R62, RZ, RZ, R14 ;  /* 0x000000ffff3e7224 */ /* 0x000fe200078e000e */
[----:B------:R-:W-:Y:S06]  /*2c360*/  BRA `(.L_x_1934) ;  /* 0xfffffe0000987947 */ /* 0x000fec000383ffff */
.L_x_1593:
[----:B0-----:R0:W1:Y:S02]  /*2c370*/  SYNCS.PHASECHK.TRANS64.TRYWAIT P0, [R2+URZ+0x2a800], R5 ;  /* 0x02a80005020075a7 */ /* 0x001064000800017f */
[----:B-1----:R-:W-:Y:S05]  /*2c380*/  @!P0 NANOSLEEP.SYNCS 0x989680 ;  /* 0x009896800000895d */ /* 0x002fea0003900000 */
[----:B------:R-:W1:Y:S02]  /*2c390*/  @!P0 SYNCS.PHASECHK.TRANS64 P0, [R2+URZ+0x2a800], R5 ;  /* 0x02a80005020085a7 */ /* 0x000e64000800007f */
[----:B-1----:R-:W-:Y:S05]  /*2c3a0*/  @!P0 BRA `(.L_x_1593) ;  /* 0xfffffffc00f08947 */ /* 0x002fea000383ffff */
[----:B------:R-:W-:Y:S05]  /*2c3b0*/  BRA `(.L_x_1935) ;  /* 0xfffffe0800b07947 */ /* 0x000fea000383ffff */
.L_x_1617:
[----:B------:R-:W-:Y:S01]  /*2c3c0*/  BSSY B1, `(.L_x_1936) ;  /* 0x0000008000017945 */ /* 0x000fe20003800000 */
[----:B------:R-:W-:Y:S01]  /*2c3d0*/  IMAD.MOV.U32 R13, RZ, RZ, R61 ;  /* 0x000000ffff0d7224 */ /* 0x000fe200078e003d */
[----:B------:R-:W-:Y:S01]  /*2c3e0*/  MOV R15, 0xffffffff ;  /* 0xffffffff000f7802 */ /* 0x000fe20000000f00 */
[----:B------:R-:W-:Y:S02]  /*2c3f0*/  IMAD.MOV.U32 R12, RZ, RZ, RZ ;  /* 0x000000ffff0c7224 */ /* 0x000fe400078e00ff */
[----:B------:R-:W-:-:S07]  /*2c400*/  IMAD.MOV.U32 R11, RZ, RZ, 0x1c1f ;  /* 0x00001c1fff0b7424 */ /* 0x000fce00078e00ff */
[----:B------:R-:W-:Y:S05]  /*2c410*/  WARPSYNC.COLLECTIVE R15, `(.L_x_1937) ;  /* 0x000000000f087348 */ /* 0x000fea0003c00000 */
[----:B------:R0:W1:Y:S02]  /*2c420*/  SHFL.IDX P6, R14, R13, R12, R11 ;  /* 0x0000000c0d0e7389 */ /* 0x00006400000c000b */
[----:B01----:R-:W-:Y:S01]  /*2c430*/  ENDCOLLECTIVE ;  /* 0x000000000000791b */ /* 0x003fe20003800000 */
.L_x_1937:
[----:B------:R-:W-:Y:S05]  /*2c440*/  BSYNC B1 ;  /* 0x0000000000017941 */ /* 0x000fea0003800000 */
.L_x_1936:
[----:B------:R-:W-:Y:S02]  /*2c450*/  IMAD.MOV.U32 R13, RZ, RZ, R3 ;  /* 0x000000ffff0d7224 */ /* 0x000fe400078e0003 */
[----:B------:R-:W-:Y:S02]  /*2c460*/  IMAD.MOV.U32 R12, RZ, RZ, RZ ;  /* 0x000000ffff0c7224 */ /* 0x000fe400078e00ff */
[----:B------:R-:W-:Y:S02]  /*2c470*/  IMAD.MOV.U32 R11, RZ, RZ, 0x1c1f ;  /* 0x00001c1fff0b7424 */ /* 0x000fe400078e00ff */
[----:B------:R-:W-:Y:S02]  /*2c480*/  IMAD.MOV.U32 R15, RZ, RZ, -0x1 ;  /* 0xffffffffff0f7424 */ /* 0x000fe400078e00ff */
[----:B------:R-:W-:-:S07]  /*2c490*/  IMAD.MOV.U32 R7, RZ, RZ, R14 ;  /* 0x000000ffff077224 */ /* 0x000fce00078e000e */
[----:B------:R-:W-:Y:S05]  /*2c4a0*/  WARPSYNC.COLLECTIVE R15, `(.L_x_1938) ;  /* 0x000000000f087348 */ /* 0x000fea0003c00000 */
[----:B------:R0:W1:Y:S02]  /*2c4b0*/  SHFL.IDX P6, R14, R13, R12, R11 ;  /* 0x0000000c0d0e7389 */ /* 0x00006400000c000b */
[----:B01----:R-:W-:Y:S01]  /*2c4c0*/  ENDCOLLECTIVE ;  /* 0x000000000000791b */ /* 0x003fe20003800000 */
.L_x_1938:
[----:B------:R-:W-:Y:S01]  /*2c4d0*/  IMAD.MOV.U32 R13, RZ, RZ, R67 ;  /* 0x000000ffff0d7224 */ /* 0x000fe200078e0043 */
[----:B------:R-:W-:-:S07]  /*2c4e0*/  MOV R6, R14 ;  /* 0x0000000e00067202 */ /* 0x000fce0000000f00 */
[----:B------:R-:W-:Y:S05]  /*2c4f0*/  WARPSYNC.COLLECTIVE R15, `(.L_x_1939) ;  /* 0x000000000f087348 */ /* 0x000fea0003c00000 */
[----:B------:R0:W1:Y:S02]  /*2c500*/  SHFL.IDX P6, R14, R13, R12, R11 ;  /* 0x0000000c0d0e7389 */ /* 0x00006400000c000b */
[----:B01----:R-:W-:Y:S01]  /*2c510*/  ENDCOLLECTIVE ;  /* 0x000000000000791b */ /* 0x003fe20003800000 */
.L_x_1939:
[----:B------:R-:W-:Y:S02]  /*2c520*/  IMAD.MOV.U32 R13, RZ, RZ, R0 ;  /* 0x000000ffff0d7224 */ /* 0x000fe400078e0000 */
[----:B------:R-:W-:-:S07]  /*2c530*/  IMAD.MOV.U32 R4, RZ, RZ, R14 ;  /* 0x000000ffff047224 */ /* 0x000fce00078e000e */
[----:B------:R-:W-:Y:S05]  /*2c540*/  WARPSYNC.COLLECTIVE R15, `(.L_x_1940) ;  /* 0x000000000f087348 */ /* 0x000fea0003c00000 */
[----:B------:R0:W1:Y:S02]  /*2c550*/  SHFL.IDX P6, R14, R13, R12, R11 ;  /* 0x0000000c0d0e7389 */ /* 0x00006400000c000b */
[----:B01----:R-:W-:Y:S01]  /*2c560*/  ENDCOLLECTIVE ;  /* 0x000000000000791b */ /* 0x003fe20003800000 */
.L_x_1940:
[----:B------:R-:W-:Y:S05]  /*2c570*/  BRA `(.L_x_1941) ;  /* 0xfffffe2c00807947 */ /* 0x000fea000383ffff */
.L_x_1620:
[----:B------:R-:W-:Y:S01]  /*2c580*/  BSSY B1, `(.L_x_1942) ;  /* 0x0000008000017945 */ /* 0x000fe20003800000 */
[----:B------:R-:W-:Y:S01]  /*2c590*/  IMAD.MOV.U32 R13, RZ, RZ, R61 ;  /* 0x000000ffff0d7224 */ /* 0x000fe200078e003d */
[----:B------:R-:W-:Y:S01]  /*2c5a0*/  MOV R11, 0x1c1f ;  /* 0x00001c1f000b7802 */ /* 0x000fe20000000f00 */
[----:B------:R-:W-:Y:S02]  /*2c5b0*/  IMAD.MOV.U32 R12, RZ, RZ, 0x1 ;  /* 0x00000001ff0c7424 */ /* 0x000fe400078e00ff */
[----:B------:R-:W-:-:S07]  /*2c5c0*/  IMAD.MOV.U32 R15, RZ, RZ, -0x1 ;  /* 0xffffffffff0f7424 */ /* 0x000fce00078e00ff */
[----:B0-----:R-:W-:Y:S05]  /*2c5d0*/  WARPSYNC.COLLECTIVE R15, `(.L_x_1943) ;  /* 0x000000000f087348 */ /* 0x001fea0003c00000 */
[----:B------:R1:W2:Y:S02]  /*2c5e0*/  SHFL.IDX P6, R14, R13, R12, R11 ;  /* 0x0000000c0d0e7389 */ /* 0x0002a400000c000b */
[----:B012---:R-:W-:Y:S01]  /*2c5f0*/  ENDCOLLECTIVE ;  /* 0x000000000000791b */ /* 0x007fe20003800000 */
.L_x_1943:
[----:B------:R-:W-:Y:S05]  /*2c600*/  BSYNC B1 ;  /* 0x0000000000017941 */ /* 0x000fea0003800000 */
.L_x_1942:
[----:B------:R-:W-:Y:S01]  /*2c610*/  IMAD.MOV.U32 R13, RZ, RZ, R3 ;  /* 0x000000ffff0d7224 */ /* 0x000fe200078e0003 */
[----:B------:R-:W-:Y:S01]  /*2c620*/  MOV R15, 0xffffffff ;  /* 0xffffffff000f7802 */ /* 0x000fe20000000f00 */
[----:B------:R-:W-:Y:S02]  /*2c630*/  IMAD.MOV.U32 R12, RZ, RZ, 0x1 ;  /* 0x00000001ff0c7424 */ /* 0x000fe400078e00ff */
[----:B------:R-:W-:Y:S02]  /*2c640*/  IMAD.MOV.U32 R11, RZ, RZ, 0x1c1f ;  /* 0x00001c1fff0b7424 */ /* 0x000fe400078e00ff */
[----:B------:R-:W-:-:S07]  /*2c650*/  IMAD.MOV.U32 R61, RZ, RZ, R14 ;  /* 0x000000ffff3d7224 */ /* 0x000fce00078e000e */
[----:B------:R-:W-:Y:S05]  /*2c660*/  WARPSYNC.COLLECTIVE R15, `(.L_x_1944) ;  /* 0x000000000f087348 */ /* 0x000fea0003c00000 */
[----:B------:R0:W1:Y:S02]  /*2c670*/  SHFL.IDX P6, R14, R13, R12, R11 ;  /* 0x0000000c0d0e7389 */ /* 0x00006400000c000b */
[----:B01----:R-:W-:Y:S01]  /*2c680*/  ENDCOLLECTIVE ;  /* 0x000000000000791b */ /* 0x003fe20003800000 */
.L_x_1944:
[----:B------:R-:W-:Y:S02]  /*2c690*/  IMAD.MOV.U32 R13, RZ, RZ, R67 ;  /* 0x000000ffff0d7224 */ /* 0x000fe400078e0043 */
[----:B------:R-:W-:-:S07]  /*2c6a0*/  IMAD.MOV.U32 R60, RZ, RZ, R14 ;  /* 0x000000ffff3c7224 */ /* 0x000fce00078e000e */
[----:B------:R-:W-:Y:S05]  /*2c6b0*/  WARPSYNC.COLLECTIVE R15, `(.L_x_1945) ;  /* 0x000000000f087348 */ /* 0x000fea0003c00000 */
[----:B------:R0:W1:Y:S02]  /*2c6c0*/  SHFL.IDX P6, R14, R13, R12, R11 ;  /* 0x0000000c0d0e7389 */ /* 0x00006400000c000b */
[----:B01----:R-:W-:Y:S01]  /*2c6d0*/  ENDCOLLECTIVE ;  /* 0x000000000000791b */ /* 0x003fe20003800000 */
.L_x_1945:
[----:B------:R-:W-:Y:S02]  /*2c6e0*/  IMAD.MOV.U32 R13, RZ, RZ, R0 ;  /* 0x000000ffff0d7224 */ /* 0x000fe400078e0000 */
[----:B------:R-:W-:-:S07]  /*2c6f0*/  IMAD.MOV.U32 R67, RZ, RZ, R14 ;  /* 0x000000ffff437224 */ /* 0x000fce00078e000e */
[----:B------:R-:W-:Y:S05]  /*2c700*/  WARPSYNC.COLLECTIVE R15, `(.L_x_1946) ;  /* 0x000000000f087348 */ /* 0x000fea0003c00000 */
[----:B------:R0:W1:Y:S02]  /*2c710*/  SHFL.IDX P6, R14, R13, R12, R11 ;  /* 0x0000000c0d0e7389 */ /* 0x00006400000c000b */
[----:B01----:R-:W-:Y:S01]  /*2c720*/  ENDCOLLECTIVE ;  /* 0x000000000000791b */ /* 0x003fe20003800000 */
.L_x_1946:
[----:B------:R-:W-:Y:S01]  /*2c730*/  IMAD.MOV.U32 R66, RZ, RZ, R14 ;  /* 0x000000ffff427224 */ /* 0x000fe200078e000e */
[----:B------:R-:W-:Y:S06]  /*2c740*/  BRA `(.L_x_1947) ;  /* 0xfffffe30008c7947 */ /* 0x000fec000383ffff */
.L_x_1624:
[----:B0-----:R0:W1:Y:S02]  /*2c750*/  SYNCS.PHASECHK.TRANS64.TRYWAIT P0, [R2+URZ+0x2a800], R61 ;  /* 0x02a8003d020075a7 */ /* 0x001064000800017f */
[----:B-1----:R-:W-:Y:S05]  /*2c760*/  @!P0 NANOSLEEP.SYNCS 0x989680 ;  /* 0x009896800000895d */ /* 0x002fea0003900000 */
[----:B------:R-:W1:Y:S02]  /*2c770*/  @!P0 SYNCS.PHASECHK.TRANS64 P0, [R2+URZ+0x2a800], R61 ;  /* 0x02a8003d020085a7 */ /* 0x000e64000800007f */
[----:B-1----:R-:W-:Y:S05]  /*2c780*/  @!P0 BRA `(.L_x_1624) ;  /* 0xfffffffc00f08947 */ /* 0x002fea000383ffff */
[----:B------:R-:W-:Y:S05]  /*2c790*/  BRA `(.L_x_1948) ;  /* 0xfffffe3400ec7947 */ /* 0x000fea000383ffff */
.L_x_1638:
[----:B-1----:R1:W2:Y:S02]  /*2c7a0*/  SYNCS.PHASECHK.TRANS64.TRYWAIT P2, [R14+URZ+0x2a830], R3 ;  /* 0x02a830030e0075a7 */ /* 0x0022a4000804017f */
[----:B--2---:R-:W-:Y:S05]  /*2c7b0*/  @!P2 NANOSLEEP.SYNCS 0x989680 ;  /* 0x009896800000a95d */ /* 0x004fea0003900000 */
[----:B------:R-:W2:Y:S02]  /*2c7c0*/  @!P2 SYNCS.PHASECHK.TRANS64 P2, [R14+URZ+0x2a830], R3 ;  /* 0x02a830030e00a5a7 */ /* 0x000ea4000804007f */
[----:B--2---:R-:W-:Y:S05]  /*2c7d0*/  @!P2 BRA `(.L_x_1638) ;  /* 0xfffffffc00f0a947 */ /* 0x004fea000383ffff */
[----:B------:R-:W-:Y:S05]  /*2c7e0*/  BRA `(.L_x_1637) ;  /* 0xfffffe5c00ac7947 */ /* 0x000fea000383ffff */
.L_x_1658:
[----:B-1----:R1:W2:Y:S02]  /*2c7f0*/  SYNCS.PHASECHK.TRANS64.TRYWAIT P2, [R205+URZ+0x2a830], R10 ;  /* 0x02a8300acd0075a7 */ /* 0x0022a4000804017f */
[----:B--2---:R-:W-:Y:S05]  /*2c800*/  @!P2 NANOSLEEP.SYNCS 0x989680 ;  /* 0x009896800000a95d */ /* 0x004fea0003900000 */
[----:B------:R-:W2:Y:S02]  /*2c810*/  @!P2 SYNCS.PHASECHK.TRANS64 P2, [R205+URZ+0x2a830], R10 ;  /* 0x02a8300acd00a5a7 */ /* 0x000ea4000804007f */
[----:B--2---:R-:W-:Y:S05]  /*2c820*/  @!P2 BRA `(.L_x_1658) ;  /* 0xfffffffc00f0a947 */ /* 0x004fea000383ffff */
[----:B------:R-:W-:Y:S05]  /*2c830*/  BRA `(.L_x_1657) ;  /* 0xfffffe9000d07947 */ /* 0x000fea000383ffff */
.L_x_1663:
[----:B-1----:R1:W2:Y:S02]  /*2c840*/  SYNCS.PHASECHK.TRANS64.TRYWAIT P2, [R20+URZ+0x2a850], R7 ;  /* 0x02a85007140075a7 */ /* 0x0022a4000804017f */
[----:B--2---:R-:W-:Y:S05]  /*2c850*/  @!P2 NANOSLEEP.SYNCS 0x989680 ;  /* 0x009896800000a95d */ /* 0x004fea0003900000 */
[----:B------:R-:W2:Y:S02]  /*2c860*/  @!P2 SYNCS.PHASECHK.TRANS64 P2, [R20+URZ+0x2a850], R7 ;  /* 0x02a850071400a5a7 */ /* 0x000ea4000804007f */
[----:B--2---:R-:W-:Y:S05]  /*2c870*/  @!P2 BRA `(.L_x_1663) ;  /* 0xfffffffc00f0a947 */ /* 0x004fea000383ffff */
[----:B------:R-:W-:Y:S05]  /*2c880*/  BRA `(.L_x_1662) ;  /* 0xfffffe9c00787947 */ /* 0x000fea000383ffff */
.L_x_1683:
[----:B-1----:R1:W2:Y:S02]  /*2c890*/  SYNCS.PHASECHK.TRANS64.TRYWAIT P2, [R4+URZ+0x2a830], R5 ;  /* 0x02a83005040075a7 */ /* 0x0022a4000804017f */
[----:B--2---:R-:W-:Y:S05]  /*2c8a0*/  @!P2 NANOSLEEP.SYNCS 0x989680 ;  /* 0x009896800000a95d */ /* 0x004fea0003900000 */
[----:B------:R-:W2:Y:S02]  /*2c8b0*/  @!P2 SYNCS.PHASECHK.TRANS64 P2, [R4+URZ+0x2a830], R5 ;  /* 0x02a830050400a5a7 */ /* 0x000ea4000804007f */
[----:B--2---:R-:W-:Y:S05]  /*2c8c0*/  @!P2 BRA `(.L_x_1683) ;  /* 0xfffffffc00f0a947 */ /* 0x004fea000383ffff */
[----:B------:R-:W-:Y:S05]  /*2c8d0*/  BRA `(.L_x_1682) ;  /* 0xfffffecc00707947 */ /* 0x000fea000383ffff */
.L_x_1688:
[----:B-1----:R1:W2:Y:S02]  /*2c8e0*/  SYNCS.PHASECHK.TRANS64.TRYWAIT P2, [R20+URZ+0x2a850], R4 ;  /* 0x02a85004140075a7 */ /* 0x0022a4000804017f */
[----:B--2---:R-:W-:Y:S05]  /*2c8f0*/  @!P2 NANOSLEEP.SYNCS 0x989680 ;  /* 0x009896800000a95d */ /* 0x004fea0003900000 */
[----:B------:R-:W2:Y:S02]  /*2c900*/  @!P2 SYNCS.PHASECHK.TRANS64 P2, [R20+URZ+0x2a850], R4 ;  /* 0x02a850041400a5a7 */ /* 0x000ea4000804007f */
[----:B--2---:R-:W-:Y:S05]  /*2c910*/  @!P2 BRA `(.L_x_1688) ;  /* 0xfffffffc00f0a947 */ /* 0x004fea000383ffff */
[----:B------:R-:W-:Y:S05]  /*2c920*/  BRA `(.L_x_1687) ;  /* 0xfffffed800187947 */ /* 0x000fea000383ffff */
.L_x_1696:
[----:B-1----:R1:W2:Y:S02]  /*2c930*/  SYNCS.PHASECHK.TRANS64.TRYWAIT P2, [R4+URZ+0x2a830], R5 ;  /* 0x02a83005040075a7 */ /* 0x0022a4000804017f */
[----:B--2---:R-:W-:Y:S05]  /*2c940*/  @!P2 NANOSLEEP.SYNCS 0x989680 ;  /* 0x009896800000a95d */ /* 0x004fea0003900000 */
[----:B------:R-:W2:Y:S02]  /*2c950*/  @!P2 SYNCS.PHASECHK.TRANS64 P2, [R4+URZ+0x2a830], R5 ;  /* 0x02a830050400a5a7 */ /* 0x000ea4000804007f */
[----:B--2---:R-:W-:Y:S05]  /*2c960*/  @!P2 BRA `(.L_x_1696) ;  /* 0xfffffffc00f0a947 */ /* 0x004fea000383ffff */
[----:B------:R-:W-:Y:S05]  /*2c970*/  BRA `(.L_x_1695) ;  /* 0xfffffef000987947 */ /* 0x000fea000383ffff */
.L_x_1701:
[----:B-1----:R1:W2:Y:S02]  /*2c980*/  SYNCS.PHASECHK.TRANS64.TRYWAIT P2, [R14+URZ+0x2a850], R4 ;  /* 0x02a850040e0075a7 */ /* 0x0022a4000804017f */
[----:B--2---:R-:W-:Y:S05]  /*2c990*/  @!P2 NANOSLEEP.SYNCS 0x989680 ;  /* 0x009896800000a95d */ /* 0x004fea0003900000 */
[----:B------:R-:W2:Y:S02]  /*2c9a0*/  @!P2 SYNCS.PHASECHK.TRANS64 P2, [R14+URZ+0x2a850], R4 ;  /* 0x02a850040e00a5a7 */ /* 0x000ea4000804007f */
[----:B--2---:R-:W-:Y:S05]  /*2c9b0*/  @!P2 BRA `(.L_x_1701) ;  /* 0xfffffffc00f0a947 */ /* 0x004fea000383ffff */
[----:B------:R-:W-:Y:S05]  /*2c9c0*/  BRA `(.L_x_1700) ;  /* 0xfffffefc00407947 */ /* 0x000fea000383ffff */
.L_x_1715:
[----:B-1----:R1:W2:Y:S02]  /*2c9d0*/  SYNCS.PHASECHK.TRANS64.TRYWAIT P0, [R13+URZ+0x2a850], R6 ;  /* 0x02a850060d0075a7 */ /* 0x0022a4000800017f */
[----:B--2---:R-:W-:Y:S05]  /*2c9e0*/  @!P0 NANOSLEEP.SYNCS 0x989680 ;  /* 0x009896800000895d */ /* 0x004fea0003900000 */
[----:B------:R-:W2:Y:S02]  /*2c9f0*/  @!P0 SYNCS.PHASECHK.TRANS64 P0, [R13+URZ+0x2a850], R6 ;  /* 0x02a850060d0085a7 */ /* 0x000ea4000800007f */
[----:B--2---:R-:W-:Y:S05]  /*2ca00*/  @!P0 BRA `(.L_x_1715) ;  /* 0xfffffffc00f08947 */ /* 0x004fea000383ffff */
[----:B------:R-:W-:Y:S05]  /*2ca10*/  BRA `(.L_x_1714) ;  /* 0xffffff2c00547947 */ /* 0x000fea000383ffff */
.L_x_1764:
[----:B------:R-:W1:Y:S01]  /*2ca20*/  S2R R6, SR_TID.X ;  /* 0x0000000000067919 */ /* 0x000e620000002100 */
[----:B------:R-:W-:Y:S01]  /*2ca30*/  BSSY B1, `(.L_x_1949) ;  /* 0x000000a000017945 */ /* 0x000fe20003800000 */
[----:B------:R-:W-:Y:S02]  /*2ca40*/  IMAD.MOV.U32 R12, RZ, RZ, RZ ;  /* 0x000000ffff0c7224 */ /* 0x000fe400078e00ff */
[----:B------:R-:W-:Y:S02]  /*2ca50*/  IMAD.MOV.U32 R11, RZ, RZ, 0x1f ;  /* 0x0000001fff0b7424 */ /* 0x000fe400078e00ff */
[----:B0-----:R-:W-:Y:S01]  /*2ca60*/  IMAD.MOV.U32 R15, RZ, RZ, -0x1 ;  /* 0xffffffffff0f7424 */ /* 0x001fe200078e00ff */
[----:B-1----:R-:W-:-:S04]  /*2ca70*/  SHF.R.U32.HI R6, RZ, 0x5, R6 ;  /* 0x00000005ff067819 */ /* 0x002fc80000011606 */
[----:B------:R-:W-:-:S04]  /*2ca80*/  LOP3.LUT R6, R6, 0x3, RZ, 0xc0, !PT ;  /* 0x0000000306067812 */ /* 0x000fc800078ec0ff */
[----:B------:R-:W-:-:S07]  /*2ca90*/  MOV R13, R6 ;  /* 0x00000006000d7202 */ /* 0x000fce0000000f00 */
[----:B------:R-:W-:Y:S05]  /*2caa0*/  WARPSYNC.COLLECTIVE R15, `(.L_x_1950) ;  /* 0x000000000f087348 */ /* 0x000fea0003c00000 */
[----:B------:R0:W1:Y:S02]  /*2cab0*/  SHFL.IDX P6, R14, R13, R12, R11 ;  /* 0x0000000c0d0e7389 */ /* 0x00006400000c000b */
[----:B01----:R-:W-:Y:S01]  /*2cac0*/  ENDCOLLECTIVE ;  /* 0x000000000000791b */ /* 0x003fe20003800000 */
.L_x_1950:
[----:B------:R-:W-:Y:S05]  /*2cad0*/  BSYNC B1 ;  /* 0x0000000000017941 */ /* 0x000fea0003800000 */
.L_x_1949:
[----:B------:R-:W-:Y:S05]  /*2cae0*/  BRA `(.L_x_1951) ;  /* 0xffffff8000b47947 */ /* 0x000fea000383ffff */
.L_x_1766:
[----:B------:R-:W-:Y:S01]  /*2caf0*/  BSSY B1, `(.L_x_1952) ;  /* 0x0000006000017945 */ /* 0x000fe20003800000 */
[----:B0-----:R-:W-:-:S07]  /*2cb00*/  IMAD.MOV.U32 R15, RZ, RZ, -0x1 ;  /* 0xffffffffff0f7424 */ /* 0x001fce00078e00ff */
[----:B-1----:R-:W-:Y:S05]  /*2cb10*/  WARPSYNC.COLLECTIVE R15, `(.L_x_1953) ;  /* 0x000000000f0c7348 */ /* 0x002fea0003c00000 */
[----:B------:R-:W-:Y:S02]  /*2cb20*/  ELECT P6, UR62, PT ;  /* 0x00000000003e782f */ /* 0x000fe400038c0000 */
[----:B------:R-:W-:Y:S01]  /*2cb30*/  MOV R14, UR62 ;  /* 0x0000003e000e7c02 */ /* 0x000fe20008000f00 */
[----:B-1----:R-:W-:Y:S10]  /*2cb40*/  ENDCOLLECTIVE ;  /* 0x000000000000791b */ /* 0x002ff40003800000 */
.L_x_1953:
[----:B------:R-:W-:Y:S05]  /*2cb50*/  BSYNC B1 ;  /* 0x0000000000017941 */ /* 0x000fea0003800000 */
.L_x_1952:
[----:B------:R-:W-:Y:S05]  /*2cb60*/  BRA `(.L_x_1765) ;  /* 0xffffff8000ac7947 */ /* 0x000fea000383ffff */
.L_x_1768:
[----:B-1----:R1:W2:Y:S02]  /*2cb70*/  SYNCS.PHASECHK.TRANS64.TRYWAIT P0, [R19+URZ+0x2a820], R5 ;  /* 0x02a82005130075a7 */ /* 0x0022a4000800017f */
[----:B--2---:R-:W-:Y:S05]  /*2cb80*/  @!P0 NANOSLEEP.SYNCS 0x989680 ;  /* 0x009896800000895d */ /* 0x004fea0003900000 */
[----:B------:R-:W2:Y:S02]  /*2cb90*/  @!P0 SYNCS.PHASECHK.TRANS64 P0, [R19+URZ+0x2a820], R5 ;  /* 0x02a82005130085a7 */ /* 0x000ea4000800007f */
[----:B--2---:R-:W-:Y:S05]  /*2cba0*/  @!P0 BRA `(.L_x_1768) ;  /* 0xfffffffc00f08947 */ /* 0x004fea000383ffff */
[----:B------:R-:W-:Y:S05]  /*2cbb0*/  BRA `(.L_x_1954) ;  /* 0xffffff8000bc7947 */ /* 0x000fea000383ffff */
.L_x_1772:
[----:B--2---:R2:W3:Y:S02]  /*2cbc0*/  SYNCS.PHASECHK.TRANS64.TRYWAIT P0, [R7+URZ+0x2a8a0], R10 ;  /* 0x02a8a00a070075a7 */ /* 0x0044e4000800017f */
[----:B---3--:R-:W-:Y:S05]  /*2cbd0*/  @!P0 NANOSLEEP.SYNCS 0x989680 ;  /* 0x009896800000895d */ /* 0x008fea0003900000 */
[----:B------:R-:W3:Y:S02]  /*2cbe0*/  @!P0 SYNCS.PHASECHK.TRANS64 P0, [R7+URZ+0x2a8a0], R10 ;  /* 0x02a8a00a070085a7 */ /* 0x000ee4000800007f */
[----:B---3--:R-:W-:Y:S05]  /*2cbf0*/  @!P0 BRA `(.L_x_1772) ;  /* 0xfffffffc00f08947 */ /* 0x008fea000383ffff */
[----:B------:R-:W-:Y:S05]  /*2cc00*/  BRA `(.L_x_1955) ;  /* 0xffffff8000dc7947 */ /* 0x000fea000383ffff */
.L_x_1779:
[----:B-1----:R1:W3:Y:S02]  /*2cc10*/  SYNCS.PHASECHK.TRANS64.TRYWAIT P0, [R7+URZ+0x2a8c0], R10 ;  /* 0x02a8c00a070075a7 */ /* 0x0022e4000800017f */
[----:B---3--:R-:W-:Y:S05]  /*2cc20*/  @!P0 NANOSLEEP.SYNCS 0x989680 ;  /* 0x009896800000895d */ /* 0x008fea0003900000 */
[----:B------:R-:W3:Y:S02]  /*2cc30*/  @!P0 SYNCS.PHASECHK.TRANS64 P0, [R7+URZ+0x2a8c0], R10 ;  /* 0x02a8c00a070085a7 */ /* 0x000ee4000800007f */
[----:B---3--:R-:W-:Y:S05]  /*2cc40*/  @!P0 BRA `(.L_x_1779) ;  /* 0xfffffffc00f08947 */ /* 0x008fea000383ffff */
[----:B------:R-:W-:Y:S05]  /*2cc50*/  BRA `(.L_x_1956) ;  /* 0xffffff8400d87947 */ /* 0x000fea000383ffff */
.L_x_1787:
[----:B-1----:R1:W2:Y:S02]  /*2cc60*/  SYNCS.PHASECHK.TRANS64.TRYWAIT P1, [R8+URZ+0x2a8a0], R7 ;  /* 0x02a8a007080075a7 */ /* 0x0022a4000802017f */
[----:B--2---:R-:W-:Y:S05]  /*2cc70*/  @!P1 NANOSLEEP.SYNCS 0x989680 ;  /* 0x009896800000995d */ /* 0x004fea0003900000 */
[----:B------:R-:W2:Y:S02]  /*2cc80*/  @!P1 SYNCS.PHASECHK.TRANS64 P1, [R8+URZ+0x2a8a0], R7 ;  /* 0x02a8a007080095a7 */ /* 0x000ea4000802007f */
[----:B--2---:R-:W-:Y:S05]  /*2cc90*/  @!P1 BRA `(.L_x_1787) ;  /* 0xfffffffc00f09947 */ /* 0x004fea000383ffff */
[----:B------:R-:W-:Y:S05]  /*2cca0*/  BRA `(.L_x_1957) ;  /* 0xffffff8800f07947 */ /* 0x000fea000383ffff */
.L_x_1794:
[----:B--2---:R2:W3:Y:S02]  /*2ccb0*/  SYNCS.PHASECHK.TRANS64.TRYWAIT P1, [R8+URZ+0x2a8c0], R7 ;  /* 0x02a8c007080075a7 */ /* 0x0044e4000802017f */
[----:B---3--:R-:W-:Y:S05]  /*2ccc0*/  @!P1 NANOSLEEP.SYNCS 0x989680 ;  /* 0x009896800000995d */ /* 0x008fea0003900000 */
[----:B------:R-:W3:Y:S02]  /*2ccd0*/  @!P1 SYNCS.PHASECHK.TRANS64 P1, [R8+URZ+0x2a8c0], R7 ;  /* 0x02a8c007080095a7 */ /* 0x000ee4000802007f */
[----:B---3--:R-:W-:Y:S05]  /*2cce0*/  @!P1 BRA `(.L_x_1794) ;  /* 0xfffffffc00f09947 */ /* 0x008fea000383ffff */
[----:B------:R-:W-:Y:S05]  /*2ccf0*/  BRA `(.L_x_1958) ;  /* 0xffffff8c00e87947 */ /* 0x000fea000383ffff */
.L_x_1818:
[----:B------:R-:W2:Y:S01]  /*2cd00*/  S2R R4, SR_TID.X ;  /* 0x0000000000047919 */ /* 0x000ea20000002100 */
[----:B------:R-:W-:Y:S01]  /*2cd10*/  BSSY B0, `(.L_x_1959) ;  /* 0x000000a000007945 */ /* 0x000fe20003800000 */
[----:B------:R-:W-:Y:S01]  /*2cd20*/  MOV R12, RZ ;  /* 0x000000ff000c7202 */ /* 0x000fe20000000f00 */
[----:B------:R-:W-:Y:S02]  /*2cd30*/  IMAD.MOV.U32 R11, RZ, RZ, 0x1f ;  /* 0x0000001fff0b7424 */ /* 0x000fe400078e00ff */
[----:B0-----:R-:W-:Y:S01]  /*2cd40*/  IMAD.MOV.U32 R15, RZ, RZ, -0x1 ;  /* 0xffffffffff0f7424 */ /* 0x001fe200078e00ff */
[----:B--2---:R-:W-:-:S04]  /*2cd50*/  SHF.R.U32.HI R4, RZ, 0x5, R4 ;  /* 0x00000005ff047819 */ /* 0x004fc80000011604 */
[----:B------:R-:W-:-:S05]  /*2cd60*/  LOP3.LUT R4, R4, 0x3, RZ, 0xc0, !PT ;  /* 0x0000000304047812 */ /* 0x000fca00078ec0ff */
[----:B------:R-:W-:-:S07]  /*2cd70*/  IMAD.MOV.U32 R13, RZ, RZ, R4 ;  /* 0x000000ffff0d7224 */ /* 0x000fce00078e0004 */
[----:B-1----:R-:W-:Y:S05]  /*2cd80*/  WARPSYNC.COLLECTIVE R15, `(.L_x_1960) ;  /* 0x000000000f087348 */ /* 0x002fea0003c00000 */
[----:B------:R0:W2:Y:S02]  /*2cd90*/  SHFL.IDX P6, R14, R13, R12, R11 ;  /* 0x0000000c0d0e7389 */ /* 0x0000a400000c000b */
[----:B012---:R-:W-:Y:S01]  /*2cda0*/  ENDCOLLECTIVE ;  /* 0x000000000000791b */ /* 0x007fe20003800000 */
.L_x_1960:
[----:B------:R-:W-:Y:S05]  /*2cdb0*/  BSYNC B0 ;  /* 0x0000000000007941 */ /* 0x000fea0003800000 */
.L_x_1959:
[----:B------:R-:W-:Y:S05]  /*2cdc0*/  BRA `(.L_x_1961) ;  /* 0xffffffa000047947 */ /* 0x000fea000383ffff */
.L_x_1820:
[----:B------:R-:W-:Y:S01]  /*2cdd0*/  BSSY B0, `(.L_x_1962) ;  /* 0x0000006000007945 */ /* 0x000fe20003800000 */
[----:B0-----:R-:W-:-:S07]  /*2cde0*/  IMAD.MOV.U32 R15, RZ, RZ, -0x1 ;  /* 0xffffffffff0f7424 */ /* 0x001fce00078e00ff */
[----:B-12---:R-:W-:Y:S05]  /*2cdf0*/  WARPSYNC.COLLECTIVE R15, `(.L_x_1963) ;  /* 0x000000000f0c7348 */ /* 0x006fea0003c00000 */
[----:B------:R-:W-:Y:S02]  /*2ce00*/  ELECT P6, UR62, PT ;  /* 0x00000000003e782f */ /* 0x000fe400038c0000 */
[----:B------:R-:W-:Y:S01]  /*2ce10*/  MOV R14, UR62 ;  /* 0x0000003e000e7c02 */ /* 0x000fe20008000f00 */
[----:B-12---:R-:W-:Y:S10]  /*2ce20*/  ENDCOLLECTIVE ;  /* 0x000000000000791b */ /* 0x006ff40003800000 */
.L_x_1963:
[----:B------:R-:W-:Y:S05]  /*2ce30*/  BSYNC B0 ;  /* 0x0000000000007941 */ /* 0x000fea0003800000 */
.L_x_1962:
[----:B------:R-:W-:Y:S05]  /*2ce40*/  BRA `(.L_x_1964) ;  /* 0xffffffa000087947 */ /* 0x000fea000383ffff */
.L_x_1822:
[----:B---3--:R3:W4:Y:S02]  /*2ce50*/  SYNCS.PHASECHK.TRANS64.TRYWAIT P0, [R0+URZ+0x2a840], R2 ;  /* 0x02a84002000075a7 */ /* 0x008724000800017f */
[----:B----4-:R-:W-:Y:S05]  /*2ce60*/  @!P0 NANOSLEEP.SYNCS 0x989680 ;  /* 0x009896800000895d */ /* 0x010fea0003900000 */
[----:B------:R-:W4:Y:S02]  /*2ce70*/  @!P0 SYNCS.PHASECHK.TRANS64 P0, [R0+URZ+0x2a840], R2 ;  /* 0x02a84002000085a7 */ /* 0x000f24000800007f */
[----:B----4-:R-:W-:Y:S05]  /*2ce80*/  @!P0 BRA `(.L_x_1822) ;  /* 0xfffffffc00f08947 */ /* 0x010fea000383ffff */
[----:B------:R-:W-:Y:S05]  /*2ce90*/  BRA `(.L_x_1965) ;  /* 0xffffffa0006c7947 */ /* 0x000fea000383ffff */
.L_x_1826:
        /* <DEDUP_REMOVED lines=9> */
[----:B--2---:R-:W-:Y:S01]  /*2cf30*/  IMAD R2, R11, R7, RZ ;  /* 0x000000070b027224 */ /* 0x004fe200078e02ff */
[----:B------:R-:W-:-:S04]  /*2cf40*/  MOV R11, 0x181f ;  /* 0x0000181f000b7802 */ /* 0x000fc80000000f00 */
[----:B------:R-:W-:-:S13]  /*2cf50*/  ISETP.GE.AND P3, PT, R0, R2, PT ;  /* 0x000000020000720c */ /* 0x000fda0003f66270 */
[----:B-----5:R-:W-:Y:S05]  /*2cf60*/  WARPSYNC.COLLECTIVE R15, `(.L_x_1966) ;  /* 0x000000000f087348 */ /* 0x020fea0003c00000 */
[----:B------:R0:W1:Y:S02]  /*2cf70*/  SHFL.IDX P6, R14, R13, R12, R11 ;  /* 0x0000000c0d0e7389 */ /* 0x00006400000c000b */
[----:B01---5:R-:W-:Y:S01]  /*2cf80*/  ENDCOLLECTIVE ;  /* 0x000000000000791b */ /* 0x023fe20003800000 */
.L_x_1966:
[----:B------:R-:W-:Y:S02]  /*2cf90*/  IMAD.MOV.U32 R13, RZ, RZ, R4 ;  /* 0x000000ffff0d7224 */ /* 0x000fe400078e0004 */
[----:B------:R-:W-:-:S07]  /*2cfa0*/  IMAD.MOV.U32 R6, RZ, RZ, R14 ;  /* 0x000000ffff067224 */ /* 0x000fce00078e000e */
[----:B------:R-:W-:Y:S05]  /*2cfb0*/  WARPSYNC.COLLECTIVE R15, `(.L_x_1967) ;  /* 0x000000000f087348 */ /* 0x000fea0003c00000 */
[----:B------:R0:W1:Y:S02]  /*2cfc0*/  SHFL.IDX P6, R14, R13, R12, R11 ;  /* 0x0000000c0d0e7389 */ /* 0x00006400000c000b */
[----:B01----:R-:W-:Y:S01]  /*2cfd0*/  ENDCOLLECTIVE ;  /* 0x000000000000791b */ /* 0x003fe20003800000 */
.L_x_1967:
[----:B------:R-:W-:Y:S02]  /*2cfe0*/  IMAD.MOV.U32 R13, RZ, RZ, R3 ;  /* 0x000000ffff0d7224 */ /* 0x000fe400078e0003 */
[----:B------:R-:W-:Y:S02]  /*2cff0*/  IMAD.MOV.U32 R12, RZ, RZ, 0x1 ;  /* 0x00000001ff0c7424 */ /* 0x000fe400078e00ff */
[----:B------:R-:W-:-:S07]  /*2d000*/  IMAD.MOV.U32 R7, RZ, RZ, R14 ;  /* 0x000000ffff077224 */ /* 0x000fce00078e000e */
[----:B------:R-:W-:Y:S05]  /*2d010*/  WARPSYNC.COLLECTIVE R15, `(.L_x_1968) ;  /* 0x000000000f087348 */ /* 0x000fea0003c00000 */
[----:B------:R0:W1:Y:S02]  /*2d020*/  SHFL.IDX P6, R14, R13, R12, R11 ;  /* 0x0000000c0d0e7389 */ /* 0x00006400000c000b */
[----:B01----:R-:W-:Y:S01]  /*2d030*/  ENDCOLLECTIVE ;  /* 0x000000000000791b */ /* 0x003fe20003800000 */
.L_x_1968:
[----:B------:R-:W-:-:S04]  /*2d040*/  @!P3 LEA R7, P5, R8, R7, 0x1 ;  /* 0x000000070807b211 */ /* 0x000fc800078a08ff */
[----:B------:R-:W-:-:S04]  /*2d050*/  @!P3 IADD3.X R6, RZ, R6, RZ, P5, !PT ;  /* 0x00000006ff06b210 */ /* 0x000fc80002ffe4ff */
[----:B------:R-:W-:Y:S01]  /*2d060*/  @!P3 LOP3.LUT R7, R7, R6, RZ, 0x3c, !PT ;  /* 0x000000060707b212 */ /* 0x000fe200078e3cff */
[----:B------:R-:W-:-:S03]  /*2d070*/  IMAD.MOV.U32 R13, RZ, RZ, R4 ;  /* 0x000000ffff0d7224 */ /* 0x000fc600078e0004 */
[----:B------:R-:W-:-:S04]  /*2d080*/  @!P3 LOP3.LUT R6, R7, R6, RZ, 0x3c, !PT ;  /* 0x000000060706b212 */ /* 0x000fc800078e3cff */
[----:B------:R-:W-:Y:S01]  /*2d090*/  @!P3 LOP3.LUT R7, R7, R6, RZ, 0x3c, !PT ;  /* 0x000000060707b212 */ /* 0x000fe200078e3cff */
[----:B------:R-:W-:-:S04]  /*2d0a0*/  IMAD.MOV.U32 R9, RZ, RZ, R14 ;  /* 0x000000ffff097224 */ /* 0x000fc800078e000e */
[----:B------:R-:W-:Y:S01]  /*2d0b0*/  @!PT LDS RZ, [RZ] ;  /* 0x00000000fffff984 */ /* 0x000fe20000000800 */
[----:B------:R-:W-:Y:S01]  /*2d0c0*/  @!PT LDS RZ, [RZ] ;  /* 0x00000000fffff984 */ /* 0x000fe20000000800 */
[----:B------:R-:W-:Y:S01]  /*2d0d0*/  @!PT LDS RZ, [RZ] ;  /* 0x00000000fffff984 */ /* 0x000fe20000000800 */
[----:B------:R0:W-:Y:S03]  /*2d0e0*/  @!P3 LDGSTS.E.BYPASS.LTC128B.128 [R10+0xc400], desc[UR46][R6.64], !P2 ;  /* 0x0c400000060abfae */ /* 0x0001e6000d101d6e */
[----:B0-----:R-:W-:Y:S05]  /*2d0f0*/  WARPSYNC.COLLECTIVE R15, `(.L_x_1969) ;  /* 0x000000000f087348 */ /* 0x001fea0003c00000 */
[----:B------:R1:W2:Y:S02]  /*2d100*/  SHFL.IDX P6, R14, R13, R12, R11 ;  /* 0x0000000c0d0e7389 */ /* 0x0002a400000c000b */
[----:B012---:R-:W-:Y:S01]  /*2d110*/  ENDCOLLECTIVE ;  /* 0x000000000000791b */ /* 0x007fe20003800000 */
.L_x_1969:
[----:B------:R-:W-:Y:S01]  /*2d120*/  @!PT LDS RZ, [RZ] ;  /* 0x00000000fffff984 */ /* 0x000fe20000000800 */
[----:B------:R-:W-:Y:S01]  /*2d130*/  @!PT LDS RZ, [RZ] ;  /* 0x00000000fffff984 */ /* 0x000fe20000000800 */
[----:B------:R-:W-:Y:S01]  /*2d140*/  @!PT LDS RZ, [RZ] ;  /* 0x00000000fffff984 */ /* 0x000fe20000000800 */
[----:B------:R0:W-:Y:S04]  /*2d150*/  @!P3 LDGSTS.E.BYPASS.LTC128B.128 [R10+0x10400], desc[UR46][R6.64+0x80], !P1 ;  /* 0x10400080060abfae */ /* 0x0001e8000c901d6e */
[----:B------:R0:W-:Y:S01]  /*2d160*/  @!P3 LDGSTS.E.BYPASS.LTC128B.128 [R10+0x14400], desc[UR46][R6.64+0x100], !P0 ;  /* 0x14400100060abfae */ /* 0x0001e2000c101d6e */
[----:B------:R-:W-:Y:S01]  /*2d170*/  ISETP.GE.AND P3, PT, R5, R2, PT ;  /* 0x000000020500720c */ /* 0x000fe20003f66270 */
[----:B------:R-:W-:Y:S01]  /*2d180*/  IMAD.MOV.U32 R13, RZ, RZ, R3 ;  /* 0x000000ffff0d7224 */ /* 0x000fe200078e0003 */
[----:B------:R-:W-:Y:S02]  /*2d190*/  MOV R12, 0x2 ;  /* 0x00000002000c7802 */ /* 0x000fe40000000f00 */
[----:B------:R-:W-:-:S09]  /*2d1a0*/  MOV R5, R14 ;  /* 0x0000000e00057202 */ /* 0x000fd20000000f00 */
[----:B0-----:R-:W-:Y:S05]  /*2d1b0*/  WARPSYNC.COLLECTIVE R15, `(.L_x_1970) ;  /* 0x000000000f087348 */ /* 0x001fea0003c00000 */
[----:B------:R1:W2:Y:S02]  /*2d1c0*/  SHFL.IDX P6, R14, R13, R12, R11 ;  /* 0x0000000c0d0e7389 */ /* 0x0002a400000c000b */
[----:B012---:R-:W-:Y:S01]  /*2d1d0*/  ENDCOLLECTIVE ;  /* 0x000000000000791b */ /* 0x007fe20003800000 */
.L_x_1970:
[----:B------:R-:W-:-:S05]  /*2d1e0*/  @!P3 LEA R8, P5, R8, R5, 0x1 ;  /* 0x000000050808b211 */ /* 0x000fca00078a08ff */
[----:B------:R-:W-:Y:S02]  /*2d1f0*/  @!P3 IMAD.X R5, RZ, RZ, R9, P5 ;  /* 0x000000ffff05b224 */ /* 0x000fe400028e0609 */
[----:B------:R-:W0:Y:S01]  /*2d200*/  S2R R9, SR_TID.X ;  /* 0x0000000000097919 */ /* 0x000e220000002100 */
[----:B------:R-:W-:Y:S02]  /*2d210*/  @!P3 IMAD.MOV.U32 R6, RZ, RZ, R8 ;  /* 0x000000ffff06b224 */ /* 0x000fe400078e0008 */
[----:B------:R-:W-:Y:S02]  /*2d220*/  @!P3 IMAD.MOV.U32 R7, RZ, RZ, R5 ;  /* 0x000000ffff07b224 */ /* 0x000fe400078e0005 */
[----:B------:R-:W-:Y:S02]  /*2d230*/  IMAD.MOV.U32 R13, RZ, RZ, R4 ;  /* 0x000000ffff0d7224 */ /* 0x000fe400078e0004 */
[----:B------:R-:W-:Y:S01]  /*2d240*/  VIADD R5, R0, 0x20 ;  /* 0x0000002000057836 */ /* 0x000fe20000000000 */
[----:B------:R-:W-:Y:S01]  /*2d250*/  @!PT LDS RZ, [RZ] ;  /* 0x00000000fffff984 */ /* 0x000fe20000000800 */
[----:B------:R-:W-:Y:S01]  /*2d260*/  @!PT LDS RZ, [RZ] ;  /* 0x00000000fffff984 */ /* 0x000fe20000000800 */
[----:B------:R-:W-:Y:S01]  /*2d270*/  @!PT LDS RZ, [RZ] ;  /* 0x00000000fffff984 */ /* 0x000fe20000000800 */
[----:B------:R1:W-:Y:S04]  /*2d280*/  @!P3 LDGSTS.E.BYPASS.LTC128B.128 [R10+0xcc00], desc[UR46][R6.64], !P2 ;  /* 0x0cc00000060abfae */ /* 0x0003e8000d101d6e */
[----:B------:R1:W-:Y:S01]  /*2d290*/  @!P3 LDGSTS.E.BYPASS.LTC128B.128 [R10+0x10c00], desc[UR46][R6.64+0x80], !P1 ;  /* 0x10c00080060abfae */ /* 0x0003e2000c901d6e */
[----:B------:R-:W-:-:S03]  /*2d2a0*/  IMAD.MOV.U32 R8, RZ, RZ, R14 ;  /* 0x000000ffff087224 */ /* 0x000fc600078e000e */
[----:B------:R1:W-:Y:S01]  /*2d2b0*/  @!P3 LDGSTS.E.BYPASS.LTC128B.128 [R10+0x14c00], desc[UR46][R6.64+0x100], !P0 ;  /* 0x14c00100060abfae */ /* 0x0003e2000c101d6e */
[----:B------:R-:W-:-:S13]  /*2d2c0*/  ISETP.GE.AND P3, PT, R5, R2, PT ;  /* 0x000000020500720c */ /* 0x000fda0003f66270 */
[----:B01----:R-:W-:Y:S05]  /*2d2d0*/  WARPSYNC.COLLECTIVE R15, `(.L_x_1971) ;  /* 0x000000000f087348 */ /* 0x003fea0003c00000 */
[----:B------:R2:W3:Y:S02]  /*2d2e0*/  SHFL.IDX P6, R14, R13, R12, R11 ;  /* 0x0000000c0d0e7389 */ /* 0x0004e400000c000b */
[----:B0123--:R-:W-:Y:S01]  /*2d2f0*/  ENDCOLLECTIVE ;  /* 0x000000000000791b */ /* 0x00ffe20003800000 */
.L_x_1971:
[----:B------:R-:W-:Y:S02]  /*2d300*/  IMAD.SHL.U32 R9, R9, 0x8, RZ ;  /* 0x0000000809097824 */ /* 0x000fe400078e00ff */
[----:B------:R-:W-:Y:S02]  /*2d310*/  IMAD.MOV.U32 R13, RZ, RZ, R3 ;  /* 0x000000ffff0d7224 */ /* 0x000fe400078e0003 */
[----:B------:R-:W-:Y:S01]  /*2d320*/  IMAD.MOV.U32 R12, RZ, RZ, 0x3 ;  /* 0x00000003ff0c7424 */ /* 0x000fe200078e00ff */
[----:B------:R-:W-:Y:S01]  /*2d330*/  LOP3.LUT R9, R9, 0x38, RZ, 0xc0, !PT ;  /* 0x0000003809097812 */ /* 0x000fe200078ec0ff */
[----:B------:R-:W-:-:S07]  /*2d340*/  IMAD.MOV.U32 R5, RZ, RZ, R14 ;  /* 0x000000ffff057224 */ /* 0x000fce00078e000e */
[----:B------:R-:W-:Y:S05]  /*2d350*/  WARPSYNC.COLLECTIVE R15, `(.L_x_1972) ;  /* 0x000000000f087348 */ /* 0x000fea0003c00000 */
[----:B------:R0:W1:Y:S02]  /*2d360*/  SHFL.IDX P6, R14, R13, R12, R11 ;  /* 0x0000000c0d0e7389 */ /* 0x00006400000c000b */
[----:B01----:R-:W-:Y:S01]  /*2d370*/  ENDCOLLECTIVE ;  /* 0x000000000000791b */ /* 0x003fe20003800000 */
.L_x_1972:
[----:B------:R-:W-:-:S05]  /*2d380*/  @!P3 LEA R5, P4, R9, R5, 0x1 ;  /* 0x000000050905b211 */ /* 0x000fca00078808ff */
[----:B------:R-:W-:-:S05]  /*2d390*/  @!P3 IMAD.X R6, RZ, RZ, R8, P4 ;  /* 0x000000ffff06b224 */ /* 0x000fca00020e0608 */
[----:B------:R-:W-:Y:S01]  /*2d3a0*/  @!P3 MOV R7, R6 ;  /* 0x000000060007b202 */ /* 0x000fe20000000f00 */
[----:B------:R-:W-:Y:S01]  /*2d3b0*/  @!P3 IMAD.MOV.U32 R6, RZ, RZ, R5 ;  /* 0x000000ffff06b224 */ /* 0x000fe200078e0005 */
[----:B------:R-:W-:Y:S01]  /*2d3c0*/  MOV R13, R4 ;  /* 0x00000004000d7202 */ /* 0x000fe20000000f00 */
[----:B------:R-:W-:-:S03]  /*2d3d0*/  VIADD R5, R0, 0x30 ;  /* 0x0000003000057836 */ /* 0x000fc60000000000 */
        /* <DEDUP_REMOVED lines=11> */
.L_x_1973:
[----:B------:R-:W-:Y:S01]  /*2d490*/  MOV R13, R3 ;  /* 0x00000003000d7202 */ /* 0x000fe20000000f00 */
[----:B------:R-:W-:Y:S02]  /*2d4a0*/  IMAD.MOV.U32 R12, RZ, RZ, 0x4 ;  /* 0x00000004ff0c7424 */ /* 0x000fe400078e00ff */
[----:B------:R-:W-:-:S07]  /*2d4b0*/  IMAD.MOV.U32 R5, RZ, RZ, R14 ;  /* 0x000000ffff057224 */ /* 0x000fce00078e000e */
[----:B------:R-:W-:Y:S05]  /*2d4c0*/  WARPSYNC.COLLECTIVE R15, `(.L_x_1974) ;  /* 0x000000000f087348 */ /* 0x000fea0003c00000 */
[----:B------:R0:W1:Y:S02]  /*2d4d0*/  SHFL.IDX P6, R14, R13, R12, R11 ;  /* 0x0000000c0d0e7389 */ /* 0x00006400000c000b */
[----:B01----:R-:W-:Y:S01]  /*2d4e0*/  ENDCOLLECTIVE ;  /* 0x000000000000791b */ /* 0x003fe20003800000 */
.L_x_1974:
        /* <DEDUP_REMOVED lines=17> */
.L_x_1975:
[----:B------:R-:W-:Y:S02]  /*2d600*/  IMAD.MOV.U32 R13, RZ, RZ, R3 ;  /* 0x000000ffff0d7224 */ /* 0x000fe400078e0003 */
[----:B------:R-:W-:Y:S02]  /*2d610*/  IMAD.MOV.U32 R12, RZ, RZ, 0x5 ;  /* 0x00000005ff0c7424 */ /* 0x000fe400078e00ff */
[----:B------:R-:W-:-:S07]  /*2d620*/  IMAD.MOV.U32 R5, RZ, RZ, R14 ;  /* 0x000000ffff057224 */ /* 0x000fce00078e000e */
[----:B------:R-:W-:Y:S05]  /*2d630*/  WARPSYNC.COLLECTIVE R15, `(.L_x_1976) ;  /* 0x000000000f087348 */ /* 0x000fea0003c00000 */
[----:B------:R0:W1:Y:S02]  /*2d640*/  SHFL.IDX P6, R14, R13, R12, R11 ;  /* 0x0000000c0d0e7389 */ /* 0x00006400000c000b */
[----:B01----:R-:W-:Y:S01]  /*2d650*/  ENDCOLLECTIVE ;  /* 0x000000000000791b */ /* 0x003fe20003800000 */
.L_x_1976:
        /* <DEDUP_REMOVED lines=17> */
.L_x_1977:
[----:B------:R-:W-:Y:S01]  /*2d770*/  IMAD.MOV.U32 R13, RZ, RZ, R3 ;  /* 0x000000ffff0d7224 */ /* 0x000fe200078e0003 */
[----:B------:R-:W-:Y:S01]  /*2d780*/  MOV R12, 0x6 ;  /* 0x00000006000c7802 */ /* 0x000fe20000000f00 */
[----:B------:R-:W-:-:S07]  /*2d790*/  IMAD.MOV.U32 R5, RZ, RZ, R14 ;  /* 0x000000ffff057224 */ /* 0x000fce00078e000e */
[----:B------:R-:W-:Y:S05]  /*2d7a0*/  WARPSYNC.COLLECTIVE R15, `(.L_x_1978) ;  /* 0x000000000f087348 */ /* 0x000fea0003c00000 */
[----:B------:R0:W1:Y:S02]  /*2d7b0*/  SHFL.IDX P6, R14, R13, R12, R11 ;  /* 0x0000000c0d0e7389 */ /* 0x00006400000c000b */
[----:B01----:R-:W-:Y:S01]  /*2d7c0*/  ENDCOLLECTIVE ;  /* 0x000000000000791b */ /* 0x003fe20003800000 */
.L_x_1978:
        /* <DEDUP_REMOVED lines=15> */
.L_x_1979:
        /* <DEDUP_REMOVED lines=8> */
.L_x_1980:
[----:B------:R-:W-:-:S05]  /*2d940*/  @!P4 LEA R5, P3, R9, R5, 0x1 ;  /* 0x000000050905c211 */ /* 0x000fca00078608ff */
[----:B------:R-:W-:-:S05]  /*2d950*/  @!P4 IMAD.X R6, RZ, RZ, R6, P3 ;  /* 0x000000ffff06c224 */ /* 0x000fca00018e0606 */
[----:B------:R-:W-:Y:S01]  /*2d960*/  @!P4 MOV R7, R6 ;  /* 0x000000060007c202 */ /* 0x000fe20000000f00 */
[----:B------:R-:W-:Y:S02]  /*2d970*/  IMAD.MOV.U32 R13, RZ, RZ, R4 ;  /* 0x000000ffff0d7224 */ /* 0x000fe400078e0004 */
        /* <DEDUP_REMOVED lines=10> */
.L_x_1981:
[----:B------:R-:W-:Y:S01]  /*2da20*/  @!PT LDS RZ, [RZ] ;  /* 0x00000000fffff984 */ /* 0x000fe20000000800 */
[----:B------:R-:W-:Y:S01]  /*2da30*/  @!PT LDS RZ, [RZ] ;  /* 0x00000000fffff984 */ /* 0x000fe20000000800 */
[----:B------:R-:W-:Y:S01]  /*2da40*/  @!PT LDS RZ, [RZ] ;  /* 0x00000000fffff984 */ /* 0x000fe20000000800 */
[----:B------:R0:W-:Y:S01]  /*2da50*/  @!P4 LDGSTS.E.BYPASS.LTC128B.128 [R10+0x17400], desc[UR46][R6.64+0x100], !P0 ;  /* 0x17400100060acfae */ /* 0x0001e2000c101d6e */
[----:B------:R-:W-:Y:S01]  /*2da60*/  MOV R3, R14 ;  /* 0x0000000e00037202 */ /* 0x000fe20000000f00 */
[----:B------:R-:W-:Y:S06]  /*2da70*/  BRA `(.L_x_1982) ;  /* 0xffffffa400107947 */ /* 0x000fec000383ffff */
.L_x_1831:
[----:B----4-:R4:W0:Y:S02]  /*2da80*/  SYNCS.PHASECHK.TRANS64.TRYWAIT P0, [R19+URZ+0x2a820], R0 ;  /* 0x02a82000130075a7 */ /* 0x010824000800017f */
[----:B0-----:R-:W-:Y:S05]  /*2da90*/  @!P0 NANOSLEEP.SYNCS 0x989680 ;  /* 0x009896800000895d */ /* 0x001fea0003900000 */
[----:B------:R-:W0:Y:S02]  /*2daa0*/  @!P0 SYNCS.PHASECHK.TRANS64 P0, [R19+URZ+0x2a820], R0 ;  /* 0x02a82000130085a7 */ /* 0x000e24000800007f */
[----:B0-----:R-:W-:Y:S05]  /*2dab0*/  @!P0 BRA `(.L_x_1831) ;  /* 0xfffffffc00f08947 */ /* 0x001fea000383ffff */
[----:B------:R-:W-:Y:S05]  /*2dac0*/  BRA `(.L_x_1983) ;  /* 0xffffffa400907947 */ /* 0x000fea000383ffff */
.L_x_1840:
[----:B-1----:R1:W2:Y:S02]  /*2dad0*/  SYNCS.PHASECHK.TRANS64.TRYWAIT P0, [R3+URZ+0x2a840], R2 ;  /* 0x02a84002030075a7 */ /* 0x0022a4000800017f */
[----:B--2---:R-:W-:Y:S05]  /*2dae0*/  @!P0 NANOSLEEP.SYNCS 0x989680 ;  /* 0x009896800000895d */ /* 0x004fea0003900000 */
[----:B------:R-:W2:Y:S02]  /*2daf0*/  @!P0 SYNCS.PHASECHK.TRANS64 P0, [R3+URZ+0x2a840], R2 ;  /* 0x02a84002030085a7 */ /* 0x000ea4000800007f */
[----:B--2---:R-:W-:Y:S05]  /*2db00*/  @!P0 BRA `(.L_x_1840) ;  /* 0xfffffffc00f08947 */ /* 0x004fea000383ffff */
[----:B------:R-:W-:Y:S05]  /*2db10*/  BRA `(.L_x_1984) ;  /* 0xffffffa800847947 */ /* 0x000fea000383ffff */
.L_x_1847:
[----:B0-----:R0:W1:Y:S02]  /*2db20*/  SYNCS.PHASECHK.TRANS64.TRYWAIT P0, [R3+URZ+0x60], R2 ;  /* 0x00006002030075a7 */ /* 0x001064000800017f */
[----:B-1----:R-:W-:Y:S05]  /*2db30*/  @!P0 NANOSLEEP.SYNCS 0x989680 ;  /* 0x009896800000895d */ /* 0x002fea0003900000 */
[----:B------:R-:W1:Y:S02]  /*2db40*/  @!P0 SYNCS.PHASECHK.TRANS64 P0, [R3+URZ+0x60], R2 ;  /* 0x00006002030085a7 */ /* 0x000e64000800007f */
[----:B-1----:R-:W-:Y:S05]  /*2db50*/  @!P0 BRA `(.L_x_1847) ;  /* 0xfffffffc00f08947 */ /* 0x002fea000383ffff */
[----:B------:R-:W-:Y:S05]  /*2db60*/  BRA `(.L_x_1985) ;  /* 0xffffffac00987947 */ /* 0x000fea000383ffff */
.L_x_1856:
[----:B--2---:R2:W3:Y:S02]  /*2db70*/  SYNCS.PHASECHK.TRANS64.TRYWAIT P0, [R3+URZ+0x2a840], R2 ;  /* 0x02a84002030075a7 */ /* 0x0044e4000800017f */
[----:B---3--:R-:W-:Y:S05]  /*2db80*/  @!P0 NANOSLEEP.SYNCS 0x989680 ;  /* 0x009896800000895d */ /* 0x008fea0003900000 */
[----:B------:R-:W3:Y:S02]  /*2db90*/  @!P0 SYNCS.PHASECHK.TRANS64 P0, [R3+URZ+0x2a840], R2 ;  /* 0x02a84002030085a7 */ /* 0x000ee4000800007f */
[----:B---3--:R-:W-:Y:S05]  /*2dba0*/  @!P0 BRA `(.L_x_1856) ;  /* 0xfffffffc00f08947 */ /* 0x008fea000383ffff */
[----:B------:R-:W-:Y:S05]  /*2dbb0*/  BRA `(.L_x_1986) ;  /* 0xffffffb400287947 */ /* 0x000fea000383ffff */
.L_x_1863:
[----:B0-----:R0:W2:Y:S02]  /*2dbc0*/  SYNCS.PHASECHK.TRANS64.TRYWAIT P0, [R2+URZ+0x60], R3 ;  /* 0x00006003020075a7 */ /* 0x0010a4000800017f */
[----:B--2---:R-:W-:Y:S05]  /*2dbd0*/  @!P0 NANOSLEEP.SYNCS 0x989680 ;  /* 0x009896800000895d */ /* 0x004fea0003900000 */
[----:B------:R-:W2:Y:S02]  /*2dbe0*/  @!P0 SYNCS.PHASECHK.TRANS64 P0, [R2+URZ+0x60], R3 ;  /* 0x00006003020085a7 */ /* 0x000ea4000800007f */
[----:B--2---:R-:W-:Y:S05]  /*2dbf0*/  @!P0 BRA `(.L_x_1863) ;  /* 0xfffffffc00f08947 */ /* 0x004fea000383ffff */
[----:B------:R-:W-:Y:S05]  /*2dc00*/  BRA `(.L_x_1987) ;  /* 0xffffffb8003c7947 */ /* 0x000fea000383ffff */
.L_x_1872:
[----:B---3--:R3:W4:Y:S02]  /*2dc10*/  SYNCS.PHASECHK.TRANS64.TRYWAIT P0, [R2+URZ+0x2a840], R3 ;  /* 0x02a84003020075a7 */ /* 0x008724000800017f */
[----:B----4-:R-:W-:Y:S05]  /*2dc20*/  @!P0 NANOSLEEP.SYNCS 0x989680 ;  /* 0x009896800000895d */ /* 0x010fea0003900000 */
[----:B------:R-:W4:Y:S02]  /*2dc30*/  @!P0 SYNCS.PHASECHK.TRANS64 P0, [R2+URZ+0x2a840], R3 ;  /* 0x02a84003020085a7 */ /* 0x000f24000800007f */
[----:B----4-:R-:W-:Y:S05]  /*2dc40*/  @!P0 BRA `(.L_x_1872) ;  /* 0xfffffffc00f08947 */ /* 0x010fea000383ffff */
[----:B------:R-:W-:Y:S05]  /*2dc50*/  BRA `(.L_x_1988) ;  /* 0xffffffbc00a07947 */ /* 0x000fea000383ffff */
.L_x_1879:
[----:B0-----:R0:W2:Y:S02]  /*2dc60*/  SYNCS.PHASECHK.TRANS64.TRYWAIT P0, [R2+URZ+0x60], R5 ;  /* 0x00006005020075a7 */ /* 0x0010a4000800017f */
[----:B--2---:R-:W-:Y:S05]  /*2dc70*/  @!P0 NANOSLEEP.SYNCS 0x989680 ;  /* 0x009896800000895d */ /* 0x004fea0003900000 */
[----:B------:R-:W2:Y:S02]  /*2dc80*/  @!P0 SYNCS.PHASECHK.TRANS64 P0, [R2+URZ+0x60], R5 ;  /* 0x00006005020085a7 */ /* 0x000ea4000800007f */
[----:B--2---:R-:W-:Y:S05]  /*2dc90*/  @!P0 BRA `(.L_x_1879) ;  /* 0xfffffffc00f08947 */ /* 0x004fea000383ffff */
[----:B------:R-:W-:Y:S05]  /*2dca0*/  BRA `(.L_x_1989) ;  /* 0xffffffc000b47947 */ /* 0x000fea000383ffff */
.L_x_1890:
[----:B---3--:R3:W4:Y:S02]  /*2dcb0*/  SYNCS.PHASECHK.TRANS64.TRYWAIT P0, [R0+URZ+0x2a860], R2 ;  /* 0x02a86002000075a7 */ /* 0x008724000800017f */
[----:B----4-:R-:W-:Y:S05]  /*2dcc0*/  @!P0 NANOSLEEP.SYNCS 0x989680 ;  /* 0x009896800000895d */ /* 0x010fea0003900000 */
[----:B------:R-:W4:Y:S02]  /*2dcd0*/  @!P0 SYNCS.PHASECHK.TRANS64 P0, [R0+URZ+0x2a860], R2 ;  /* 0x02a86002000085a7 */ /* 0x000f24000800007f */
[----:B----4-:R-:W-:Y:S05]  /*2dce0*/  @!P0 BRA `(.L_x_1890) ;  /* 0xfffffffc00f08947 */ /* 0x010fea000383ffff */
[----:B------:R-:W-:Y:S05]  /*2dcf0*/  BRA `(.L_x_1990) ;  /* 0xffffffc800007947 */ /* 0x000fea000383ffff */
.L_x_1897:
[----:B--23--:R-:W2:Y:S01]  /*2dd00*/  LDL R0, [R1] ;  /* 0x0000000001007983 */ /* 0x00cea20000100800 */
[----:B------:R-:W-:Y:S01]  /*2dd10*/  BSSY B0, `(.L_x_1991) ;  /* 0x0000008000007945 */ /* 0x000fe20003800000 */
[----:B0-----:R-:W-:Y:S02]  /*2dd20*/  IMAD.MOV.U32 R12, RZ, RZ, RZ ;  /* 0x000000ffff0c7224 */ /* 0x001fe400078e00ff */
[----:B------:R-:W-:Y:S02]  /*2dd30*/  IMAD.MOV.U32 R11, RZ, RZ, 0x1f ;  /* 0x0000001fff0b7424 */ /* 0x000fe400078e00ff */
[----:B------:R-:W-:Y:S02]  /*2dd40*/  IMAD.MOV.U32 R15, RZ, RZ, -0x1 ;  /* 0xffffffffff0f7424 */ /* 0x000fe400078e00ff */
[----:B--2---:R-:W-:-:S07]  /*2dd50*/  IMAD.MOV.U32 R13, RZ, RZ, R0 ;  /* 0x000000ffff0d7224 */ /* 0x004fce00078e0000 */
[----:B-1----:R-:W-:Y:S05]  /*2dd60*/  WARPSYNC.COLLECTIVE R15, `(.L_x_1992) ;  /* 0x000000000f087348 */ /* 0x002fea0003c00000 */
[----:B------:R0:W2:Y:S02]  /*2dd70*/  SHFL.IDX P6, R14, R13, R12, R11 ;  /* 0x0000000c0d0e7389 */ /* 0x0000a400000c000b */
[----:B012---:R-:W-:Y:S01]  /*2dd80*/  ENDCOLLECTIVE ;  /* 0x000000000000791b */ /* 0x007fe20003800000 */
.L_x_1992:
[----:B------:R-:W-:Y:S05]  /*2dd90*/  BSYNC B0 ;  /* 0x0000000000007941 */ /* 0x000fea0003800000 */
.L_x_1991:
[----:B------:R0:W5:Y:S01]  /*2dda0*/  LDL R2, [R1+0xc] ;  /* 0x00000c0001027983 */ /* 0x0001620000100800 */
[----:B------:R-:W-:Y:S01]  /*2ddb0*/  MOV R13, R0 ;  /* 0x00000000000d7202 */ /* 0x000fe20000000f00 */
[----:B------:R-:W-:Y:S02]  /*2ddc0*/  IMAD.MOV.U32 R12, RZ, RZ, 0x1 ;  /* 0x00000001ff0c7424 */ /* 0x000fe400078e00ff */
[----:B------:R-:W-:Y:S02]  /*2ddd0*/  IMAD.MOV.U32 R11, RZ, RZ, 0x1f ;  /* 0x0000001fff0b7424 */ /* 0x000fe400078e00ff */
[----:B------:R-:W-:Y:S02]  /*2dde0*/  IMAD.MOV.U32 R15, RZ, RZ, -0x1 ;  /* 0xffffffffff0f7424 */ /* 0x000fe400078e00ff */
[----:B0-----:R-:W-:-:S07]  /*2ddf0*/  IMAD.MOV.U32 R5, RZ, RZ, R14 ;  /* 0x000000ffff057224 */ /* 0x001fce00078e000e */
[----:B-----5:R-:W-:Y:S05]  /*2de00*/  WARPSYNC.COLLECTIVE R15, `(.L_x_1993) ;  /* 0x000000000f087348 */ /* 0x020fea0003c00000 */
[----:B------:R0:W1:Y:S02]  /*2de10*/  SHFL.IDX P6, R14, R13, R12, R11 ;  /* 0x0000000c0d0e7389 */ /* 0x00006400000c000b */
[----:B01---5:R-:W-:Y:S01]  /*2de20*/  ENDCOLLECTIVE ;  /* 0x000000000000791b */ /* 0x023fe20003800000 */
.L_x_1993:
        /* <DEDUP_REMOVED lines=11> */
[----:B------:R-:W-:Y:S01]  /*2dee0*/  MOV R4, RZ ;  /* 0x000000ff00047202 */ /* 0x000fe20000000f00 */
[----:B------:R-:W-:Y:S01]  /*2def0*/  IMAD.MOV.U32 R6, RZ, RZ, RZ ;  /* 0x000000ffff067224 */ /* 0x000fe200078e00ff */
[C---:B------:R-:W-:Y:S02]  /*2df00*/  ISETP.GE.U32.AND P2, PT, R16.reuse, 0x2, PT ;  /* 0x000000021000780c */ /* 0x040fe40003f46070 */
[C---:B------:R-:W-:Y:S02]  /*2df10*/  ISETP.GE.U32.AND P3, PT, R16.reuse, 0x4, PT ;  /* 0x000000041000780c */ /* 0x040fe40003f66070 */
[C---:B------:R-:W-:Y:S02]  /*2df20*/  ISETP.GE.U32.AND P4, PT, R16.reuse, 0x8, PT ;  /* 0x000000081000780c */ /* 0x040fe40003f86070 */
[----:B------:R-:W-:Y:S01]  /*2df30*/  ISETP.GE.U32.AND P5, PT, R16, 0x10, PT ;  /* 0x000000101000780c */ /* 0x000fe20003fa6070 */
[----:B--2---:R-:W-:-:S02]  /*2df40*/  @!P1 IMAD.MOV.U32 R4, RZ, RZ, R8 ;  /* 0x000000ffff049224 */ /* 0x004fc400078e0008 */
        /* <DEDUP_REMOVED lines=8> */
.L_x_1994:
[----:B------:R-:W-:Y:S01]  /*2dfd0*/  IMAD.MOV.U32 R12, RZ, RZ, 0x2 ;  /* 0x00000002ff0c7424 */ /* 0x000fe200078e00ff */
[----:B------:R-:W-:-:S04]  /*2dfe0*/  MOV R3, R14 ;  /* 0x0000000e00037202 */ /* 0x000fc80000000f00 */
[----:B------:R-:W-:-:S05]  /*2dff0*/  SEL R3, R3, RZ, P1 ;  /* 0x000000ff03037207 */ /* 0x000fca0000800000 */
[----:B------:R-:W-:-:S04]  /*2e000*/  IMAD.IADD R2, R2, 0x1, R3 ;  /* 0x0000000102027824 */ /* 0x000fc800078e0203 */
[----:B------:R-:W-:-:S07]  /*2e010*/  IMAD.MOV.U32 R13, RZ, RZ, R2 ;  /* 0x000000ffff0d7224 */ /* 0x000fce00078e0002 */
[----:B------:R-:W-:Y:S05]  /*2e020*/  WARPSYNC.COLLECTIVE R15, `(.L_x_1995) ;  /* 0x000000000f087348 */ /* 0x000fea0003c00000 */
[----:B------:R0:W1:Y:S02]  /*2e030*/  SHFL.UP P6, R14, R13, R12, R11 ;  /* 0x0400000c0d0e7389 */ /* 0x00006400000c000b */
[----:B01----:R-:W-:Y:S01]  /*2e040*/  ENDCOLLECTIVE ;  /* 0x000000000000791b */ /* 0x003fe20003800000 */
.L_x_1995:
        /* <DEDUP_REMOVED lines=8> */
.L_x_1996:
        /* <DEDUP_REMOVED lines=8> */
.L_x_1997:
        /* <DEDUP_REMOVED lines=8> */
.L_x_1998:
        /* <DEDUP_REMOVED lines=9> */
.L_x_1999:
[----:B------:R-:W-:Y:S01]  /*2e260*/  IMAD.MOV.U32 R9, RZ, RZ, R14 ;  /* 0x000000ffff097224 */ /* 0x000fe200078e000e */
[----:B------:R-:W-:Y:S06]  /*2e270*/  BRA `(.L_x_2000) ;  /* 0xffffffc8007c7947 */ /* 0x000fec000383ffff */
.L_x_1900:
[----:B------:R-:W-:Y:S01]  /*2e280*/  BSSY B0, `(.L_x_2001) ;  /* 0x0000008000007945 */ /* 0x000fe20003800000 */
[----:B------:R-:W-:Y:S01]  /*2e290*/  IMAD.MOV.U32 R13, RZ, RZ, R2 ;  /* 0x000000ffff0d7224 */ /* 0x000fe200078e0002 */
[----:B------:R-:W-:Y:S01]  /*2e2a0*/  MOV R12, 0x1 ;  /* 0x00000001000c7802 */ /* 0x000fe20000000f00 */
[----:B------:R-:W-:Y:S02]  /*2e2b0*/  IMAD.MOV.U32 R11, RZ, RZ, RZ ;  /* 0x000000ffff0b7224 */ /* 0x000fe400078e00ff */
[----:B------:R-:W-:-:S07]  /*2e2c0*/  IMAD.MOV.U32 R15, RZ, RZ, -0x1 ;  /* 0xffffffffff0f7424 */ /* 0x000fce00078e00ff */
[----:B01----:R-:W-:Y:S05]  /*2e2d0*/  WARPSYNC.COLLECTIVE R15, `(.L_x_2002) ;  /* 0x000000000f087348 */ /* 0x003fea0003c00000 */
[----:B------:R2:W3:Y:S02]  /*2e2e0*/  SHFL.UP P6, R14, R13, R12, R11 ;  /* 0x0400000c0d0e7389 */ /* 0x0004e400000c000b */
[----:B0123--:R-:W-:Y:S01]  /*2e2f0*/  ENDCOLLECTIVE ;  /* 0x000000000000791b */ /* 0x00ffe20003800000 */
.L_x_2002:
[----:B------:R-:W-:Y:S05]  /*2e300*/  BSYNC B0 ;  /* 0x0000000000007941 */ /* 0x000fea0003800000 */
.L_x_2001:
[----:B------:R-:W-:Y:S01]  /*2e310*/  IMAD.MOV.U32 R3, RZ, RZ, R14 ;  /* 0x000000ffff037224 */ /* 0x000fe200078e000e */
[----:B------:R-:W-:Y:S01]  /*2e320*/  MOV R12, 0x2 ;  /* 0x00000002000c7802 */ /* 0x000fe20000000f00 */
[----:B------:R-:W-:Y:S02]  /*2e330*/  IMAD.MOV.U32 R11, RZ, RZ, RZ ;  /* 0x000000ffff0b7224 */ /* 0x000fe400078e00ff */
[----:B------:R-:W-:Y:S01]  /*2e340*/  IMAD.MOV.U32 R15, RZ, RZ, -0x1 ;  /* 0xffffffffff0f7424 */ /* 0x000fe200078e00ff */
[----:B------:R-:W-:-:S05]  /*2e350*/  SEL R3, R3, RZ, P1 ;  /* 0x000000ff03037207 */ /* 0x000fca0000800000 */
[----:B------:R-:W-:-:S04]  /*2e360*/  IMAD.IADD R2, R2, 0x1, R3 ;  /* 0x0000000102027824 */ /* 0x000fc800078e0203 */
[----:B------:R-:W-:-:S07]  /*2e370*/  IMAD.MOV.U32 R13, RZ, RZ, R2 ;  /* 0x000000ffff0d7224 */ /* 0x000fce00078e0002 */
[----:B------:R-:W-:Y:S05]  /*2e380*/  WARPSYNC.COLLECTIVE R15, `(.L_x_2003) ;  /* 0x000000000f087348 */ /* 0x000fea0003c00000 */
[----:B------:R0:W1:Y:S02]  /*2e390*/  SHFL.UP P6, R14, R13, R12, R11 ;  /* 0x0400000c0d0e7389 */ /* 0x00006400000c000b */
[----:B01----:R-:W-:Y:S01]  /*2e3a0*/  ENDCOLLECTIVE ;  /* 0x000000000000791b */ /* 0x003fe20003800000 */
.L_x_2003:
        /* <DEDUP_REMOVED lines=8> */
.L_x_2004:
        /* <DEDUP_REMOVED lines=8> */
.L_x_2005:
        /* <DEDUP_REMOVED lines=8> */
.L_x_2006:
[----:B------:R-:W-:Y:S01]  /*2e530*/  MOV R12, 0x1f ;  /* 0x0000001f000c7802 */ /* 0x000fe20000000f00 */
        /* <DEDUP_REMOVED lines=8> */
.L_x_2007:
[----:B------:R-:W-:Y:S01]  /*2e5c0*/  IMAD.MOV.U32 R9, RZ, RZ, R14 ;  /* 0x000000ffff097224 */ /* 0x000fe200078e000e */
[----:B------:R-:W-:Y:S06]  /*2e5d0*/  BRA `(.L_x_2008) ;  /* 0xffffffc800507947 */ /* 0x000fec000383ffff */
.L_x_1902:
[----:B------:R-:W-:Y:S01]  /*2e5e0*/  BSSY B0, `(.L_x_2009) ;  /* 0x0000006000007945 */ /* 0x000fe20003800000 */
[----:B------:R-:W-:Y:S01]  /*2e5f0*/  PLOP3.LUT P6, PT, P6, PT, PT, 0x8, 0x0 ;  /* 0x000000000000781c */ /* 0x000fe200037ce170 */
[----:B------:R-:W-:-:S12]  /*2e600*/  IMAD.MOV.U32 R15, RZ, RZ, -0x1 ;  /* 0xffffffffff0f7424 */ /* 0x000fd800078e00ff */
[----:B01----:R-:W-:Y:S05]  /*2e610*/  WARPSYNC.COLLECTIVE R15, `(.L_x_2010) ;  /* 0x000000000f087348 */ /* 0x003fea0003c00000 */
[----:B------:R-:W-:Y:S01]  /*2e620*/  VOTE.ANY R14, PT, P6 ;  /* 0x00000000000e7806 */ /* 0x000fe200030e0100 */
[----:B01----:R-:W-:Y:S06]  /*2e630*/  ENDCOLLECTIVE ;  /* 0x000000000000791b */ /* 0x003fec0003800000 */
.L_x_2010:
[----:B------:R-:W-:Y:S05]  /*2e640*/  BSYNC B0 ;  /* 0x0000000000007941 */ /* 0x000fea0003800000 */
.L_x_2009:
[----:B------:R0:W5:Y:S01]  /*2e650*/  LDL.LU R10, [R1+0xc] ;  /* 0x00000c00010a7983 */ /* 0x0001620000300800 */
[----:B------:R-:W-:Y:S02]  /*2e660*/  IMAD.MOV.U32 R0, RZ, RZ, R14 ;  /* 0x000000ffff007224 */ /* 0x000fe400078e000e */
[----:B------:R-:W-:Y:S02]  /*2e670*/  IMAD.MOV.U32 R13, RZ, RZ, R4 ;  /* 0x000000ffff0d7224 */ /* 0x000fe400078e0004 */
[----:B------:R-:W1:Y:S01]  /*2e680*/  POPC R3, R0 ;  /* 0x0000000000037309 */ /* 0x000e620000000000 */
[----:B------:R-:W-:Y:S02]  /*2e690*/  IMAD.MOV.U32 R11, RZ, RZ, 0x1f ;  /* 0x0000001fff0b7424 */ /* 0x000fe400078e00ff */
[----:B------:R-:W-:Y:S01]  /*2e6a0*/  IMAD.MOV.U32 R15, RZ, RZ, -0x1 ;  /* 0xffffffffff0f7424 */ /* 0x000fe200078e00ff */
[----:B01----:R-:W-:-:S07]  /*2e6b0*/  MOV R12, R3 ;  /* 0x00000003000c7202 */ /* 0x003fce0000000f00 */
[----:B-----5:R-:W-:Y:S05]  /*2e6c0*/  WARPSYNC.COLLECTIVE R15, `(.L_x_2011) ;  /* 0x000000000f087348 */ /* 0x020fea0003c00000 */
[----:B------:R0:W1:Y:S02]  /*2e6d0*/  SHFL.IDX P6, R14, R13, R12, R11 ;  /* 0x0000000c0d0e7389 */ /* 0x00006400000c000b */
[----:B01---5:R-:W-:Y:S01]  /*2e6e0*/  ENDCOLLECTIVE ;  /* 0x000000000000791b */ /* 0x023fe20003800000 */
.L_x_2011:
[----:B------:R-:W-:Y:S02]  /*2e6f0*/  IMAD.MOV.U32 R13, RZ, RZ, R6 ;  /* 0x000000ffff0d7224 */ /* 0x000fe400078e0006 */
[----:B------:R-:W-:-:S07]  /*2e700*/  IMAD.MOV.U32 R4, RZ, RZ, R14 ;  /* 0x000000ffff047224 */ /* 0x000fce00078e000e */
[----:B------:R-:W-:Y:S05]  /*2e710*/  WARPSYNC.COLLECTIVE R15, `(.L_x_2012) ;  /* 0x000000000f087348 */ /* 0x000fea0003c00000 */
[----:B------:R0:W1:Y:S02]  /*2e720*/  SHFL.IDX P6, R14, R13, R12, R11 ;  /* 0x0000000c0d0e7389 */ /* 0x00006400000c000b */
[----:B01----:R-:W-:Y:S01]  /*2e730*/  ENDCOLLECTIVE ;  /* 0x000000000000791b */ /* 0x003fe20003800000 */
.L_x_2012:
[----:B------:R-:W-:Y:S01]  /*2e740*/  IMAD.MOV.U32 R6, RZ, RZ, R14 ;  /* 0x000000ffff067224 */ /* 0x000fe200078e000e */
[----:B------:R-:W-:-:S05]  /*2e750*/  IADD3 R10, R3, R10, RZ ;  /* 0x0000000a030a7210 */ /* 0x000fca0007ffe0ff */
[----:B------:R0:W-:Y:S01]  /*2e760*/  STL [R1+0xc], R10 ;  /* 0x00000c0a01007387 */ /* 0x0001e20000100800 */
[----:B------:R-:W-:Y:S05]  /*2e770*/  BRA `(.L_x_2013) ;  /* 0xffffffc800307947 */ /* 0x000fea000383ffff */
.L_x_1904:
[----:B------:R-:W-:Y:S01]  /*2e780*/  BSSY B0, `(.L_x_2014) ;  /* 0x0000008000007945 */ /* 0x000fe20003800000 */
[----:B------:R-:W-:Y:S02]  /*2e790*/  IMAD.MOV.U32 R13, RZ, RZ, R7 ;  /* 0x000000ffff0d7224 */ /* 0x000fe400078e0007 */
[----:B------:R-:W-:Y:S02]  /*2e7a0*/  IMAD.MOV.U32 R12, RZ, RZ, R3 ;  /* 0x000000ffff0c7224 */ /* 0x000fe400078e0003 */
[----:B------:R-:W-:Y:S02]  /*2e7b0*/  IMAD.MOV.U32 R11, RZ, RZ, 0x1f ;  /* 0x0000001fff0b7424 */ /* 0x000fe400078e00ff */
[----:B------:R-:W-:-:S07]  /*2e7c0*/  IMAD.MOV.U32 R15, RZ, RZ, -0x1 ;  /* 0xffffffffff0f7424 */ /* 0x000fce00078e00ff */
[----:B01----:R-:W-:Y:S05]  /*2e7d0*/  WARPSYNC.COLLECTIVE R15, `(.L_x_2015) ;  /* 0x000000000f087348 */ /* 0x003fea0003c00000 */
[----:B------:R2:W3:Y:S02]  /*2e7e0*/  SHFL.IDX P6, R14, R13, R12, R11 ;  /* 0x0000000c0d0e7389 */ /* 0x0004e400000c000b */
[----:B0123--:R-:W-:Y:S01]  /*2e7f0*/  ENDCOLLECTIVE ;  /* 0x000000000000791b */ /* 0x00ffe20003800000 */
.L_x_2015:
[----:B------:R-:W-:Y:S05]  /*2e800*/  BSYNC B0 ;  /* 0x0000000000007941 */ /* 0x000fea0003800000 */
.L_x_2014:
[----:B------:R-:W-:Y:S01]  /*2e810*/  IMAD.MOV.U32 R3, RZ, RZ, R14 ;  /* 0x000000ffff037224 */ /* 0x000fe200078e000e */
[----:B------:R-:W-:Y:S06]  /*2e820*/  BRA `(.L_x_2016) ;  /* 0xffffffc8001c7947 */ /* 0x000fec000383ffff */
.L_x_1910:
[----:B0-----:R0:W1:Y:S02]  /*2e830*/  SYNCS.PHASECHK.TRANS64.TRYWAIT P0, [R0+URZ+0x2a820], R3 ;  /* 0x02a82003000075a7 */ /* 0x001064000800017f */
[----:B-1----:R-:W-:Y:S05]  /*2e840*/  @!P0 NANOSLEEP.SYNCS 0x989680 ;  /* 0x009896800000895d */ /* 0x002fea0003900000 */
[----:B------:R-:W1:Y:S02]  /*2e850*/  @!P0 SYNCS.PHASECHK.TRANS64 P0, [R0+URZ+0x2a820], R3 ;  /* 0x02a82003000085a7 */ /* 0x000e64000800007f */
[----:B-1----:R-:W-:Y:S05]  /*2e860*/  @!P0 BRA `(.L_x_1910) ;  /* 0xfffffffc00f08947 */ /* 0x002fea000383ffff */
[----:B------:R-:W-:Y:S05]  /*2e870*/  BRA `(.L_x_2017) ;  /* 0xffffffd000bc7947 */ /* 0x000fea000383ffff */
.L_x_1911:
[----:B------:R-:W1:Y:S01]  /*2e880*/  S2R R2, SR_TID.X ;  /* 0x0000000000027919 */ /* 0x000e620000002100 */
[----:B------:R-:W-:Y:S01]  /*2e890*/  BSSY B0, `(.L_x_2018) ;  /* 0x000000a000007945 */ /* 0x000fe20003800000 */
[----:B------:R-:W-:Y:S02]  /*2e8a0*/  IMAD.MOV.U32 R12, RZ, RZ, RZ ;  /* 0x000000ffff0c7224 */ /* 0x000fe400078e00ff */
[----:B------:R-:W-:Y:S02]  /*2e8b0*/  IMAD.MOV.U32 R11, RZ, RZ, 0x1f ;  /* 0x0000001fff0b7424 */ /* 0x000fe400078e00ff */
[----:B------:R-:W-:Y:S01]  /*2e8c0*/  IMAD.MOV.U32 R15, RZ, RZ, -0x1 ;  /* 0xffffffffff0f7424 */ /* 0x000fe200078e00ff */
[----:B-1----:R-:W-:-:S04]  /*2e8d0*/  SHF.R.U32.HI R2, RZ, 0x5, R2 ;  /* 0x00000005ff027819 */ /* 0x002fc80000011602 */
[----:B------:R-:W-:-:S04]  /*2e8e0*/  LOP3.LUT R2, R2, 0x3, RZ, 0xc0, !PT ;  /* 0x0000000302027812 */ /* 0x000fc800078ec0ff */
[----:B------:R-:W-:-:S07]  /*2e8f0*/  MOV R13, R2 ;  /* 0x00000002000d7202 */ /* 0x000fce0000000f00 */
[----:B0-----:R-:W-:Y:S05]  /*2e900*/  WARPSYNC.COLLECTIVE R15, `(.L_x_2019) ;  /* 0x000000000f087348 */ /* 0x001fea0003c00000 */
[----:B------:R1:W2:Y:S02]  /*2e910*/  SHFL.IDX P6, R14, R13, R12, R11 ;  /* 0x0000000c0d0e7389 */ /* 0x0002a400000c000b */
[----:B012---:R-:W-:Y:S01]  /*2e920*/  ENDCOLLECTIVE ;  /* 0x000000000000791b */ /* 0x007fe20003800000 */
.L_x_2019:
[----:B------:R-:W-:Y:S05]  /*2e930*/  BSYNC B0 ;  /* 0x0000000000007941 */ /* 0x000fea0003800000 */
.L_x_2018:
[----:B------:R-:W-:Y:S05]  /*2e940*/  BRA `(.L_x_2020) ;  /* 0xffffffd000a47947 */ /* 0x000fea000383ffff */
.L_x_1912:
[----:B------:R-:W-:Y:S01]  /*2e950*/  BSSY B0, `(.L_x_2021) ;  /* 0x0000006000007945 */ /* 0x000fe20003800000 */
[----:B------:R-:W-:-:S07]  /*2e960*/  IMAD.MOV.U32 R15, RZ, RZ, -0x1 ;  /* 0xffffffffff0f7424 */ /* 0x000fce00078e00ff */
[----:B01----:R-:W-:Y:S05]  /*2e970*/  WARPSYNC.COLLECTIVE R15, `(.L_x_2022) ;  /* 0x000000000f0c7348 */ /* 0x003fea0003c00000 */
[----:B------:R-:W-:Y:S02]  /*2e980*/  ELECT P6, UR62, PT ;  /* 0x00000000003e782f */ /* 0x000fe400038c0000 */
[----:B------:R-:W-:Y:S01]  /*2e990*/  MOV R14, UR62 ;  /* 0x0000003e000e7c02 */ /* 0x000fe20008000f00 */
[----:B01----:R-:W-:Y:S10]  /*2e9a0*/  ENDCOLLECTIVE ;  /* 0x000000000000791b */ /* 0x003ff40003800000 */
.L_x_2022:
[----:B------:R-:W-:Y:S05]  /*2e9b0*/  BSYNC B0 ;  /* 0x0000000000007941 */ /* 0x000fea0003800000 */
.L_x_2021:
[----:B------:R-:W-:Y:S05]  /*2e9c0*/  BRA `(.L_x_2023) ;  /* 0xffffffd000987947 */ /* 0x000fea000383ffff */
.L_x_1914:
[----:B0-----:R0:W1:Y:S02]  /*2e9d0*/  SYNCS.PHASECHK.TRANS64.TRYWAIT P0, [R6+URZ], R5 ;  /* 0x00000005060075a7 */ /* 0x001064000800017f */
[----:B-1----:R-:W-:Y:S05]  /*2e9e0*/  @!P0 NANOSLEEP.SYNCS 0x989680 ;  /* 0x009896800000895d */ /* 0x002fea0003900000 */
[----:B------:R-:W1:Y:S02]  /*2e9f0*/  @!P0 SYNCS.PHASECHK.TRANS64 P0, [R6+URZ], R5 ;  /* 0x00000005060085a7 */ /* 0x000e64000800007f */
[----:B-1----:R-:W-:Y:S05]  /*2ea00*/  @!P0 BRA `(.L_x_1914) ;  /* 0xfffffffc00f08947 */ /* 0x002fea000383ffff */
[----:B------:R-:W-:Y:S05]  /*2ea10*/  BRA `(.L_x_2024) ;  /* 0xffffffd000dc7947 */ /* 0x000fea000383ffff */
.L_x_1915:
[----:B-1----:R1:W2:Y:S02]  /*2ea20*/  SYNCS.PHASECHK.TRANS64.TRYWAIT P0, [R7+URZ], R2 ;  /* 0x00000002070075a7 */ /* 0x0022a4000800017f */
[----:B--2---:R-:W-:Y:S05]  /*2ea30*/  @!P0 NANOSLEEP.SYNCS 0x989680 ;  /* 0x009896800000895d */ /* 0x004fea0003900000 */
[----:B------:R-:W2:Y:S02]  /*2ea40*/  @!P0 SYNCS.PHASECHK.TRANS64 P0, [R7+URZ], R2 ;  /* 0x00000002070085a7 */ /* 0x000ea4000800007f */
[----:B--2---:R-:W-:Y:S05]  /*2ea50*/  @!P0 BRA `(.L_x_1915) ;  /* 0xfffffffc00f08947 */ /* 0x004fea000383ffff */
[----:B------:R-:W-:Y:S05]  /*2ea60*/  BRA `(.L_x_2025) ;  /* 0xffffffd000d07947 */ /* 0x000fea000383ffff */
.L_x_1917:
[----:B--2---:R2:W3:Y:S02]  /*2ea70*/  SYNCS.PHASECHK.TRANS64.TRYWAIT P0, [R4+URZ], R5 ;  /* 0x00000005040075a7 */ /* 0x0044e4000800017f */
[----:B---3--:R-:W-:Y:S05]  /*2ea80*/  @!P0 NANOSLEEP.SYNCS 0x989680 ;  /* 0x009896800000895d */ /* 0x008fea0003900000 */
[----:B------:R-:W3:Y:S02]  /*2ea90*/  @!P0 SYNCS.PHASECHK.TRANS64 P0, [R4+URZ], R5 ;  /* 0x00000005040085a7 */ /* 0x000ee4000800007f */
[----:B---3--:R-:W-:Y:S05]  /*2eaa0*/  @!P0 BRA `(.L_x_1917) ;  /* 0xfffffffc00f08947 */ /* 0x008fea000383ffff */
[----:B------:R-:W-:Y:S05]  /*2eab0*/  BRA `(.L_x_2026) ;  /* 0xffffffd000d87947 */ /* 0x000fea000383ffff */
.L_x_2027:
        /* <DEDUP_REMOVED lines=12> */
.L_x_2985:


//--------------------- .text._ZN7cutlass13device_kernelIN5flash11enable_sm90INS1_16FlashAttnFwdSm90INS1_25CollectiveMainloopFwdSm90ILi2EN4cute5tupleIJNS5_1CILi1EEES8_S8_EEENS6_IJNS7_ILi128EEESA_NS7_ILi192EEEEEELi128ENS_6half_tEfNS_4arch4Sm90ELb1ELb0ELb1ELb0ELb0ELb0ELb0ELb1ELb1ELb1ELb1ELb0EEENS1_21CollectiveEpilogueFwdINS6_IJSA_SA_SA_EEES9_SD_SF_Li256ELb0ELb1ELb1ELb0EEENS1_19SingleTileSchedulerILb0ELb1ELb1ELi128EEEEEEEEEvNT_6ParamsE --------------------------
	.section	.text._ZN7cutlass13device_kernelIN5flash11enable_sm90INS1_16FlashAttnFwdSm90INS1_25CollectiveMainloopFwdSm90ILi2EN4cute5tupleIJNS5_1CILi1EEES8_S8_EEENS6_IJNS7_ILi128EEESA_NS7_ILi192EEEEEELi128ENS_6half_tEfNS_4arch4Sm90ELb1ELb0ELb1ELb0ELb0ELb0ELb0ELb1ELb1ELb1ELb1ELb0EEENS1_21CollectiveEpilogueFwdINS6_IJSA_SA_SA_EEES9_SD_SF_Li256ELb0ELb1ELb1ELb0EEENS1_19SingleTileSchedulerILb0ELb1ELb1ELi128EEEEEEEEEvNT_6ParamsE,"ax",@progbits
	.align	128
.text._ZN7cutlass13device_kernelIN5flash11enable_sm90INS1_16FlashAttnFwdSm90INS1_25CollectiveMainloopFwdSm90ILi2EN4cute5tupleIJNS5_1CILi1EEES8_S8_EEENS6_IJNS7_ILi128EEESA_NS7_ILi192EEEEEELi128ENS_6half_tEfNS_4arch4Sm90ELb1ELb0ELb1ELb0ELb0ELb0ELb0ELb1ELb1ELb1ELb1ELb0EEENS1_21CollectiveEpilogueFwdINS6_IJSA_SA_SA_EEES9_SD_SF_Li256ELb0ELb1ELb1ELb0EEENS1_19SingleTileSchedulerILb0ELb1ELb1ELi128EEEEEEEEEvNT_6ParamsE:
        .type           _ZN7cutlass13device_kernelIN5flash11enable_sm90INS1_16FlashAttnFwdSm90INS1_25CollectiveMainloopFwdSm90ILi2EN4cute5tupleIJNS5_1CILi1EEES8_S8_EEENS6_IJNS7_ILi128EEESA_NS7_ILi192EEEEEELi128ENS_6half_tEfNS_4arch4Sm90ELb1ELb0ELb1ELb0ELb0ELb0ELb0ELb1ELb1ELb1ELb1ELb0EEENS1_21CollectiveEpilogueFwdINS6_IJSA_SA_SA_EEES9_SD_SF_Li256ELb0ELb1ELb1ELb0EEENS1_19SingleTileSchedulerILb0ELb1ELb1ELi128EEEEEEEEEvNT_6ParamsE,@function
        .size           _ZN7cutlass13device_kernelIN5flash11enable_sm90INS1_16FlashAttnFwdSm90INS1_25CollectiveMainloopFwdSm90ILi2EN4cute5tupleIJNS5_1CILi1EEES8_S8_EEENS6_IJNS7_ILi128EEESA_NS7_ILi192EEEEEELi128ENS_6half_tEfNS_4arch4Sm90ELb1ELb0ELb1ELb0ELb0ELb0ELb0ELb1ELb1ELb1ELb1ELb0EEENS1_21CollectiveEpilogueFwdINS6_IJSA_SA_SA_EEES9_SD_SF_Li256ELb0ELb1ELb1ELb0EEENS1_19SingleTileSchedulerILb0ELb1ELb1ELi128EEEEEEEEEvNT_6ParamsE,(.L_x_2986 - _ZN7cutlass13device_kernelIN5flash11enable_sm90INS1_16FlashAttnFwdSm90INS1_25CollectiveMainloopFwdSm90ILi2EN4cute5tupleIJNS5_1CILi1EEES8_S8_EEENS6_IJNS7_ILi128EEESA_NS7_ILi192EEEEEELi128ENS_6half_tEfNS_4arch4Sm90ELb1ELb0ELb1ELb0ELb0ELb0ELb0ELb1ELb1ELb1ELb1ELb0EEENS1_21CollectiveEpilogueFwdINS6_IJSA_SA_SA_EEES9_SD_SF_Li256ELb0ELb1ELb1ELb0EEENS1_19SingleTileSchedulerILb0ELb1ELb1ELi128EEEEEEEEEvNT_6ParamsE)
        .other          _ZN7cutlass13device_kernelIN5flash11enable_sm90INS1_16FlashAttnFwdSm90INS1_25CollectiveMainloopFwdSm90ILi2EN4cute5tupleIJNS5_1CILi1EEES8_S8_EEENS6_IJNS7_ILi128EEESA_NS7_ILi192EEEEEELi128ENS_6half_tEfNS_4arch4Sm90ELb1ELb0ELb1ELb0ELb0ELb0ELb0ELb1ELb1ELb1ELb1ELb0EEENS1_21CollectiveEpilogueFwdINS6_IJSA_SA_SA_EEES9_SD_SF_Li256ELb0ELb1ELb1ELb0EEENS1_19SingleTileSchedulerILb0ELb1ELb1ELi128EEEEEEEEEvNT_6ParamsE,@"STO_CUDA_ENTRY STV_DEFAULT"
_ZN7cutlass13device_kernelIN5flash11enable_sm90INS1_16FlashAttnFwdSm90INS1_25CollectiveMainloopFwdSm90ILi2EN4cute5tupleIJNS5_1CILi1EEES8_S8_EEENS6_IJNS7_ILi128EEESA_NS7_ILi192EEEEEELi128ENS_6half_tEfNS_4arch4Sm90ELb1ELb0ELb1ELb0ELb0ELb0ELb0ELb1ELb1ELb1ELb1ELb0EEENS1_21CollectiveEpilogueFwdINS6_IJSA_SA_SA_EEES9_SD_SF_Li256ELb0ELb1ELb1ELb0EEENS1_19SingleTileSchedulerILb0ELb1ELb1ELi128EEEEEEEEEvNT_6ParamsE:
        /* <DEDUP_REMOVED lines=17> */
.L_x_2029:
[----:B------:R-:W-:Y:S05]  /*0110*/  BSYNC B0 ;  /* 0x0000000000007941 */ /* 0x000fea0003800000 */
.L_x_2028:
        /* <DEDUP_REMOVED lines=40> */
.L_x_2030:
        /* <DEDUP_REMOVED lines=22> */
.L_x_2031:
        /* <DEDUP_REMOVED lines=18> */
.L_x_2032:
        /* <DEDUP_REMOVED lines=22> */
.L_x_2033:
        /* <DEDUP_REMOVED lines=22> */
.L_x_2034:
        /* <DEDUP_REMOVED lines=9> */
.L_x_2037:
        /* <DEDUP_REMOVED lines=18> */
[----:B------:R-:W0:Y:S01]  /*0a90*/  LDC R0, c[0x0][0x448] ;  /* 0x00011200ff007b82 */ /* 0x000e220000000800 */
[----:B------:R-:W1:Y:S01]  /*0aa0*/  S2R R23, SR_CTAID.X ;  /* 0x0000000000177919 */ /* 0x000e620000002500 */
[----:B------:R-:W-:Y:S01]  /*0ab0*/  SHF.R.U32.HI R4, RZ, 0x10, R17 ;  /* 0x00000010ff047819 */ /* 0x000fe20000011611 */
[----:B------:R-:W-:Y:S01]  /*0ac0*/  IMAD.MOV.U32 R22, RZ, RZ, RZ ;  /* 0x000000ffff167224 */ /* 0x000fe200078e00ff */
[----:B------:R-:W-:-:S04]  /*0ad0*/  LOP3.LUT R17, R17, 0xffff, RZ, 0xc0, !PT ;  /* 0x0000ffff11117812 */ /* 0x000fc800078ec0ff */
[----:B------:R-:W2:Y:S08]  /*0ae0*/  LDC.64 R10, c[0x0][0x418] ;  /* 0x00010600ff0a7b82 */ /* 0x000eb00000000a00 */
[----:B------:R-:W3:Y:S01]  /*0af0*/  LDC R3, c[0x0][0x288] ;  /* 0x0000a200ff037b82 */ /* 0x000ee20000000800 */
[----:B0-----:R-:W-:-:S07]  /*0b00*/  ISETP.NE.AND P1, PT, R0, 0x1, PT ;  /* 0x000000010000780c */ /* 0x001fce0003f25270 */
[----:B------:R-:W0:Y:S01]  /*0b10*/  LDC R16, c[0x0][0x424] ;  /* 0x00010900ff107b82 */ /* 0x000e220000000800 */
[----:B--2---:R-:W-:-:S07]  /*0b20*/  ISETP.NE.U32.AND P0, PT, R10, RZ, PT ;  /* 0x000000ff0a00720c */ /* 0x004fce0003f05070 */
[----:B------:R-:W2:Y:S01]  /*0b30*/  LDC R9, c[0x0][0x2f0] ;  /* 0x0000bc00ff097b82 */ /* 0x000ea20000000800 */
[----:B-1----:R-:W-:Y:S01]  /*0b40*/  IMAD.SHL.U32 R23, R23, 0x80, RZ ;  /* 0x0000008017177824 */ /* 0x002fe200078e00ff */
[----:B------:R-:W-:-:S03]  /*0b50*/  ISETP.NE.AND.EX P0, PT, R11, RZ, PT, P0 ;  /* 0x000000ff0b00720c */ /* 0x000fc60003f05300 */
[----:B------:R-:W-:Y:S01]  /*0b60*/  @P1 VIADD R0, R23, 0x7f ;  /* 0x0000007f17001836 */ /* 0x000fe20000000000 */
[----:B---3--:R-:W-:Y:S02]  /*0b70*/  IADD3 R3, -R3, 0x80, RZ ;  /* 0x0000008003037810 */ /* 0x008fe40007ffe1ff */
[----:B------:R-:W1:Y:S08]  /*0b80*/  @P1 LDC R5, c[0x0][0x44c] ;  /* 0x00011300ff051b82 */ /* 0x000e700000000800 */
[----:B------:R-:W3:Y:S01]  /*0b90*/  @P1 LDC R7, c[0x0][0x450] ;  /* 0x00011400ff071b82 */ /* 0x000ee20000000800 */
[----:B0-----:R-:W-:-:S02]  /*0ba0*/  SEL R16, R16, 0x1, P0 ;  /* 0x0000000110107807 */ /* 0x001fc40000000000 */
[----:B------:R-:W-:-:S03]  /*0bb0*/  ISETP.NE.AND P0, PT, R4, RZ, PT ;  /* 0x000000ff0400720c */ /* 0x000fc60003f05270 */
[----:B--2---:R-:W-:Y:S02]  /*0bc0*/  IMAD R3, R16, R9, R3 ;  /* 0x0000000910037224 */ /* 0x004fe400078e0203 */
[----:B-1----:R-:W-:-:S08]  /*0bd0*/  @P1 IMAD.HI.U32 R2, R0, R5, RZ ;  /* 0x0000000500021227 */ /* 0x002fd000078e00ff */
[----:B------:R-:W0:Y:S01]  /*0be0*/  @!P0 LDC R4, c[0x0][0x9f0] ;  /* 0x00027c00ff048b82 */ /* 0x000e220000000800 */
[----:B------:R-:W-:Y:S01]  /*0bf0*/  VIADD R0, R23, 0x7f ;  /* 0x0000007f17007836 */ /* 0x000fe20000000000 */
[----:B---3--:R-:W-:Y:S01]  /*0c00*/  @P1 SHF.R.U32.HI R0, RZ, R7, R2 ;  /* 0x00000007ff001219 */ /* 0x008fe20000011602 */
[----:B------:R-:W-:-:S03]  /*0c10*/  IMAD R2, R16, R9, 0x7f ;  /* 0x0000007f10027424 */ /* 0x000fc600078e0209 */
[----:B------:R-:W-:Y:S02]  /*0c20*/  IADD3 R0, R3, R0, RZ ;  /* 0x0000000003007210 */ /* 0x000fe40007ffe0ff */
[----:B------:R-:W-:Y:S02]  /*0c30*/  SHF.R.S32.HI R3, RZ, 0x1f, R2 ;  /* 0x0000001fff037819 */ /* 0x000fe40000011402 */
[----:B------:R-:W-:Y:S02]  /*0c40*/  SHF.R.S32.HI R5, RZ, 0x1f, R0 ;  /* 0x0000001fff057819 */ /* 0x000fe40000011400 */
[----:B------:R-:W-:Y:S02]  /*0c50*/  LEA.HI R3, R3, R2, RZ, 0x7 ;  /* 0x0000000203037211 */ /* 0x000fe400078f38ff */
[----:B------:R-:W-:Y:S02]  /*0c60*/  LEA.HI R5, R5, R0, RZ, 0x7 ;  /* 0x0000000005057211 */ /* 0x000fe400078f38ff */
[----:B------:R-:W-:-:S02]  /*0c70*/  SHF.R.S32.HI R3, RZ, 0x7, R3 ;  /* 0x00000007ff037819 */ /* 0x000fc40000011403 */
[----:B------:R-:W-:-:S04]  /*0c80*/  SHF.R.S32.HI R0, RZ, 0x7, R5 ;  /* 0x00000007ff007819 */ /* 0x000fc80000011405 */
[----:B------:R-:W-:-:S04]  /*0c90*/  VIMNMX R11, R3, R0, PT ;  /* 0x00000000030b7248 */ /* 0x000fc80003fe0100 */
[----:B------:R-:W-:-:S13]  /*0ca0*/  ISETP.GE.AND P1, PT, R11, 0x1, PT ;  /* 0x000000010b00780c */ /* 0x000fda0003f26270 */
[----:B------:R-:W-:Y:S05]  /*0cb0*/  @!P1 BRA `(.L_x_2039) ;  /* 0x00000000006c9947 */ /* 0x000fea0003800000 */
[-C--:B0-----:R-:W-:Y:S02]  /*0cc0*/  IABS R7, R4.reuse ;  /* 0x0000000400077213 */ /* 0x081fe40000000000 */
[----:B------:R-:W-:Y:S02]  /*0cd0*/  IADD3 R5, R4, -0x1, R11 ;  /* 0xffffffff04057810 */ /* 0x000fe40007ffe00b */
[----:B------:R-:W0:Y:S01]  /*0ce0*/  I2F.RP R0, R7 ;  /* 0x0000000700007306 */ /* 0x000e220000209400 */
[----:B------:R-:W-:-:S04]  /*0cf0*/  IABS R8, R4 ;  /* 0x0000000400087213 */ /* 0x000fc80000000000 */
[----:B------:R-:W-:-:S03]  /*0d00*/  IADD3 R8, RZ, -R8, RZ ;  /* 0x80000008ff087210 */ /* 0x000fc60007ffe0ff */
[----:B0-----:R-:W0:Y:S02]  /*0d10*/  MUFU.RCP R0, R0 ;  /* 0x0000000000007308 */ /* 0x001e240000001000 */
[----:B0-----:R-:W-:Y:S01]  /*0d20*/  VIADD R2, R0, 0xffffffe ;  /* 0x0ffffffe00027836 */ /* 0x001fe20000000000 */
[----:B------:R-:W-:Y:S02]  /*0d30*/  IABS R0, R5 ;  /* 0x0000000500007213 */ /* 0x000fe40000000000 */
[----:B------:R-:W-:-:S03]  /*0d40*/  LOP3.LUT R5, R5, R4, RZ, 0x3c, !PT ;  /* 0x0000000405057212 */ /* 0x000fc600078e3cff */
[----:B------:R0:W1:Y:S01]  /*0d50*/  F2I.FTZ.U32.TRUNC.NTZ R3, R2 ;  /* 0x0000000200037305 */ /* 0x000062000021f000 */
[----:B------:R-:W-:Y:S01]  /*0d60*/  ISETP.GE.AND P2, PT, R5, RZ, PT ;  /* 0x000000ff0500720c */ /* 0x000fe20003f46270 */
[----:B0-----:R-:W-:Y:S02]  /*0d70*/  IMAD.MOV.U32 R2, RZ, RZ, RZ ;  /* 0x000000ffff027224 */ /* 0x001fe400078e00ff */
[----:B-1----:R-:W-:-:S04]  /*0d80*/  IMAD.MOV R6, RZ, RZ, -R3 ;  /* 0x000000ffff067224 */ /* 0x002fc800078e0a03 */
[----:B------:R-:W-:-:S04]  /*0d90*/  IMAD R9, R6, R7, RZ ;  /* 0x0000000706097224 */ /* 0x000fc800078e02ff */
[----:B------:R-:W-:-:S04]  /*0da0*/  IMAD.HI.U32 R3, R3, R9, R2 ;  /* 0x0000000903037227 */ /* 0x000fc800078e0002 */
        /* <DEDUP_REMOVED lines=11> */
[----:B------:R-:W-:-:S07]  /*0e60*/  IMAD.MOV.U32 R22, RZ, RZ, R3 ;  /* 0x000000ffff167224 */ /* 0x000fce00078e0003 */
.L_x_2039:
[----:B------:R-:W1:Y:S01]  /*0e70*/  S2R R0, SR_TID.X ;  /* 0x0000000000007919 */ /* 0x000e620000002100 */
[-C--:B------:R-:W-:Y:S01]  /*0e80*/  IMAD R17, R17, R22.reuse, RZ ;  /* 0x0000001611117224 */ /* 0x080fe200078e02ff */
[----:B------:R-:W-:Y:S01]  /*0e90*/  PLOP3.LUT P0, PT, PT, PT, PT, 0x80, 0x0 ;  /* 0x000000000000781c */ /* 0x000fe20003f0f070 */
[----:B------:R-:W-:Y:S01]  /*0ea0*/  IMAD.MOV.U32 R2, RZ, RZ, RZ ;  /* 0x000000ffff027224 */ /* 0x000fe200078e00ff */
[----:B------:R-:W-:Y:S02]  /*0eb0*/  CS2R R86, SRZ ;  /* 0x0000000000567805 */ /* 0x000fe4000001ff00 */
[----:B------:R-:W-:Y:S02]  /*0ec0*/  CS2R R84, SRZ ;  /* 0x0000000000547805 */ /* 0x000fe4000001ff00 */
[----:B------:R-:W-:Y:S02]  /*0ed0*/  VIADDMNMX R22, R17, R22, R11, PT ;  /* 0x0000001611167246 */ /* 0x000fe4000380010b */
[----:B------:R-:W-:-:S02]  /*0ee0*/  CS2R R82, SRZ ;  /* 0x0000000000527805 */ /* 0x000fc4000001ff00 */
[----:B------:R-:W-:Y:S02]  /*0ef0*/  CS2R R80, SRZ ;  /* 0x0000000000507805 */ /* 0x000fe4000001ff00 */
[----:B------:R-:W-:Y:S02]  /*0f00*/  CS2R R78, SRZ ;  /* 0x00000000004e7805 */ /* 0x000fe4000001ff00 */
[----:B------:R-:W-:Y:S02]  /*0f10*/  ISETP.GT.AND P1, PT, R22, R17, PT ;  /* 0x000000111600720c */ /* 0x000fe40003f24270 */
        /* <DEDUP_REMOVED lines=21> */
[----:B-1----:R-:W-:Y:S01]  /*1070*/  IADD3 R89, R0, -0x80, RZ ;  /* 0xffffff8000597810 */ /* 0x002fe20007ffe0ff */
[----:B------:R-:W-:Y:S01]  /*1080*/  IMAD.MOV.U32 R0, RZ, RZ, RZ ;  /* 0x000000ffff007224 */ /* 0x000fe200078e00ff */
[----:B------:R-:W-:Y:S02]  /*1090*/  CS2R R34, SRZ ;  /* 0x0000000000227805 */ /* 0x000fe4000001ff00 */
[----:B------:R-:W-:Y:S02]  /*10a0*/  CS2R R32, SRZ ;  /* 0x0000000000207805 */ /* 0x000fe4000001ff00 */
[----:B------:R-:W-:Y:S02]  /*10b0*/  CS2R R30, SRZ ;  /* 0x00000000001e7805 */ /* 0x000fe4000001ff00 */
[----:B------:R-:W-:Y:S02]  /*10c0*/  CS2R R28, SRZ ;  /* 0x00000000001c7805 */ /* 0x000fe4000001ff00 */
[----:B------:R-:W-:-:S02]  /*10d0*/  CS2R R26, SRZ ;  /* 0x00000000001a7805 */ /* 0x000fc4000001ff00 */
[----:B------:R-:W-:Y:S01]  /*10e0*/  CS2R R24, SRZ ;  /* 0x0000000000187805 */ /* 0x000fe2000001ff00 */
[----:B------:R-:W-:Y:S06]  /*10f0*/  @!P1 BRA `(.L_x_2040) ;  /* 0x0000009800989947 */ /* 0x000fec0003800000 */
[----:B------:R-:W-:Y:S01]  /*1100*/  SHF.R.S32.HI R90, RZ, 0x1f, R89 ;  /* 0x0000001fff5a7819 */ /* 0x000fe20000011459 */
[----:B------:R-:W1:Y:S01]  /*1110*/  S2UR UR6, SR_CgaCtaId ;  /* 0x00000000000679c3 */ /* 0x000e620000008800 */
[----:B------:R-:W-:Y:S02]  /*1120*/  UMOV UR36, 0x400 ;  /* 0x0000040000247882 */ /* 0x000fe40000000000 */
[----:B------:R-:W-:-:S04]  /*1130*/  LEA.HI R91, R90, R89, RZ, 0x7 ;  /* 0x000000595a5b7211 */ /* 0x000fc800078f38ff */
[----:B------:R-:W-:-:S05]  /*1140*/  SHF.R.S32.HI R92, RZ, 0x7, R91 ;  /* 0x00000007ff5c7819 */ /* 0x000fca000001145b */
[----:B------:R-:W2:Y:S01]  /*1150*/  SHFL.IDX PT, R0, R92, RZ, 0x1f ;  /* 0x00001fff5c007589 */ /* 0x000ea200000e0000 */
[----:B-1----:R-:W-:-:S04]  /*1160*/  ULEA UR36, UR6, UR36, 0x18 ;  /* 0x0000002406247291 */ /* 0x002fc8000f8ec03f */
[----:B------:R-:W-:-:S04]  /*1170*/  UIADD3 UR6, UR36, 0x10400, URZ ;  /* 0x0001040024067890 */ /* 0x000fc8000fffe03f */
[----:B------:R-:W-:Y:S01]  /*1180*/  ULOP3.LUT UP0, URZ, UR6, 0x3ff, URZ, 0xc0, !UPT ;  /* 0x000003ff063f7892 */ /* 0x000fe2000f80c03f */
[----:B--2---:R-:W-:-:S05]  /*1190*/  R2UR UR4, R0 ;  /* 0x00000000000472ca */ /* 0x004fca00000e0000 */
        /* <DEDUP_REMOVED lines=11> */
[----:B0-----:R-:W-:Y:S01]  /*1250*/  IMAD.U32 R4, RZ, RZ, UR4 ;  /* 0x00000004ff047e24 */ /* 0x001fe2000f8e00ff */
[----:B------:R0:W1:Y:S01]  /*1260*/  LDC.64 R2, c[0x4][R0] ;  /* 0x0100000000027b82 */ /* 0x0000620000000a00 */
[----:B------:R-:W-:Y:S01]  /*1270*/  MOV R5, UR5 ;  /* 0x0000000500057c02 */ /* 0x000fe20008000f00 */
        /* <DEDUP_REMOVED lines=10> */
.L_x_2041:
[----:B------:R-:W2:Y:S01]  /*1320*/  LDL.LU R19, [R1+0x14] ;  /* 0x0000140001137983 */ /* 0x000ea20000300800 */
[----:B------:R-:W-:-:S04]  /*1330*/  SHF.L.U32 R2, RZ, 0x1f, RZ ;  /* 0x0000001fff027819 */ /* 0x000fc800000006ff */
[----:B------:R-:W1:Y:S01]  /*1340*/  SYNCS.PHASECHK.TRANS64.TRYWAIT P1, [UR36+0x34800], R2 ;  /* 0x03480002ff0075a7 */ /* 0x000e620008020164 */
[----:B--2---:R-:W-:-:S04]  /*1350*/  LOP3.LUT R0, R19, 0x1, RZ, 0xfc, !PT ;  /* 0x0000000113007812 */ /* 0x004fc800078efcff */
[----:B------:R-:W-:Y:S01]  /*1360*/  ISETP.NE.AND P0, PT, R0, 0x3, PT ;  /* 0x000000030000780c */ /* 0x000fe20003f05270 */
[----:B-1----:R-:W-:-:S12]  /*1370*/  @!P1 BRA `(.L_x_2042) ;  /* 0x000000ec00c89947 */ /* 0x002fd80003800000 */
.L_x_2159:
[----:B------:R-:W-:Y:S05]  /*1380*/  @!P0 BRA `(.L_x_2043) ;  /* 0x0000000000048947 */ /* 0x000fea0003800000 */
[----:B------:R-:W-:Y:S01]  /*1390*/  BPT.TRAP 0x1 ;  /* 0x000000040000795c */ /* 0x000fe20000300000 */
.L_x_2043:
[----:B------:R2:W3:Y:S01]  /*13a0*/  SYNCS.PHASECHK.TRANS64.TRYWAIT P2, [UR36+0x34830], R2 ;  /* 0x03483002ff0075a7 */ /* 0x0004e20008040164 */
[----:B------:R-:W-:Y:S05]  /*13b0*/  @!P0 BRA `(.L_x_2044) ;  /* 0x0000000000048947 */ /* 0x000fea0003800000 */
[----:B------:R-:W-:Y:S01]  /*13c0*/  BPT.TRAP 0x1 ;  /* 0x000000040000795c */ /* 0x000fe20000300000 */
.L_x_2044:
[----:B------:R-:W4:Y:S01]  /*13d0*/  S2R R0, SR_TID.X ;  /* 0x0000000000007919 */ /* 0x000f220000002100 */
[----:B0-----:R-:W-:-:S04]  /*13e0*/  MOV R4, UR37 ;  /* 0x0000002500047c02 */ /* 0x001fc80008000f00 */
[----:B------:R-:W-:Y:S02]  /*13f0*/  LOP3.LUT R4, R4, 0x10000, RZ, 0xfc, !PT ;  /* 0x0001000004047812 */ /* 0x000fe400078efcff */
[----:B----4-:R-:W-:-:S04]  /*1400*/  LOP3.LUT R0, R0, 0x7f, RZ, 0xc0, !PT ;  /* 0x0000007f00007812 */ /* 0x010fc800078ec0ff */
[----:B------:R-:W-:Y:S01]  /*1410*/  ISETP.NE.AND P1, PT, R0, RZ, PT ;  /* 0x000000ff0000720c */ /* 0x000fe20003f25270 */
[----:B---3--:R-:W-:-:S12]  /*1420*/  @P2 BRA `(.L_x_2045) ;  /* 0x0000000000082947 */ /* 0x008fd80003800000 */
[----:B------:R-:W0:Y:S02]  /*1430*/  SYNCS.PHASECHK.TRANS64.TRYWAIT P2, [UR36+0x34830], R2 ;  /* 0x03483002ff0075a7 */ /* 0x000e240008040164 */
[----:B0-----:R-:W-:Y:S05]  /*1440*/  @!P2 BRA `(.L_x_2046) ;  /* 0x000000ec00aca947 */ /* 0x001fea0003800000 */
.L_x_2045:
[----:B------:R-:W-:Y:S05]  /*1450*/  WARPSYNC.ALL ;  /* 0x0000000000007948 */ /* 0x000fea0003800000 */
[----:B------:R-:W-:Y:S01]  /*1460*/  IMAD.MOV.U32 R5, RZ, RZ, 0x40000040 ;  /* 0x40000040ff057424 */ /* 0x000fe200078e00ff */
[----:B------:R-:W-:Y:S01]  /*1470*/  UIADD3 UR4, UR36, 0x1c400, URZ ;  /* 0x0001c40024047890 */ /* 0x000fe2000fffe03f */
[C---:B------:R-:W-:Y:S01]  /*1480*/  R2UR UR8, R4.reuse ;  /* 0x00000000040872ca */ /* 0x040fe200000e0000 */
[----:B------:R-:W-:Y:S02]  /*1490*/  WARPGROUP.ARRIVE ;  /* 0x00000000000079c5 */ /* 0x000fe40000000000 */
[----:B------:R-:W-:Y:S01]  /*14a0*/  R2UR UR9, R5 ;  /* 0x00000000050972ca */ /* 0x000fe200000e0000 */
[----:B------:R-:W-:Y:S01]  /*14b0*/  USHF.R.U32.HI UR4, URZ, 0x4, UR4 ;  /* 0x000000043f047899 */ /* 0x000fe20008011604 */
[----:B------:R-:W-:Y:S01]  /*14c0*/  R2UR UR6, R4 ;  /* 0x00000000040672ca */ /* 0x000fe200000e0000 */
[----:B------:R-:W-:Y:S01]  /*14d0*/  UMOV UR11, 0x40000040 ;  /* 0x40000040000b7882 */ /* 0x000fe20000000000 */
[----:B------:R-:W-:Y:S01]  /*14e0*/  UMOV UR5, 0x40000040 ;  /* 0x4000004000057882 */ /* 0x000fe20000000000 */
[----:B------:R-:W-:Y:S01]  /*14f0*/  ULOP3.LUT UR4, UR4, 0x3fff, URZ, 0xc0, !UPT ;  /* 0x00003fff04047892 */ /* 0x000fe2000f8ec03f */
[----:B------:R-:W3:Y:S01]  /*1500*/  LDC R8, c[0x0][0x448] ;  /* 0x00011200ff087b82 */ /* 0x000ee20000000800 */
[----:B------:R-:W-:Y:S01]  /*1510*/  UMOV UR13, 0x40000040 ;  /* 0x40000040000d7882 */ /* 0x000fe20000000000 */
[----:B------:R-:W-:Y:S01]  /*1520*/  UMOV UR15, 0x40000040 ;  /* 0x40000040000f7882 */ /* 0x000fe20000000000 */
[----:B------:R-:W-:Y:S01]  /*1530*/  ULOP3.LUT UR38, UR4, 0x10000, URZ, 0xfc, !UPT ;  /* 0x0001000004267892 */ /* 0x000fe2000f8efc3f */
[----:B------:R-:W-:Y:S01]  /*1540*/  LEA.HI R10, R92, R92, RZ, 0x1 ;  /* 0x0000005c5c0a7211 */ /* 0x000fe200078f08ff */
[----:B------:R-:W-:Y:S01]  /*1550*/  UMOV UR17, 0x40000040 ;  /* 0x4000004000117882 */ /* 0x000fe20000000000 */
[----:B------:R-:W-:Y:S01]  /*1560*/  UMOV UR19, 0x40000040 ;  /* 0x4000004000137882 */ /* 0x000fe20000000000 */
[----:B------:R-:W-:Y:S01]  /*1570*/  UIADD3 UR14, UR38, 0x6, URZ ;  /* 0x00000006260e7890 */ /* 0x000fe2000fffe03f */
[----:B------:R-:W-:Y:S01]  /*1580*/  LEA.HI R90, R90, R89, RZ, 0x2 ;  /* 0x000000595a5a7211 */ /* 0x000fe200078f10ff */
[----:B------:R-:W-:Y:S01]  /*1590*/  UIADD3 UR4, UR6, 0x2, URZ ;  /* 0x0000000206047890 */ /* 0x000fe2000fffe03f */
[----:B------:R-:W-:Y:S01]  /*15a0*/  CS2R R150, SRZ ;  /* 0x0000000000967805 */ /* 0x000fe2000001ff00 */
[----:B------:R-:W-:Y:S01]  /*15b0*/  UMOV UR10, UR38 ;  /* 0x00000026000a7c82 */ /* 0x000fe20008000000 */
[----:B------:R-:W-:Y:S01]  /*15c0*/  UIADD3 UR12, UR6, 0x6, URZ ;  /* 0x00000006060c7890 */ /* 0x000fe2000fffe03f */
[----:B------:R-:W-:Y:S01]  /*15d0*/  HGMMA.64x128x16.F32 R24, gdesc[UR8], RZ, !UPT, gsb0 ;  /* 0x01e00000081879f0 */ /* 0x000fe2000c0008ff */
[----:B------:R-:W-:Y:S01]  /*15e0*/  UIADD3 UR10, UR38, 0x2, URZ ;  /* 0x00000002260a7890 */ /* 0x000fe2000fffe03f */
[----:B------:R-:W-:Y:S01]  /*15f0*/  LOP3.LUT R90, R90, 0xfffffffc, RZ, 0xc0, !PT ;  /* 0xfffffffc5a5a7812 */ /* 0x000fe200078ec0ff */
[----:B------:R-:W-:Y:S01]  /*1600*/  UMOV UR8, UR4 ;  /* 0x0000000400087c82 */ /* 0x000fe20008000000 */
[----:B------:R-:W-:Y:S01]  /*1610*/  UMOV UR9, UR5 ;  /* 0x0000000500097c82 */ /* 0x000fe20008000000 */
[----:B------:R-:W-:Y:S01]  /*1620*/  UMOV UR11, 0x40000040 ;  /* 0x40000040000b7882 */ /* 0x000fe20000000000 */
[----:B------:R-:W-:Y:S01]  /*1630*/  UIADD3 UR16, UR6, 0x400, URZ ;  /* 0x0000040006107890 */ /* 0x000fe2000fffe03f */
[----:B------:R-:W-:Y:S01]  /*1640*/  IMAD.IADD R90, R89, 0x1, -R90 ;  /* 0x00000001595a7824 */ /* 0x000fe200078e0a5a */
[----:B------:R-:W-:Y:S01]  /*1650*/  UIADD3 UR18, UR38, 0x400, URZ ;  /* 0x0000040026127890 */ /* 0x000fe2000fffe03f */
[----:B------:R-:W-:Y:S01]  /*1660*/  CS2R R148, SRZ ;  /* 0x0000000000947805 */ /* 0x000fe2000001ff00 */
[----:B------:R-:W-:Y:S01]  /*1670*/  UIADD3 UR20, UR6, 0x402, URZ ;  /* 0x0000040206147890 */ /* 0x000fe2000fffe03f */
[----:B---3--:R-:W-:Y:S01]  /*1680*/  ISETP.NE.AND P2, PT, R8, 0x1, PT ;  /* 0x000000010800780c */ /* 0x008fe20003f45270 */
[----:B------:R-:W-:Y:S01]  /*1690*/  UIADD3 UR22, UR38, 0x402, URZ ;  /* 0x0000040226167890 */ /* 0x000fe2000fffe03f */
[----:B------:R-:W-:Y:S01]  /*16a0*/  LOP3.LUT R8, R91, 0xffffff80, RZ, 0xc0, !PT ;  /* 0xffffff805b087812 */ /* 0x000fe200078ec0ff */
[----:B------:R-:W-:Y:S01]  /*16b0*/  UMOV UR21, 0x40000040 ;  /* 0x4000004000157882 */ /* 0x000fe20000000000 */
[----:B------:R-:W-:Y:S01]  /*16c0*/  UMOV UR23, 0x40000040 ;  /* 0x4000004000177882 */ /* 0x000fe20000000000 */
[----:B------:R-:W-:Y:S01]  /*16d0*/  UIADD3 UR24, UR6, 0x404, URZ ;  /* 0x0000040406187890 */ /* 0x000fe2000fffe03f */
[----:B------:R-:W-:Y:S01]  /*16e0*/  CS2R R146, SRZ ;  /* 0x0000000000927805 */ /* 0x000fe2000001ff00 */
[----:B------:R-:W-:Y:S01]  /*16f0*/  UIADD3 UR26, UR38, 0x404, URZ ;  /* 0x00000404261a7890 */ /* 0x000fe2000fffe03f */
[----:B------:R-:W-:Y:S01]  /*1700*/  IMAD.IADD R9, R89, 0x1, -R8 ;  /* 0x0000000159097824 */ /* 0x000fe200078e0a08 */
[----:B------:R-:W-:Y:S01]  /*1710*/  UMOV UR25, 0x40000040 ;  /* 0x4000004000197882 */ /* 0x000fe20000000000 */
[----:B------:R-:W-:Y:S01]  /*1720*/  UMOV UR27, 0x40000040 ;  /* 0x40000040001b7882 */ /* 0x000fe20000000000 */
[----:B------:R-:W-:Y:S01]  /*1730*/  UIADD3 UR28, UR6, 0x406, URZ ;  /* 0x00000406061c7890 */ /* 0x000fe2000fffe03f */
[----:B------:R-:W-:Y:S01]  /*1740*/  CS2R R144, SRZ ;  /* 0x0000000000907805 */ /* 0x000fe2000001ff00 */
[----:B------:R-:W-:Y:S01]  /*1750*/  UIADD3 UR30, UR38, 0x406, URZ ;  /* 0x00000406261e7890 */ /* 0x000fe2000fffe03f */
[----:B------:R-:W-:Y:S01]  /*1760*/  SHF.R.S32.HI R8, RZ, 0x1f, R9 ;  /* 0x0000001fff087819 */ /* 0x000fe20000011409 */
[----:B------:R-:W-:Y:S01]  /*1770*/  UMOV UR29, 0x40000040 ;  /* 0x40000040001d7882 */ /* 0x000fe20000000000 */
[----:B------:R-:W-:Y:S01]  /*1780*/  UMOV UR31, 0x40000040 ;  /* 0x40000040001f7882 */ /* 0x000fe20000000000 */
[----:B------:R-:W-:Y:S01]  /*1790*/  UIADD3 UR32, UR6, 0x800, URZ ;  /* 0x0000080006207890 */ /* 0x000fe2000fffe03f */
[----:B------:R-:W-:Y:S01]  /*17a0*/  LEA.HI R11, R8, R9, RZ, 0x5 ;  /* 0x00000009080b7211 */ /* 0x000fe200078f28ff */
[----:B------:R-:W-:Y:S01]  /*17b0*/  UIADD3 UR34, UR38, 0x800, URZ ;  /* 0x0000080026227890 */ /* 0x000fe2000fffe03f */
[----:B------:R-:W-:Y:S01]  /*17c0*/  CS2R R142, SRZ ;  /* 0x00000000008e7805 */ /* 0x000fe2000001ff00 */
[----:B------:R-:W-:Y:S01]  /*17d0*/  UMOV UR33, 0x40000040 ;  /* 0x4000004000217882 */ /* 0x000fe20000000000 */
[----:B------:R-:W-:Y:S01]  /*17e0*/  UMOV UR35, 0x40000040 ;  /* 0x4000004000237882 */ /* 0x000fe20000000000 */
[----:B------:R-:W-:Y:S01]  /*17f0*/  UIADD3 UR44, UR6, 0x802, URZ ;  /* 0x00000802062c7890 */ /* 0x000fe2000fffe03f */
[----:B------:R-:W-:Y:S01]  /*1800*/  CS2R R140, SRZ ;  /* 0x00000000008c7805 */ /* 0x000fe2000001ff00 */
        /* <DEDUP_REMOVED lines=16> */
[----:B------:R-:W-:Y:S01]  /*1910*/  ULDC UR7, c[0x0][0x2f0] ;  /* 0x0000bc0000077ab9 */ /* 0x000fe20000000800 */
[----:B------:R-:W-:Y:S01]  /*1920*/  UMOV UR37, URZ ;  /* 0x0000003f00257c82 */ /* 0x000fe20008000000 */
        /* <DEDUP_REMOVED lines=18> */
[----:B------:R-:W-:Y:S01]  /*1a50*/  HGMMA.64x128x16.F32 R24, gdesc[UR8], R24, gsb0 ;  /* 0x01e00000081879f0 */ /* 0x000fe20008000818 */
[----:B------:R-:W-:Y:S02]  /*1a60*/  ULDC UR10, c[0x0][0x988] ;  /* 0x00026200000a7ab9 */ /* 0x000fe40000000800 */
        /* <DEDUP_REMOVED lines=30> */
[----:B012---:R-:W-:Y:S01]  /*1c50*/  FMUL.FTZ R2, R37, UR6 ;  /* 0x0000000625027c20 */ /* 0x007fe20008410000 */
[----:B------:R-:W-:Y:S01]  /*1c60*/  FMUL.FTZ R26, R26, UR6 ;  /* 0x000000061a1a7c20 */ /* 0x000fe20008410000 */
[----:B------:R0:W-:Y:S01]  /*1c70*/  MUFU.TANH R95, R31 ;  /* 0x0000001f005f7308 */ /* 0x0001e20000002400 */
[----:B------:R-:W-:Y:S01]  /*1c80*/  FMUL.FTZ R21, R33, UR6 ;  /* 0x0000000621157c20 */ /* 0x000fe20008410000 */
[----:B------:R-:W-:Y:S01]  /*1c90*/  FMUL.FTZ R6, R36, UR6 ;  /* 0x0000000624067c20 */ /* 0x000fe20008410000 */
[----:B------:R-:W-:Y:S01]  /*1ca0*/  FMUL.FTZ R30, R30, UR6 ;  /* 0x000000061e1e7c20 */ /* 0x000fe20008410000 */
[----:B------:R-:W1:Y:S01]  /*1cb0*/  @P2 LDC R33, c[0x0][0x44c] ;  /* 0x00011300ff212b82 */ /* 0x000e620000000800 */
[----:B------:R-:W-:Y:S01]  /*1cc0*/  FMUL.FTZ R34, R34, UR6 ;  /* 0x0000000622227c20 */ /* 0x000fe20008410000 */
[----:B------:R-:W-:Y:S01]  /*1cd0*/  FMUL.FTZ R35, R35, UR6 ;  /* 0x0000000623237c20 */ /* 0x000fe20008410000 */
[----:B------:R-:W-:Y:S01]  /*1ce0*/  FMUL.FTZ R38, R38, UR6 ;  /* 0x0000000626267c20 */ /* 0x000fe20008410000 */
[----:B------:R2:W-:Y:S01]  /*1cf0*/  MUFU.TANH R37, R27 ;  /* 0x0000001b00257308 */ /* 0x0005e20000002400 */
[----:B0-----:R-:W-:Y:S01]  /*1d00*/  LOP3.LUT R31, R10, 0x3fffffe, RZ, 0xc0, !PT ;  /* 0x03fffffe0a1f7812 */ /* 0x001fe200078ec0ff */
[----:B------:R-:W-:Y:S01]  /*1d10*/  FMUL.FTZ R39, R39, UR6 ;  /* 0x0000000627277c20 */ /* 0x000fe20008410000 */
[----:B------:R-:W-:Y:S01]  /*1d20*/  LEA.HI R10, R8, R9, RZ, 0x2 ;  /* 0x00000009080a7211 */ /* 0x000fe200078f10ff */
[----:B------:R-:W-:Y:S01]  /*1d30*/  FMUL.FTZ R42, R42, UR6 ;  /* 0x000000062a2a7c20 */ /* 0x000fe20008410000 */
[----:B------:R-:W-:Y:S01]  /*1d40*/  FMUL.FTZ R43, R43, UR6 ;  /* 0x000000062b2b7c20 */ /* 0x000fe20008410000 */
[----:B------:R-:W-:Y:S01]  /*1d50*/  IMAD.IADD R31, R92, 0x1, -R31 ;  /* 0x000000015c1f7824 */ /* 0x000fe200078e0a1f */
[--C-:B------:R-:W-:Y:S01]  /*1d60*/  SHF.R.S32.HI R8, RZ, 0x2, R10.reuse ;  /* 0x00000002ff087819 */ /* 0x100fe2000001140a */
[----:B------:R0:W3:Y:S01]  /*1d70*/  MUFU.TANH R36, R26 ;  /* 0x0000001a00247308 */ /* 0x0000e20000002400 */
[----:B--2---:R-:W-:Y:S01]  /*1d80*/  SHF.R.S32.HI R27, RZ, 0x1f, R10 ;  /* 0x0000001fff1b7819 */ /* 0x004fe2000001140a */
[----:B------:R-:W-:Y:S01]  /*1d90*/  FMUL.FTZ R46, R46, UR6 ;  /* 0x000000062e2e7c20 */ /* 0x000fe20008410000 */
[----:B------:R-:W-:Y:S01]  /*1da0*/  LOP3.LUT R10, R10, 0x7ffffffc, RZ, 0xc0, !PT ;  /* 0x7ffffffc0a0a7812 */ /* 0x000fe200078ec0ff */
[----:B------:R-:W-:Y:S01]  /*1db0*/  FMUL.FTZ R47, R47, UR6 ;  /* 0x000000062f2f7c20 */ /* 0x000fe20008410000 */
[----:B------:R-:W-:Y:S01]  /*1dc0*/  LEA.HI R27, R27, R8, RZ, 0x3 ;  /* 0x000000081b1b7211 */ /* 0x000fe200078f18ff */
[----:B------:R-:W-:Y:S01]  /*1dd0*/  FMUL.FTZ R50, R50, UR6 ;  /* 0x0000000632327c20 */ /* 0x000fe20008410000 */
[----:B------:R-:W-:Y:S01]  /*1de0*/  FMUL.FTZ R51, R51, UR6 ;  /* 0x0000000633337c20 */ /* 0x000fe20008410000 */
[----:B------:R2:W4:Y:S01]  /*1df0*/  MUFU.TANH R93, R30 ;  /* 0x0000001e005d7308 */ /* 0x0005220000002400 */
[----:B0-----:R-:W-:Y:S01]  /*1e00*/  SHF.R.S32.HI R26, RZ, 0x5, R11 ;  /* 0x00000005ff1a7819 */ /* 0x001fe2000001140b */
[----:B------:R-:W-:Y:S01]  /*1e10*/  IMAD.IADD R9, R9, 0x1, -R10 ;  /* 0x0000000109097824 */ /* 0x000fe200078e0a0a */
[----:B------:R-:W-:Y:S01]  /*1e20*/  LEA.HI R11, R90, R90, RZ, 0x1 ;  /* 0x0000005a5a0b7211 */ /* 0x000fe200078f08ff */
[----:B------:R-:W-:Y:S01]  /*1e30*/  FMUL.FTZ R54, R54, UR6 ;  /* 0x0000000636367c20 */ /* 0x000fe20008410000 */
[----:B------:R-:W-:Y:S01]  /*1e40*/  LEA R26, R26, R23, 0x4 ;  /* 0x000000171a1a7211 */ /* 0x000fe200078e20ff */
[----:B------:R-:W-:Y:S01]  /*1e50*/  FMUL.FTZ R55, R55, UR6 ;  /* 0x0000000637377c20 */ /* 0x000fe20008410000 */
[----:B------:R-:W-:Y:S01]  /*1e60*/  LOP3.LUT R27, R27, 0xfffffff8, RZ, 0xc0, !PT ;  /* 0xfffffff81b1b7812 */ /* 0x000fe200078ec0ff */
[----:B------:R0:W5:Y:S01]  /*1e70*/  MUFU.TANH R97, R34 ;  /* 0x0000002200617308 */ /* 0x0001620000002400 */
[----:B--2---:R-:W2:Y:S01]  /*1e80*/  @P2 LDC R30, c[0x0][0x450] ;  /* 0x00011400ff1e2b82 */ /* 0x004ea20000000800 */
[----:B------:R-:W-:Y:S01]  /*1e90*/  LOP3.LUT R11, R11, 0x1ffffffe, RZ, 0xc0, !PT ;  /* 0x1ffffffe0b0b7812 */ /* 0x000fe200078ec0ff */
[----:B------:R-:W-:Y:S01]  /*1ea0*/  FMUL.FTZ R58, R58, UR6 ;  /* 0x000000063a3a7c20 */ /* 0x000fe20008410000 */
[----:B------:R-:W-:Y:S01]  /*1eb0*/  IADD3 R26, R26, R8, -R27 ;  /* 0x000000081a1a7210 */ /* 0x000fe20007ffe81b */
[----:B------:R-:W-:Y:S01]  /*1ec0*/  FMUL.FTZ R59, R59, UR6 ;  /* 0x000000063b3b7c20 */ /* 0x000fe20008410000 */
[----:B------:R-:W-:Y:S01]  /*1ed0*/  FMUL.FTZ R7, R41, UR6 ;  /* 0x0000000629077c20 */ /* 0x000fe20008410000 */
[----:B------:R-:W-:Y:S01]  /*1ee0*/  IMAD.IADD R8, R90, 0x1, -R11 ;  /* 0x000000015a087824 */ /* 0x000fe200078e0a0b */
[----:B------:R-:W5:Y:S01]  /*1ef0*/  MUFU.TANH R35, R35 ;  /* 0x0000002300237308 */ /* 0x000f620000002400 */
[----:B------:R-:W-:Y:S01]  /*1f00*/  IMAD R31, R31, 0x40, R26 ;  /* 0x000000401f1f7824 */ /* 0x000fe200078e021a */
[----:B------:R-:W3:Y:S01]  /*1f10*/  LDC R27, c[0x0][0x288] ;  /* 0x0000a200ff1b7b82 */ /* 0x000ee20000000800 */
[----:B------:R-:W-:Y:S01]  /*1f20*/  FMUL.FTZ R62, R62, UR6 ;  /* 0x000000063e3e7c20 */ /* 0x000fe20008410000 */
[----:B------:R-:W-:Y:S01]  /*1f30*/  FMUL.FTZ R71, R71, UR6 ;  /* 0x0000000647477c20 */ /* 0x000fe20008410000 */
[----:B------:R-:W-:Y:S01]  /*1f40*/  FMUL.FTZ R63, R63, UR6 ;  /* 0x000000063f3f7c20 */ /* 0x000fe20008410000 */
[----:B------:R-:W-:Y:S01]  /*1f50*/  LEA R8, R8, R31, 0x3 ;  /* 0x0000001f08087211 */ /* 0x000fe200078e18ff */
[----:B------:R-:W-:Y:S01]  /*1f60*/  FMUL.FTZ R67, R67, UR6 ;  /* 0x0000000643437c20 */ /* 0x000fe20008410000 */
[----:B------:R-:W5:Y:S01]  /*1f70*/  MUFU.TANH R38, R38 ;  /* 0x0000002600267308 */ /* 0x000f620000002400 */
[----:B------:R-:W-:Y:S01]  /*1f80*/  FMUL.FTZ R66, R66, UR6 ;  /* 0x0000000642427c20 */ /* 0x000fe20008410000 */
[----:B------:R-:W-:Y:S01]  /*1f90*/  FMUL.FTZ R70, R70, UR6 ;  /* 0x0000000646467c20 */ /* 0x000fe20008410000 */
[----:B-1----:R-:W-:-:S04]  /*1fa0*/  @P2 IMAD.HI.U32 R11, R8, R33, RZ ;  /* 0x00000021080b2227 */ /* 0x002fc800078e00ff */
[----:B------:R-:W-:Y:S01]  /*1fb0*/  FMUL.FTZ R74, R74, UR6 ;  /* 0x000000064a4a7c20 */ /* 0x000fe20008410000 */
[----:B------:R-:W-:Y:S01]  /*1fc0*/  FMUL.FTZ R19, R32, UR6 ;  /* 0x0000000620137c20 */ /* 0x000fe20008410000 */
[----:B------:R-:W-:Y:S01]  /*1fd0*/  FMUL.FTZ R32, R57, UR6 ;  /* 0x0000000639207c20 */ /* 0x000fe20008410000 */
[----:B------:R-:W-:Y:S01]  /*1fe0*/  IMAD.MOV.U32 R26, RZ, RZ, R8 ;  /* 0x000000ffff1a7224 */ /* 0x000fe200078e0008 */
[----:B------:R-:W1:Y:S01]  /*1ff0*/  MUFU.TANH R39, R39 ;  /* 0x0000002700277308 */ /* 0x000e620000002400 */
[----:B--2---:R-:W-:Y:S01]  /*2000*/  @P2 SHF.R.U32.HI R26, RZ, R30, R11 ;  /* 0x0000001eff1a2219 */ /* 0x004fe2000001160b */
[----:B------:R-:W-:Y:S02]  /*2010*/  IMAD.MOV.U32 R11, RZ, RZ, -0x80 ;  /* 0xffffff80ff0b7424 */ /* 0x000fe400078e00ff */
[----:B------:R-:W-:Y:S01]  /*2020*/  FMUL.FTZ R75, R75, UR6 ;  /* 0x000000064b4b7c20 */ /* 0x000fe20008410000 */
[----:B------:R-:W-:Y:S01]  /*2030*/  FMUL.FTZ R12, R45, UR6 ;  /* 0x000000062d0c7c20 */ /* 0x000fe20008410000 */
[----:B------:R-:W-:Y:S01]  /*2040*/  FMUL.FTZ R78, R78, UR6 ;  /* 0x000000064e4e7c20 */ /* 0x000fe20008410000 */
[----:B------:R-:W3:Y:S01]  /*2050*/  SHFL.IDX PT, R33, R26, 0x1, 0x1c1f ;  /* 0x003c1f001a217f89 */ /* 0x000ee200000e0000 */
[----:B------:R-:W-:Y:S01]  /*2060*/  IMAD R11, R22, R11, 0x80 ;  /* 0x00000080160b7424 */ /* 0x000fe200078e020b */
[----:B------:R-:W2:Y:S01]  /*2070*/  MUFU.TANH R42, R42 ;  /* 0x0000002a002a7308 */ /* 0x000ea20000002400 */
[----:B------:R-:W-:Y:S01]  /*2080*/  FMUL.FTZ R79, R79, UR6 ;  /* 0x000000064f4f7c20 */ /* 0x000fe20008410000 */
[----:B------:R-:W-:Y:S01]  /*2090*/  FMUL.FTZ R82, R82, UR6 ;  /* 0x0000000652527c20 */ /* 0x000fe20008410000 */
[----:B------:R-:W-:Y:S01]  /*20a0*/  FMUL.FTZ R83, R83, UR6 ;  /* 0x0000000653537c20 */ /* 0x000fe20008410000 */
[----:B------:R-:W-:Y:S01]  /*20b0*/  IADD3 R10, R11, 0x1, RZ ;  /* 0x000000010b0a7810 */ /* 0x000fe20007ffe0ff */
[----:B------:R-:W-:Y:S01]  /*20c0*/  FMUL.FTZ R14, R24, UR6 ;  /* 0x00000006180e7c20 */ /* 0x000fe20008410000 */
[----:B------:R-:W-:Y:S01]  /*20d0*/  FMUL.FTZ R24, R25, UR6 ;  /* 0x0000000619187c20 */ /* 0x000fe20008410000 */
[----:B------:R-:W-:Y:S01]  /*20e0*/  FMUL.FTZ R25, R53, UR6 ;  /* 0x0000000635197c20 */ /* 0x000fe20008410000 */
[----:B------:R-:W2:Y:S01]  /*20f0*/  MUFU.TANH R43, R43 ;  /* 0x0000002b002b7308 */ /* 0x000ea20000002400 */
[----:B------:R-:W-:-:S02]  /*2100*/  IMAD R31, R9, -0x2, R10 ;  /* 0xfffffffe091f7824 */ /* 0x000fc400078e020a */
[----:B------:R-:W-:Y:S01]  /*2110*/  FMUL.FTZ R86, R86, UR6 ;  /* 0x0000000656567c20 */ /* 0x000fe20008410000 */
[C---:B------:R-:W-:Y:S02]  /*2120*/  IMAD R10, R16.reuse, UR7, R11 ;  /* 0x00000007100a7c24 */ /* 0x040fe4000f8e020b */
[----:B------:R-:W-:Y:S01]  /*2130*/  FMUL.FTZ R87, R87, UR6 ;  /* 0x0000000657577c20 */ /* 0x000fe20008410000 */
[----:B0-----:R-:W-:Y:S02]  /*2140*/  IMAD R34, R16, UR7, R31 ;  /* 0x0000000710227c24 */ /* 0x001fe4000f8e021f */
[----:B------:R-:W-:Y:S01]  /*2150*/  FMUL.FTZ R20, R49, UR6 ;  /* 0x0000000631147c20 */ /* 0x000fe20008410000 */
[----:B------:R-:W-:Y:S01]  /*2160*/  IMAD R30, R9, -0x2, R10 ;  /* 0xfffffffe091e7824 */ /* 0x000fe200078e020a */
[----:B------:R-:W0:Y:S01]  /*2170*/  MUFU.TANH R46, R46 ;  /* 0x0000002e002e7308 */ /* 0x000e220000002400 */
[----:B------:R-:W0:Y:S01]  /*2180*/  SHFL.IDX PT, R26, R26, RZ, 0x1c1f ;  /* 0x001c1fff1a1a7589 */ /* 0x000e2200000e0000 */
[----:B------:R-:W-:Y:S01]  /*2190*/  FMUL.FTZ R88, R28, UR6 ;  /* 0x000000061c587c20 */ /* 0x000fe20008410000 */
[----:B------:R-:W-:Y:S01]  /*21a0*/  FMUL.FTZ R61, R61, UR6 ;  /* 0x000000063d3d7c20 */ /* 0x000fe20008410000 */
[----:B------:R-:W-:Y:S01]  /*21b0*/  FMUL.FTZ R29, R29, UR6 ;  /* 0x000000061d1d7c20 */ /* 0x000fe20008410000 */
[----:B------:R-:W-:Y:S01]  /*21c0*/  FMUL.FTZ R0, R40, UR6 ;  /* 0x0000000628007c20 */ /* 0x000fe20008410000 */
[----:B---3--:R-:W-:Y:S01]  /*21d0*/  IADD3 R33, R33, -R27, R34 ;  /* 0x8000001b21217210 */ /* 0x008fe20007ffe022 */
[----:B------:R-:W-:Y:S01]  /*21e0*/  FMUL.FTZ R65, R65, UR6 ;  /* 0x0000000641417c20 */ /* 0x000fe20008410000 */
[----:B------:R-:W3:Y:S01]  /*21f0*/  MUFU.TANH R47, R47 ;  /* 0x0000002f002f7308 */ /* 0x000ee20000002400 */
[----:B------:R-:W-:Y:S01]  /*2200*/  FMUL.FTZ R69, R69, UR6 ;  /* 0x0000000645457c20 */ /* 0x000fe20008410000 */
[----:B------:R-:W-:Y:S01]  /*2210*/  VIMNMX R33, R30, R33, PT ;  /* 0x000000211e217248 */ /* 0x000fe20003fe0100 */
[----:B------:R-:W-:Y:S01]  /*2220*/  FMUL.FTZ R3, R44, UR6 ;  /* 0x000000062c037c20 */ /* 0x000fe20008410000 */
[----:B------:R-:W-:Y:S01]  /*2230*/  FMUL.FTZ R73, R73, UR6 ;  /* 0x0000000649497c20 */ /* 0x000fe20008410000 */
[----:B------:R-:W-:Y:S01]  /*2240*/  FMUL.FTZ R77, R77, UR6 ;  /* 0x000000064d4d7c20 */ /* 0x000fe20008410000 */
[C---:B------:R-:W-:Y:S01]  /*2250*/  ISETP.GT.AND P3, PT, R33.reuse, RZ, PT ;  /* 0x000000ff2100720c */ /* 0x040fe20003f64270 */
[----:B------:R-:W-:Y:S01]  /*2260*/  FMUL.FTZ R13, R48, UR6 ;  /* 0x00000006300d7c20 */ /* 0x000fe20008410000 */
[C---:B------:R-:W-:Y:S01]  /*2270*/  ISETP.GT.AND P4, PT, R33.reuse, 0x1, PT ;  /* 0x000000012100780c */ /* 0x040fe20003f84270 */
[----:B------:R-:W3:Y:S01]  /*2280*/  MUFU.TANH R50, R50 ;  /* 0x0000003200327308 */ /* 0x000ee20000002400 */
[----:B------:R-:W-:Y:S01]  /*2290*/  FSEL R91, R36, -INF , P3 ;  /* 0xff800000245b7808 */ /* 0x000fe20001800000 */
[----:B------:R-:W-:Y:S01]  /*22a0*/  FMUL.FTZ R15, R52, UR6 ;  /* 0x00000006340f7c20 */ /* 0x000fe20008410000 */
[----:B------:R-:W-:Y:S01]  /*22b0*/  ISETP.GT.AND P5, PT, R33, 0x8, PT ;  /* 0x000000082100780c */ /* 0x000fe20003fa4270 */
[----:B------:R-:W-:Y:S01]  /*22c0*/  FMUL.FTZ R81, R81, UR6 ;  /* 0x0000000651517c20 */ /* 0x000fe20008410000 */
[----:B------:R-:W-:Y:S01]  /*22d0*/  FSEL R36, R37, -INF , P4 ;  /* 0xff80000025247808 */ /* 0x000fe20002000000 */
[----:B------:R-:W-:Y:S01]  /*22e0*/  FMUL.FTZ R28, R56, UR6 ;  /* 0x00000006381c7c20 */ /* 0x000fe20008410000 */
[----:B------:R-:W-:Y:S01]  /*22f0*/  ISETP.GT.AND P3, PT, R33, 0x9, PT ;  /* 0x000000092100780c */ /* 0x000fe20003f64270 */
[----:B------:R-:W3:Y:S01]  /*2300*/  MUFU.TANH R51, R51 ;  /* 0x0000003300337308 */ /* 0x000ee20000002400 */
[----:B----4-:R-:W-:Y:S01]  /*2310*/  FSEL R93, R93, -INF , P5 ;  /* 0xff8000005d5d7808 */ /* 0x010fe20002800000 */
[----:B------:R-:W-:Y:S01]  /*2320*/  FMUL.FTZ R60, R60, UR6 ;  /* 0x000000063c3c7c20 */ /* 0x000fe20008410000 */
[----:B------:R-:W-:Y:S01]  /*2330*/  FMNMX.FTZ R10, R91, R36, !PT ;  /* 0x000000245b0a7209 */ /* 0x000fe20007810000 */
[----:B------:R-:W-:Y:S01]  /*2340*/  FMUL.FTZ R64, R64, UR6 ;  /* 0x0000000640407c20 */ /* 0x000fe20008410000 */
[----:B------:R-:W-:Y:S01]  /*2350*/  ISETP.GT.AND P4, PT, R33, 0x10, PT ;  /* 0x000000102100780c */ /* 0x000fe20003f84270 */
[----:B------:R-:W-:Y:S01]  /*2360*/  FMUL.FTZ R85, R85, UR6 ;  /* 0x0000000655557c20 */ /* 0x000fe20008410000 */
[----:B------:R-:W-:Y:S01]  /*2370*/  FSEL R95, R95, -INF , P3 ;  /* 0xff8000005f5f7808 */ /* 0x000fe20001800000 */
[----:B------:R-:W4:Y:S01]  /*2380*/  MUFU.TANH R54, R54 ;  /* 0x0000003600367308 */ /* 0x000f220000002400 */
[----:B------:R-:W-:Y:S01]  /*2390*/  FMNMX.FTZ R10, R93, R10, !PT ;  /* 0x0000000a5d0a7209 */ /* 0x000fe20007810000 */
[----:B------:R-:W-:Y:S01]  /*23a0*/  FMUL.FTZ R68, R68, UR6 ;  /* 0x0000000644447c20 */ /* 0x000fe20008410000 */
[----:B------:R-:W-:Y:S01]  /*23b0*/  ISETP.GT.AND P3, PT, R33, 0x11, PT ;  /* 0x000000112100780c */ /* 0x000fe20003f64270 */
[----:B------:R-:W-:Y:S01]  /*23c0*/  FMUL.FTZ R72, R72, UR6 ;  /* 0x0000000648487c20 */ /* 0x000fe20008410000 */
[----:B-----5:R-:W-:Y:S01]  /*23d0*/  FSEL R97, R97, -INF , P4 ;  /* 0xff80000061617808 */ /* 0x020fe20002000000 */
[----:B------:R-:W-:Y:S01]  /*23e0*/  FMUL.FTZ R76, R76, UR6 ;  /* 0x000000064c4c7c20 */ /* 0x000fe20008410000 */
[----:B------:R-:W-:Y:S01]  /*23f0*/  FMNMX.FTZ R10, R95, R10, !PT ;  /* 0x0000000a5f0a7209 */ /* 0x000fe20007810000 */
[----:B------:R-:W5:Y:S01]  /*2400*/  MUFU.TANH R55, R55 ;  /* 0x0000003700377308 */ /* 0x000f620000002400 */
[----:B------:R-:W-:Y:S01]  /*2410*/  ISETP.GT.AND P4, PT, R33, 0x18, PT ;  /* 0x000000182100780c */ /* 0x000fe20003f84270 */
[----:B------:R-:W-:Y:S01]  /*2420*/  FMUL.FTZ R80, R80, UR6 ;  /* 0x0000000650507c20 */ /* 0x000fe20008410000 */
[----:B------:R-:W-:Y:S01]  /*2430*/  FSEL R99, R35, -INF , P3 ;  /* 0xff80000023637808 */ /* 0x000fe20001800000 */
[----:B------:R-:W-:Y:S01]  /*2440*/  FMUL.FTZ R84, R84, UR6 ;  /* 0x0000000654547c20 */ /* 0x000fe20008410000 */
[----:B------:R-:W-:-:S02]  /*2450*/  FMNMX.FTZ R10, R97, R10, !PT ;  /* 0x0000000a610a7209 */ /* 0x000fc40007810000 */
[----:B------:R-:W-:Y:S01]  /*2460*/  ISETP.GT.AND P3, PT, R33, 0x19, PT ;  /* 0x000000192100780c */ /* 0x000fe20003f64270 */
[----:B------:R-:W5:Y:S01]  /*2470*/  MUFU.TANH R58, R58 ;  /* 0x0000003a003a7308 */ /* 0x000f620000002400 */
[----:B------:R-:W-:Y:S02]  /*2480*/  FSEL R101, R38, -INF , P4 ;  /* 0xff80000026657808 */ /* 0x000fe40002000000 */
[----:B------:R-:W-:Y:S02]  /*2490*/  FMNMX.FTZ R10, R99, R10, !PT ;  /* 0x0000000a630a7209 */ /* 0x000fe40007810000 */
[----:B------:R-:W-:Y:S02]  /*24a0*/  ISETP.GT.AND P4, PT, R33, 0x20, PT ;  /* 0x000000202100780c */ /* 0x000fe40003f84270 */
[----:B-1----:R-:W-:Y:S01]  /*24b0*/  FSEL R103, R39, -INF , P3 ;  /* 0xff80000027677808 */ /* 0x002fe20001800000 */
[----:B------:R-:W1:Y:S01]  /*24c0*/  MUFU.TANH R41, R59 ;  /* 0x0000003b00297308 */ /* 0x000e620000002400 */
[----:B------:R-:W-:-:S02]  /*24d0*/  FMNMX.FTZ R10, R101, R10, !PT ;  /* 0x0000000a650a7209 */ /* 0x000fc40007810000 */
[----:B------:R-:W-:Y:S02]  /*24e0*/  ISETP.GT.AND P3, PT, R33, 0x21, PT ;  /* 0x000000212100780c */ /* 0x000fe40003f64270 */
[----:B--2---:R-:W-:Y:S02]  /*24f0*/  FSEL R105, R42, -INF , P4 ;  /* 0xff8000002a697808 */ /* 0x004fe40002000000 */
[----:B------:R-:W-:Y:S01]  /*2500*/  FMNMX.FTZ R10, R103, R10, !PT ;  /* 0x0000000a670a7209 */ /* 0x000fe20007810000 */
[----:B------:R-:W2:Y:S01]  /*2510*/  MUFU.TANH R31, R62 ;  /* 0x0000003e001f7308 */ /* 0x000ea20000002400 */
[----:B------:R-:W-:Y:S02]  /*2520*/  ISETP.GT.AND P4, PT, R33, 0x28, PT ;  /* 0x000000282100780c */ /* 0x000fe40003f84270 */
[----:B------:R-:W-:Y:S02]  /*2530*/  FSEL R107, R43, -INF , P3 ;  /* 0xff8000002b6b7808 */ /* 0x000fe40001800000 */
[----:B------:R-:W-:-:S02]  /*2540*/  FMNMX.FTZ R10, R105, R10, !PT ;  /* 0x0000000a690a7209 */ /* 0x000fc40007810000 */
[----:B------:R-:W-:Y:S01]  /*2550*/  ISETP.GT.AND P3, PT, R33, 0x29, PT ;  /* 0x000000292100780c */ /* 0x000fe20003f64270 */
[----:B------:R4:W-:Y:S01]  /*2560*/  MUFU.TANH R59, R71 ;  /* 0x00000047003b7308 */ /* 0x0009e20000002400 */
[----:B0-----:R-:W-:Y:S02]  /*2570*/  FSEL R109, R46, -INF , P4 ;  /* 0xff8000002e6d7808 */ /* 0x001fe40002000000 */
[----:B------:R-:W-:Y:S02]  /*2580*/  FMNMX.FTZ R10, R107, R10, !PT ;  /* 0x0000000a6b0a7209 */ /* 0x000fe40007810000 */
[----:B------:R-:W-:Y:S02]  /*2590*/  ISETP.GT.AND P4, PT, R33, 0x30, PT ;  /* 0x000000302100780c */ /* 0x000fe40003f84270 */
[----:B---3--:R-:W-:Y:S01]  /*25a0*/  FSEL R111, R47, -INF , P3 ;  /* 0xff8000002f6f7808 */ /* 0x008fe20001800000 */
[----:B------:R-:W0:Y:S01]  /*25b0*/  MUFU.TANH R37, R63 ;  /* 0x0000003f00257308 */ /* 0x000e220000002400 */
[----:B------:R-:W-:-:S02]  /*25c0*/  FMNMX.FTZ R10, R109, R10, !PT ;  /* 0x0000000a6d0a7209 */ /* 0x000fc40007810000 */
[----:B------:R-:W-:Y:S02]  /*25d0*/  ISETP.GT.AND P3, PT, R33, 0x31, PT ;  /* 0x000000312100780c */ /* 0x000fe40003f64270 */
[----:B------:R-:W-:Y:S02]  /*25e0*/  FSEL R113, R50, -INF , P4 ;  /* 0xff80000032717808 */ /* 0x000fe40002000000 */
[----:B------:R-:W-:Y:S01]  /*25f0*/  FMNMX.FTZ R10, R111, R10, !PT ;  /* 0x0000000a6f0a7209 */ /* 0x000fe20007810000 */
[----:B------:R5:W-:Y:S01]  /*2600*/  MUFU.TANH R11, R67 ;  /* 0x00000043000b7308 */ /* 0x000be20000002400 */
[----:B------:R-:W-:Y:S02]  /*2610*/  ISETP.GT.AND P4, PT, R33, 0x38, PT ;  /* 0x000000382100780c */ /* 0x000fe40003f84270 */
[----:B------:R-:W-:Y:S02]  /*2620*/  FSEL R89, R51, -INF , P3 ;  /* 0xff80000033597808 */ /* 0x000fe40001800000 */
[----:B------:R-:W-:-:S02]  /*2630*/  FMNMX.FTZ R10, R113, R10, !PT ;  /* 0x0000000a710a7209 */ /* 0x000fc40007810000 */
[----:B------:R-:W-:Y:S01]  /*2640*/  ISETP.GT.AND P3, PT, R33, 0x39, PT ;  /* 0x000000392100780c */ /* 0x000fe20003f64270 */
[----:B------:R-:W3:Y:S01]  /*2650*/  MUFU.TANH R66, R66 ;  /* 0x0000004200427308 */ /* 0x000ee20000002400 */
[----:B----4-:R-:W-:Y:S02]  /*2660*/  FSEL R71, R54, -INF , P4 ;  /* 0xff80000036477808 */ /* 0x010fe40002000000 */
[----:B------:R-:W-:Y:S01]  /*2670*/  FMNMX.FTZ R10, R89, R10, !PT ;  /* 0x0000000a590a7209 */ /* 0x000fe20007810000 */
[----:B------:R-:W4:Y:S01]  /*2680*/  @P2 LDC R54, c[0x0][0x450] ;  /* 0x00011400ff362b82 */ /* 0x000f220000000800 */
[----:B------:R-:W-:Y:S02]  /*2690*/  ISETP.GT.AND P4, PT, R33, 0x40, PT ;  /* 0x000000402100780c */ /* 0x000fe40003f84270 */
[----:B-----5:R-:W-:Y:S01]  /*26a0*/  FSEL R67, R55, -INF , P3 ;  /* 0xff80000037437808 */ /* 0x020fe20001800000 */
[----:B------:R-:W5:Y:S01]  /*26b0*/  MUFU.TANH R70, R70 ;  /* 0x0000004600467308 */ /* 0x000f620000002400 */
[----:B------:R-:W-:-:S02]  /*26c0*/  FMNMX.FTZ R10, R71, R10, !PT ;  /* 0x0000000a470a7209 */ /* 0x000fc40007810000 */
[----:B------:R-:W-:Y:S02]  /*26d0*/  ISETP.GT.AND P3, PT, R33, 0x41, PT ;  /* 0x000000412100780c */ /* 0x000fe40003f64270 */
[----:B------:R-:W-:Y:S02]  /*26e0*/  FSEL R63, R58, -INF , P4 ;  /* 0xff8000003a3f7808 */ /* 0x000fe40002000000 */
[----:B------:R-:W-:Y:S01]  /*26f0*/  FMNMX.FTZ R10, R67, R10, !PT ;  /* 0x0000000a430a7209 */ /* 0x000fe20007810000 */
[----:B------:R-:W5:Y:S01]  /*2700*/  MUFU.TANH R57, R74 ;  /* 0x0000004a00397308 */ /* 0x000f620000002400 */
[----:B------:R-:W-:Y:S02]  /*2710*/  ISETP.GT.AND P4, PT, R33, 0x48, PT ;  /* 0x000000482100780c */ /* 0x000fe40003f84270 */
[----:B-1----:R-:W-:Y:S02]  /*2720*/  FSEL R41, R41, -INF , P3 ;  /* 0xff80000029297808 */ /* 0x002fe40001800000 */
[----:B------:R-:W-:-:S02]  /*2730*/  FMNMX.FTZ R10, R63, R10, !PT ;  /* 0x0000000a3f0a7209 */ /* 0x000fc40007810000 */
[----:B------:R-:W-:Y:S01]  /*2740*/  ISETP.GT.AND P3, PT, R33, 0x49, PT ;  /* 0x000000492100780c */ /* 0x000fe20003f64270 */
[----:B------:R-:W1:Y:S01]  /*2750*/  MUFU.TANH R45, R75 ;  /* 0x0000004b002d7308 */ /* 0x000e620000002400 */
[----:B--2---:R-:W-:Y:S02]  /*2760*/  FSEL R31, R31, -INF , P4 ;  /* 0xff8000001f1f7808 */ /* 0x004fe40002000000 */
[----:B------:R-:W-:Y:S02]  /*2770*/  FMNMX.FTZ R10, R41, R10, !PT ;  /* 0x0000000a290a7209 */ /* 0x000fe40007810000 */
[----:B------:R-:W-:Y:S02]  /*2780*/  ISETP.GT.AND P4, PT, R33, 0x50, PT ;  /* 0x000000502100780c */ /* 0x000fe40003f84270 */
[----:B0-----:R-:W-:Y:S01]  /*2790*/  FSEL R37, R37, -INF , P3 ;  /* 0xff80000025257808 */ /* 0x001fe20001800000 */
[----:B------:R-:W0:Y:S01]  /*27a0*/  MUFU.TANH R51, R78 ;  /* 0x0000004e00337308 */ /* 0x000e220000002400 */
[----:B------:R-:W-:-:S02]  /*27b0*/  FMNMX.FTZ R10, R31, R10, !PT ;  /* 0x0000000a1f0a7209 */ /* 0x000fc40007810000 */
[----:B------:R-:W-:Y:S02]  /*27c0*/  ISETP.GT.AND P3, PT, R33, 0x51, PT ;  /* 0x000000512100780c */ /* 0x000fe40003f64270 */
[----:B---3--:R-:W-:Y:S02]  /*27d0*/  FSEL R35, R66, -INF , P4 ;  /* 0xff80000042237808 */ /* 0x008fe40002000000 */
[----:B------:R-:W-:Y:S01]  /*27e0*/  FMNMX.FTZ R10, R37, R10, !PT ;  /* 0x0000000a250a7209 */ /* 0x000fe20007810000 */
[----:B------:R-:W2:Y:S01]  /*27f0*/  MUFU.TANH R55, R79 ;  /* 0x0000004f00377308 */ /* 0x000ea20000002400 */
[----:B------:R-:W-:Y:S02]  /*2800*/  ISETP.GT.AND P4, PT, R33, 0x58, PT ;  /* 0x000000582100780c */ /* 0x000fe40003f84270 */
[----:B------:R-:W-:Y:S02]  /*2810*/  FSEL R39, R11, -INF , P3 ;  /* 0xff8000000b277808 */ /* 0x000fe40001800000 */
[----:B------:R-:W-:-:S02]  /*2820*/  FMNMX.FTZ R10, R35, R10, !PT ;  /* 0x0000000a230a7209 */ /* 0x000fc40007810000 */
[----:B------:R-:W-:Y:S01]  /*2830*/  ISETP.GT.AND P3, PT, R33, 0x59, PT ;  /* 0x000000592100780c */ /* 0x000fe20003f64270 */
[----:B------:R-:W3:Y:S01]  /*2840*/  MUFU.TANH R47, R82 ;  /* 0x00000052002f7308 */ /* 0x000ee20000002400 */
[----:B-----5:R-:W-:Y:S02]  /*2850*/  FSEL R43, R70, -INF , P4 ;  /* 0xff800000462b7808 */ /* 0x020fe40002000000 */
[----:B------:R-:W-:Y:S02]  /*2860*/  FMNMX.FTZ R10, R39, R10, !PT ;  /* 0x0000000a270a7209 */ /* 0x000fe40007810000 */
[----:B------:R-:W-:Y:S02]  /*2870*/  ISETP.GT.AND P4, PT, R33, 0x60, PT ;  /* 0x000000602100780c */ /* 0x000fe40003f84270 */
[----:B------:R-:W-:Y:S01]  /*2880*/  FSEL R59, R59, -INF , P3 ;  /* 0xff8000003b3b7808 */ /* 0x000fe20001800000 */
[----:B------:R-:W5:Y:S01]  /*2890*/  MUFU.TANH R53, R83 ;  /* 0x0000005300357308 */ /* 0x000f620000002400 */
[----:B------:R-:W-:-:S02]  /*28a0*/  FMNMX.FTZ R10, R43, R10, !PT ;  /* 0x0000000a2b0a7209 */ /* 0x000fc40007810000 */
[----:B------:R-:W-:Y:S02]  /*28b0*/  ISETP.GT.AND P3, PT, R33, 0x61, PT ;  /* 0x000000612100780c */ /* 0x000fe40003f64270 */
[----:B------:R-:W-:Y:S02]  /*28c0*/  FSEL R57, R57, -INF , P4 ;  /* 0xff80000039397808 */ /* 0x000fe40002000000 */
[----:B------:R-:W-:Y:S01]  /*28d0*/  FMNMX.FTZ R10, R59, R10, !PT ;  /* 0x0000000a3b0a7209 */ /* 0x000fe20007810000 */
[----:B------:R-:W4:Y:S01]  /*28e0*/  MUFU.TANH R49, R86 ;  /* 0x0000005600317308 */ /* 0x000f220000002400 */
[----:B------:R-:W-:Y:S02]  /*28f0*/  ISETP.GT.AND P4, PT, R33, 0x68, PT ;  /* 0x000000682100780c */ /* 0x000fe40003f84270 */
[----:B-1----:R-:W-:Y:S02]  /*2900*/  FSEL R45, R45, -INF , P3 ;  /* 0xff8000002d2d7808 */ /* 0x002fe40001800000 */
[----:B------:R-:W-:-:S02]  /*2910*/  FMNMX.FTZ R10, R57, R10, !PT ;  /* 0x0000000a390a7209 */ /* 0x000fc40007810000 */
[----:B------:R-:W-:Y:S01]  /*2920*/  ISETP.GT.AND P3, PT, R33, 0x69, PT ;  /* 0x000000692100780c */ /* 0x000fe20003f64270 */
[----:B------:R-:W1:Y:S01]  /*2930*/  MUFU.TANH R87, R87 ;  /* 0x0000005700577308 */ /* 0x000e620000002400 */
[----:B0-----:R-:W-:Y:S02]  /*2940*/  FSEL R51, R51, -INF , P4 ;  /* 0xff80000033337808 */ /* 0x001fe40002000000 */
[----:B------:R-:W-:Y:S02]  /*2950*/  FMNMX.FTZ R10, R45, R10, !PT ;  /* 0x0000000a2d0a7209 */ /* 0x000fe40007810000 */
[----:B------:R-:W-:Y:S02]  /*2960*/  ISETP.GT.AND P4, PT, R33, 0x70, PT ;  /* 0x000000702100780c */ /* 0x000fe40003f84270 */
[----:B--2---:R-:W-:Y:S01]  /*2970*/  FSEL R55, R55, -INF , P3 ;  /* 0xff80000037377808 */ /* 0x004fe20001800000 */
[----:B------:R-:W-:Y:S01]  /*2980*/  MUFU.TANH R14, R14 ;  /* 0x0000000e000e7308 */ /* 0x000fe20000002400 */
[----:B------:R-:W-:-:S02]  /*2990*/  FMNMX.FTZ R10, R51, R10, !PT ;  /* 0x0000000a330a7209 */ /* 0x000fc40007810000 */
[----:B------:R-:W-:Y:S02]  /*29a0*/  ISETP.GT.AND P3, PT, R33, 0x71, PT ;  /* 0x000000712100780c */ /* 0x000fe40003f64270 */
[----:B---3--:R-:W-:Y:S02]  /*29b0*/  FSEL R47, R47, -INF , P4 ;  /* 0xff8000002f2f7808 */ /* 0x008fe40002000000 */
[----:B------:R-:W-:Y:S01]  /*29c0*/  FMNMX.FTZ R10, R55, R10, !PT ;  /* 0x0000000a370a7209 */ /* 0x000fe20007810000 */
[----:B------:R-:W0:Y:S01]  /*29d0*/  MUFU.TANH R24, R24 ;  /* 0x0000001800187308 */ /* 0x000e220000002400 */
[----:B------:R-:W-:Y:S02]  /*29e0*/  ISETP.GT.AND P4, PT, R33, 0x78, PT ;  /* 0x000000782100780c */ /* 0x000fe40003f84270 */
[----:B-----5:R-:W-:Y:S02]  /*29f0*/  FSEL R53, R53, -INF , P3 ;  /* 0xff80000035357808 */ /* 0x020fe40001800000 */
[----:B------:R-:W-:-:S02]  /*2a00*/  FMNMX.FTZ R10, R47, R10, !PT ;  /* 0x0000000a2f0a7209 */ /* 0x000fc40007810000 */
[----:B------:R-:W-:Y:S01]  /*2a10*/  ISETP.GT.AND P3, PT, R33, 0x79, PT ;  /* 0x000000792100780c */ /* 0x000fe20003f64270 */
[----:B------:R2:W-:Y:S01]  /*2a20*/  MUFU.TANH R40, R61 ;  /* 0x0000003d00287308 */ /* 0x0005e20000002400 */
[----:B----4-:R-:W-:Y:S02]  /*2a30*/  FSEL R49, R49, -INF , P4 ;  /* 0xff80000031317808 */ /* 0x010fe40002000000 */
[----:B------:R-:W-:Y:S02]  /*2a40*/  FMNMX.FTZ R10, R53, R10, !PT ;  /* 0x0000000a350a7209 */ /* 0x000fe40007810000 */
[----:B-1----:R-:W-:Y:S02]  /*2a50*/  FSEL R33, R87, -INF , P3 ;  /* 0xff80000057217808 */ /* 0x002fe40001800000 */
[----:B------:R-:W-:Y:S01]  /*2a60*/  FMNMX.FTZ R10, R49, R10, !PT ;  /* 0x0000000a310a7209 */ /* 0x000fe20007810000 */
[----:B------:R-:W1:Y:S01]  /*2a70*/  MUFU.TANH R88, R88 ;  /* 0x0000005800587308 */ /* 0x000e620000002400 */
[----:B--2---:R-:W-:-:S02]  /*2a80*/  IMAD.IADD R61, R34, 0x1, -R27 ;  /* 0x00000001223d7824 */ /* 0x004fc400078e0a1b */
[----:B------:R-:W-:-:S03]  /*2a90*/  FMNMX.FTZ R10, R33, R10, !PT ;  /* 0x0000000a210a7209 */ /* 0x000fc60007810000 */
[----:B------:R-:W-:Y:S02]  /*2aa0*/  VIADDMNMX R61, R26, R61, R30, PT ;  /* 0x0000003d1a3d7246 */ /* 0x000fe4000380011e */
[----:B------:R-:W2:Y:S01]  /*2ab0*/  SHFL.BFLY PT, R11, R10, 0x2, 0x1f ;  /* 0x0c401f000a0b7f89 */ /* 0x000ea200000e0000 */
[----:B------:R-:W3:Y:S01]  /*2ac0*/  MUFU.TANH R29, R29 ;  /* 0x0000001d001d7308 */ /* 0x000ee20000002400 */
[C---:B------:R-:W-:Y:S02]  /*2ad0*/  ISETP.GT.AND P4, PT, R61.reuse, 0x1, PT ;  /* 0x000000013d00780c */ /* 0x040fe40003f84270 */
[C---:B------:R-:W-:Y:S02]  /*2ae0*/  ISETP.GT.AND P5, PT, R61.reuse, 0x8, PT ;  /* 0x000000083d00780c */ /* 0x040fe40003fa4270 */
[----:B0-----:R-:W-:Y:S02]  /*2af0*/  FSEL R30, R24, -INF , P4 ;  /* 0xff800000181e7808 */ /* 0x001fe40002000000 */
[----:B------:R-:W-:Y:S01]  /*2b00*/  ISETP.GT.AND P4, PT, R61, 0x10, PT ;  /* 0x000000103d00780c */ /* 0x000fe20003f84270 */
[----:B------:R-:W0:Y:S08]  /*2b10*/  MUFU.TANH R19, R19 ;  /* 0x0000001300137308 */ /* 0x000e300000002400 */
[----:B------:R-:W4:Y:S01]  /*2b20*/  MUFU.TANH R21, R21 ;  /* 0x0000001500157308 */ /* 0x000f220000002400 */
[----:B--2---:R-:W-:Y:S01]  /*2b30*/  FMNMX.FTZ R38, R10, R11, !PT ;  /* 0x0000000b0a267209 */ /* 0x004fe20007810000 */
[----:B------:R-:W-:-:S06]  /*2b40*/  IMAD.U32 R10, RZ, RZ, UR10 ;  /* 0x0000000aff0a7e24 */ /* 0x000fcc000f8e00ff */
[----:B------:R-:W-:Y:S01]  /*2b50*/  MUFU.TANH R42, R65 ;  /* 0x00000041002a7308 */ /* 0x000fe20000002400 */
[----:B------:R-:W2:Y:S07]  /*2b60*/  SHFL.BFLY PT, R11, R38, 0x1, 0x1f ;  /* 0x0c201f00260b7f89 */ /* 0x000eae00000e0000 */
[----:B------:R-:W5:Y:S08]  /*2b70*/  MUFU.TANH R6, R6 ;  /* 0x0000000600067308 */ /* 0x000f700000002400 */
[----:B------:R1:W-:Y:S08]  /*2b80*/  MUFU.TANH R44, R69 ;  /* 0x00000045002c7308 */ /* 0x0003f00000002400 */
[----:B------:R-:W-:Y:S01]  /*2b90*/  MUFU.TANH R2, R2 ;  /* 0x0000000200027308 */ /* 0x000fe20000002400 */
[----:B-1----:R-:W-:-:S02]  /*2ba0*/  FSEL R69, R88, -INF , P5 ;  /* 0xff80000058457808 */ /* 0x002fc40002800000 */
[----:B--2---:R-:W-:-:S04]  /*2bb0*/  FMNMX.FTZ R11, R38, R11, !PT ;  /* 0x0000000b260b7209 */ /* 0x004fc80007810000 */
[C---:B------:R-:W-:Y:S01]  /*2bc0*/  FSETP.NEU.FTZ.AND P3, PT, R11.reuse, -INF , PT ;  /* 0xff8000000b00780b */ /* 0x040fe20003f7d000 */
[-C--:B------:R-:W-:Y:S01]  /*2bd0*/  FMUL.FTZ R38, R11, R10.reuse ;  /* 0x0000000a0b267220 */ /* 0x080fe20000410000 */
[----:B------:R-:W1:Y:S04]  /*2be0*/  MUFU.TANH R0, R0 ;  /* 0x0000000000007308 */ /* 0x000e680000002400 */
[----:B------:R-:W-:Y:S02]  /*2bf0*/  FSEL R38, R38, RZ, P3 ;  /* 0x000000ff26267208 */ /* 0x000fe40001800000 */
[----:B------:R-:W-:Y:S02]  /*2c00*/  ISETP.GT.AND P3, PT, R61, RZ, PT ;  /* 0x000000ff3d00720c */ /* 0x000fe40003f64270 */
[----:B------:R0:W-:Y:S01]  /*2c10*/  MUFU.TANH R46, R73 ;  /* 0x00000049002e7308 */ /* 0x0001e20000002400 */
[-CC-:B------:R-:W-:Y:S01]  /*2c20*/  FFMA.FTZ R181, R91, R10.reuse, -R38.reuse ;  /* 0x0000000a5bb57223 */ /* 0x180fe20000010826 */
[----:B------:R-:W-:Y:S01]  /*2c30*/  FSEL R65, R14, -INF , P3 ;  /* 0xff8000000e417808 */ /* 0x000fe20001800000 */
[-CC-:B------:R-:W-:Y:S01]  /*2c40*/  FFMA.FTZ R183, R93, R10.reuse, -R38.reuse ;  /* 0x0000000a5db77223 */ /* 0x180fe20000010826 */
[----:B------:R-:W-:Y:S01]  /*2c50*/  ISETP.GT.AND P3, PT, R61, 0x9, PT ;  /* 0x000000093d00780c */ /* 0x000fe20003f64270 */
[--C-:B------:R-:W-:Y:S01]  /*2c60*/  FFMA.FTZ R14, R95, R10, -R38.reuse ;  /* 0x0000000a5f0e7223 */ /* 0x100fe20000010826 */
[----:B------:R-:W-:Y:S01]  /*2c70*/  FMNMX.FTZ R24, R65, R30, !PT ;  /* 0x0000001e41187209 */ /* 0x000fe20007810000 */
[--C-:B------:R-:W-:Y:S01]  /*2c80*/  FFMA.FTZ R177, R97, R10, -R38.reuse ;  /* 0x0000000a61b17223 */ /* 0x100fe20000010826 */
[----:B---3--:R-:W-:Y:S01]  /*2c90*/  FSEL R29, R29, -INF , P3 ;  /* 0xff8000001d1d7808 */ /* 0x008fe20001800000 */
[----:B------:R-:W-:Y:S01]  /*2ca0*/  MUFU.TANH R7, R7 ;  /* 0x0000000700077308 */ /* 0x000fe20000002400 */
[----:B------:R-:W-:Y:S01]  /*2cb0*/  FMNMX.FTZ R24, R69, R24, !PT ;  /* 0x0000001845187209 */ /* 0x000fe20007810000 */
[-CC-:B------:R-:W-:Y:S01]  /*2cc0*/  FFMA.FTZ R99, R99, R10.reuse, -R38.reuse ;  /* 0x0000000a63637223 */ /* 0x180fe20000010826 */
[----:B------:R-:W-:Y:S01]  /*2cd0*/  ISETP.GT.AND P3, PT, R61, 0x11, PT ;  /* 0x000000113d00780c */ /* 0x000fe20003f64270 */
[-CC-:B------:R-:W-:Y:S01]  /*2ce0*/  FFMA.FTZ R179, R101, R10.reuse, -R38.reuse ;  /* 0x0000000a65b37223 */ /* 0x180fe20000010826 */
[----:B0-----:R-:W-:Y:S01]  /*2cf0*/  FSEL R73, R19, -INF , P4 ;  /* 0xff80000013497808 */ /* 0x001fe20002000000 */
[--C-:B------:R-:W-:Y:S01]  /*2d00*/  FFMA.FTZ R171, R71, R10, -R38.reuse ;  /* 0x0000000a47ab7223 */ /* 0x100fe20000010826 */
[----:B------:R-:W-:Y:S01]  /*2d10*/  FMNMX.FTZ R24, R29, R24, !PT ;  /* 0x000000181d187209 */ /* 0x000fe20007810000 */
[----:B------:R-:W0:Y:S01]  /*2d20*/  MUFU.TANH R3, R3 ;  /* 0x0000000300037308 */ /* 0x000e220000002400 */
[----:B------:R-:W-:Y:S01]  /*2d30*/  ISETP.GT.AND P4, PT, R61, 0x18, PT ;  /* 0x000000183d00780c */ /* 0x000fe20003f84270 */
[-CC-:B------:R-:W-:Y:S01]  /*2d40*/  FFMA.FTZ R19, R67, R10.reuse, -R38.reuse ;  /* 0x0000000a43137223 */ /* 0x180fe20000010826 */
[----:B----4-:R-:W-:Y:S01]  /*2d50*/  FSEL R21, R21, -INF , P3 ;  /* 0xff80000015157808 */ /* 0x010fe20001800000 */
[--C-:B------:R-:W-:Y:S01]  /*2d60*/  FFMA.FTZ R173, R105, R10, -R38.reuse ;  /* 0x0000000a69ad7223 */ /* 0x100fe20000010826 */
[----:B------:R-:W-:Y:S01]  /*2d70*/  FMNMX.FTZ R24, R73, R24, !PT ;  /* 0x0000001849187209 */ /* 0x000fe20007810000 */
[-CC-:B------:R-:W-:Y:S01]  /*2d80*/  FFMA.FTZ R165, R63, R10.reuse, -R38.reuse ;  /* 0x0000000a3fa57223 */ /* 0x180fe20000010826 */
[----:B------:R-:W-:Y:S01]  /*2d90*/  ISETP.GT.AND P3, PT, R61, 0x19, PT ;  /* 0x000000193d00780c */ /* 0x000fe20003f64270 */
[----:B------:R-:W-:Y:S01]  /*2da0*/  MUFU.TANH R12, R12 ;  /* 0x0000000c000c7308 */ /* 0x000fe20000002400 */
[----:B-----5:R-:W-:Y:S01]  /*2db0*/  FSEL R75, R6, -INF , P4 ;  /* 0xff800000064b7808 */ /* 0x020fe20002000000 */
[--C-:B------:R-:W-:Y:S01]  /*2dc0*/  FFMA.FTZ R34, R41, R10, -R38.reuse ;  /* 0x0000000a29227223 */ /* 0x100fe20000010826 */
[----:B------:R-:W-:Y:S01]  /*2dd0*/  FMNMX.FTZ R24, R21, R24, !PT ;  /* 0x0000001815187209 */ /* 0x000fe20007810000 */
[-CC-:B------:R-:W-:Y:S01]  /*2de0*/  FFMA.FTZ R167, R31, R10.reuse, -R38.reuse ;  /* 0x0000000a1fa77223 */ /* 0x180fe20000010826 */
[----:B------:R-:W-:Y:S01]  /*2df0*/  ISETP.GT.AND P4, PT, R61, 0x20, PT ;  /* 0x000000203d00780c */ /* 0x000fe20003f84270 */
[--C-:B------:R-:W-:Y:S01]  /*2e00*/  FFMA.FTZ R36, R36, R10, -R38.reuse ;  /* 0x0000000a24247223 */ /* 0x100fe20000010826 */
[----:B------:R-:W-:Y:S01]  /*2e10*/  FMNMX.FTZ R24, R75, R24, !PT ;  /* 0x000000184b187209 */ /* 0x000fe20007810000 */
[----:B------:R2:W-:Y:S01]  /*2e20*/  MUFU.TANH R48, R77 ;  /* 0x0000004d00307308 */ /* 0x0005e20000002400 */
[----:B-1----:R-:W-:Y:S01]  /*2e30*/  FSEL R79, R0, -INF , P4 ;  /* 0xff800000004f7808 */ /* 0x002fe20002000000 */
[-CC-:B------:R-:W-:Y:S01]  /*2e40*/  FFMA.FTZ R0, R103, R10.reuse, -R38.reuse ;  /* 0x0000000a67007223 */ /* 0x180fe20000010826 */
[----:B------:R-:W-:Y:S01]  /*2e50*/  ISETP.GT.AND P4, PT, R61, 0x28, PT ;  /* 0x000000283d00780c */ /* 0x000fe20003f84270 */
[-CC-:B------:R-:W-:Y:S01]  /*2e60*/  FFMA.FTZ R6, R107, R10.reuse, -R38.reuse ;  /* 0x0000000a6b067223 */ /* 0x180fe20000010826 */
[-CC-:B------:R-:W-:Y:S01]  /*2e70*/  FFMA.FTZ R175, R109, R10.reuse, -R38.reuse ;  /* 0x0000000a6daf7223 */ /* 0x180fe20000010826 */
[-CC-:B------:R-:W-:Y:S01]  /*2e80*/  FFMA.FTZ R169, R113, R10.reuse, -R38.reuse ;  /* 0x0000000a71a97223 */ /* 0x180fe20000010826 */
[----:B0-----:R-:W-:Y:S01]  /*2e90*/  FSEL R3, R3, -INF , P4 ;  /* 0xff80000003037808 */ /* 0x001fe20002000000 */
[----:B------:R-:W0:Y:S01]  /*2ea0*/  MUFU.TANH R13, R13 ;  /* 0x0000000d000d7308 */ /* 0x000e220000002400 */
[----:B--2---:R-:W-:Y:S01]  /*2eb0*/  FSEL R77, R2, -INF , P3 ;  /* 0xff800000024d7808 */ /* 0x004fe20001800000 */
[-CC-:B------:R-:W-:Y:S01]  /*2ec0*/  FFMA.FTZ R37, R37, R10.reuse, -R38.reuse ;  /* 0x0000000a25257223 */ /* 0x180fe20000010826 */
[----:B------:R-:W-:Y:S01]  /*2ed0*/  ISETP.GT.AND P3, PT, R61, 0x21, PT ;  /* 0x000000213d00780c */ /* 0x000fe20003f64270 */
[--C-:B------:R-:W-:Y:S01]  /*2ee0*/  FFMA.FTZ R35, R35, R10, -R38.reuse ;  /* 0x0000000a23237223 */ /* 0x100fe20000010826 */
[----:B------:R-:W-:Y:S01]  /*2ef0*/  FMNMX.FTZ R24, R77, R24, !PT ;  /* 0x000000184d187209 */ /* 0x000fe20007810000 */
[--C-:B------:R-:W-:Y:S01]  /*2f00*/  FFMA.FTZ R39, R39, R10, -R38.reuse ;  /* 0x0000000a27277223 */ /* 0x100fe20000010826 */
[----:B------:R-:W-:Y:S01]  /*2f10*/  FSEL R7, R7, -INF , P3 ;  /* 0xff80000007077808 */ /* 0x000fe20001800000 */
[----:B------:R-:W-:Y:S01]  /*2f20*/  MUFU.TANH R20, R20 ;  /* 0x0000001400147308 */ /* 0x000fe20000002400 */
[----:B------:R-:W-:Y:S01]  /*2f30*/  FMNMX.FTZ R24, R79, R24, !PT ;  /* 0x000000184f187209 */ /* 0x000fe20007810000 */
[-CC-:B------:R-:W-:Y:S01]  /*2f40*/  FFMA.FTZ R43, R43, R10.reuse, -R38.reuse ;  /* 0x0000000a2b2b7223 */ /* 0x180fe20000010826 */
[----:B------:R-:W-:Y:S01]  /*2f50*/  ISETP.GT.AND P3, PT, R61, 0x29, PT ;  /* 0x000000293d00780c */ /* 0x000fe20003f64270 */
[--C-:B------:R-:W-:Y:S01]  /*2f60*/  FFMA.FTZ R59, R59, R10, -R38.reuse ;  /* 0x0000000a3b3b7223 */ /* 0x100fe20000010826 */
[----:B------:R-:W-:Y:S01]  /*2f70*/  FMNMX.FTZ R24, R7, R24, !PT ;  /* 0x0000001807187209 */ /* 0x000fe20007810000 */
[--C-:B------:R-:W-:Y:S01]  /*2f80*/  FFMA.FTZ R57, R57, R10, -R38.reuse ;  /* 0x0000000a39397223 */ /* 0x100fe20000010826 */
[----:B------:R-:W-:Y:S01]  /*2f90*/  ISETP.GT.AND P4, PT, R61, 0x30, PT ;  /* 0x000000303d00780c */ /* 0x000fe20003f84270 */
[----:B------:R-:W1:Y:S01]  /*2fa0*/  MUFU.TANH R15, R15 ;  /* 0x0000000f000f7308 */ /* 0x000e620000002400 */
[----:B------:R-:W-:Y:S01]  /*2fb0*/  FMNMX.FTZ R24, R3, R24, !PT ;  /* 0x0000001803187209 */ /* 0x000fe20007810000 */
[-CC-:B------:R-:W-:Y:S01]  /*2fc0*/  FFMA.FTZ R45, R45, R10.reuse, -R38.reuse ;  /* 0x0000000a2d2d7223 */ /* 0x180fe20000010826 */
[----:B0-----:R-:W-:Y:S01]  /*2fd0*/  FSEL R13, R13, -INF , P4 ;  /* 0xff8000000d0d7808 */ /* 0x001fe20002000000 */
[-CC-:B------:R-:W-:Y:S01]  /*2fe0*/  FFMA.FTZ R51, R51, R10.reuse, -R38.reuse ;  /* 0x0000000a33337223 */ /* 0x180fe20000010826 */
[----:B------:R-:W-:Y:S01]  /*2ff0*/  ISETP.GT.AND P4, PT, R61, 0x38, PT ;  /* 0x000000383d00780c */ /* 0x000fe20003f84270 */
[-CC-:B------:R-:W-:Y:S01]  /*3000*/  FFMA.FTZ R55, R55, R10.reuse, -R38.reuse ;  /* 0x0000000a37377223 */ /* 0x180fe20000010826 */
[-CC-:B------:R-:W-:Y:S01]  /*3010*/  FFMA.FTZ R47, R47, R10.reuse, -R38.reuse ;  /* 0x0000000a2f2f7223 */ /* 0x180fe20000010826 */
[----:B------:R-:W0:Y:S01]  /*3020*/  MUFU.TANH R25, R25 ;  /* 0x0000001900197308 */ /* 0x000e220000002400 */
[-CC-:B------:R-:W-:Y:S01]  /*3030*/  FFMA.FTZ R53, R53, R10.reuse, -R38.reuse ;  /* 0x0000000a35357223 */ /* 0x180fe20000010826 */
[-CC-:B------:R-:W-:Y:S01]  /*3040*/  FFMA.FTZ R49, R49, R10.reuse, -R38.reuse ;  /* 0x0000000a31317223 */ /* 0x180fe20000010826 */
[----:B------:R-:W-:Y:S01]  /*3050*/  FFMA.FTZ R33, R33, R10, -R38 ;  /* 0x0000000a21217223 */ /* 0x000fe20000010826 */
[----:B------:R-:W-:-:S02]  /*3060*/  CS2R R112, SRZ ;  /* 0x0000000000707805 */ /* 0x000fc4000001ff00 */
[----:B------:R-:W-:Y:S02]  /*3070*/  CS2R R108, SRZ ;  /* 0x00000000006c7805 */ /* 0x000fe4000001ff00 */
[----:B------:R-:W-:Y:S01]  /*3080*/  CS2R R106, SRZ ;  /* 0x00000000006a7805 */ /* 0x000fe2000001ff00 */
[----:B------:R2:W-:Y:S01]  /*3090*/  MUFU.TANH R50, R81 ;  /* 0x0000005100327308 */ /* 0x0005e20000002400 */
[----:B-1----:R-:W-:Y:S02]  /*30a0*/  FSEL R15, R15, -INF , P4 ;  /* 0xff8000000f0f7808 */ /* 0x002fe40002000000 */
[----:B------:R-:W-:-:S05]  /*30b0*/  ISETP.GT.AND P4, PT, R61, 0x40, PT ;  /* 0x000000403d00780c */ /* 0x000fca0003f84270 */
[----:B------:R-:W-:Y:S01]  /*30c0*/  MUFU.TANH R28, R28 ;  /* 0x0000001c001c7308 */ /* 0x000fe20000002400 */
[----:B--2---:R-:W-:Y:S01]  /*30d0*/  FSEL R81, R12, -INF , P3 ;  /* 0xff8000000c517808 */ /* 0x004fe20001800000 */
[--C-:B------:R-:W-:Y:S01]  /*30e0*/  FFMA.FTZ R12, R111, R10, -R38.reuse ;  /* 0x0000000a6f0c7223 */ /* 0x100fe20000010826 */
[----:B------:R-:W-:Y:S02]  /*30f0*/  ISETP.GT.AND P3, PT, R61, 0x31, PT ;  /* 0x000000313d00780c */ /* 0x000fe40003f64270 */
[----:B------:R-:W-:Y:S02]  /*3100*/  CS2R R110, SRZ ;  /* 0x00000000006e7805 */ /* 0x000fe4000001ff00 */
[----:B------:R-:W-:Y:S02]  /*3110*/  FMNMX.FTZ R24, R81, R24, !PT ;  /* 0x0000001851187209 */ /* 0x000fe40007810000 */
[----:B------:R-:W-:Y:S01]  /*3120*/  FSEL R83, R20, -INF , P3 ;  /* 0xff80000014537808 */ /* 0x000fe20001800000 */
[----:B------:R-:W1:Y:S01]  /*3130*/  MUFU.TANH R32, R32 ;  /* 0x0000002000207308 */ /* 0x000e620000002400 */
[----:B------:R-:W-:Y:S01]  /*3140*/  FMNMX.FTZ R24, R13, R24, !PT ;  /* 0x000000180d187209 */ /* 0x000fe20007810000 */
[----:B------:R-:W-:Y:S01]  /*3150*/  FFMA.FTZ R20, R89, R10, -R38 ;  /* 0x0000000a59147223 */ /* 0x000fe20000010826 */
[----:B------:R-:W-:-:S02]  /*3160*/  ISETP.GT.AND P3, PT, R61, 0x39, PT ;  /* 0x000000393d00780c */ /* 0x000fc40003f64270 */
[----:B------:R-:W-:Y:S02]  /*3170*/  FMNMX.FTZ R24, R83, R24, !PT ;  /* 0x0000001853187209 */ /* 0x000fe40007810000 */
[----:B0-----:R-:W-:Y:S01]  /*3180*/  FSEL R25, R25, -INF , P3 ;  /* 0xff80000019197808 */ /* 0x001fe20001800000 */
[----:B------:R-:W0:Y:S01]  /*3190*/  MUFU.TANH R60, R60 ;  /* 0x0000003c003c7308 */ /* 0x000e220000002400 */
[----:B------:R-:W-:Y:S02]  /*31a0*/  FMNMX.FTZ R24, R15, R24, !PT ;  /* 0x000000180f187209 */ /* 0x000fe40007810000 */
[----:B------:R-:W-:Y:S02]  /*31b0*/  ISETP.GT.AND P3, PT, R61, 0x41, PT ;  /* 0x000000413d00780c */ /* 0x000fe40003f64270 */
[----:B------:R-:W-:-:S03]  /*31c0*/  FMNMX.FTZ R24, R25, R24, !PT ;  /* 0x0000001819187209 */ /* 0x000fc60007810000 */
[----:B------:R-:W2:Y:S01]  /*31d0*/  MUFU.TANH R64, R64 ;  /* 0x0000004000407308 */ /* 0x000ea20000002400 */
[----:B-1----:R-:W-:Y:S02]  /*31e0*/  FSEL R87, R32, -INF , P3 ;  /* 0xff80000020577808 */ /* 0x002fe40001800000 */
[----:B------:R-:W-:-:S04]  /*31f0*/  ISETP.GT.AND P3, PT, R61, 0x49, PT ;  /* 0x000000493d00780c */ /* 0x000fc80003f64270 */
[----:B------:R-:W-:Y:S01]  /*3200*/  FSEL R93, R40, -INF , P3 ;  /* 0xff800000285d7808 */ /* 0x000fe20001800000 */
[----:B------:R1:W-:Y:S01]  /*3210*/  MUFU.TANH R52, R85 ;  /* 0x0000005500347308 */ /* 0x0003e20000002400 */
[----:B------:R-:W-:-:S04]  /*3220*/  ISETP.GT.AND P3, PT, R61, 0x51, PT ;  /* 0x000000513d00780c */ /* 0x000fc80003f64270 */
[----:B------:R-:W-:Y:S02]  /*3230*/  FSEL R97, R42, -INF , P3 ;  /* 0xff8000002a617808 */ /* 0x000fe40001800000 */
[C---:B------:R-:W-:Y:S01]  /*3240*/  ISETP.GT.AND P3, PT, R61.reuse, 0x59, PT ;  /* 0x000000593d00780c */ /* 0x040fe20003f64270 */
[----:B------:R-:W3:Y:S01]  /*3250*/  MUFU.TANH R68, R68 ;  /* 0x0000004400447308 */ /* 0x000ee20000002400 */
[----:B-1----:R-:W-:Y:S02]  /*3260*/  FSEL R85, R28, -INF , P4 ;  /* 0xff8000001c557808 */ /* 0x002fe40002000000 */
[----:B------:R-:W-:Y:S02]  /*3270*/  ISETP.GT.AND P4, PT, R61, 0x48, PT ;  /* 0x000000483d00780c */ /* 0x000fe40003f84270 */
[----:B------:R-:W-:Y:S02]  /*3280*/  FMNMX.FTZ R24, R85, R24, !PT ;  /* 0x0000001855187209 */ /* 0x000fe40007810000 */
[----:B0-----:R-:W-:Y:S01]  /*3290*/  FSEL R91, R60, -INF , P4 ;  /* 0xff8000003c5b7808 */ /* 0x001fe20002000000 */
[----:B------:R-:W0:Y:S01]  /*32a0*/  MUFU.TANH R72, R72 ;  /* 0x0000004800487308 */ /* 0x000e220000002400 */
[----:B------:R-:W-:-:S02]  /*32b0*/  FMNMX.FTZ R24, R87, R24, !PT ;  /* 0x0000001857187209 */ /* 0x000fc40007810000 */
[----:B------:R-:W-:Y:S02]  /*32c0*/  ISETP.GT.AND P4, PT, R61, 0x50, PT ;  /* 0x000000503d00780c */ /* 0x000fe40003f84270 */
[----:B------:R-:W-:Y:S02]  /*32d0*/  FMNMX.FTZ R24, R91, R24, !PT ;  /* 0x000000185b187209 */ /* 0x000fe40007810000 */
[----:B--2---:R-:W-:Y:S01]  /*32e0*/  FSEL R95, R64, -INF , P4 ;  /* 0xff800000405f7808 */ /* 0x004fe20002000000 */
[----:B------:R-:W1:Y:S01]  /*32f0*/  MUFU.TANH R76, R76 ;  /* 0x0000004c004c7308 */ /* 0x000e620000002400 */
[----:B------:R-:W-:Y:S02]  /*3300*/  FMNMX.FTZ R24, R93, R24, !PT ;  /* 0x000000185d187209 */ /* 0x000fe40007810000 */
[----:B------:R-:W-:Y:S02]  /*3310*/  ISETP.GT.AND P4, PT, R61, 0x58, PT ;  /* 0x000000583d00780c */ /* 0x000fe40003f84270 */
[----:B------:R-:W-:-:S02]  /*3320*/  FMNMX.FTZ R24, R95, R24, !PT ;  /* 0x000000185f187209 */ /* 0x000fc40007810000 */
[----:B------:R-:W-:Y:S01]  /*3330*/  FSEL R89, R44, -INF , P3 ;  /* 0xff8000002c597808 */ /* 0x000fe20001800000 */
[----:B------:R3:W-:Y:S01]  /*3340*/  MUFU.EX2 R2, R99 ;  /* 0x0000006300027308 */ /* 0x0007e20000000800 */
[----:B------:R-:W-:Y:S02]  /*3350*/  FMNMX.FTZ R24, R97, R24, !PT ;  /* 0x0000001861187209 */ /* 0x000fe40007810000 */
[----:B------:R-:W-:-:S04]  /*3360*/  ISETP.GT.AND P3, PT, R61, 0x61, PT ;  /* 0x000000613d00780c */ /* 0x000fc80003f64270 */
[----:B------:R-:W-:Y:S01]  /*3370*/  FSEL R71, R46, -INF , P3 ;  /* 0xff8000002e477808 */ /* 0x000fe20001800000 */
[----:B------:R-:W2:Y:S01]  /*3380*/  MUFU.TANH R80, R80 ;  /* 0x0000005000507308 */ /* 0x000ea20000002400 */
[----:B---3--:R-:W-:Y:S02]  /*3390*/  FSEL R99, R68, -INF , P4 ;  /* 0xff80000044637808 */ /* 0x008fe40002000000 */
[----:B------:R-:W-:Y:S02]  /*33a0*/  ISETP.GT.AND P4, PT, R61, 0x60, PT ;  /* 0x000000603d00780c */ /* 0x000fe40003f84270 */
[----:B------:R-:W-:Y:S02]  /*33b0*/  FMNMX.FTZ R24, R99, R24, !PT ;  /* 0x0000001863187209 */ /* 0x000fe40007810000 */
[----:B0-----:R-:W-:Y:S01]  /*33c0*/  FSEL R101, R72, -INF , P4 ;  /* 0xff80000048657808 */ /* 0x001fe20002000000 */
[----:B------:R-:W0:Y:S01]  /*33d0*/  MUFU.TANH R84, R84 ;  /* 0x0000005400547308 */ /* 0x000e220000002400 */
[----:B------:R-:W-:-:S02]  /*33e0*/  FMNMX.FTZ R24, R89, R24, !PT ;  /* 0x0000001859187209 */ /* 0x000fc40007810000 */
[----:B------:R-:W-:Y:S02]  /*33f0*/  ISETP.GT.AND P4, PT, R61, 0x68, PT ;  /* 0x000000683d00780c */ /* 0x000fe40003f84270 */
[----:B------:R-:W-:Y:S02]  /*3400*/  FMNMX.FTZ R24, R101, R24, !PT ;  /* 0x0000001865187209 */ /* 0x000fe40007810000 */
[----:B------:R-:W-:Y:S01]  /*3410*/  ISETP.GT.AND P3, PT, R61, 0x69, PT ;  /* 0x000000693d00780c */ /* 0x000fe20003f64270 */
[----:B------:R-:W-:Y:S01]  /*3420*/  MUFU.EX2 R181, R181 ;  /* 0x000000b500b57308 */ /* 0x000fe20000000800 */
[----:B-1----:R-:W-:Y:S02]  /*3430*/  FSEL R103, R76, -INF , P4 ;  /* 0xff8000004c677808 */ /* 0x002fe40002000000 */
[----:B------:R-:W-:Y:S02]  /*3440*/  FMNMX.FTZ R28, R71, R24, !PT ;  /* 0x00000018471c7209 */ /* 0x000fe40007810000 */
[----:B------:R-:W-:-:S02]  /*3450*/  ISETP.GT.AND P4, PT, R61, 0x70, PT ;  /* 0x000000703d00780c */ /* 0x000fc40003f84270 */
[----:B------:R-:W-:Y:S01]  /*3460*/  FSEL R67, R48, -INF , P3 ;  /* 0xff80000030437808 */ /* 0x000fe20001800000 */
[----:B------:R-:W-:Y:S01]  /*3470*/  MUFU.EX2 R24, R19 ;  /* 0x0000001300187308 */ /* 0x000fe20000000800 */
[----:B------:R-:W-:Y:S02]  /*3480*/  FMNMX.FTZ R28, R103, R28, !PT ;  /* 0x0000001c671c7209 */ /* 0x000fe40007810000 */
[----:B------:R-:W-:Y:S02]  /*3490*/  ISETP.GT.AND P3, PT, R61, 0x71, PT ;  /* 0x000000713d00780c */ /* 0x000fe40003f64270 */
[----:B--2---:R-:W-:Y:S02]  /*34a0*/  FSEL R105, R80, -INF , P4 ;  /* 0xff80000050697808 */ /* 0x004fe40002000000 */
[----:B------:R-:W-:Y:S01]  /*34b0*/  FMNMX.FTZ R28, R67, R28, !PT ;  /* 0x0000001c431c7209 */ /* 0x000fe20007810000 */
[----:B------:R-:W1:Y:S01]  /*34c0*/  MUFU.EX2 R26, R36 ;  /* 0x00000024001a7308 */ /* 0x000e620000000800 */
[----:B------:R-:W-:-:S02]  /*34d0*/  ISETP.GT.AND P4, PT, R61, 0x78, PT ;  /* 0x000000783d00780c */ /* 0x000fc40003f84270 */
[----:B------:R-:W-:Y:S02]  /*34e0*/  FSEL R63, R50, -INF , P3 ;  /* 0xff800000323f7808 */ /* 0x000fe40001800000 */
[----:B------:R-:W-:Y:S02]  /*34f0*/  FMNMX.FTZ R28, R105, R28, !PT ;  /* 0x0000001c691c7209 */ /* 0x000fe40007810000 */
[----:B------:R-:W-:Y:S01]  /*3500*/  ISETP.GT.AND P3, PT, R61, 0x79, PT ;  /* 0x000000793d00780c */ /* 0x000fe20003f64270 */
[----:B------:R-:W2:Y:S01]  /*3510*/  MUFU.EX2 R183, R183 ;  /* 0x000000b700b77308 */ /* 0x000ea20000000800 */
[----:B0-----:R-:W-:Y:S02]  /*3520*/  FSEL R61, R84, -INF , P4 ;  /* 0xff800000543d7808 */ /* 0x001fe40002000000 */
[----:B------:R-:W-:Y:S02]  /*3530*/  FMNMX.FTZ R32, R63, R28, !PT ;  /* 0x0000001c3f207209 */ /* 0x000fe40007810000 */
[----:B------:R-:W-:-:S02]  /*3540*/  FSEL R41, R52, -INF , P3 ;  /* 0xff80000034297808 */ /* 0x000fc40001800000 */
[----:B------:R-:W-:Y:S01]  /*3550*/  FMNMX.FTZ R32, R61, R32, !PT ;  /* 0x000000203d207209 */ /* 0x000fe20007810000 */
[----:B------:R-:W0:Y:S01]  /*3560*/  MUFU.EX2 R14, R14 ;  /* 0x0000000e000e7308 */ /* 0x000e220000000800 */
[----:B-1----:R-:W-:Y:S01]  /*3570*/  FADD.FTZ R48, R181, R26 ;  /* 0x0000001ab5307221 */ /* 0x002fe20000010000 */
[----:B------:R-:W1:Y:S01]  /*3580*/  @P2 LDC R52, c[0x0][0x44c] ;  /* 0x00011300ff342b82 */ /* 0x000e620000000800 */
[----:B------:R-:W-:Y:S02]  /*3590*/  FMNMX.FTZ R32, R41, R32, !PT ;  /* 0x0000002029207209 */ /* 0x000fe40007810000 */
[----:B------:R-:W-:-:S03]  /*35a0*/  F2FP.F16.F32.PACK_AB R181, R26, R181 ;  /* 0x000000b51ab5723e */ /* 0x000fc600000000ff */
[----:B------:R-:W3:Y:S01]  /*35b0*/  SHFL.BFLY PT, R19, R32, 0x2, 0x1f ;  /* 0x0c401f0020137f89 */ /* 0x000ee200000e0000 */
[----:B------:R-:W4:Y:S08]  /*35c0*/  MUFU.EX2 R177, R177 ;  /* 0x000000b100b17308 */ /* 0x000f300000000800 */
[----:B------:R-:W-:Y:S08]  /*35d0*/  MUFU.EX2 R179, R179 ;  /* 0x000000b300b37308 */ /* 0x000ff00000000800 */
[----:B------:R-:W-:Y:S01]  /*35e0*/  MUFU.EX2 R0, R0 ;  /* 0x0000000000007308 */ /* 0x000fe20000000800 */
[----:B---3--:R-:W-:-:S07]  /*35f0*/  FMNMX.FTZ R31, R32, R19, !PT ;  /* 0x00000013201f7209 */ /* 0x008fce0007810000 */
[----:B------:R-:W-:Y:S01]  /*3600*/  MUFU.EX2 R173, R173 ;  /* 0x000000ad00ad7308 */ /* 0x000fe20000000800 */
[----:B------:R-:W3:Y:S07]  /*3610*/  SHFL.BFLY PT, R32, R31, 0x1, 0x1f ;  /* 0x0c201f001f207f89 */ /* 0x000eee00000e0000 */
[----:B------:R-:W-:Y:S08]  /*3620*/  MUFU.EX2 R6, R6 ;  /* 0x0000000600067308 */ /* 0x000ff00000000800 */
[----:B------:R-:W-:Y:S08]  /*3630*/  MUFU.EX2 R175, R175 ;  /* 0x000000af00af7308 */ /* 0x000ff00000000800 */
[----:B------:R-:W-:Y:S01]  /*3640*/  MUFU.EX2 R12, R12 ;  /* 0x0000000c000c7308 */ /* 0x000fe20000000800 */
[----:B---3--:R-:W-:-:S04]  /*3650*/  FMNMX.FTZ R19, R31, R32, !PT ;  /* 0x000000201f137209 */ /* 0x008fc80007810000 */
        /* <DEDUP_REMOVED lines=21> */
[----:B--2---:R-:W-:Y:S01]  /*37b0*/  FADD.FTZ R3, R183, R48 ;  /* 0x00000030b7037221 */ /* 0x004fe20000010000 */
[-CC-:B------:R-:W-:Y:S01]  /*37c0*/  FFMA.FTZ R15, R15, R10.reuse, -R32.reuse ;  /* 0x0000000a0f0f7223 */ /* 0x180fe20000010820 */
[-CC-:B------:R-:W-:Y:S01]  /*37d0*/  FFMA.FTZ R25, R25, R10.reuse, -R32.reuse ;  /* 0x0000000a19197223 */ /* 0x180fe20000010820 */
[-CC-:B------:R-:W-:Y:S01]  /*37e0*/  FFMA.FTZ R85, R85, R10.reuse, -R32.reuse ;  /* 0x0000000a55557223 */ /* 0x180fe20000010820 */
[----:B0-----:R-:W-:Y:S01]  /*37f0*/  FADD.FTZ R48, R14, R3 ;  /* 0x000000030e307221 */ /* 0x001fe20000010000 */
[-CC-:B------:R-:W-:Y:S01]  /*3800*/  FFMA.FTZ R87, R87, R10.reuse, -R32.reuse ;  /* 0x0000000a57577223 */ /* 0x180fe20000010820 */
[-C--:B------:R-:W-:Y:S01]  /*3810*/  FFMA.FTZ R91, R91, R10.reuse, -R32 ;  /* 0x0000000a5b5b7223 */ /* 0x080fe20000010820 */
[----:B------:R-:W0:Y:S01]  /*3820*/  MUFU.EX2 R30, R30 ;  /* 0x0000001e001e7308 */ /* 0x000e220000000800 */
[----:B----4-:R-:W-:Y:S01]  /*3830*/  FADD.FTZ R3, R177, R48 ;  /* 0x00000030b1037221 */ /* 0x010fe20000010000 */
[-CC-:B------:R-:W-:Y:S01]  /*3840*/  FFMA.FTZ R93, R93, R10.reuse, -R32.reuse ;  /* 0x0000000a5d5d7223 */ /* 0x180fe20000010820 */
[-CC-:B------:R-:W-:Y:S01]  /*3850*/  FFMA.FTZ R95, R95, R10.reuse, -R32.reuse ;  /* 0x0000000a5f5f7223 */ /* 0x180fe20000010820 */
[-CC-:B------:R-:W-:Y:S01]  /*3860*/  FFMA.FTZ R97, R97, R10.reuse, -R32.reuse ;  /* 0x0000000a61617223 */ /* 0x180fe20000010820 */
[C---:B------:R-:W-:Y:S01]  /*3870*/  FADD.FTZ R48, R2.reuse, R3 ;  /* 0x0000000302307221 */ /* 0x040fe20000010000 */
[-CC-:B------:R-:W-:Y:S01]  /*3880*/  FFMA.FTZ R99, R99, R10.reuse, -R32.reuse ;  /* 0x0000000a63637223 */ /* 0x180fe20000010820 */
[----:B------:R-:W-:Y:S01]  /*3890*/  F2FP.F16.F32.PACK_AB R177, R2, R177 ;  /* 0x000000b102b1723e */ /* 0x000fe200000000ff */
[----:B------:R-:W2:Y:S01]  /*38a0*/  MUFU.EX2 R69, R69 ;  /* 0x0000004500457308 */ /* 0x000ea20000000800 */
[-CC-:B------:R-:W-:Y:S01]  /*38b0*/  FFMA.FTZ R89, R89, R10.reuse, -R32.reuse ;  /* 0x0000000a59597223 */ /* 0x180fe20000010820 */
[-CC-:B------:R-:W-:Y:S01]  /*38c0*/  FFMA.FTZ R101, R101, R10.reuse, -R32.reuse ;  /* 0x0000000a65657223 */ /* 0x180fe20000010820 */
[-CC-:B------:R-:W-:Y:S01]  /*38d0*/  FFMA.FTZ R71, R71, R10.reuse, -R32.reuse ;  /* 0x0000000a47477223 */ /* 0x180fe20000010820 */
[-CC-:B------:R-:W-:Y:S01]  /*38e0*/  FFMA.FTZ R103, R103, R10.reuse, -R32.reuse ;  /* 0x0000000a67677223 */ /* 0x180fe20000010820 */
[----:B------:R-:W-:Y:S01]  /*38f0*/  F2FP.F16.F32.PACK_AB R183, R14, R183 ;  /* 0x000000b70eb7723e */ /* 0x000fe200000000ff */
[-CC-:B------:R-:W-:Y:S01]  /*3900*/  FFMA.FTZ R67, R67, R10.reuse, -R32.reuse ;  /* 0x0000000a43437223 */ /* 0x180fe20000010820 */
[-CC-:B------:R-:W-:Y:S01]  /*3910*/  FFMA.FTZ R105, R105, R10.reuse, -R32.reuse ;  /* 0x0000000a69697223 */ /* 0x180fe20000010820 */
[----:B------:R-:W3:Y:S01]  /*3920*/  MUFU.EX2 R182, R29 ;  /* 0x0000001d00b67308 */ /* 0x000ee20000000800 */
[-CC-:B------:R-:W-:Y:S01]  /*3930*/  FFMA.FTZ R63, R63, R10.reuse, -R32.reuse ;  /* 0x0000000a3f3f7223 */ /* 0x180fe20000010820 */
[-CC-:B------:R-:W-:Y:S01]  /*3940*/  FFMA.FTZ R61, R61, R10.reuse, -R32.reuse ;  /* 0x0000000a3d3d7223 */ /* 0x180fe20000010820 */
[----:B------:R-:W-:Y:S01]  /*3950*/  FFMA.FTZ R32, R41, R10, -R32 ;  /* 0x0000000a29207223 */ /* 0x000fe20000010820 */
[----:B0-----:R-:W-:-:S04]  /*3960*/  F2FP.F16.F32.PACK_AB R180, R30, R65 ;  /* 0x000000411eb4723e */ /* 0x001fc800000000ff */
[----:B------:R-:W0:Y:S08]  /*3970*/  MUFU.EX2 R73, R73 ;  /* 0x0000004900497308 */ /* 0x000e300000000800 */
[----:B------:R4:W5:Y:S08]  /*3980*/  MUFU.EX2 R176, R21 ;  /* 0x0000001500b07308 */ /* 0x0009700000000800 */
[----:B------:R1:W-:Y:S01]  /*3990*/  MUFU.EX2 R172, R7 ;  /* 0x0000000700ac7308 */ /* 0x0003e20000000800 */
[----:B----4-:R-:W-:-:S05]  /*39a0*/  IMAD.U32 R21, RZ, RZ, UR36 ;  /* 0x00000024ff157e24 */ /* 0x010fca000f8e00ff */
[----:B------:R-:W-:Y:S02]  /*39b0*/  @!P1 IADD3 R3, R21, 0x34840, RZ ;  /* 0x0003484015039810 */ /* 0x000fe40007ffe0ff */
[----:B------:R-:W4:Y:S01]  /*39c0*/  MUFU.EX2 R75, R75 ;  /* 0x0000004b004b7308 */ /* 0x000f220000000800 */
[----:B-1----:R-:W-:Y:S01]  /*39d0*/  FADD.FTZ R7, R179, R48 ;  /* 0x00000030b3077221 */ /* 0x002fe20000010000 */
[----:B------:R-:W-:Y:S01]  /*39e0*/  FADD.FTZ R48, R65, R30 ;  /* 0x0000001e41307221 */ /* 0x000fe20000010000 */
[----:B------:R-:W-:Y:S02]  /*39f0*/  @!P1 PRMT R3, RZ, 0x654, R3 ;  /* 0x00000654ff039816 */ /* 0x000fe40000000003 */
[----:B------:R-:W-:Y:S01]  /*3a00*/  FADD.FTZ R50, R0, R7 ;  /* 0x0000000700327221 */ /* 0x000fe20000010000 */
[----:B--2---:R-:W-:Y:S01]  /*3a10*/  FADD.FTZ R7, R69, R48 ;  /* 0x0000003045077221 */ /* 0x004fe20000010000 */
[----:B------:R0:W-:Y:S01]  /*3a20*/  @!P1 SYNCS.ARRIVE.TRANS64.RED.A1T0 RZ, [R3+URZ], RZ ;  /* 0x000000ff03ff99a7 */ /* 0x0001e2000810043f */
[----:B------:R-:W1:Y:S01]  /*3a30*/  MUFU.EX2 R178, R77 ;  /* 0x0000004d00b27308 */ /* 0x000e620000000800 */
[----:B------:R-:W-:Y:S01]  /*3a40*/  FADD.FTZ R21, R173, R50 ;  /* 0x00000032ad157221 */ /* 0x000fe20000010000 */
[----:B---3--:R-:W-:Y:S01]  /*3a50*/  FADD.FTZ R48, R182, R7 ;  /* 0x00000007b6307221 */ /* 0x008fe20000010000 */
[----:B------:R-:W-:-:S02]  /*3a60*/  F2FP.F16.F32.PACK_AB R179, R0, R179 ;  /* 0x000000b300b3723e */ /* 0x000fc400000000ff */
[----:B------:R-:W-:Y:S01]  /*3a70*/  FADD.FTZ R50, R6, R21 ;  /* 0x0000001506327221 */ /* 0x000fe20000010000 */
[----:B------:R-:W-:-:S04]  /*3a80*/  @P2 IMAD.HI.U32 R21, R23, R52, RZ ;  /* 0x0000003417152227 */ /* 0x000fc800078e00ff */
[----:B0-----:R-:W-:Y:S01]  /*3a90*/  FADD.FTZ R3, R73, R48 ;  /* 0x0000003049037221 */ /* 0x001fe20000010000 */
[----:B------:R-:W0:Y:S01]  /*3aa0*/  MUFU.EX2 R79, R79 ;  /* 0x0000004f004f7308 */ /* 0x000e220000000800 */
[----:B------:R-:W-:Y:S01]  /*3ab0*/  FADD.FTZ R7, R175, R50 ;  /* 0x00000032af077221 */ /* 0x000fe20000010000 */
[----:B------:R-:W-:Y:S02]  /*3ac0*/  IMAD R52, R16, UR7, -R27 ;  /* 0x0000000710347c24 */ /* 0x000fe4000f8e0a1b */
[----:B-----5:R-:W-:Y:S01]  /*3ad0*/  FADD.FTZ R48, R176, R3 ;  /* 0x00000003b0307221 */ /* 0x020fe20000010000 */
[----:B------:R-:W-:Y:S01]  /*3ae0*/  @P2 SHF.R.U32.HI R23, RZ, R54, R21 ;  /* 0x00000036ff172219 */ /* 0x000fe20000011615 */
[----:B------:R-:W-:Y:S01]  /*3af0*/  FADD.FTZ R50, R12, R7 ;  /* 0x000000070c327221 */ /* 0x000fe20000010000 */
[----:B------:R-:W-:Y:S01]  /*3b00*/  F2FP.F16.F32.PACK_AB R173, R6, R173 ;  /* 0x000000ad06ad723e */ /* 0x000fe200000000ff */
[----:B----4-:R-:W-:Y:S01]  /*3b10*/  FADD.FTZ R3, R75, R48 ;  /* 0x000000304b037221 */ /* 0x010fe20000010000 */
[----:B------:R-:W2:Y:S01]  /*3b20*/  MUFU.EX2 R171, R171 ;  /* 0x000000ab00ab7308 */ /* 0x000ea20000000800 */
[----:B------:R-:W-:Y:S01]  /*3b30*/  FADD.FTZ R7, R169, R50 ;  /* 0x00000032a9077221 */ /* 0x000fe20000010000 */
[----:B------:R-:W-:-:S02]  /*3b40*/  IMAD.IADD R52, R52, 0x1, R23 ;  /* 0x0000000134347824 */ /* 0x000fc400078e0217 */
[----:B-1----:R-:W-:Y:S01]  /*3b50*/  FADD.FTZ R48, R178, R3 ;  /* 0x00000003b2307221 */ /* 0x002fe20000010000 */
[----:B------:R-:W-:Y:S01]  /*3b60*/  F2FP.F16.F32.PACK_AB R175, R12, R175 ;  /* 0x000000af0caf723e */ /* 0x000fe200000000ff */
[C---:B------:R-:W-:Y:S01]  /*3b70*/  FADD.FTZ R50, R20.reuse, R7 ;  /* 0x0000000714327221 */ /* 0x040fe20000010000 */
[----:B------:R-:W-:Y:S01]  /*3b80*/  F2FP.F16.F32.PACK_AB R169, R20, R169 ;  /* 0x000000a914a9723e */ /* 0x000fe200000000ff */
[----:B------:R-:W1:Y:S01]  /*3b90*/  MUFU.EX2 R165, R165 ;  /* 0x000000a500a57308 */ /* 0x000e620000000800 */
[----:B0-----:R-:W-:Y:S01]  /*3ba0*/  FADD.FTZ R3, R79, R48 ;  /* 0x000000304f037221 */ /* 0x001fe20000010000 */
[----:B------:R-:W-:Y:S02]  /*3bb0*/  SHF.R.S32.HI R21, RZ, 0x1f, R52 ;  /* 0x0000001fff157819 */ /* 0x000fe40000011434 */
[----:B------:R-:W-:Y:S01]  /*3bc0*/  F2FP.F16.F32.PACK_AB R182, R182, R69 ;  /* 0x00000045b6b6723e */ /* 0x000fe200000000ff */
[----:B------:R-:W-:Y:S01]  /*3bd0*/  FADD.FTZ R3, R172, R3 ;  /* 0x00000003ac037221 */ /* 0x000fe20000010000 */
[----:B------:R-:W-:-:S02]  /*3be0*/  LEA.HI R21, R21, R52, RZ, 0x7 ;  /* 0x0000003415157211 */ /* 0x000fc400078f38ff */
[----:B------:R-:W0:Y:S01]  /*3bf0*/  MUFU.EX2 R81, R81 ;  /* 0x0000005100517308 */ /* 0x000e220000000800 */
[----:B--2---:R-:W-:Y:S01]  /*3c00*/  FADD.FTZ R7, R171, R50 ;  /* 0x00000032ab077221 */ /* 0x004fe20000010000 */
[----:B------:R-:W-:Y:S01]  /*3c10*/  FADD.FTZ R48, R174, R3 ;  /* 0x00000003ae307221 */ /* 0x000fe20000010000 */
[C---:B------:R-:W-:Y:S02]  /*3c20*/  F2FP.F16.F32.PACK_AB R171, R24.reuse, R171 ;  /* 0x000000ab18ab723e */ /* 0x040fe400000000ff */
[----:B------:R-:W-:Y:S01]  /*3c30*/  FADD.FTZ R50, R24, R7 ;  /* 0x0000000718327221 */ /* 0x000fe20000010000 */
[----:B------:R-:W-:Y:S02]  /*3c40*/  F2FP.F16.F32.PACK_AB R176, R176, R73 ;  /* 0x00000049b0b0723e */ /* 0x000fe400000000ff */
[----:B------:R-:W2:Y:S01]  /*3c50*/  MUFU.EX2 R28, R34 ;  /* 0x00000022001c7308 */ /* 0x000ea20000000800 */
[----:B-1----:R-:W-:Y:S01]  /*3c60*/  FADD.FTZ R3, R165, R50 ;  /* 0x00000032a5037221 */ /* 0x002fe20000010000 */
[----:B------:R-:W-:-:S02]  /*3c70*/  F2FP.F16.F32.PACK_AB R178, R178, R75 ;  /* 0x0000004bb2b2723e */ /* 0x000fc400000000ff */
[----:B------:R-:W-:-:S04]  /*3c80*/  F2FP.F16.F32.PACK_AB R172, R172, R79 ;  /* 0x0000004facac723e */ /* 0x000fc800000000ff */
[----:B------:R-:W1:Y:S01]  /*3c90*/  MUFU.EX2 R13, R13 ;  /* 0x0000000d000d7308 */ /* 0x000e620000000800 */
[C---:B0-----:R-:W-:Y:S01]  /*3ca0*/  FADD.FTZ R48, R81.reuse, R48 ;  /* 0x0000003051307221 */ /* 0x041fe20000010000 */
[----:B------:R-:W-:-:S06]  /*3cb0*/  F2FP.F16.F32.PACK_AB R174, R81, R174 ;  /* 0x000000ae51ae723e */ /* 0x000fcc00000000ff */
        /* <DEDUP_REMOVED lines=8> */
[----:B------:R-:W0:Y:S01]  /*3d40*/  MUFU.EX2 R85, R85 ;  /* 0x0000005500557308 */ /* 0x000e220000000800 */
[----:B--2---:R-:W-:-:S07]  /*3d50*/  FADD.FTZ R3, R15, R48 ;  /* 0x000000300f037221 */ /* 0x004fce0000010000 */
[----:B------:R-:W2:Y:S01]  /*3d60*/  MUFU.EX2 R167, R167 ;  /* 0x000000a700a77308 */ /* 0x000ea20000000800 */
[C---:B-1----:R-:W-:Y:S01]  /*3d70*/  FADD.FTZ R48, R170.reuse, R3 ;  /* 0x00000003aa307221 */ /* 0x042fe20000010000 */
[----:B------:R-:W-:Y:S01]  /*3d80*/  F2FP.F16.F32.PACK_AB R170, R170, R15 ;  /* 0x0000000faaaa723e */ /* 0x000fe200000000ff */
[----:B------:R-:W-:-:S05]  /*3d90*/  VIADD R15, R22, 0xfffffffe ;  /* 0xfffffffe160f7836 */ /* 0x000fca0000000000 */
        /* <DEDUP_REMOVED lines=10> */
[----:B------:R0:W3:Y:S01]  /*3e40*/  MUFU.EX2 R166, R93 ;  /* 0x0000005d00a67308 */ /* 0x0000e20000000800 */
[----:B--2---:R-:W-:-:S07]  /*3e50*/  FADD.FTZ R3, R91, R2 ;  /* 0x000000025b037221 */ /* 0x004fce0000010000 */
[----:B------:R-:W2:Y:S01]  /*3e60*/  MUFU.EX2 R34, R39 ;  /* 0x0000002700227308 */ /* 0x000ea20000000800 */
[----:B-1----:R-:W-:Y:S01]  /*3e70*/  FADD.FTZ R7, R35, R50 ;  /* 0x0000003223077221 */ /* 0x002fe20000010000 */
[----:B0-----:R-:W-:-:S06]  /*3e80*/  CS2R R92, SRZ ;  /* 0x00000000005c7805 */ /* 0x001fcc000001ff00 */
[----:B------:R-:W0:Y:S01]  /*3e90*/  MUFU.EX2 R95, R95 ;  /* 0x0000005f005f7308 */ /* 0x000e220000000800 */
[C---:B---3--:R-:W-:Y:S01]  /*3ea0*/  FADD.FTZ R0, R166.reuse, R3 ;  /* 0x00000003a6007221 */ /* 0x048fe20000010000 */
[----:B------:R-:W-:Y:S02]  /*3eb0*/  F2FP.F16.F32.PACK_AB R166, R166, R91 ;  /* 0x0000005ba6a6723e */ /* 0x000fe400000000ff */
[----:B------:R-:W-:-:S04]  /*3ec0*/  CS2R R90, SRZ ;  /* 0x00000000005a7805 */ /* 0x000fc8000001ff00 */
[----:B------:R-:W1:Y:S01]  /*3ed0*/  MUFU.EX2 R43, R43 ;  /* 0x0000002b002b7308 */ /* 0x000e620000000800 */
[C---:B--2---:R-:W-:Y:S01]  /*3ee0*/  FADD.FTZ R50, R34.reuse, R7 ;  /* 0x0000000722327221 */ /* 0x044fe20000010000 */
[----:B------:R-:W-:-:S06]  /*3ef0*/  F2FP.F16.F32.PACK_AB R161, R34, R35 ;  /* 0x0000002322a1723e */ /* 0x000fcc00000000ff */
[----:B------:R2:W3:Y:S01]  /*3f00*/  MUFU.EX2 R160, R97 ;  /* 0x0000006100a07308 */ /* 0x0004e20000000800 */
[----:B0-----:R-:W-:-:S07]  /*3f10*/  FADD.FTZ R3, R95, R0 ;  /* 0x000000005f037221 */ /* 0x001fce0000010000 */
[----:B------:R-:W0:Y:S01]  /*3f20*/  MUFU.EX2 R40, R59 ;  /* 0x0000003b00287308 */ /* 0x000e220000000800 */
[----:B-1----:R-:W-:Y:S01]  /*3f30*/  FADD.FTZ R7, R43, R50 ;  /* 0x000000322b077221 */ /* 0x002fe20000010000 */
[----:B--2---:R-:W-:-:S06]  /*3f40*/  CS2R R96, SRZ ;  /* 0x0000000000607805 */ /* 0x004fcc000001ff00 */
[----:B------:R-:W1:Y:S01]  /*3f50*/  MUFU.EX2 R99, R99 ;  /* 0x0000006300637308 */ /* 0x000e620000000800 */
[C---:B---3--:R-:W-:Y:S01]  /*3f60*/  FADD.FTZ R0, R160.reuse, R3 ;  /* 0x00000003a0007221 */ /* 0x048fe20000010000 */
[----:B------:R-:W-:Y:S02]  /*3f70*/  F2FP.F16.F32.PACK_AB R160, R160, R95 ;  /* 0x0000005fa0a0723e */ /* 0x000fe400000000ff */
[----:B------:R-:W-:-:S04]  /*3f80*/  CS2R R94, SRZ ;  /* 0x00000000005e7805 */ /* 0x000fc8000001ff00 */
[----:B------:R-:W2:Y:S01]  /*3f90*/  MUFU.EX2 R57, R57 ;  /* 0x0000003900397308 */ /* 0x000ea20000000800 */
[C---:B0-----:R-:W-:Y:S01]  /*3fa0*/  FADD.FTZ R14, R40.reuse, R7 ;  /* 0x00000007280e7221 */ /* 0x041fe20000010000 */
[----:B------:R-:W-:-:S06]  /*3fb0*/  F2FP.F16.F32.PACK_AB R163, R40, R43 ;  /* 0x0000002b28a3723e */ /* 0x000fcc00000000ff */
[----:B------:R0:W3:Y:S01]  /*3fc0*/  MUFU.EX2 R162, R89 ;  /* 0x0000005900a27308 */ /* 0x0000e20000000800 */
[----:B-1----:R-:W-:-:S07]  /*3fd0*/  FADD.FTZ R3, R99, R0 ;  /* 0x0000000063037221 */ /* 0x002fce0000010000 */
[----:B------:R-:W1:Y:S01]  /*3fe0*/  MUFU.EX2 R42, R45 ;  /* 0x0000002d002a7308 */ /* 0x000e620000000800 */
[----:B--2---:R-:W-:Y:S01]  /*3ff0*/  FADD.FTZ R7, R57, R14 ;  /* 0x0000000e39077221 */ /* 0x004fe20000010000 */
[----:B------:R-:W-:Y:S02]  /*4000*/  SHF.R.S32.HI R14, RZ, 0x7, R21 ;  /* 0x00000007ff0e7819 */ /* 0x000fe40000011415 */
[----:B0-----:R-:W-:Y:S02]  /*4010*/  CS2R R88, SRZ ;  /* 0x0000000000587805 */ /* 0x001fe4000001ff00 */
[----:B------:R-:W-:Y:S02]  /*4020*/  VIMNMX R14, R17, R14, !PT ;  /* 0x0000000e110e7248 */ /* 0x000fe40007fe0100 */
[----:B------:R-:W0:Y:S01]  /*4030*/  MUFU.EX2 R101, R101 ;  /* 0x0000006500657308 */ /* 0x000e220000000800 */
[----:B---3--:R-:W-:Y:S01]  /*4040*/  FADD.FTZ R0, R162, R3 ;  /* 0x00000003a2007221 */ /* 0x008fe20000010000 */
[----:B------:R-:W-:-:S02]  /*4050*/  ISETP.GE.AND P3, PT, R15, R14, PT ;  /* 0x0000000e0f00720c */ /* 0x000fc40003f66270 */
[----:B------:R-:W-:Y:S02]  /*4060*/  F2FP.F16.F32.PACK_AB R162, R162, R99 ;  /* 0x00000063a2a2723e */ /* 0x000fe400000000ff */
[----:B------:R-:W-:Y:S02]  /*4070*/  CS2R R98, SRZ ;  /* 0x0000000000627805 */ /* 0x000fe4000001ff00 */
        /* <DEDUP_REMOVED lines=9> */
[----:B------:R-:W-:Y:S02]  /*4110*/  F2FP.F16.F32.PACK_AB R156, R156, R101 ;  /* 0x000000659c9c723e */ /* 0x000fe400000000ff */
[----:B------:R-:W-:-:S04]  /*4120*/  CS2R R100, SRZ ;  /* 0x0000000000647805 */ /* 0x000fc8000001ff00 */
        /* <DEDUP_REMOVED lines=9> */
[----:B------:R-:W-:Y:S02]  /*41c0*/  F2FP.F16.F32.PACK_AB R158, R158, R103 ;  /* 0x000000679e9e723e */ /* 0x000fe400000000ff */
[----:B------:R-:W-:-:S04]  /*41d0*/  CS2R R102, SRZ ;  /* 0x0000000000667805 */ /* 0x000fc8000001ff00 */
[----:B------:R-:W0:Y:S01]  /*41e0*/  MUFU.EX2 R49, R49 ;  /* 0x0000003100317308 */ /* 0x000e220000000800 */
[C---:B--2---:R-:W-:Y:S01]  /*41f0*/  FADD.FTZ R2, R46.reuse, R7 ;  /* 0x000000072e027221 */ /* 0x044fe20000010000 */
[----:B------:R-:W-:-:S06]  /*4200*/  F2FP.F16.F32.PACK_AB R153, R46, R47 ;  /* 0x0000002f2e99723e */ /* 0x000fcc00000000ff */
[----:B------:R-:W2:Y:S01]  /*4210*/  MUFU.EX2 R152, R63 ;  /* 0x0000003f00987308 */ /* 0x000ea20000000800 */
[----:B-1----:R-:W-:-:S07]  /*4220*/  FADD.FTZ R3, R105, R0 ;  /* 0x0000000069037221 */ /* 0x002fce0000010000 */
[----:B------:R-:W1:Y:S01]  /*4230*/  MUFU.EX2 R38, R33 ;  /* 0x0000002100267308 */ /* 0x000e620000000800 */
[----:B0-----:R-:W-:Y:S01]  /*4240*/  FADD.FTZ R7, R49, R2 ;  /* 0x0000000231077221 */ /* 0x001fe20000010000 */
[----:B------:R-:W-:-:S06]  /*4250*/  MOV R2, 0x3f800000 ;  /* 0x3f80000000027802 */ /* 0x000fcc0000000f00 */
[----:B------:R-:W0:Y:S01]  /*4260*/  MUFU.EX2 R61, R61 ;  /* 0x0000003d003d7308 */ /* 0x000e220000000800 */
[C---:B--2---:R-:W-:Y:S01]  /*4270*/  FADD.FTZ R0, R152.reuse, R3 ;  /* 0x0000000398007221 */ /* 0x044fe20000010000 */
[----:B------:R-:W-:Y:S01]  /*4280*/  F2FP.F16.F32.PACK_AB R152, R152, R105 ;  /* 0x000000699898723e */ /* 0x000fe200000000ff */
[----:B------:R-:W-:Y:S01]  /*4290*/  IMAD.MOV.U32 R3, RZ, RZ, RZ ;  /* 0x000000ffff037224 */ /* 0x000fe200078e00ff */
[----:B------:R-:W-:-:S04]  /*42a0*/  CS2R R104, SRZ ;  /* 0x0000000000687805 */ /* 0x000fc8000001ff00 */
[----:B------:R-:W2:Y:S01]  /*42b0*/  MUFU.EX2 R32, R32 ;  /* 0x0000002000207308 */ /* 0x000ea20000000800 */
[C---:B-1----:R-:W-:Y:S01]  /*42c0*/  FADD.FTZ R6, R38.reuse, R7 ;  /* 0x0000000726067221 */ /* 0x042fe20000010000 */
[----:B------:R-:W-:Y:S01]  /*42d0*/  F2FP.F16.F32.PACK_AB R155, R38, R49 ;  /* 0x00000031269b723e */ /* 0x000fe200000000ff */
[----:B0-----:R-:W-:Y:S01]  /*42e0*/  FADD.FTZ R7, R61, R0 ;  /* 0x000000003d077221 */ /* 0x001fe20000010000 */
[----:B------:R-:W-:-:S03]  /*42f0*/  IMAD.MOV.U32 R0, RZ, RZ, 0x3f800000 ;  /* 0x3f800000ff007424 */ /* 0x000fc600078e00ff */
[C---:B--2---:R-:W-:Y:S01]  /*4300*/  FADD.FTZ R7, R32.reuse, R7 ;  /* 0x0000000720077221 */ /* 0x044fe20000010000 */
[----:B------:R-:W-:Y:S01]  /*4310*/  F2FP.F16.F32.PACK_AB R154, R32, R61 ;  /* 0x0000003d209a723e */ /* 0x000fe200000000ff */
[----:B------:R-:W-:Y:S06]  /*4320*/  @!P3 BRA `(.L_x_2047) ;  /* 0x000000300084b947 */ /* 0x000fec0003800000 */
[----:B------:R-:W-:Y:S01]  /*4330*/  IMAD.MOV.U32 R12, RZ, RZ, R11 ;  /* 0x000000ffff0c7224 */ /* 0x000fe200078e000b */
[----:B------:R-:W-:Y:S01]  /*4340*/  MOV R20, RZ ;  /* 0x000000ff00147202 */ /* 0x000fe20000000f00 */
[----:B------:R-:W-:Y:S01]  /*4350*/  IMAD.MOV.U32 R13, RZ, RZ, R19 ;  /* 0x000000ffff0d7224 */ /* 0x000fe200078e0013 */
[----:B------:R-:W-:Y:S01]  /*4360*/  UMOV UR39, URZ ;  /* 0x0000003f00277c82 */ /* 0x000fe20008000000 */
[----:B------:R-:W-:Y:S01]  /*4370*/  IMAD.MOV.U32 R0, RZ, RZ, 0x3f800000 ;  /* 0x3f800000ff007424 */ /* 0x000fe200078e00ff */
[----:B------:R-:W-:Y:S01]  /*4380*/  ULDC UR40, c[0x0][0x288] ;  /* 0x0000a20000287ab9 */ /* 0x000fe20000000800 */
[----:B------:R-:W-:Y:S01]  /*4390*/  IMAD.MOV.U32 R151, RZ, RZ, RZ ;  /* 0x000000ffff977224 */ /* 0x000fe200078e00ff */
[----:B------:R-:W-:Y:S01]  /*43a0*/  ULDC UR41, c[0x0][0x2f0] ;  /* 0x0000bc0000297ab9 */ /* 0x000fe20000000800 */
[----:B------:R-:W-:-:S05]  /*43b0*/  ULDC UR60, c[0x0][0x9d8] ;  /* 0x00027600003c7ab9 */ /* 0x000fca0000000800 */
.L_x_2056:
[----:B------:R-:W-:-:S04]  /*43c0*/  UIADD3 UR6, UR39, 0x1, URZ ;  /* 0x0000000127067890 */ /* 0x000fc8000fffe03f */
[----:B------:R-:W-:-:S04]  /*43d0*/  UISETP.NE.AND UP0, UPT, UR6, 0x2, UPT ;  /* 0x000000020600788c */ /* 0x000fc8000bf05270 */
[----:B------:R-:W-:Y:S02]  /*43e0*/  USEL UR7, URZ, 0x1, UP0 ;  /* 0x000000013f077887 */ /* 0x000fe40008000000 */
[----:B------:R-:W-:-:S04]  /*43f0*/  USEL UR37, UR6, URZ, UP0 ;  /* 0x0000003f06257287 */ /* 0x000fc80008000000 */
[----:B------:R-:W-:Y:S01]  /*4400*/  LOP3.LUT R3, R20, UR7, RZ, 0x3c, !PT ;  /* 0x0000000714037c12 */ /* 0x000fe2000f8e3cff */
[----:B------:R-:W-:Y:S07]  /*4410*/  @!P0 BRA `(.L_x_2048) ;  /* 0x0000000000048947 */ /* 0x000fee0003800000 */
[----:B------:R-:W-:Y:S01]  /*4420*/  BPT.TRAP 0x1 ;  /* 0x000000040000795c */ /* 0x000fe20000300000 */
.L_x_2048:
[----:B------:R-:W-:Y:S01]  /*4430*/  ULEA UR61, UR37, UR36, 0x3 ;  /* 0x00000024253d7291 */ /* 0x000fe2000f8e183f */
[----:B------:R-:W-:-:S08]  /*4440*/  SHF.L.U32 R10, R3, 0x1f, RZ ;  /* 0x0000001f030a7819 */ /* 0x000fd000000006ff */
[----:B------:R0:W1:Y:S01]  /*4450*/  SYNCS.PHASECHK.TRANS64.TRYWAIT P3, [UR61+0x34830], R10 ;  /* 0x0348300aff0075a7 */ /* 0x000062000806017d */
[----:B------:R-:W-:Y:S05]  /*4460*/  @!P0 BRA `(.L_x_2049) ;  /* 0x0000000000048947 */ /* 0x000fea0003800000 */
[----:B------:R-:W-:Y:S01]  /*4470*/  BPT.TRAP 0x1 ;  /* 0x000000040000795c */ /* 0x000fe20000300000 */
.L_x_2049:
[----:B-1----:R-:W-:Y:S05]  /*4480*/  @P3 BRA `(.L_x_2050) ;  /* 0x0000000000083947 */ /* 0x002fea0003800000 */
[----:B------:R-:W1:Y:S02]  /*4490*/  SYNCS.PHASECHK.TRANS64.TRYWAIT P3, [UR61+0x34830], R10 ;  /* 0x0348300aff0075a7 */ /* 0x000e64000806017d */
[----:B-1----:R-:W-:Y:S05]  /*44a0*/  @!P3 BRA `(.L_x_2051) ;  /* 0x000000bc00acb947 */ /* 0x002fea0003800000 */
.L_x_2050:
        /* <DEDUP_REMOVED lines=12> */
[----:B------:R-:W-:Y:S01]  /*4570*/  FMUL.FTZ R92, R92, R2 ;  /* 0x000000025c5c7220 */ /* 0x000fe20000410000 */
[----:B------:R-:W-:Y:S01]  /*4580*/  UMOV UR15, 0x40000040 ;  /* 0x40000040000f7882 */ /* 0x000fe20000000000 */
[----:B------:R-:W-:-:S02]  /*4590*/  UIADD3 UR18, UR58, 0x400, URZ ;  /* 0x000004003a127890 */ /* 0x000fc4000fffe03f */
[----:B------:R-:W-:Y:S01]  /*45a0*/  HGMMA.64x128x16.F32 R24, gdesc[UR56], RZ, !UPT, gsb0 ;  /* 0x01e00000381879f0 */ /* 0x000fe2000c0008ff */
        /* <DEDUP_REMOVED lines=112> */
.L_x_2052:
[----:B------:R-:W-:Y:S01]  /*4cb0*/  ULEA UR7, UR39, UR36, 0x3 ;  /* 0x0000002427077291 */ /* 0x000fe2000f8e183f */
[----:B------:R-:W-:-:S08]  /*4cc0*/  SHF.L.U32 R0, R20, 0x1f, RZ ;  /* 0x0000001f14007819 */ /* 0x000fd000000006ff */
[----:B------:R2:W3:Y:S01]  /*4cd0*/  SYNCS.PHASECHK.TRANS64.TRYWAIT P3, [UR7+0x34850], R0 ;  /* 0x03485000ff0075a7 */ /* 0x0004e20008060147 */
[----:B------:R-:W-:Y:S05]  /*4ce0*/  @!P0 BRA `(.L_x_2053) ;  /* 0x0000000000048947 */ /* 0x000fea0003800000 */
[----:B------:R-:W-:Y:S01]  /*4cf0*/  BPT.TRAP 0x1 ;  /* 0x000000040000795c */ /* 0x000fe20000300000 */
.L_x_2053:
[----:B---3--:R-:W-:Y:S05]  /*4d00*/  @P3 BRA `(.L_x_2054) ;  /* 0x0000000000083947 */ /* 0x008fea0003800000 */
[----:B------:R-:W3:Y:S02]  /*4d10*/  SYNCS.PHASECHK.TRANS64.TRYWAIT P3, [UR7+0x34850], R0 ;  /* 0x03485000ff0075a7 */ /* 0x000ee40008060147 */
[----:B---3--:R-:W-:Y:S05]  /*4d20*/  @!P3 BRA `(.L_x_2055) ;  /* 0x000000b400a4b947 */ /* 0x008fea0003800000 */
.L_x_2054:
[----:B------:R-:W-:Y:S01]  /*4d30*/  UIADD3 UR6, UR36, 0x400, URZ ;  /* 0x0000040024067890 */ /* 0x000fe2000fffe03f */
[----:B------:R-:W-:Y:S01]  /*4d40*/  WARPGROUP.ARRIVE ;  /* 0x00000000000079c5 */ /* 0x000fe20000000000 */
[----:B------:R-:W-:Y:S01]  /*4d50*/  UMOV UR11, 0x40000040 ;  /* 0x40000040000b7882 */ /* 0x000fe20000000000 */
[----:B-1----:R-:W1:Y:S01]  /*4d60*/  @P2 LDC R11, c[0x0][0x44c] ;  /* 0x00011300ff0b2b82 */ /* 0x002e620000000800 */
[----:B------:R-:W-:Y:S01]  /*4d70*/  USHF.R.U32.HI UR6, URZ, 0x4, UR6 ;  /* 0x000000043f067899 */ /* 0x000fe20008011606 */
[----:B------:R-:W-:Y:S01]  /*4d80*/  FMUL.FTZ R20, R29, UR60 ;  /* 0x0000003c1d147c20 */ /* 0x000fe20008410000 */
[----:B------:R-:W-:Y:S02]  /*4d90*/  IMAD.MOV.U32 R29, RZ, RZ, R8 ;  /* 0x000000ffff1d7224 */ /* 0x000fe400078e0008 */
[----:B------:R-:W-:Y:S01]  /*4da0*/  FMUL.FTZ R192, R26, UR60 ;  /* 0x0000003c1ac07c20 */ /* 0x000fe20008410000 */
[----:B------:R-:W-:Y:S01]  /*4db0*/  ULOP3.LUT UR6, UR6, 0x3fff, URZ, 0xc0, !UPT ;  /* 0x00003fff06067892 */ /* 0x000fe2000f8ec03f */
[----:B------:R-:W-:Y:S01]  /*4dc0*/  FMUL.FTZ R43, R43, UR60 ;  /* 0x0000003c2b2b7c20 */ /* 0x000fe20008410000 */
[----:B------:R-:W-:Y:S01]  /*4dd0*/  FMUL.FTZ R190, R27, UR60 ;  /* 0x0000003c1bbe7c20 */ /* 0x000fe20008410000 */
[----:B------:R-:W3:Y:S01]  /*4de0*/  @P2 LDC R2, c[0x0][0x450] ;  /* 0x00011400ff022b82 */ /* 0x000ee20000000800 */
[----:B------:R-:W-:Y:S01]  /*4df0*/  ULOP3.LUT UR6, UR6, 0x4000000, URZ, 0xfc, !UPT ;  /* 0x0400000006067892 */ /* 0x000fe2000f8efc3f */
[----:B------:R4:W-:Y:S01]  /*4e00*/  MUFU.TANH R21, R43 ;  /* 0x0000002b00157308 */ /* 0x0009e20000002400 */
[----:B------:R-:W-:Y:S01]  /*4e10*/  FMUL.FTZ R188, R30, UR60 ;  /* 0x0000003c1ebc7c20 */ /* 0x000fe20008410000 */
[----:B------:R-:W-:Y:S01]  /*4e20*/  FMUL.FTZ R186, R31, UR60 ;  /* 0x0000003c1fba7c20 */ /* 0x000fe20008410000 */
[----:B------:R-:W-:Y:S01]  /*4e30*/  ULEA UR6, UR39, UR6, 0xb ;  /* 0x0000000627067291 */ /* 0x000fe2000f8e583f */
[----:B------:R-:W-:Y:S01]  /*4e40*/  FMUL.FTZ R184, R34, UR60 ;  /* 0x0000003c22b87c20 */ /* 0x000fe20008410000 */
[----:B------:R-:W-:Y:S01]  /*4e50*/  FMUL.FTZ R38, R38, UR60 ;  /* 0x0000003c26267c20 */ /* 0x000fe20008410000 */
[----:B------:R-:W-:Y:S01]  /*4e60*/  FMUL.FTZ R39, R39, UR60 ;  /* 0x0000003c27277c20 */ /* 0x000fe20008410000 */
[----:B------:R-:W-:Y:S01]  /*4e70*/  FMUL.FTZ R42, R42, UR60 ;  /* 0x0000003c2a2a7c20 */ /* 0x000fe20008410000 */
[----:B------:R-:W5:Y:S01]  /*4e80*/  MUFU.TANH R192, R192 ;  /* 0x000000c000c07308 */ /* 0x000f620000002400 */
[----:B------:R-:W-:Y:S01]  /*4e90*/  FMUL.FTZ R46, R46, UR60 ;  /* 0x0000003c2e2e7c20 */ /* 0x000fe20008410000 */
[----:B------:R-:W-:Y:S01]  /*4ea0*/  UMOV UR10, UR6 ;  /* 0x00000006000a7c82 */ /* 0x000fe20008000000 */
[----:B------:R-:W-:Y:S01]  /*4eb0*/  FMUL.FTZ R47, R47, UR60 ;  /* 0x0000003c2f2f7c20 */ /* 0x000fe20008410000 */
[----:B------:R-:W-:Y:S01]  /*4ec0*/  HGMMA.64x128x16.F32 R88, R180, gdesc[UR8].tnspB, R88, gsb0 ;  /* 0x41e00008b4587df0 */ /* 0x000fe20008000858 */
[----:B------:R-:W-:Y:S01]  /*4ed0*/  UIADD3 UR10, UR6, 0x80, URZ ;  /* 0x00000080060a7890 */ /* 0x000fe2000fffe03f */
[----:B-1----:R-:W-:Y:S01]  /*4ee0*/  @P2 IMAD.HI.U32 R11, R8, R11, RZ ;  /* 0x0000000b080b2227 */ /* 0x002fe200078e00ff */
[----:B------:R-:W-:Y:S01]  /*4ef0*/  UMOV UR11, 0x40000040 ;  /* 0x40000040000b7882 */ /* 0x000fe20000000000 */
[----:B------:R-:W1:Y:S02]  /*4f00*/  MUFU.TANH R190, R190 ;  /* 0x000000be00be7308 */ /* 0x000e640000002400 */
[----:B------:R-:W-:Y:S01]  /*4f10*/  FMUL.FTZ R50, R50, UR60 ;  /* 0x0000003c32327c20 */ /* 0x000fe20008410000 */
[----:B------:R-:W-:Y:S01]  /*4f20*/  FMUL.FTZ R51, R51, UR60 ;  /* 0x0000003c33337c20 */ /* 0x000fe20008410000 */
[----:B------:R-:W-:Y:S01]  /*4f30*/  FMUL.FTZ R54, R54, UR60 ;  /* 0x0000003c36367c20 */ /* 0x000fe20008410000 */
[----:B------:R-:W-:Y:S01]  /*4f40*/  FMUL.FTZ R55, R55, UR60 ;  /* 0x0000003c37377c20 */ /* 0x000fe20008410000 */
[----:B------:R-:W-:Y:S01]  /*4f50*/  FMUL.FTZ R58, R58, UR60 ;  /* 0x0000003c3a3a7c20 */ /* 0x000fe20008410000 */
[----:B---3--:R-:W-:Y:S01]  /*4f60*/  @P2 SHF.R.U32.HI R29, RZ, R2, R11 ;  /* 0x00000002ff1d2219 */ /* 0x008fe2000001160b */
[----:B------:R-:W-:Y:S01]  /*4f70*/  FMUL.FTZ R59, R59, UR60 ;  /* 0x0000003c3b3b7c20 */ /* 0x000fe20008410000 */
[----:B------:R-:W-:Y:S01]  /*4f80*/  MOV R2, 0xffffff80 ;  /* 0xffffff8000027802 */ /* 0x000fe20000000f00 */
[----:B------:R-:W3:Y:S01]  /*4f90*/  MUFU.TANH R188, R188 ;  /* 0x000000bc00bc7308 */ /* 0x000ee20000002400 */
[----:B------:R-:W-:Y:S01]  /*4fa0*/  FMUL.FTZ R62, R62, UR60 ;  /* 0x0000003c3e3e7c20 */ /* 0x000fe20008410000 */
[----:B0-----:R-:W0:Y:S01]  /*4fb0*/  SHFL.IDX PT, R10, R29, 0x1, 0x1c1f ;  /* 0x003c1f001d0a7f89 */ /* 0x001e2200000e0000 */
[----:B------:R-:W-:Y:S01]  /*4fc0*/  FMUL.FTZ R70, R70, UR60 ;  /* 0x0000003c46467c20 */ /* 0x000fe20008410000 */
[----:B------:R-:W-:-:S02]  /*4fd0*/  IMAD R2, R15, R2, 0x1 ;  /* 0x000000010f027424 */ /* 0x000fc400078e0202 */
[----:B------:R-:W-:Y:S01]  /*4fe0*/  FMUL.FTZ R30, R36, UR60 ;  /* 0x0000003c241e7c20 */ /* 0x000fe20008410000 */
[----:B------:R-:W-:Y:S01]  /*4ff0*/  FMUL.FTZ R63, R63, UR60 ;  /* 0x0000003c3f3f7c20 */ /* 0x000fe20008410000 */
[----:B------:R-:W-:Y:S01]  /*5000*/  FMUL.FTZ R36, R48, UR60 ;  /* 0x0000003c30247c20 */ /* 0x000fe20008410000 */
[----:B----4-:R-:W-:Y:S01]  /*5010*/  IMAD R43, R9, -0x2, R2 ;  /* 0xfffffffe092b7824 */ /* 0x010fe200078e0202 */
[----:B------:R-:W4:Y:S01]  /*5020*/  MUFU.TANH R186, R186 ;  /* 0x000000ba00ba7308 */ /* 0x000f220000002400 */
[----:B------:R-:W-:Y:S01]  /*5030*/  FMUL.FTZ R2, R74, UR60 ;  /* 0x0000003c4a027c20 */ /* 0x000fe20008410000 */
[----:B------:R-:W-:Y:S01]  /*5040*/  FMUL.FTZ R66, R66, UR60 ;  /* 0x0000003c42427c20 */ /* 0x000fe20008410000 */
[----:B------:R-:W-:Y:S02]  /*5050*/  IMAD R43, R16, UR41, R43 ;  /* 0x00000029102b7c24 */ /* 0x000fe4000f8e022b */
[----:B------:R-:W-:Y:S01]  /*5060*/  FMUL.FTZ R22, R28, UR60 ;  /* 0x0000003c1c167c20 */ /* 0x000fe20008410000 */
[----:B------:R-:W-:Y:S01]  /*5070*/  FMUL.FTZ R28, R37, UR60 ;  /* 0x0000003c251c7c20 */ /* 0x000fe20008410000 */
        /* <DEDUP_REMOVED lines=11> */
[----:B0-----:R-:W-:Y:S01]  /*5130*/  IADD3 R10, R10, -UR40, R43 ;  /* 0x800000280a0a7c10 */ /* 0x001fe2000fffe02b */
[----:B------:R-:W-:Y:S01]  /*5140*/  FMUL.FTZ R34, R44, UR60 ;  /* 0x0000003c2c227c20 */ /* 0x000fe20008410000 */
[----:B------:R-:W-:Y:S01]  /*5150*/  FMUL.FTZ R83, R83, UR60 ;  /* 0x0000003c53537c20 */ /* 0x000fe20008410000 */
[----:B------:R-:W-:Y:S01]  /*5160*/  FMUL.FTZ R19, R25, UR60 ;  /* 0x0000003c19137c20 */ /* 0x000fe20008410000 */
[----:B------:R-:W-:Y:S01]  /*5170*/  ISETP.GT.AND P3, PT, R10, RZ, PT ;  /* 0x000000ff0a00720c */ /* 0x000fe20003f64270 */
[----:B------:R-:W-:Y:S01]  /*5180*/  FMUL.FTZ R86, R86, UR60 ;  /* 0x0000003c56567c20 */ /* 0x000fe20008410000 */
[----:B------:R-:W-:Y:S01]  /*5190*/  ISETP.GT.AND P4, PT, R10, 0x1, PT ;  /* 0x000000010a00780c */ /* 0x000fe20003f84270 */
[----:B------:R-:W-:Y:S01]  /*51a0*/  MUFU.TANH R46, R46 ;  /* 0x0000002e002e7308 */ /* 0x000fe20000002400 */
[----:B-----5:R-:W-:Y:S01]  /*51b0*/  FSEL R192, R192, -INF , P3 ;  /* 0xff800000c0c07808 */ /* 0x020fe20001800000 */
[----:B------:R-:W-:Y:S01]  /*51c0*/  FMUL.FTZ R87, R87, UR60 ;  /* 0x0000003c57577c20 */ /* 0x000fe20008410000 */
[----:B------:R-:W-:Y:S01]  /*51d0*/  ISETP.GT.AND P3, PT, R10, 0x8, PT ;  /* 0x000000080a00780c */ /* 0x000fe20003f64270 */
[----:B------:R-:W-:Y:S01]  /*51e0*/  FMUL.FTZ R31, R41, UR60 ;  /* 0x0000003c291f7c20 */ /* 0x000fe20008410000 */
[----:B-1----:R-:W-:Y:S01]  /*51f0*/  FSEL R190, R190, -INF , P4 ;  /* 0xff800000bebe7808 */ /* 0x002fe20002000000 */
[----:B------:R-:W-:Y:S01]  /*5200*/  FMUL.FTZ R41, R57, UR60 ;  /* 0x0000003c39297c20 */ /* 0x000fe20008410000 */
[----:B------:R-:W-:Y:S01]  /*5210*/  FMNMX.FTZ R11, R192, R12, !PT ;  /* 0x0000000cc00b7209 */ /* 0x000fe20007810000 */
[----:B------:R-:W-:Y:S01]  /*5220*/  MUFU.TANH R47, R47 ;  /* 0x0000002f002f7308 */ /* 0x000fe20000002400 */
[----:B------:R-:W-:Y:S01]  /*5230*/  ISETP.GT.AND P4, PT, R10, 0x9, PT ;  /* 0x000000090a00780c */ /* 0x000fe20003f84270 */
[----:B------:R-:W-:Y:S01]  /*5240*/  FMUL.FTZ R57, R72, UR60 ;  /* 0x0000003c48397c20 */ /* 0x000fe20008410000 */
[----:B---3--:R-:W-:Y:S01]  /*5250*/  FSEL R188, R188, -INF , P3 ;  /* 0xff800000bcbc7808 */ /* 0x008fe20001800000 */
[----:B------:R-:W0:Y:S01]  /*5260*/  SHFL.IDX PT, R72, R29, RZ, 0x1c1f ;  /* 0x001c1fff1d487589 */ /* 0x000e2200000e0000 */
[----:B------:R-:W-:Y:S01]  /*5270*/  FMNMX.FTZ R11, R190, R11, !PT ;  /* 0x0000000bbe0b7209 */ /* 0x000fe20007810000 */
[----:B--2---:R-:W-:Y:S01]  /*5280*/  FMUL.FTZ R0, R24, UR60 ;  /* 0x0000003c18007c20 */ /* 0x004fe20008410000 */
[----:B------:R-:W-:Y:S01]  /*5290*/  ISETP.GT.AND P3, PT, R10, 0x10, PT ;  /* 0x000000100a00780c */ /* 0x000fe20003f64270 */
[----:B------:R-:W-:Y:S01]  /*52a0*/  MUFU.TANH R50, R50 ;  /* 0x0000003200327308 */ /* 0x000fe20000002400 */
[----:B----4-:R-:W-:Y:S01]  /*52b0*/  FSEL R186, R186, -INF , P4 ;  /* 0xff800000baba7808 */ /* 0x010fe20002000000 */
[----:B------:R-:W-:Y:S01]  /*52c0*/  FMUL.FTZ R24, R33, UR60 ;  /* 0x0000003c21187c20 */ /* 0x000fe20008410000 */
[----:B------:R-:W-:Y:S01]  /*52d0*/  FMNMX.FTZ R11, R188, R11, !PT ;  /* 0x0000000bbc0b7209 */ /* 0x000fe20007810000 */
[----:B------:R-:W-:Y:S01]  /*52e0*/  FMUL.FTZ R33, R45, UR60 ;  /* 0x0000003c2d217c20 */ /* 0x000fe20008410000 */
[----:B------:R-:W-:Y:S01]  /*52f0*/  ISETP.GT.AND P4, PT, R10, 0x11, PT ;  /* 0x000000110a00780c */ /* 0x000fe20003f84270 */
[----:B------:R-:W-:Y:S01]  /*5300*/  UMOV UR39, UR37 ;  /* 0x0000002500277c82 */ /* 0x000fe20008000000 */
[----:B------:R-:W-:Y:S01]  /*5310*/  FSEL R184, R184, -INF , P3 ;  /* 0xff800000b8b87808 */ /* 0x000fe20001800000 */
[----:B------:R-:W-:Y:S01]  /*5320*/  MUFU.TANH R51, R51 ;  /* 0x0000003300337308 */ /* 0x000fe20000002400 */
[----:B------:R-:W-:-:S02]  /*5330*/  FMNMX.FTZ R11, R186, R11, !PT ;  /* 0x0000000bba0b7209 */ /* 0x000fc40007810000 */
[----:B------:R-:W-:Y:S02]  /*5340*/  ISETP.GT.AND P3, PT, R10, 0x18, PT ;  /* 0x000000180a00780c */ /* 0x000fe40003f64270 */
[----:B------:R-:W-:-:S03]  /*5350*/  FMNMX.FTZ R11, R184, R11, !PT ;  /* 0x0000000bb80b7209 */ /* 0x000fc60007810000 */
[----:B------:R-:W-:Y:S01]  /*5360*/  MUFU.TANH R54, R54 ;  /* 0x0000003600367308 */ /* 0x000fe20000002400 */
[----:B0-----:R-:W-:-:S07]  /*5370*/  IADD3 R72, R72, -UR40, R43 ;  /* 0x8000002848487c10 */ /* 0x001fce000fffe02b */
[----:B------:R-:W-:Y:S01]  /*5380*/  MUFU.TANH R55, R55 ;  /* 0x0000003700377308 */ /* 0x000fe20000002400 */
[----:B------:R-:W-:-:S07]  /*5390*/  ISETP.GT.AND P5, PT, R72, 0x1, PT ;  /* 0x000000014800780c */ /* 0x000fce0003fa4270 */
        /* <DEDUP_REMOVED lines=11> */
[----:B------:R-:W-:Y:S01]  /*5450*/  HGMMA.64x128x16.F32 R88, R176, gdesc[UR8].tnspB, R88, gsb0 ;  /* 0x41e00008b0587df0 */ /* 0x000fe20008000858 */
[----:B------:R-:W-:Y:S01]  /*5460*/  UIADD3 UR10, UR6, 0x100, URZ ;  /* 0x00000100060a7890 */ /* 0x000fe2000fffe03f */
[----:B------:R-:W-:-:S04]  /*5470*/  UMOV UR11, 0x40000040 ;  /* 0x40000040000b7882 */ /* 0x000fc80000000000 */
[----:B------:R-:W2:Y:S01]  /*5480*/  MUFU.TANH R182, R182 ;  /* 0x000000b600b67308 */ /* 0x000ea20000002400 */
[----:B0-----:R-:W-:Y:S01]  /*5490*/  FMUL.FTZ R38, R53, UR60 ;  /* 0x0000003c35267c20 */ /* 0x001fe20008410000 */
[----:B------:R-:W-:Y:S01]  /*54a0*/  FMUL.FTZ R53, R69, UR60 ;  /* 0x0000003c45357c20 */ /* 0x000fe20008410000 */
[----:B------:R-:W-:-:S05]  /*54b0*/  FMUL.FTZ R69, R84, UR60 ;  /* 0x0000003c54457c20 */ /* 0x000fca0008410000 */
[----:B------:R-:W-:Y:S01]  /*54c0*/  MUFU.TANH R2, R2 ;  /* 0x0000000200027308 */ /* 0x000fe20000002400 */
[----:B-1----:R-:W-:Y:S02]  /*54d0*/  FSEL R180, R180, -INF , P3 ;  /* 0xff800000b4b47808 */ /* 0x002fe40001800000 */
[----:B------:R-:W-:-:S05]  /*54e0*/  ISETP.GT.AND P3, PT, R10, 0x20, PT ;  /* 0x000000200a00780c */ /* 0x000fca0003f64270 */
[----:B------:R0:W-:Y:S01]  /*54f0*/  MUFU.TANH R40, R78 ;  /* 0x0000004e00287308 */ /* 0x0001e20000002400 */
[----:B--2---:R-:W-:Y:S02]  /*5500*/  FSEL R182, R182, -INF , P4 ;  /* 0xff800000b6b67808 */ /* 0x004fe40002000000 */
[----:B------:R-:W-:Y:S02]  /*5510*/  ISETP.GT.AND P4, PT, R10, 0x19, PT ;  /* 0x000000190a00780c */ /* 0x000fe40003f84270 */
[----:B------:R-:W-:-:S03]  /*5520*/  FMNMX.FTZ R11, R182, R11, !PT ;  /* 0x0000000bb60b7209 */ /* 0x000fc60007810000 */
[----:B------:R-:W-:Y:S01]  /*5530*/  MUFU.TANH R79, R79 ;  /* 0x0000004f004f7308 */ /* 0x000fe20000002400 */
[----:B------:R-:W-:Y:S01]  /*5540*/  FMNMX.FTZ R11, R180, R11, !PT ;  /* 0x0000000bb40b7209 */ /* 0x000fe20007810000 */
[----:B0-----:R-:W-:Y:S01]  /*5550*/  FMUL.FTZ R78, R65, UR60 ;  /* 0x0000003c414e7c20 */ /* 0x001fe20008410000 */
[----:B------:R-:W-:-:S05]  /*5560*/  FMUL.FTZ R65, R80, UR60 ;  /* 0x0000003c50417c20 */ /* 0x000fca0008410000 */
[----:B------:R0:W-:Y:S08]  /*5570*/  MUFU.TANH R27, R82 ;  /* 0x00000052001b7308 */ /* 0x0001f00000002400 */
[----:B------:R-:W-:Y:S01]  /*5580*/  MUFU.TANH R25, R83 ;  /* 0x0000005300197308 */ /* 0x000fe20000002400 */
[----:B0-----:R-:W-:Y:S01]  /*5590*/  FMUL.FTZ R82, R64, UR60 ;  /* 0x0000003c40527c20 */ /* 0x001fe20008410000 */
[----:B------:R-:W-:-:S06]  /*55a0*/  FMUL.FTZ R64, R81, UR60 ;  /* 0x0000003c51407c20 */ /* 0x000fcc0008410000 */
[----:B------:R-:W-:Y:S08]  /*55b0*/  MUFU.TANH R0, R0 ;  /* 0x0000000000007308 */ /* 0x000ff00000002400 */
[----:B------:R-:W0:Y:S08]  /*55c0*/  MUFU.TANH R19, R19 ;  /* 0x0000001300137308 */ /* 0x000e300000002400 */
[----:B------:R-:W-:Y:S08]  /*55d0*/  MUFU.TANH R22, R22 ;  /* 0x0000001600167308 */ /* 0x000ff00000002400 */
[----:B------:R-:W-:Y:S01]  /*55e0*/  MUFU.TANH R20, R20 ;  /* 0x0000001400147308 */ /* 0x000fe20000002400 */
[----:B0-----:R-:W-:-:S02]  /*55f0*/  FSEL R43, R19, -INF , P5 ;  /* 0xff800000132b7808 */ /* 0x001fc40002800000 */
[----:B------:R-:W-:-:S05]  /*5600*/  ISETP.GT.AND P5, PT, R72, 0x9, PT ;  /* 0x000000094800780c */ /* 0x000fca0003fa4270 */
        /* <DEDUP_REMOVED lines=10> */
[----:B------:R-:W-:Y:S02]  /*56b0*/  FSEL R176, R42, -INF , P3 ;  /* 0xff8000002ab07808 */ /* 0x000fe40001800000 */
[----:B------:R-:W-:Y:S02]  /*56c0*/  ISETP.GT.AND P3, PT, R10, 0x28, PT ;  /* 0x000000280a00780c */ /* 0x000fe40003f64270 */
[----:B------:R0:W1:Y:S01]  /*56d0*/  MUFU.TANH R178, R39 ;  /* 0x0000002700b27308 */ /* 0x0000620000002400 */
[----:B------:R-:W-:Y:S01]  /*56e0*/  HGMMA.64x128x16.F32 R88, R172, gdesc[UR8].tnspB, R88, gsb0 ;  /* 0x41e00008ac587df0 */ /* 0x000fe20008000858 */
[----:B------:R-:W-:Y:S01]  /*56f0*/  UIADD3 UR10, UR6, 0x180, URZ ;  /* 0x00000180060a7890 */ /* 0x000fe2000fffe03f */
[----:B------:R-:W-:-:S05]  /*5700*/  UMOV UR11, 0x40000040 ;  /* 0x40000040000b7882 */ /* 0x000fca0000000000 */
[----:B------:R2:W-:Y:S01]  /*5710*/  MUFU.TANH R42, R75 ;  /* 0x0000004b002a7308 */ /* 0x0005e20000002400 */
[----:B0-----:R-:W-:-:S07]  /*5720*/  FMUL.FTZ R39, R56, UR60 ;  /* 0x0000003c38277c20 */ /* 0x001fce0008410000 */
[----:B------:R-:W0:Y:S01]  /*5730*/  MUFU.TANH R56, R59 ;  /* 0x0000003b00387308 */ /* 0x000e220000002400 */
[----:B-1----:R-:W-:Y:S01]  /*5740*/  FSEL R178, R178, -INF , P4 ;  /* 0xff800000b2b27808 */ /* 0x002fe20002000000 */
[----:B--2---:R-:W-:Y:S01]  /*5750*/  FMUL.FTZ R75, R61, UR60 ;  /* 0x0000003c3d4b7c20 */ /* 0x004fe20008410000 */
[----:B------:R-:W-:Y:S01]  /*5760*/  ISETP.GT.AND P4, PT, R10, 0x21, PT ;  /* 0x000000210a00780c */ /* 0x000fe20003f84270 */
[----:B------:R-:W-:Y:S01]  /*5770*/  FMUL.FTZ R61, R76, UR60 ;  /* 0x0000003c4c3d7c20 */ /* 0x000fe20008410000 */
        /* <DEDUP_REMOVED lines=21> */
[----:B------:R-:W-:Y:S01]  /*58d0*/  MUFU.TANH R21, R87 ;  /* 0x0000005700157308 */ /* 0x000fe20000002400 */
[----:B------:R-:W-:Y:S01]  /*58e0*/  FSEL R172, R46, -INF , P3 ;  /* 0xff8000002eac7808 */ /* 0x000fe20001800000 */
[----:B------:R-:W-:Y:S01]  /*58f0*/  HGMMA.64x128x16.F32 R88, R168, gdesc[UR8].tnspB, R88, gsb0 ;  /* 0x41e00008a8587df0 */ /* 0x000fe20008000858 */
[----:B------:R-:W-:Y:S01]  /*5900*/  UIADD3 UR10, UR6, 0x200, URZ ;  /* 0x00000200060a7890 */ /* 0x000fe2000fffe03f */
[----:B------:R-:W-:Y:S01]  /*5910*/  FMNMX.FTZ R11, R174, R11, !PT ;  /* 0x0000000bae0b7209 */ /* 0x000fe20007810000 */
[----:B------:R-:W-:Y:S01]  /*5920*/  UMOV UR11, 0x40000040 ;  /* 0x40000040000b7882 */ /* 0x000fe20000000000 */
[----:B------:R-:W-:-:S02]  /*5930*/  ISETP.GT.AND P3, PT, R10, 0x30, PT ;  /* 0x000000300a00780c */ /* 0x000fc40003f64270 */
[----:B------:R-:W-:Y:S01]  /*5940*/  FMNMX.FTZ R11, R172, R11, !PT ;  /* 0x0000000bac0b7209 */ /* 0x000fe20007810000 */
[----:B------:R1:W2:Y:S02]  /*5950*/  MUFU.TANH R46, R71 ;  /* 0x00000047002e7308 */ /* 0x0002a40000002400 */
[----:B-1----:R-:W-:-:S06]  /*5960*/  FMUL.FTZ R71, R60, UR60 ;  /* 0x0000003c3c477c20 */ /* 0x002fcc0008410000 */
[----:B------:R-:W-:Y:S01]  /*5970*/  MUFU.TANH R71, R71 ;  /* 0x0000004700477308 */ /* 0x000fe20000002400 */
[----:B------:R-:W-:Y:S02]  /*5980*/  WARPGROUP.DEPBAR.LE gsb0, 0x0 ;  /* 0x00008000000079c5 */ /* 0x000fe40000010000 */
[----:B------:R-:W-:Y:S01]  /*5990*/  WARPGROUP.ARRIVE ;  /* 0x00000000000079c5 */ /* 0x000fe20000000000 */
[----:B------:R-:W-:Y:S02]  /*59a0*/  FSEL R170, R47, -INF , P4 ;  /* 0xff8000002faa7808 */ /* 0x000fe40002000000 */
[----:B------:R-:W-:Y:S02]  /*59b0*/  ISETP.GT.AND P4, PT, R10, 0x31, PT ;  /* 0x000000310a00780c */ /* 0x000fe40003f84270 */
[----:B------:R-:W-:Y:S01]  /*59c0*/  FSEL R168, R50, -INF , P3 ;  /* 0xff80000032a87808 */ /* 0x000fe20001800000 */
[----:B------:R-:W-:Y:S01]  /*59d0*/  HGMMA.64x128x16.F32 R88, R164, gdesc[UR8].tnspB, R88, gsb0 ;  /* 0x41e00008a4587df0 */ /* 0x000fe20008000858 */
[----:B------:R-:W-:Y:S01]  /*59e0*/  FMNMX.FTZ R11, R170, R11, !PT ;  /* 0x0000000baa0b7209 */ /* 0x000fe20007810000 */
[----:B------:R-:W-:Y:S01]  /*59f0*/  UIADD3 UR10, UR6, 0x280, URZ ;  /* 0x00000280060a7890 */ /* 0x000fe2000fffe03f */
[----:B------:R-:W-:Y:S01]  /*5a00*/  ISETP.GT.AND P3, PT, R10, 0x38, PT ;  /* 0x000000380a00780c */ /* 0x000fe20003f64270 */
[----:B------:R-:W-:Y:S01]  /*5a10*/  UMOV UR11, 0x40000040 ;  /* 0x40000040000b7882 */ /* 0x000fe20000000000 */
[----:B------:R-:W-:-:S02]  /*5a20*/  FSEL R74, R51, -INF , P4 ;  /* 0xff800000334a7808 */ /* 0x000fc40002000000 */
[----:B------:R-:W-:Y:S02]  /*5a30*/  FMNMX.FTZ R11, R168, R11, !PT ;  /* 0x0000000ba80b7209 */ /* 0x000fe40007810000 */
[----:B------:R-:W-:Y:S02]  /*5a40*/  ISETP.GT.AND P4, PT, R10, 0x39, PT ;  /* 0x000000390a00780c */ /* 0x000fe40003f84270 */
[----:B------:R-:W-:Y:S02]  /*5a50*/  FSEL R70, R54, -INF , P3 ;  /* 0xff80000036467808 */ /* 0x000fe40001800000 */
[----:B------:R-:W-:Y:S02]  /*5a60*/  FMNMX.FTZ R11, R74, R11, !PT ;  /* 0x0000000b4a0b7209 */ /* 0x000fe40007810000 */
[----:B------:R-:W-:Y:S02]  /*5a70*/  ISETP.GT.AND P3, PT, R10, 0x40, PT ;  /* 0x000000400a00780c */ /* 0x000fe40003f64270 */
[----:B------:R-:W-:Y:S01]  /*5a80*/  FSEL R66, R55, -INF , P4 ;  /* 0xff80000037427808 */ /* 0x000fe20002000000 */
[----:B------:R-:W-:Y:S01]  /*5a90*/  FMUL.FTZ R55, R73, UR60 ;  /* 0x0000003c49377c20 */ /* 0x000fe20008410000 */
[----:B------:R-:W-:-:S02]  /*5aa0*/  FMNMX.FTZ R11, R70, R11, !PT ;  /* 0x0000000b460b7209 */ /* 0x000fc40007810000 */
[----:B------:R-:W-:Y:S02]  /*5ab0*/  ISETP.GT.AND P4, PT, R10, 0x41, PT ;  /* 0x000000410a00780c */ /* 0x000fe40003f84270 */
[----:B------:R-:W-:Y:S01]  /*5ac0*/  FSEL R62, R58, -INF , P3 ;  /* 0xff8000003a3e7808 */ /* 0x000fe20001800000 */
[----:B------:R-:W-:Y:S01]  /*5ad0*/  MUFU.TANH R55, R55 ;  /* 0x0000003700377308 */ /* 0x000fe20000002400 */
[----:B------:R-:W-:Y:S02]  /*5ae0*/  FMNMX.FTZ R11, R66, R11, !PT ;  /* 0x0000000b420b7209 */ /* 0x000fe40007810000 */
[----:B------:R-:W-:Y:S02]  /*5af0*/  ISETP.GT.AND P3, PT, R10, 0x48, PT ;  /* 0x000000480a00780c */ /* 0x000fe40003f64270 */
[----:B0-----:R-:W-:Y:S02]  /*5b00*/  FSEL R56, R56, -INF , P4 ;  /* 0xff80000038387808 */ /* 0x001fe40002000000 */
[----:B------:R-:W-:-:S02]  /*5b10*/  FMNMX.FTZ R11, R62, R11, !PT ;  /* 0x0000000b3e0b7209 */ /* 0x000fc40007810000 */
[----:B------:R-:W-:Y:S02]  /*5b20*/  ISETP.GT.AND P4, PT, R10, 0x49, PT ;  /* 0x000000490a00780c */ /* 0x000fe40003f84270 */
[----:B------:R-:W-:Y:S02]  /*5b30*/  FSEL R58, R23, -INF , P3 ;  /* 0xff800000173a7808 */ /* 0x000fe40001800000 */
[----:B------:R-:W-:Y:S01]  /*5b40*/  FMNMX.FTZ R11, R56, R11, !PT ;  /* 0x0000000b380b7209 */ /* 0x000fe20007810000 */
[----:B------:R-:W0:Y:S01]  /*5b50*/  MUFU.TANH R23, R86 ;  /* 0x0000005600177308 */ /* 0x000e220000002400 */
[----:B------:R-:W-:Y:S02]  /*5b60*/  ISETP.GT.AND P3, PT, R10, 0x50, PT ;  /* 0x000000500a00780c */ /* 0x000fe40003f64270 */
[----:B------:R-:W-:Y:S02]  /*5b70*/  FSEL R54, R63, -INF , P4 ;  /* 0xff8000003f367808 */ /* 0x000fe40002000000 */
[----:B------:R-:W-:-:S02]  /*5b80*/  FMNMX.FTZ R11, R58, R11, !PT ;  /* 0x0000000b3a0b7209 */ /* 0x000fc40007810000 */
[----:B------:R-:W-:Y:S02]  /*5b90*/  ISETP.GT.AND P4, PT, R10, 0x51, PT ;  /* 0x000000510a00780c */ /* 0x000fe40003f84270 */
[----:B------:R-:W-:Y:S02]  /*5ba0*/  FSEL R52, R52, -INF , P3 ;  /* 0xff80000034347808 */ /* 0x000fe40001800000 */
[----:B------:R-:W-:Y:S02]  /*5bb0*/  FMNMX.FTZ R11, R54, R11, !PT ;  /* 0x0000000b360b7209 */ /* 0x000fe40007810000 */
[----:B------:R-:W-:Y:S02]  /*5bc0*/  ISETP.GT.AND P3, PT, R10, 0x58, PT ;  /* 0x000000580a00780c */ /* 0x000fe40003f64270 */
[----:B------:R-:W-:Y:S02]  /*5bd0*/  FSEL R50, R67, -INF , P4 ;  /* 0xff80000043327808 */ /* 0x000fe40002000000 */
[----:B------:R-:W-:-:S02]  /*5be0*/  FMNMX.FTZ R11, R52, R11, !PT ;  /* 0x0000000b340b7209 */ /* 0x000fc40007810000 */
[----:B------:R-:W-:Y:S02]  /*5bf0*/  ISETP.GT.AND P4, PT, R10, 0x59, PT ;  /* 0x000000590a00780c */ /* 0x000fe40003f84270 */
[----:B------:R-:W-:Y:S02]  /*5c00*/  FSEL R48, R48, -INF , P3 ;  /* 0xff80000030307808 */ /* 0x000fe40001800000 */
[----:B------:R-:W-:Y:S02]  /*5c10*/  FMNMX.FTZ R11, R50, R11, !PT ;  /* 0x0000000b320b7209 */ /* 0x000fe40007810000 */
[----:B------:R-:W-:Y:S02]  /*5c20*/  ISETP.GT.AND P3, PT, R10, 0x60, PT ;  /* 0x000000600a00780c */ /* 0x000fe40003f64270 */
[----:B--2---:R-:W-:Y:S02]  /*5c30*/  FSEL R46, R46, -INF , P4 ;  /* 0xff8000002e2e7808 */ /* 0x004fe40002000000 */
        /* <DEDUP_REMOVED lines=16> */
[----:B------:R-:W1:Y:S01]  /*5d40*/  MUFU.TANH R79, R79 ;  /* 0x0000004f004f7308 */ /* 0x000e620000002400 */
[----:B------:R-:W-:Y:S02]  /*5d50*/  FMNMX.FTZ R60, R2, R11, !PT ;  /* 0x0000000b023c7209 */ /* 0x000fe40007810000 */
[----:B------:R-:W-:Y:S02]  /*5d60*/  ISETP.GT.AND P3, PT, R10, 0x78, PT ;  /* 0x000000780a00780c */ /* 0x000fe40003f64270 */
[----:B------:R-:W-:Y:S02]  /*5d70*/  FSEL R25, R25, -INF , P4 ;  /* 0xff80000019197808 */ /* 0x000fe40002000000 */
[----:B------:R-:W-:-:S02]  /*5d80*/  FMNMX.FTZ R60, R27, R60, !PT ;  /* 0x0000003c1b3c7209 */ /* 0x000fc40007810000 */
[----:B------:R-:W-:Y:S02]  /*5d90*/  ISETP.GT.AND P4, PT, R10, 0x79, PT ;  /* 0x000000790a00780c */ /* 0x000fe40003f84270 */
[----:B0-----:R-:W-:Y:S01]  /*5da0*/  FSEL R23, R23, -INF , P3 ;  /* 0xff80000017177808 */ /* 0x001fe20001800000 */
[----:B------:R-:W0:Y:S01]  /*5db0*/  LDC R10, c[0x0][0x988] ;  /* 0x00026200ff0a7b82 */ /* 0x000e220000000800 */
[----:B------:R-:W-:Y:S02]  /*5dc0*/  FMNMX.FTZ R60, R25, R60, !PT ;  /* 0x0000003c193c7209 */ /* 0x000fe40007810000 */
[----:B------:R-:W-:Y:S02]  /*5dd0*/  FSEL R21, R21, -INF , P4 ;  /* 0xff80000015157808 */ /* 0x000fe40002000000 */
[----:B------:R-:W-:Y:S02]  /*5de0*/  FMNMX.FTZ R60, R23, R60, !PT ;  /* 0x0000003c173c7209 */ /* 0x000fe40007810000 */
[----:B------:R-:W-:-:S02]  /*5df0*/  ISETP.GT.AND P4, PT, R72, RZ, PT ;  /* 0x000000ff4800720c */ /* 0x000fc40003f84270 */
[----:B------:R-:W-:Y:S02]  /*5e00*/  FMNMX.FTZ R60, R21, R60, !PT ;  /* 0x0000003c153c7209 */ /* 0x000fe40007810000 */
[----:B------:R-:W-:Y:S02]  /*5e10*/  FSEL R0, R0, -INF , P4 ;  /* 0xff80000000007808 */ /* 0x000fe40002000000 */
[----:B------:R-:W-:Y:S01]  /*5e20*/  ISETP.GT.AND P4, PT, R72, 0x8, PT ;  /* 0x000000084800780c */ /* 0x000fe20003f84270 */
[----:B------:R-:W2:Y:S01]  /*5e30*/  SHFL.BFLY PT, R11, R60, 0x2, 0x1f ;  /* 0x0c401f003c0b7f89 */ /* 0x000ea200000e0000 */
[----:B------:R-:W-:Y:S02]  /*5e40*/  FMNMX.FTZ R76, R0, R13, !PT ;  /* 0x0000000d004c7209 */ /* 0x000fe40007810000 */
[----:B------:R-:W-:Y:S02]  /*5e50*/  FSEL R47, R20, -INF , P5 ;  /* 0xff800000142f7808 */ /* 0x000fe40002800000 */
[----:B------:R-:W-:-:S02]  /*5e60*/  FMNMX.FTZ R76, R43, R76, !PT ;  /* 0x0000004c2b4c7209 */ /* 0x000fc40007810000 */
[----:B------:R-:W-:-:S04]  /*5e70*/  ISETP.GT.AND P5, PT, R72, 0x11, PT ;  /* 0x000000114800780c */ /* 0x000fc80003fa4270 */
[----:B------:R-:W-:Y:S02]  /*5e80*/  FSEL R51, R24, -INF , P5 ;  /* 0xff80000018337808 */ /* 0x000fe40002800000 */
[----:B------:R-:W-:-:S04]  /*5e90*/  ISETP.GT.AND P5, PT, R72, 0x19, PT ;  /* 0x000000194800780c */ /* 0x000fc80003fa4270 */
[----:B------:R-:W-:Y:S02]  /*5ea0*/  FSEL R63, R28, -INF , P5 ;  /* 0xff8000001c3f7808 */ /* 0x000fe40002800000 */
[----:B------:R-:W-:Y:S01]  /*5eb0*/  ISETP.GT.AND P5, PT, R72, 0x21, PT ;  /* 0x000000214800780c */ /* 0x000fe20003fa4270 */
[----:B------:R-:W-:Y:S02]  /*5ec0*/  WARPGROUP.DEPBAR.LE gsb0, 0x0 ;  /* 0x00008000000079c5 */ /* 0x000fe40000010000 */
[----:B------:R-:W-:Y:S01]  /*5ed0*/  WARPGROUP.ARRIVE ;  /* 0x00000000000079c5 */ /* 0x000fe20000000000 */
[----:B------:R-:W-:Y:S02]  /*5ee0*/  FSEL R31, R31, -INF , P5 ;  /* 0xff8000001f1f7808 */ /* 0x000fe40002800000 */
[----:B--2---:R-:W-:Y:S01]  /*5ef0*/  FMNMX.FTZ R11, R60, R11, !PT ;  /* 0x0000000b3c0b7209 */ /* 0x004fe20007810000 */
[----:B------:R-:W-:Y:S01]  /*5f00*/  FMUL.FTZ R60, R77, UR60 ;  /* 0x0000003c4d3c7c20 */ /* 0x000fe20008410000 */
[C---:B------:R-:W-:Y:S01]  /*5f10*/  ISETP.GT.AND P5, PT, R72.reuse, 0x29, PT ;  /* 0x000000294800780c */ /* 0x040fe20003fa4270 */
[----:B------:R-:W-:Y:S01]  /*5f20*/  HGMMA.64x128x16.F32 R88, R160, gdesc[UR8].tnspB, R88, gsb0 ;  /* 0x41e00008a0587df0 */ /* 0x000fe20008000858 */
[----:B------:R-:W-:Y:S01]  /*5f30*/  UIADD3 UR10, UR6, 0x300, URZ ;  /* 0x00000300060a7890 */ /* 0x000fe2000fffe03f */
[----:B------:R-:W2:Y:S01]  /*5f40*/  SHFL.BFLY PT, R68, R11, 0x1, 0x1f ;  /* 0x0c201f000b447f89 */ /* 0x000ea200000e0000 */
[----:B------:R-:W-:Y:S01]  /*5f50*/  UMOV UR11, 0x40000040 ;  /* 0x40000040000b7882 */ /* 0x000fe20000000000 */
[----:B------:R-:W-:Y:S01]  /*5f60*/  FSEL R33, R33, -INF , P5 ;  /* 0xff80000021217808 */ /* 0x000fe20002800000 */
[----:B------:R-:W3:Y:S01]  /*5f70*/  MUFU.TANH R60, R60 ;  /* 0x0000003c003c7308 */ /* 0x000ee20000002400 */
[----:B------:R-:W-:Y:S01]  /*5f80*/  ISETP.GT.AND P5, PT, R72, 0x31, PT ;  /* 0x000000314800780c */ /* 0x000fe20003fa4270 */
[----:B------:R-:W-:-:S03]  /*5f90*/  UIADD3 UR6, UR6, 0x380, URZ ;  /* 0x0000038006067890 */ /* 0x000fc6000fffe03f */
[----:B------:R-:W-:Y:S02]  /*5fa0*/  FSEL R35, R35, -INF , P5 ;  /* 0xff80000023237808 */ /* 0x000fe40002800000 */
[----:B------:R-:W-:-:S04]  /*5fb0*/  ISETP.GT.AND P5, PT, R72, 0x39, PT ;  /* 0x000000394800780c */ /* 0x000fc80003fa4270 */
[----:B------:R-:W-:Y:S02]  /*5fc0*/  FSEL R83, R38, -INF , P5 ;  /* 0xff80000026537808 */ /* 0x000fe40002800000 */
[----:B------:R-:W-:-:S04]  /*5fd0*/  ISETP.GT.AND P5, PT, R72, 0x41, PT ;  /* 0x000000414800780c */ /* 0x000fc80003fa4270 */
[----:B------:R-:W-:Y:S02]  /*5fe0*/  FSEL R41, R41, -INF , P5 ;  /* 0xff80000029297808 */ /* 0x000fe40002800000 */
[C---:B------:R-:W-:Y:S02]  /*5ff0*/  ISETP.GT.AND P5, PT, R72.reuse, 0x49, PT ;  /* 0x000000494800780c */ /* 0x040fe40003fa4270 */
[----:B--2---:R-:W-:Y:S01]  /*6000*/  FMNMX.FTZ R11, R11, R68, !PT ;  /* 0x000000440b0b7209 */ /* 0x004fe20007810000 */
[----:B------:R-:W-:Y:S01]  /*6010*/  FMUL.FTZ R68, R85, UR60 ;  /* 0x0000003c55447c20 */ /* 0x000fe20008410000 */
[----:B------:R-:W-:Y:S02]  /*6020*/  FSEL R75, R75, -INF , P5 ;  /* 0xff8000004b4b7808 */ /* 0x000fe40002800000 */
[C---:B------:R-:W-:Y:S01]  /*6030*/  FSETP.NEU.FTZ.AND P3, PT, R11.reuse, -INF , PT ;  /* 0xff8000000b00780b */ /* 0x040fe20003f7d000 */
[----:B0-----:R-:W-:Y:S01]  /*6040*/  FMUL.FTZ R45, R11, R10 ;  /* 0x0000000a0b2d7220 */ /* 0x001fe20000410000 */
[----:B------:R-:W-:Y:S01]  /*6050*/  ISETP.GT.AND P5, PT, R72, 0x51, PT ;  /* 0x000000514800780c */ /* 0x000fe20003fa4270 */
[----:B------:R-:W0:Y:S03]  /*6060*/  MUFU.TANH R68, R68 ;  /* 0x0000004400447308 */ /* 0x000e260000002400 */
[----:B------:R-:W-:-:S02]  /*6070*/  FSEL R29, R45, RZ, P3 ;  /* 0x000000ff2d1d7208 */ /* 0x000fc40001800000 */
[----:B------:R-:W-:Y:S02]  /*6080*/  FSEL R45, R22, -INF , P4 ;  /* 0xff800000162d7808 */ /* 0x000fe40002000000 */
[----:B------:R-:W-:Y:S01]  /*6090*/  ISETP.GT.AND P4, PT, R72, 0x10, PT ;  /* 0x000000104800780c */ /* 0x000fe20003f84270 */
[--C-:B------:R-:W-:Y:S01]  /*60a0*/  FFMA.FTZ R24, R182, R10, -R29.reuse ;  /* 0x0000000ab6187223 */ /* 0x100fe2000001081d */
[----:B------:R-:W-:Y:S01]  /*60b0*/  FMNMX.FTZ R76, R45, R76, !PT ;  /* 0x0000004c2d4c7209 */ /* 0x000fe20007810000 */
[-CC-:B------:R-:W-:Y:S01]  /*60c0*/  FFMA.FTZ R187, R2, R10.reuse, -R29.reuse ;  /* 0x0000000a02bb7223 */ /* 0x180fe2000001081d */
[----:B------:R-:W-:Y:S01]  /*60d0*/  FSEL R49, R26, -INF , P4 ;  /* 0xff8000001a317808 */ /* 0x000fe20002000000 */
[--C-:B------:R-:W-:Y:S01]  /*60e0*/  FFMA.FTZ R181, R192, R10, -R29.reuse ;  /* 0x0000000ac0b57223 */ /* 0x100fe2000001081d */
[----:B------:R-:W-:Y:S01]  /*60f0*/  FMNMX.FTZ R76, R47, R76, !PT ;  /* 0x0000004c2f4c7209 */ /* 0x000fe20007810000 */
[-CC-:B------:R-:W-:Y:S01]  /*6100*/  FFMA.FTZ R179, R180, R10.reuse, -R29.reuse ;  /* 0x0000000ab4b37223 */ /* 0x180fe2000001081d */
[----:B------:R-:W-:Y:S01]  /*6110*/  ISETP.GT.AND P4, PT, R72, 0x18, PT ;  /* 0x000000184800780c */ /* 0x000fe20003f84270 */
[--C-:B------:R-:W-:Y:S01]  /*6120*/  FFMA.FTZ R190, R190, R10, -R29.reuse ;  /* 0x0000000abebe7223 */ /* 0x100fe2000001081d */
[----:B------:R-:W-:Y:S01]  /*6130*/  FMNMX.FTZ R76, R49, R76, !PT ;  /* 0x0000004c314c7209 */ /* 0x000fe20007810000 */
[----:B------:R-:W-:Y:S01]  /*6140*/  MUFU.EX2 R181, R181 ;  /* 0x000000b500b57308 */ /* 0x000fe20000000800 */
        /* <DEDUP_REMOVED lines=59> */
[----:B------:R-:W-:Y:S01]  /*6500*/  FFMA.FTZ R21, R21, R10, -R29 ;  /* 0x0000000a15157223 */ /* 0x000fe2000001081d */
[----:B------:R-:W-:-:S02]  /*6510*/  ISETP.GT.AND P4, PT, R72, 0x58, PT ;  /* 0x000000584800780c */ /* 0x000fc40003f84270 */
[----:B------:R-:W-:Y:S01]  /*6520*/  FSEL R39, R78, -INF , P5 ;  /* 0xff8000004e277808 */ /* 0x000fe20002800000 */
[----:B------:R-:W-:Y:S01]  /*6530*/  MUFU.EX2 R173, R173 ;  /* 0x000000ad00ad7308 */ /* 0x000fe20000000800 */
[----:B------:R-:W-:Y:S02]  /*6540*/  FMNMX.FTZ R76, R37, R76, !PT ;  /* 0x0000004c254c7209 */ /* 0x000fe40007810000 */
[C---:B------:R-:W-:Y:S02]  /*6550*/  ISETP.GT.AND P5, PT, R72.reuse, 0x59, PT ;  /* 0x000000594800780c */ /* 0x040fe40003fa4270 */
[----:B-1----:R-:W-:Y:S02]  /*6560*/  FSEL R79, R79, -INF , P4 ;  /* 0xff8000004f4f7808 */ /* 0x002fe40002000000 */
[----:B------:R-:W-:Y:S01]  /*6570*/  FMNMX.FTZ R76, R39, R76, !PT ;  /* 0x0000004c274c7209 */ /* 0x000fe20007810000 */
[----:B------:R-:W-:Y:S01]  /*6580*/  MUFU.EX2 R28, R28 ;  /* 0x0000001c001c7308 */ /* 0x000fe20000000800 */
[----:B------:R-:W-:-:S02]  /*6590*/  ISETP.GT.AND P4, PT, R72, 0x60, PT ;  /* 0x000000604800780c */ /* 0x000fc40003f84270 */
[----:B------:R-:W-:Y:S02]  /*65a0*/  FSEL R53, R53, -INF , P5 ;  /* 0xff80000035357808 */ /* 0x000fe40002800000 */
[----:B------:R-:W-:Y:S02]  /*65b0*/  FMNMX.FTZ R76, R79, R76, !PT ;  /* 0x0000004c4f4c7209 */ /* 0x000fe40007810000 */
[C---:B------:R-:W-:Y:S01]  /*65c0*/  ISETP.GT.AND P5, PT, R72.reuse, 0x61, PT ;  /* 0x000000614800780c */ /* 0x040fe20003fa4270 */
[----:B------:R-:W-:Y:S01]  /*65d0*/  MUFU.EX2 R175, R175 ;  /* 0x000000af00af7308 */ /* 0x000fe20000000800 */
[----:B------:R-:W-:Y:S02]  /*65e0*/  FSEL R57, R57, -INF , P4 ;  /* 0xff80000039397808 */ /* 0x000fe40002000000 */
[----:B------:R-:W-:Y:S02]  /*65f0*/  FMNMX.FTZ R76, R53, R76, !PT ;  /* 0x0000004c354c7209 */ /* 0x000fe40007810000 */
[----:B------:R-:W-:-:S02]  /*6600*/  ISETP.GT.AND P4, PT, R72, 0x68, PT ;  /* 0x000000684800780c */ /* 0x000fc40003f84270 */
[----:B------:R-:W-:Y:S01]  /*6610*/  FSEL R55, R55, -INF , P5 ;  /* 0xff80000037377808 */ /* 0x000fe20002800000 */
[----:B------:R-:W-:Y:S01]  /*6620*/  MUFU.EX2 R30, R30 ;  /* 0x0000001e001e7308 */ /* 0x000fe20000000800 */
[----:B------:R-:W-:Y:S01]  /*6630*/  FMNMX.FTZ R76, R57, R76, !PT ;  /* 0x0000004c394c7209 */ /* 0x000fe20007810000 */
[----:B------:R-:W-:Y:S02]  /*6640*/  WARPGROUP.DEPBAR.LE gsb0, 0x0 ;  /* 0x00008000000079c5 */ /* 0x000fe40000010000 */
[----:B------:R-:W-:Y:S01]  /*6650*/  WARPGROUP.ARRIVE ;  /* 0x00000000000079c5 */ /* 0x000fe20000000000 */
[----:B------:R-:W-:Y:S01]  /*6660*/  ISETP.GT.AND P5, PT, R72, 0x69, PT ;  /* 0x000000694800780c */ /* 0x000fe20003fa4270 */
[-CC-:B------:R-:W-:Y:S01]  /*6670*/  FFMA.FTZ R163, R48, R10.reuse, -R29.reuse ;  /* 0x0000000a30a37223 */ /* 0x180fe2000001081d */
[----:B------:R-:W-:Y:S01]  /*6680*/  FSEL R61, R61, -INF , P4 ;  /* 0xff8000003d3d7808 */ /* 0x000fe20002000000 */
[----:B------:R-:W-:Y:S01]  /*6690*/  FFMA.FTZ R161, R52, R10, -R29 ;  /* 0x0000000a34a17223 */ /* 0x000fe2000001081d */
[----:B------:R-:W-:Y:S01]  /*66a0*/  FMNMX.FTZ R76, R55, R76, !PT ;  /* 0x0000004c374c7209 */ /* 0x000fe20007810000 */
[----:B------:R-:W-:Y:S01]  /*66b0*/  HGMMA.64x128x16.F32 R88, R156, gdesc[UR8].tnspB, R88, gsb0 ;  /* 0x41e000089c587df0 */ /* 0x000fe20008000858 */
[----:B------:R-:W-:Y:S01]  /*66c0*/  ISETP.GT.AND P4, PT, R72, 0x70, PT ;  /* 0x000000704800780c */ /* 0x000fe20003f84270 */
[----:B------:R-:W-:Y:S01]  /*66d0*/  UMOV UR10, UR6 ;  /* 0x00000006000a7c82 */ /* 0x000fe20008000000 */
[----:B---3--:R-:W-:Y:S01]  /*66e0*/  FSEL R87, R60, -INF , P5 ;  /* 0xff8000003c577808 */ /* 0x008fe20002800000 */
[----:B------:R-:W-:Y:S01]  /*66f0*/  UMOV UR11, 0x40000040 ;  /* 0x40000040000b7882 */ /* 0x000fe20000000000 */
[----:B------:R-:W-:Y:S01]  /*6700*/  FMNMX.FTZ R76, R61, R76, !PT ;  /* 0x0000004c3d4c7209 */ /* 0x000fe20007810000 */
[----:B------:R-:W-:Y:S01]  /*6710*/  MUFU.EX2 R169, R169 ;  /* 0x000000a900a97308 */ /* 0x000fe20000000800 */
[----:B------:R-:W-:-:S02]  /*6720*/  ISETP.GT.AND P5, PT, R72, 0x71, PT ;  /* 0x000000714800780c */ /* 0x000fc40003fa4270 */
[----:B------:R-:W-:Y:S02]  /*6730*/  FSEL R65, R65, -INF , P4 ;  /* 0xff80000041417808 */ /* 0x000fe40002000000 */
[----:B------:R-:W-:Y:S02]  /*6740*/  FMNMX.FTZ R76, R87, R76, !PT ;  /* 0x0000004c574c7209 */ /* 0x000fe40007810000 */
[----:B------:R-:W-:Y:S01]  /*6750*/  ISETP.GT.AND P4, PT, R72, 0x78, PT ;  /* 0x000000784800780c */ /* 0x000fe20003f84270 */
[----:B------:R-:W-:Y:S01]  /*6760*/  MUFU.EX2 R32, R32 ;  /* 0x0000002000207308 */ /* 0x000fe20000000800 */
[----:B------:R-:W-:Y:S02]  /*6770*/  FSEL R185, R64, -INF , P5 ;  /* 0xff80000040b97808 */ /* 0x000fe40002800000 */
[----:B------:R-:W-:Y:S02]  /*6780*/  FMNMX.FTZ R76, R65, R76, !PT ;  /* 0x0000004c414c7209 */ /* 0x000fe40007810000 */
[----:B------:R-:W-:-:S02]  /*6790*/  ISETP.GT.AND P5, PT, R72, 0x79, PT ;  /* 0x000000794800780c */ /* 0x000fc40003fa4270 */
[----:B------:R-:W-:Y:S01]  /*67a0*/  FSEL R189, R69, -INF , P4 ;  /* 0xff80000045bd7808 */ /* 0x000fe20002000000 */
[--C-:B------:R-:W-:Y:S01]  /*67b0*/  FFMA.FTZ R69, R42, R10, -R29.reuse ;  /* 0x0000000a2a457223 */ /* 0x100fe2000001081d */
[----:B------:R-:W-:Y:S01]  /*67c0*/  FMNMX.FTZ R76, R185, R76, !PT ;  /* 0x0000004cb94c7209 */ /* 0x000fe20007810000 */
[----:B------:R-:W-:Y:S01]  /*67d0*/  FFMA.FTZ R42, R25, R10, -R29 ;  /* 0x0000000a192a7223 */ /* 0x000fe2000001081d */
[----:B0-----:R-:W-:Y:S01]  /*67e0*/  FSEL R191, R68, -INF , P5 ;  /* 0xff80000044bf7808 */ /* 0x001fe20002800000 */
        /* <DEDUP_REMOVED lines=22> */
[----:B------:R-:W-:Y:S01]  /*6950*/  FSEL R0, R19, RZ, P4 ;  /* 0x000000ff13007208 */ /* 0x000fe20002000000 */
[-CC-:B------:R-:W-:Y:S01]  /*6960*/  FFMA.FTZ R51, R31, R10.reuse, -R48.reuse ;  /* 0x0000000a1f337223 */ /* 0x180fe20000010830 */
[-CC-:B------:R-:W-:Y:S01]  /*6970*/  FFMA.FTZ R31, R35, R10.reuse, -R48.reuse ;  /* 0x0000000a231f7223 */ /* 0x180fe20000010830 */
[----:B------:R-:W-:Y:S01]  /*6980*/  FSEL R35, R11, RZ, P3 ;  /* 0x000000ff0b237208 */ /* 0x000fe20001800000 */
[-CC-:B------:R-:W-:Y:S01]  /*6990*/  FFMA.FTZ R180, R43, R10.reuse, -R48.reuse ;  /* 0x0000000a2bb47223 */ /* 0x180fe20000010830 */
[----:B------:R-:W-:Y:S01]  /*69a0*/  FADD.FTZ R13, -R0, R13 ;  /* 0x0000000d000d7221 */ /* 0x000fe20000010100 */
[----:B------:R-:W-:Y:S01]  /*69b0*/  MUFU.EX2 R25, R25 ;  /* 0x0000001900197308 */ /* 0x000fe20000000800 */
[-C--:B------:R-:W-:Y:S01]  /*69c0*/  FFMA.FTZ R43, R47, R10.reuse, -R48 ;  /* 0x0000000a2f2b7223 */ /* 0x080fe20000010830 */
[----:B------:R-:W-:Y:S01]  /*69d0*/  FADD.FTZ R35, -R35, R12 ;  /* 0x0000000c23237221 */ /* 0x000fe20000010100 */
[-C--:B------:R-:W-:Y:S01]  /*69e0*/  FMUL.FTZ R2, R13, R10.reuse ;  /* 0x0000000a0d027220 */ /* 0x080fe20000410000 */
[----:B------:R-:W-:Y:S01]  /*69f0*/  FFMA.FTZ R176, R49, R10, -R48 ;  /* 0x0000000a31b07223 */ /* 0x000fe20000010830 */
[----:B------:R-:W-:-:S02]  /*6a00*/  IMAD.U32 R12, RZ, RZ, UR61 ;  /* 0x0000003dff0c7e24 */ /* 0x000fc4000f8e00ff */
[-C--:B------:R-:W-:Y:S01]  /*6a10*/  FMUL.FTZ R35, R35, R10.reuse ;  /* 0x0000000a23237220 */ /* 0x080fe20000410000 */
[-CC-:B------:R-:W-:Y:S01]  /*6a20*/  FFMA.FTZ R178, R59, R10.reuse, -R48.reuse ;  /* 0x0000000a3bb27223 */ /* 0x180fe20000010830 */
[----:B------:R-:W-:Y:S01]  /*6a30*/  MUFU.EX2 R180, R180 ;  /* 0x000000b400b47308 */ /* 0x000fe20000000800 */
[----:B------:R-:W-:Y:S02]  /*6a40*/  @!P1 VIADD R12, R12, 0x34840 ;  /* 0x000348400c0c9836 */ /* 0x000fe40000000000 */
[-CC-:B------:R-:W-:Y:S01]  /*6a50*/  FFMA.FTZ R49, R63, R10.reuse, -R48.reuse ;  /* 0x0000000a3f317223 */ /* 0x180fe20000010830 */
[-CC-:B------:R-:W-:Y:S01]  /*6a60*/  FFMA.FTZ R172, R67, R10.reuse, -R48.reuse ;  /* 0x0000000a43ac7223 */ /* 0x180fe20000010830 */
[-CC-:B------:R-:W-:Y:S01]  /*6a70*/  FFMA.FTZ R174, R73, R10.reuse, -R48.reuse ;  /* 0x0000000a49ae7223 */ /* 0x180fe20000010830 */
[-C--:B------:R-:W-:Y:S01]  /*6a80*/  FFMA.FTZ R47, R33, R10.reuse, -R48 ;  /* 0x0000000a212f7223 */ /* 0x080fe20000010830 */
[----:B------:R-:W-:Y:S01]  /*6a90*/  @!P1 PRMT R12, RZ, 0x654, R12 ;  /* 0x00000654ff0c9816 */ /* 0x000fe2000000000c */
        /* <DEDUP_REMOVED lines=13> */
[----:B------:R-:W-:Y:S01]  /*6b70*/  FFMA.FTZ R57, R57, R10, -R48 ;  /* 0x0000000a39397223 */ /* 0x000fe20000010830 */
[----:B------:R-:W-:-:S02]  /*6b80*/  WARPGROUP.DEPBAR.LE gsb0, 0x0 ;  /* 0x00008000000079c5 */ /* 0x000fc40000010000 */
[----:B------:R-:W-:Y:S01]  /*6b90*/  WARPGROUP.ARRIVE ;  /* 0x00000000000079c5 */ /* 0x000fe20000000000 */
[----:B------:R-:W2:Y:S01]  /*6ba0*/  MUFU.EX2 R182, R182 ;  /* 0x000000b600b67308 */ /* 0x000ea20000000800 */
[----:B0-----:R-:W-:Y:S01]  /*6bb0*/  FFMA.FTZ R7, R2, R7, R25 ;  /* 0x0000000702077223 */ /* 0x001fe20000010019 */
[-CC-:B------:R-:W-:Y:S01]  /*6bc0*/  FFMA.FTZ R55, R55, R10.reuse, -R48.reuse ;  /* 0x0000000a37377223 */ /* 0x180fe20000010830 */
[-CC-:B------:R-:W-:Y:S01]  /*6bd0*/  FFMA.FTZ R61, R61, R10.reuse, -R48.reuse ;  /* 0x0000000a3d3d7223 */ /* 0x180fe20000010830 */
[--C-:B------:R-:W-:Y:S01]  /*6be0*/  FFMA.FTZ R87, R87, R10, -R48.reuse ;  /* 0x0000000a57577223 */ /* 0x100fe20000010830 */
[----:B------:R-:W-:Y:S01]  /*6bf0*/  HGMMA.64x128x16.F32 R88, R152, gdesc[UR8].tnspB, R88, gsb0 ;  /* 0x41e0000898587df0 */ /* 0x000fe20008000858 */
[C---:B------:R-:W-:Y:S01]  /*6c00*/  FADD.FTZ R7, R180.reuse, R7 ;  /* 0x00000007b4077221 */ /* 0x040fe20000010000 */
[----:B------:R-:W-:Y:S01]  /*6c10*/  F2FP.F16.F32.PACK_AB R180, R180, R25 ;  /* 0x00000019b4b4723e */ /* 0x000fe200000000ff */
[----:B------:R-:W0:Y:S01]  /*6c20*/  MUFU.EX2 R43, R43 ;  /* 0x0000002b002b7308 */ /* 0x000e220000000800 */
[----:B-1----:R-:W-:Y:S01]  /*6c30*/  FFMA.FTZ R35, R0, R6, R181 ;  /* 0x0000000600237223 */ /* 0x002fe200000100b5 */
[-CC-:B------:R-:W-:Y:S01]  /*6c40*/  FFMA.FTZ R65, R65, R10.reuse, -R48.reuse ;  /* 0x0000000a41417223 */ /* 0x180fe20000010830 */
[-CC-:B------:R-:W-:Y:S01]  /*6c50*/  FFMA.FTZ R185, R185, R10.reuse, -R48.reuse ;  /* 0x0000000ab9b97223 */ /* 0x180fe20000010830 */
[-CC-:B------:R-:W-:Y:S01]  /*6c60*/  FFMA.FTZ R189, R189, R10.reuse, -R48.reuse ;  /* 0x0000000abdbd7223 */ /* 0x180fe20000010830 */
[C---:B------:R-:W-:Y:S01]  /*6c70*/  FADD.FTZ R6, R22.reuse, R35 ;  /* 0x0000002316067221 */ /* 0x040fe20000010000 */
[----:B------:R-:W-:Y:S01]  /*6c80*/  FFMA.FTZ R48, R191, R10, -R48 ;  /* 0x0000000abf307223 */ /* 0x000fe20000010830 */
[----:B------:R-:W-:Y:S01]  /*6c90*/  IMAD.U32 R41, RZ, RZ, UR7 ;  /* 0x00000007ff297e24 */ /* 0x000fe2000f8e00ff */
[----:B------:R-:W1:Y:S01]  /*6ca0*/  MUFU.EX2 R176, R176 ;  /* 0x000000b000b07308 */ /* 0x000e620000000800 */
[C---:B------:R-:W-:Y:S01]  /*6cb0*/  ISETP.GT.AND P3, PT, R15.reuse, R14, PT ;  /* 0x0000000e0f00720c */ /* 0x040fe20003f64270 */
[----:B------:R-:W-:Y:S01]  /*6cc0*/  VIADD R15, R15, 0xffffffff ;  /* 0xffffffff0f0f7836 */ /* 0x000fe20000000000 */
[----:B------:R-:W-:-:S02]  /*6cd0*/  F2FP.F16.F32.PACK_AB R181, R22, R181 ;  /* 0x000000b516b5723e */ /* 0x000fc400000000ff */
[----:B------:R-:W-:-:S03]  /*6ce0*/  @!P1 IADD3 R41, R41, 0x34860, RZ ;  /* 0x0003486029299810 */ /* 0x000fc60007ffe0ff */
[----:B------:R-:W3:Y:S01]  /*6cf0*/  MUFU.EX2 R45, R45 ;  /* 0x0000002d002d7308 */ /* 0x000ee20000000800 */
[----:B------:R-:W-:-:S07]  /*6d00*/  @!P1 PRMT R41, RZ, 0x654, R41 ;  /* 0x00000654ff299816 */ /* 0x000fce0000000029 */
[----:B------:R-:W4:Y:S08]  /*6d10*/  MUFU.EX2 R178, R178 ;  /* 0x000000b200b27308 */ /* 0x000f300000000800 */
[----:B------:R-:W5:Y:S08]  /*6d20*/  MUFU.EX2 R49, R49 ;  /* 0x0000003100317308 */ /* 0x000f700000000800 */
        /* <DEDUP_REMOVED lines=12> */
[----:B------:R-:W5:Y:S01]  /*6df0*/  MUFU.EX2 R160, R37 ;  /* 0x0000002500a07308 */ /* 0x000f620000000800 */
[----:B------:R-:W-:-:S02]  /*6e00*/  WARPGROUP.DEPBAR.LE gsb0, 0x0 ;  /* 0x00008000000079c5 */ /* 0x000fc40000010000 */
[----:B------:R2:W-:Y:S05]  /*6e10*/  @!P1 SYNCS.ARRIVE.TRANS64.RED.A1T0 RZ, [R12+URZ], RZ ;  /* 0x000000ff0cff99a7 */ /* 0x0005ea000810043f */
[----:B------:R-:W5:Y:S01]  /*6e20*/  MUFU.EX2 R39, R39 ;  /* 0x0000002700277308 */ /* 0x000f620000000800 */
[----:B--2---:R-:W-:Y:S01]  /*6e30*/  FADD.FTZ R12, R182, R7 ;  /* 0x00000007b60c7221 */ /* 0x004fe20000010000 */
[----:B------:R-:W-:Y:S01]  /*6e40*/  FADD.FTZ R7, R183, R6 ;  /* 0x00000006b7077221 */ /* 0x000fe20000010000 */
[----:B------:R2:W-:Y:S05]  /*6e50*/  @!P1 SYNCS.ARRIVE.TRANS64.RED.A1T0 RZ, [R41+URZ], RZ ;  /* 0x000000ff29ff99a7 */ /* 0x0005ea000810043f */
[----:B------:R-:W2:Y:S01]  /*6e60*/  MUFU.EX2 R162, R79 ;  /* 0x0000004f00a27308 */ /* 0x000ea20000000800 */
[----:B0-----:R-:W-:Y:S01]  /*6e70*/  FADD.FTZ R35, R43, R12 ;  /* 0x0000000c2b237221 */ /* 0x001fe20000010000 */
[C---:B------:R-:W-:Y:S01]  /*6e80*/  FADD.FTZ R6, R20.reuse, R7 ;  /* 0x0000000714067221 */ /* 0x040fe20000010000 */
[----:B------:R-:W-:Y:S01]  /*6e90*/  F2FP.F16.F32.PACK_AB R183, R20, R183 ;  /* 0x000000b714b7723e */ /* 0x000fe200000000ff */
[----:B------:R-:W-:-:S02]  /*6ea0*/  IMAD.MOV.U32 R20, RZ, RZ, R3 ;  /* 0x000000ffff147224 */ /* 0x000fc400078e0003 */
[----:B-1----:R-:W-:Y:S01]  /*6eb0*/  FADD.FTZ R12, R176, R35 ;  /* 0x00000023b00c7221 */ /* 0x002fe20000010000 */
[----:B------:R-:W-:Y:S01]  /*6ec0*/  FADD.FTZ R7, R177, R6 ;  /* 0x00000006b1077221 */ /* 0x000fe20000010000 */
[C---:B------:R-:W-:Y:S01]  /*6ed0*/  F2FP.F16.F32.PACK_AB R177, R24.reuse, R177 ;  /* 0x000000b118b1723e */ /* 0x040fe200000000ff */
[----:B------:R-:W0:Y:S01]  /*6ee0*/  MUFU.EX2 R53, R53 ;  /* 0x0000003500357308 */ /* 0x000e220000000800 */
[----:B---3--:R-:W-:Y:S01]  /*6ef0*/  FADD.FTZ R29, R45, R12 ;  /* 0x0000000c2d1d7221 */ /* 0x008fe20000010000 */
[----:B------:R-:W-:Y:S01]  /*6f00*/  FADD.FTZ R6, R24, R7 ;  /* 0x0000000718067221 */ /* 0x000fe20000010000 */
[----:B------:R-:W-:Y:S02]  /*6f10*/  F2FP.F16.F32.PACK_AB R182, R43, R182 ;  /* 0x000000b62bb6723e */ /* 0x000fe400000000ff */
[----:B----4-:R-:W-:Y:S01]  /*6f20*/  FADD.FTZ R12, R178, R29 ;  /* 0x0000001db20c7221 */ /* 0x010fe20000010000 */
[----:B------:R-:W-:Y:S01]  /*6f30*/  FADD.FTZ R7, R179, R6 ;  /* 0x00000006b3077221 */ /* 0x000fe20000010000 */
[----:B------:R-:W-:Y:S01]  /*6f40*/  F2FP.F16.F32.PACK_AB R176, R45, R176 ;  /* 0x000000b02db0723e */ /* 0x000fe200000000ff */
[----:B------:R-:W-:Y:S01]  /*6f50*/  MUFU.EX2 R44, R44 ;  /* 0x0000002c002c7308 */ /* 0x000fe20000000800 */
[C---:B-----5:R-:W-:Y:S01]  /*6f60*/  FADD.FTZ R29, R49.reuse, R12 ;  /* 0x0000000c311d7221 */ /* 0x060fe20000010000 */
[----:B------:R-:W-:Y:S01]  /*6f70*/  FADD.FTZ R6, R26, R7 ;  /* 0x000000071a067221 */ /* 0x000fe20000010000 */
[----:B------:R-:W-:-:S02]  /*6f80*/  F2FP.F16.F32.PACK_AB R178, R49, R178 ;  /* 0x000000b231b2723e */ /* 0x000fc400000000ff */
[----:B------:R-:W-:Y:S01]  /*6f90*/  FADD.FTZ R12, R172, R29 ;  /* 0x0000001dac0c7221 */ /* 0x000fe20000010000 */
[----:B------:R-:W-:Y:S01]  /*6fa0*/  FADD.FTZ R7, R173, R6 ;  /* 0x00000006ad077221 */ /* 0x000fe20000010000 */
[----:B------:R-:W-:Y:S01]  /*6fb0*/  F2FP.F16.F32.PACK_AB R179, R26, R179 ;  /* 0x000000b31ab3723e */ /* 0x000fe200000000ff */
[----:B------:R-:W1:Y:S01]  /*6fc0*/  MUFU.EX2 R156, R57 ;  /* 0x00000039009c7308 */ /* 0x000e620000000800 */
[C---:B------:R-:W-:Y:S01]  /*6fd0*/  FADD.FTZ R29, R51.reuse, R12 ;  /* 0x0000000c331d7221 */ /* 0x040fe20000010000 */
[----:B------:R-:W-:Y:S01]  /*6fe0*/  FADD.FTZ R6, R28, R7 ;  /* 0x000000071c067221 */ /* 0x000fe20000010000 */
[----:B------:R-:W-:Y:S02]  /*6ff0*/  F2FP.F16.F32.PACK_AB R172, R51, R172 ;  /* 0x000000ac33ac723e */ /* 0x000fe400000000ff */
[----:B------:R-:W-:Y:S01]  /*7000*/  FADD.FTZ R12, R174, R29 ;  /* 0x0000001dae0c7221 */ /* 0x000fe20000010000 */
[----:B------:R-:W-:Y:S01]  /*7010*/  FADD.FTZ R7, R175, R6 ;  /* 0x00000006af077221 */ /* 0x000fe20000010000 */
[----:B------:R-:W-:Y:S01]  /*7020*/  F2FP.F16.F32.PACK_AB R173, R28, R173 ;  /* 0x000000ad1cad723e */ /* 0x000fe200000000ff */
[----:B------:R-:W-:Y:S01]  /*7030*/  MUFU.EX2 R69, R69 ;  /* 0x0000004500457308 */ /* 0x000fe20000000800 */
[C---:B------:R-:W-:Y:S01]  /*7040*/  FADD.FTZ R29, R47.reuse, R12 ;  /* 0x0000000c2f1d7221 */ /* 0x040fe20000010000 */
[----:B------:R-:W-:Y:S01]  /*7050*/  FADD.FTZ R6, R30, R7 ;  /* 0x000000071e067221 */ /* 0x000fe20000010000 */
[----:B------:R-:W-:-:S02]  /*7060*/  F2FP.F16.F32.PACK_AB R174, R47, R174 ;  /* 0x000000ae2fae723e */ /* 0x000fc400000000ff */
[----:B------:R-:W-:Y:S01]  /*7070*/  FADD.FTZ R12, R168, R29 ;  /* 0x0000001da80c7221 */ /* 0x000fe20000010000 */
[----:B------:R-:W-:Y:S01]  /*7080*/  FADD.FTZ R7, R169, R6 ;  /* 0x00000006a9077221 */ /* 0x000fe20000010000 */
[----:B------:R-:W-:Y:S01]  /*7090*/  F2FP.F16.F32.PACK_AB R175, R30, R175 ;  /* 0x000000af1eaf723e */ /* 0x000fe200000000ff */
[----:B------:R-:W3:Y:S01]  /*70a0*/  MUFU.EX2 R55, R55 ;  /* 0x0000003700377308 */ /* 0x000ee20000000800 */
        /* <DEDUP_REMOVED lines=12> */
[C---:B------:R-:W-:Y:S01]  /*7170*/  F2FP.F16.F32.PACK_AB R164, R13.reuse, R164 ;  /* 0x000000a40da4723e */ /* 0x040fe200000000ff */
[----:B------:R-:W4:Y:S01]  /*7180*/  MUFU.EX2 R158, R61 ;  /* 0x0000003d009e7308 */ /* 0x000f220000000800 */
[----:B------:R-:W-:Y:S01]  /*7190*/  FADD.FTZ R25, R13, R12 ;  /* 0x0000000c0d197221 */ /* 0x000fe20000010000 */
[----:B------:R-:W-:Y:S01]  /*71a0*/  FADD.FTZ R6, R36, R7 ;  /* 0x0000000724067221 */ /* 0x000fe20000010000 */
[----:B------:R-:W-:Y:S01]  /*71b0*/  F2FP.F16.F32.PACK_AB R171, R34, R171 ;  /* 0x000000ab22ab723e */ /* 0x000fe200000000ff */
[----:B------:R-:W-:Y:S02]  /*71c0*/  IMAD.MOV.U32 R12, RZ, RZ, R11 ;  /* 0x000000ffff0c7224 */ /* 0x000fe400078e000b */
        /* <DEDUP_REMOVED lines=10> */
[----:B------:R-:W5:Y:S01]  /*7270*/  MUFU.EX2 R87, R87 ;  /* 0x0000005700577308 */ /* 0x000f620000000800 */
[C---:B------:R-:W-:Y:S01]  /*7280*/  FADD.FTZ R25, R39.reuse, R25 ;  /* 0x0000001927197221 */ /* 0x040fe20000010000 */
[----:B------:R-:W-:Y:S01]  /*7290*/  FADD.FTZ R6, R38, R7 ;  /* 0x0000000726067221 */ /* 0x000fe20000010000 */
[----:B------:R-:W-:Y:S02]  /*72a0*/  F2FP.F16.F32.PACK_AB R160, R39, R160 ;  /* 0x000000a027a0723e */ /* 0x000fe400000000ff */
[----:B--2---:R-:W-:Y:S01]  /*72b0*/  FADD.FTZ R25, R162, R25 ;  /* 0x00000019a2197221 */ /* 0x004fe20000010000 */
[----:B------:R-:W-:Y:S01]  /*72c0*/  FADD.FTZ R7, R163, R6 ;  /* 0x00000006a3077221 */ /* 0x000fe20000010000 */
[----:B------:R-:W-:Y:S01]  /*72d0*/  F2FP.F16.F32.PACK_AB R161, R38, R161 ;  /* 0x000000a126a1723e */ /* 0x000fe200000000ff */
[----:B------:R-:W2:Y:S01]  /*72e0*/  MUFU.EX2 R27, R27 ;  /* 0x0000001b001b7308 */ /* 0x000ea20000000800 */
[C---:B0-----:R-:W-:Y:S01]  /*72f0*/  FADD.FTZ R25, R53.reuse, R25 ;  /* 0x0000001935197221 */ /* 0x041fe20000010000 */
[----:B------:R-:W-:Y:S01]  /*7300*/  FADD.FTZ R7, R46, R7 ;  /* 0x000000072e077221 */ /* 0x000fe20000010000 */
[----:B------:R-:W-:-:S02]  /*7310*/  F2FP.F16.F32.PACK_AB R162, R53, R162 ;  /* 0x000000a235a2723e */ /* 0x000fc400000000ff */
[----:B-1----:R-:W-:Y:S01]  /*7320*/  FADD.FTZ R25, R156, R25 ;  /* 0x000000199c197221 */ /* 0x002fe20000010000 */
[----:B------:R-:W-:Y:S01]  /*7330*/  FADD.FTZ R6, R44, R7 ;  /* 0x000000072c067221 */ /* 0x000fe20000010000 */
[----:B------:R-:W-:Y:S01]  /*7340*/  F2FP.F16.F32.PACK_AB R163, R46, R163 ;  /* 0x000000a32ea3723e */ /* 0x000fe200000000ff */
[----:B------:R-:W0:Y:S01]  /*7350*/  MUFU.EX2 R152, R65 ;  /* 0x0000004100987308 */ /* 0x000e220000000800 */
[----:B---3--:R-:W-:Y:S01]  /*7360*/  FADD.FTZ R25, R55, R25 ;  /* 0x0000001937197221 */ /* 0x008fe20000010000 */
[----:B------:R-:W-:Y:S01]  /*7370*/  FADD.FTZ R7, R69, R6 ;  /* 0x0000000645077221 */ /* 0x000fe20000010000 */
[----:B------:R-:W-:Y:S02]  /*7380*/  F2FP.F16.F32.PACK_AB R156, R55, R156 ;  /* 0x0000009c379c723e */ /* 0x000fe400000000ff */
[----:B----4-:R-:W-:Y:S01]  /*7390*/  FADD.FTZ R25, R158, R25 ;  /* 0x000000199e197221 */ /* 0x010fe20000010000 */
[----:B------:R-:W-:Y:S01]  /*73a0*/  FADD.FTZ R6, R40, R7 ;  /* 0x0000000728067221 */ /* 0x000fe20000010000 */
[----:B------:R-:W-:Y:S01]  /*73b0*/  F2FP.F16.F32.PACK_AB R157, R69, R44 ;  /* 0x0000002c459d723e */ /* 0x000fe200000000ff */
[----:B------:R-:W1:Y:S01]  /*73c0*/  MUFU.EX2 R42, R42 ;  /* 0x0000002a002a7308 */ /* 0x000e620000000800 */
[----:B-----5:R-:W-:Y:S01]  /*73d0*/  FADD.FTZ R25, R87, R25 ;  /* 0x0000001957197221 */ /* 0x020fe20000010000 */
[----:B------:R-:W-:Y:S01]  /*73e0*/  FADD.FTZ R6, R187, R6 ;  /* 0x00000006bb067221 */ /* 0x000fe20000010000 */
[----:B------:R-:W-:-:S02]  /*73f0*/  F2FP.F16.F32.PACK_AB R158, R87, R158 ;  /* 0x0000009e579e723e */ /* 0x000fc400000000ff */
[----:B------:R-:W-:Y:S01]  /*7400*/  F2FP.F16.F32.PACK_AB R159, R187, R40 ;  /* 0x00000028bb9f723e */ /* 0x000fe200000000ff */
[----:B--2---:R-:W-:Y:S01]  /*7410*/  FADD.FTZ R7, R27, R6 ;  /* 0x000000061b077221 */ /* 0x004fe20000010000 */
[----:B------:R-:W-:Y:S01]  /*7420*/  MOV R13, R19 ;  /* 0x00000013000d7202 */ /* 0x000fe20000000f00 */
        /* <DEDUP_REMOVED lines=11> */
[----:B-1----:R-:W-:-:S04]  /*74e0*/  FADD.FTZ R25, R154, R25 ;  /* 0x000000199a197221 */ /* 0x002fc80000010000 */
[C---:B--2---:R-:W-:Y:S01]  /*74f0*/  FADD.FTZ R7, R48.reuse, R25 ;  /* 0x0000001930077221 */ /* 0x044fe20000010000 */
[----:B------:R-:W-:Y:S01]  /*7500*/  F2FP.F16.F32.PACK_AB R154, R48, R154 ;  /* 0x0000009a309a723e */ /* 0x000fe200000000ff */
[C---:B0-----:R-:W-:Y:S01]  /*7510*/  FADD.FTZ R6, R21.reuse, R6 ;  /* 0x0000000615067221 */ /* 0x041fe20000010000 */
[----:B------:R-:W-:Y:S01]  /*7520*/  F2FP.F16.F32.PACK_AB R155, R21, R23 ;  /* 0x00000017159b723e */ /* 0x000fe200000000ff */
[----:B------:R-:W-:Y:S06]  /*7530*/  @P3 BRA `(.L_x_2056) ;  /* 0xffffffcc00a03947 */ /* 0x000fec000383ffff */
.L_x_2047:
[----:B------:R-:W-:-:S13]  /*7540*/  ISETP.GE.AND P2, PT, R15, R17, PT ;  /* 0x000000110f00720c */ /* 0x000fda0003f46270 */
[----:B------:R-:W-:Y:S05]  /*7550*/  @!P2 BRA `(.L_x_2057) ;  /* 0x000000280028a947 */ /* 0x000fea0003800000 */
[----:B------:R-:W-:Y:S01]  /*7560*/  IMAD.MOV.U32 R8, RZ, RZ, R11 ;  /* 0x000000ffff087224 */ /* 0x000fe200078e000b */
[----:B------:R-:W-:Y:S01]  /*7570*/  UMOV UR41, UR37 ;  /* 0x0000002500297c82 */ /* 0x000fe20008000000 */
[----:B------:R-:W-:Y:S01]  /*7580*/  IMAD.MOV.U32 R12, RZ, RZ, R19 ;  /* 0x000000ffff0c7224 */ /* 0x000fe200078e0013 */
[----:B------:R-:W-:Y:S01]  /*7590*/  ULDC UR39, c[0x0][0x9d8] ;  /* 0x0002760000277ab9 */ /* 0x000fe20000000800 */
[----:B------:R-:W-:-:S07]  /*75a0*/  IMAD.MOV.U32 R9, RZ, RZ, R3 ;  /* 0x000000ffff097224 */ /* 0x000fce00078e0003 */
.L_x_2066:
[----:B------:R-:W-:-:S04]  /*75b0*/  UIADD3 UR37, UR41, 0x1, URZ ;  /* 0x0000000129257890 */ /* 0x000fc8000fffe03f */
[----:B------:R-:W-:-:S04]  /*75c0*/  UISETP.NE.AND UP0, UPT, UR37, 0x2, UPT ;  /* 0x000000022500788c */ /* 0x000fc8000bf05270 */
[----:B------:R-:W-:Y:S02]  /*75d0*/  USEL UR6, URZ, 0x1, UP0 ;  /* 0x000000013f067887 */ /* 0x000fe40008000000 */
[----:B------:R-:W-:-:S04]  /*75e0*/  USEL UR37, UR37, URZ, UP0 ;  /* 0x0000003f25257287 */ /* 0x000fc80008000000 */
[----:B------:R-:W-:Y:S01]  /*75f0*/  LOP3.LUT R3, R9, UR6, RZ, 0x3c, !PT ;  /* 0x0000000609037c12 */ /* 0x000fe2000f8e3cff */
[----:B------:R-:W-:Y:S07]  /*7600*/  @!P0 BRA `(.L_x_2058) ;  /* 0x0000000000048947 */ /* 0x000fee0003800000 */
[----:B------:R-:W-:Y:S01]  /*7610*/  BPT.TRAP 0x1 ;  /* 0x000000040000795c */ /* 0x000fe20000300000 */
.L_x_2058:
[----:B------:R-:W-:Y:S01]  /*7620*/  ULEA UR40, UR37, UR36, 0x3 ;  /* 0x0000002425287291 */ /* 0x000fe2000f8e183f */
[----:B------:R-:W-:-:S08]  /*7630*/  SHF.L.U32 R10, R3, 0x1f, RZ ;  /* 0x0000001f030a7819 */ /* 0x000fd000000006ff */
[----:B------:R0:W1:Y:S01]  /*7640*/  SYNCS.PHASECHK.TRANS64.TRYWAIT P2, [UR40+0x34830], R10 ;  /* 0x0348300aff0075a7 */ /* 0x0000620008040168 */
[----:B------:R-:W-:Y:S05]  /*7650*/  @!P0 BRA `(.L_x_2059) ;  /* 0x0000000000048947 */ /* 0x000fea0003800000 */
[----:B------:R-:W-:Y:S01]  /*7660*/  BPT.TRAP 0x1 ;  /* 0x000000040000795c */ /* 0x000fe20000300000 */
.L_x_2059:
[----:B-1----:R-:W-:Y:S05]  /*7670*/  @P2 BRA `(.L_x_2060) ;  /* 0x0000000000082947 */ /* 0x002fea0003800000 */
[----:B------:R-:W1:Y:S02]  /*7680*/  SYNCS.PHASECHK.TRANS64.TRYWAIT P2, [UR40+0x34830], R10 ;  /* 0x0348300aff0075a7 */ /* 0x000e640008040168 */
[----:B-1----:R-:W-:Y:S05]  /*7690*/  @!P2 BRA `(.L_x_2061) ;  /* 0x0000008c0060a947 */ /* 0x002fea0003800000 */
.L_x_2060:
        /* <DEDUP_REMOVED lines=128> */
.L_x_2062:
[----:B------:R-:W-:Y:S01]  /*7ea0*/  ULEA UR7, UR41, UR36, 0x3 ;  /* 0x0000002429077291 */ /* 0x000fe2000f8e183f */
[----:B------:R-:W-:-:S08]  /*7eb0*/  SHF.L.U32 R0, R9, 0x1f, RZ ;  /* 0x0000001f09007819 */ /* 0x000fd000000006ff */
[----:B------:R2:W3:Y:S01]  /*7ec0*/  SYNCS.PHASECHK.TRANS64.TRYWAIT P2, [UR7+0x34850], R0 ;  /* 0x03485000ff0075a7 */ /* 0x0004e20008040147 */
[----:B------:R-:W-:Y:S05]  /*7ed0*/  @!P0 BRA `(.L_x_2063) ;  /* 0x0000000000048947 */ /* 0x000fea0003800000 */
[----:B------:R-:W-:Y:S01]  /*7ee0*/  BPT.TRAP 0x1 ;  /* 0x000000040000795c */ /* 0x000fe20000300000 */
.L_x_2063:
[----:B---3--:R-:W-:Y:S05]  /*7ef0*/  @P2 BRA `(.L_x_2064) ;  /* 0x0000000000082947 */ /* 0x008fea0003800000 */
[----:B------:R-:W3:Y:S02]  /*7f00*/  SYNCS.PHASECHK.TRANS64.TRYWAIT P2, [UR7+0x34850], R0 ;  /* 0x03485000ff0075a7 */ /* 0x000ee40008040147 */
[----:B---3--:R-:W-:Y:S05]  /*7f10*/  @!P2 BRA `(.L_x_2065) ;  /* 0x000000840058a947 */ /* 0x008fea0003800000 */
.L_x_2064:
[----:B------:R-:W-:Y:S01]  /*7f20*/  UIADD3 UR6, UR36, 0x400, URZ ;  /* 0x0000040024067890 */ /* 0x000fe2000fffe03f */
[----:B------:R-:W-:Y:S01]  /*7f30*/  WARPGROUP.ARRIVE ;  /* 0x00000000000079c5 */ /* 0x000fe20000000000 */
[----:B------:R-:W-:Y:S01]  /*7f40*/  UMOV UR11, 0x40000040 ;  /* 0x40000040000b7882 */ /* 0x000fe20000000000 */
[----:B-1----:R-:W-:Y:S01]  /*7f50*/  FMUL.FTZ R11, R24, UR39 ;  /* 0x00000027180b7c20 */ /* 0x002fe20008410000 */
[----:B------:R-:W-:Y:S01]  /*7f60*/  USHF.R.U32.HI UR6, URZ, 0x4, UR6 ;  /* 0x000000043f067899 */ /* 0x000fe20008011606 */
[----:B------:R-:W-:Y:S01]  /*7f70*/  FMUL.FTZ R185, R25, UR39 ;  /* 0x0000002719b97c20 */ /* 0x000fe20008410000 */
[----:B------:R-:W-:Y:S01]  /*7f80*/  FMUL.FTZ R187, R32, UR39 ;  /* 0x0000002720bb7c20 */ /* 0x000fe20008410000 */
[----:B------:R-:W-:Y:S01]  /*7f90*/  FMUL.FTZ R189, R33, UR39 ;  /* 0x0000002721bd7c20 */ /* 0x000fe20008410000 */
[----:B------:R-:W-:Y:S01]  /*7fa0*/  ULOP3.LUT UR6, UR6, 0x3fff, URZ, 0xc0, !UPT ;  /* 0x00003fff06067892 */ /* 0x000fe2000f8ec03f */
[----:B------:R-:W2:Y:S01]  /*7fb0*/  MUFU.TANH R11, R11 ;  /* 0x0000000b000b7308 */ /* 0x000ea20000002400 */
        /* <DEDUP_REMOVED lines=19> */
[----:B--23--:R-:W-:Y:S01]  /*80f0*/  FMNMX.FTZ R0, R11, R12, !PT ;  /* 0x0000000c0b007209 */ /* 0x00cfe20007810000 */
        /* <DEDUP_REMOVED lines=42> */
[----:B0-----:R-:W0:Y:S01]  /*83a0*/  LDC R10, c[0x0][0x988] ;  /* 0x00026200ff0a7b82 */ /* 0x001e220000000800 */
[----:B------:R-:W-:Y:S01]  /*83b0*/  FMUL.FTZ R221, R86, UR39 ;  /* 0x0000002756dd7c20 */ /* 0x000fe20008410000 */
[----:B------:R-:W-:Y:S01]  /*83c0*/  FMUL.FTZ R87, R87, UR39 ;  /* 0x0000002757577c20 */ /* 0x000fe20008410000 */
[----:B------:R-:W-:Y:S01]  /*83d0*/  MUFU.TANH R199, R199 ;  /* 0x000000c700c77308 */ /* 0x000fe20000002400 */
[C---:B------:R-:W-:Y:S01]  /*83e0*/  ISETP.GT.AND P2, PT, R15.reuse, R17, PT ;  /* 0x000000110f00720c */ /* 0x040fe20003f44270 */
[----:B------:R-:W-:Y:S01]  /*83f0*/  UMOV UR41, UR37 ;  /* 0x0000002500297c82 */ /* 0x000fe20008000000 */
[----:B------:R-:W-:-:S05]  /*8400*/  IADD3 R15, R15, -0x1, RZ ;  /* 0xffffffff0f0f7810 */ /* 0x000fca0007ffe0ff */
        /* <DEDUP_REMOVED lines=16> */
[----:B------:R-:W-:Y:S01]  /*8510*/  FMUL.FTZ R29, R38, UR39 ;  /* 0x00000027261d7c20 */ /* 0x000fe20008410000 */
[----:B------:R-:W-:Y:S01]  /*8520*/  HGMMA.64x128x16.F32 R88, R176, gdesc[UR8].tnspB, R88, gsb0 ;  /* 0x41e00008b0587df0 */ /* 0x000fe20008000858 */
[----:B------:R-:W-:Y:S01]  /*8530*/  UIADD3 UR10, UR6, 0x100, URZ ;  /* 0x00000100060a7890 */ /* 0x000fe2000fffe03f */
[----:B------:R-:W-:-:S04]  /*8540*/  UMOV UR11, 0x40000040 ;  /* 0x40000040000b7882 */ /* 0x000fc80000000000 */
[----:B------:R-:W1:Y:S08]  /*8550*/  MUFU.TANH R181, R181 ;  /* 0x000000b500b57308 */ /* 0x000e700000002400 */
[----:B------:R-:W2:Y:S08]  /*8560*/  MUFU.TANH R183, R183 ;  /* 0x000000b700b77308 */ /* 0x000eb00000002400 */
        /* <DEDUP_REMOVED lines=32> */
[----:B------:R-:W-:Y:S01]  /*8770*/  MUFU.TANH R41, R41 ;  /* 0x0000002900297308 */ /* 0x000fe20000002400 */
[----:B------:R-:W-:Y:S01]  /*8780*/  HGMMA.64x128x16.F32 R88, R172, gdesc[UR8].tnspB, R88, gsb0 ;  /* 0x41e00008ac587df0 */ /* 0x000fe20008000858 */
[----:B------:R-:W-:Y:S01]  /*8790*/  UIADD3 UR10, UR6, 0x180, URZ ;  /* 0x00000180060a7890 */ /* 0x000fe2000fffe03f */
[----:B------:R-:W-:-:S05]  /*87a0*/  UMOV UR11, 0x40000040 ;  /* 0x40000040000b7882 */ /* 0x000fca0000000000 */
[----:B------:R-:W1:Y:S08]  /*87b0*/  MUFU.TANH R177, R177 ;  /* 0x000000b100b17308 */ /* 0x000e700000002400 */
[----:B------:R-:W2:Y:S08]  /*87c0*/  MUFU.TANH R179, R179 ;  /* 0x000000b300b37308 */ /* 0x000eb00000002400 */
[----:B------:R-:W3:Y:S01]  /*87d0*/  MUFU.TANH R59, R59 ;  /* 0x0000003b003b7308 */ /* 0x000ee20000002400 */
        /* <DEDUP_REMOVED lines=9> */
[----:B---3--:R-:W-:-:S03]  /*8870*/  FMNMX.FTZ R0, R59, R0, !PT ;  /* 0x000000003b007209 */ /* 0x008fc60007810000 */
        /* <DEDUP_REMOVED lines=22> */
[----:B------:R-:W1:Y:S08]  /*89e0*/  MUFU.TANH R173, R173 ;  /* 0x000000ad00ad7308 */ /* 0x000e700000002400 */
[----:B------:R-:W2:Y:S08]  /*89f0*/  MUFU.TANH R175, R175 ;  /* 0x000000af00af7308 */ /* 0x000eb00000002400 */
[----:B------:R-:W-:Y:S01]  /*8a00*/  MUFU.TANH R221, R221 ;  /* 0x000000dd00dd7308 */ /* 0x000fe20000002400 */
[----:B-1----:R-:W-:-:S04]  /*8a10*/  FMNMX.FTZ R0, R173, R0, !PT ;  /* 0x00000000ad007209 */ /* 0x002fc80007810000 */
[----:B------:R-:W-:-:S03]  /*8a20*/  FMNMX.FTZ R0, R69, R0, !PT ;  /* 0x0000000045007209 */ /* 0x000fc60007810000 */
[----:B------:R-:W-:Y:S01]  /*8a30*/  MUFU.TANH R87, R87 ;  /* 0x0000005700577308 */ /* 0x000fe20000002400 */
[----:B--2---:R-:W-:-:S04]  /*8a40*/  FMNMX.FTZ R0, R175, R0, !PT ;  /* 0x00000000af007209 */ /* 0x004fc80007810000 */
[----:B------:R-:W-:-:S04]  /*8a50*/  FMNMX.FTZ R0, R73, R0, !PT ;  /* 0x0000000049007209 */ /* 0x000fc80007810000 */
[----:B------:R-:W-:-:S04]  /*8a60*/  FMNMX.FTZ R0, R209, R0, !PT ;  /* 0x00000000d1007209 */ /* 0x000fc80007810000 */
[----:B------:R-:W-:-:S04]  /*8a70*/  FMNMX.FTZ R0, R211, R0, !PT ;  /* 0x00000000d3007209 */ /* 0x000fc80007810000 */
[----:B------:R-:W-:-:S04]  /*8a80*/  FMNMX.FTZ R0, R213, R0, !PT ;  /* 0x00000000d5007209 */ /* 0x000fc80007810000 */
[----:B------:R-:W-:-:S04]  /*8a90*/  FMNMX.FTZ R0, R81, R0, !PT ;  /* 0x0000000051007209 */ /* 0x000fc80007810000 */
[----:B------:R-:W-:-:S04]  /*8aa0*/  FMNMX.FTZ R0, R217, R0, !PT ;  /* 0x00000000d9007209 */ /* 0x000fc80007810000 */
[----:B------:R-:W-:-:S05]  /*8ab0*/  FMNMX.FTZ R0, R215, R0, !PT ;  /* 0x00000000d7007209 */ /* 0x000fca0007810000 */
[----:B------:R-:W1:Y:S02]  /*8ac0*/  SHFL.BFLY PT, R19, R0, 0x2, 0x1f ;  /* 0x0c401f0000137f89 */ /* 0x000e6400000e0000 */
[----:B-1----:R-:W-:-:S05]  /*8ad0*/  FMNMX.FTZ R19, R0, R19, !PT ;  /* 0x0000001300137209 */ /* 0x002fca0007810000 */
[----:B------:R-:W1:Y:S02]  /*8ae0*/  SHFL.BFLY PT, R0, R19, 0x1, 0x1f ;  /* 0x0c201f0013007f89 */ /* 0x000e6400000e0000 */
[----:B-1----:R-:W-:-:S05]  /*8af0*/  FMNMX.FTZ R19, R19, R0, !PT ;  /* 0x0000000013137209 */ /* 0x002fca0007810000 */
        /* <DEDUP_REMOVED lines=18> */
[-CC-:B------:R-:W-:Y:S01]  /*8c20*/  FFMA.FTZ R174, R199, R10.reuse, -R0.reuse ;  /* 0x0000000ac7ae7223 */ /* 0x180fe20000010800 */
[----:B------:R-:W-:Y:S01]  /*8c30*/  FFMA.FTZ R191, R179, R10, -R0 ;  /* 0x0000000ab3bf7223 */ /* 0x000fe20000010800 */
[----:B------:R-:W-:-:S02]  /*8c40*/  WARPGROUP.DEPBAR.LE gsb0, 0x0 ;  /* 0x00008000000079c5 */ /* 0x000fc40000010000 */
[----:B------:R-:W-:Y:S01]  /*8c50*/  WARPGROUP.ARRIVE ;  /* 0x00000000000079c5 */ /* 0x000fe20000000000 */
[----:B------:R-:W-:Y:S01]  /*8c60*/  FMNMX.FTZ R12, R27, R12, !PT ;  /* 0x0000000c1b0c7209 */ /* 0x000fe20007810000 */
[----:B------:R-:W-:Y:S01]  /*8c70*/  FMUL.FTZ R169, R74, UR39 ;  /* 0x000000274aa97c20 */ /* 0x000fe20008410000 */
[----:B------:R-:W-:Y:S01]  /*8c80*/  FMUL.FTZ R171, R78, UR39 ;  /* 0x000000274eab7c20 */ /* 0x000fe20008410000 */
[----:B------:R-:W0:Y:S01]  /*8c90*/  MUFU.EX2 R223, R223 ;  /* 0x000000df00df7308 */ /* 0x000e220000000800 */
[----:B------:R-:W-:Y:S01]  /*8ca0*/  FMNMX.FTZ R12, R29, R12, !PT ;  /* 0x0000000c1d0c7209 */ /* 0x000fe20007810000 */
[----:B------:R-:W-:Y:S01]  /*8cb0*/  HGMMA.64x128x16.F32 R88, R164, gdesc[UR8].tnspB, R88, gsb0 ;  /* 0x41e00008a4587df0 */ /* 0x000fe20008000858 */
[----:B------:R-:W-:Y:S01]  /*8cc0*/  UIADD3 UR10, UR6, 0x280, URZ ;  /* 0x00000280060a7890 */ /* 0x000fe2000fffe03f */
[--C-:B------:R-:W-:Y:S01]  /*8cd0*/  FFMA.FTZ R168, R177, R10, -R0.reuse ;  /* 0x0000000ab1a87223 */ /* 0x100fe20000010800 */
[----:B------:R-:W-:Y:S01]  /*8ce0*/  UMOV UR11, 0x40000040 ;  /* 0x40000040000b7882 */ /* 0x000fe20000000000 */
[----:B------:R-:W-:Y:S01]  /*8cf0*/  FMNMX.FTZ R12, R31, R12, !PT ;  /* 0x0000000c1f0c7209 */ /* 0x000fe20007810000 */
[-CC-:B------:R-:W-:Y:S01]  /*8d00*/  FFMA.FTZ R170, R203, R10.reuse, -R0.reuse ;  /* 0x0000000acbaa7223 */ /* 0x180fe20000010800 */
[----:B------:R-:W-:Y:S01]  /*8d10*/  MUFU.TANH R169, R169 ;  /* 0x000000a900a97308 */ /* 0x000fe20000002400 */
[--C-:B------:R-:W-:Y:S01]  /*8d20*/  FFMA.FTZ R193, R205, R10, -R0.reuse ;  /* 0x0000000acdc17223 */ /* 0x100fe20000010800 */
[----:B------:R-:W-:Y:S01]  /*8d30*/  FMNMX.FTZ R12, R33, R12, !PT ;  /* 0x0000000c210c7209 */ /* 0x000fe20007810000 */
[-CC-:B------:R-:W-:Y:S01]  /*8d40*/  FFMA.FTZ R16, R213, R10.reuse, -R0.reuse ;  /* 0x0000000ad5107223 */ /* 0x180fe20000010800 */
[----:B------:R-:W-:-:S02]  /*8d50*/  FFMA.FTZ R20, R217, R10, -R0 ;  /* 0x0000000ad9147223 */ /* 0x000fc40000010800 */
[----:B------:R-:W-:Y:S02]  /*8d60*/  FMNMX.FTZ R12, R35, R12, !PT ;  /* 0x0000000c230c7209 */ /* 0x000fe40007810000 */
[----:B------:R-:W-:Y:S01]  /*8d70*/  MUFU.TANH R171, R171 ;  /* 0x000000ab00ab7308 */ /* 0x000fe20000002400 */
[----:B0-----:R-:W-:Y:S01]  /*8d80*/  FFMA.FTZ R7, R2, R7, R223 ;  /* 0x0000000702077223 */ /* 0x001fe200000100df */
[----:B------:R-:W-:-:S04]  /*8d90*/  FMNMX.FTZ R12, R37, R12, !PT ;  /* 0x0000000c250c7209 */ /* 0x000fc80007810000 */
[----:B------:R-:W-:Y:S02]  /*8da0*/  FMNMX.FTZ R12, R39, R12, !PT ;  /* 0x0000000c270c7209 */ /* 0x000fe40007810000 */
[----:B------:R-:W0:Y:S02]  /*8db0*/  MUFU.EX2 R180, R180 ;  /* 0x000000b400b47308 */ /* 0x000e240000000800 */
[----:B------:R-:W-:-:S04]  /*8dc0*/  FMNMX.FTZ R12, R41, R12, !PT ;  /* 0x0000000c290c7209 */ /* 0x000fc80007810000 */
[----:B------:R-:W-:Y:S02]  /*8dd0*/  FMNMX.FTZ R12, R43, R12, !PT ;  /* 0x0000000c2b0c7209 */ /* 0x000fe40007810000 */
[----:B------:R-:W1:Y:S02]  /*8de0*/  MUFU.EX2 R182, R182 ;  /* 0x000000b600b67308 */ /* 0x000e640000000800 */
[----:B------:R-:W-:-:S04]  /*8df0*/  FMNMX.FTZ R12, R47, R12, !PT ;  /* 0x0000000c2f0c7209 */ /* 0x000fc80007810000 */
[----:B------:R-:W-:Y:S02]  /*8e00*/  FMNMX.FTZ R12, R45, R12, !PT ;  /* 0x0000000c2d0c7209 */ /* 0x000fe40007810000 */
[----:B------:R-:W-:Y:S01]  /*8e10*/  MUFU.EX2 R176, R176 ;  /* 0x000000b000b07308 */ /* 0x000fe20000000800 */
[C---:B0-----:R-:W-:Y:S01]  /*8e20*/  FADD.FTZ R7, R180.reuse, R7 ;  /* 0x00000007b4077221 */ /* 0x041fe20000010000 */
[----:B------:R-:W-:Y:S02]  /*8e30*/  FMNMX.FTZ R12, R51, R12, !PT ;  /* 0x0000000c330c7209 */ /* 0x000fe40007810000 */
[----:B------:R-:W-:Y:S02]  /*8e40*/  F2FP.F16.F32.PACK_AB R180, R180, R223 ;  /* 0x000000dfb4b4723e */ /* 0x000fe400000000ff */
[----:B------:R-:W-:Y:S02]  /*8e50*/  FMNMX.FTZ R12, R49, R12, !PT ;  /* 0x0000000c310c7209 */ /* 0x000fe40007810000 */
[----:B------:R-:W-:Y:S01]  /*8e60*/  MUFU.EX2 R178, R178 ;  /* 0x000000b200b27308 */ /* 0x000fe20000000800 */
[----:B-1----:R-:W-:Y:S01]  /*8e70*/  FADD.FTZ R28, R182, R7 ;  /* 0x00000007b61c7221 */ /* 0x002fe20000010000 */
        /* <DEDUP_REMOVED lines=19> */
[----:B------:R-:W-:Y:S01]  /*8fb0*/  FMNMX.FTZ R11, R87, R12, !PT ;  /* 0x0000000c570b7209 */ /* 0x000fe20007810000 */
[--C-:B------:R-:W-:Y:S01]  /*8fc0*/  FFMA.FTZ R12, R175, R10, -R0.reuse ;  /* 0x0000000aaf0c7223 */ /* 0x100fe20000010800 */
[----:B------:R-:W-:Y:S03]  /*8fd0*/  MUFU.EX2 R170, R170 ;  /* 0x000000aa00aa7308 */ /* 0x000fe60000000800 */
[----:B------:R-:W0:Y:S05]  /*8fe0*/  SHFL.BFLY PT, R14, R11, 0x2, 0x1f ;  /* 0x0c401f000b0e7f89 */ /* 0x000e2a00000e0000 */
[----:B------:R-:W-:Y:S08]  /*8ff0*/  MUFU.EX2 R193, R193 ;  /* 0x000000c100c17308 */ /* 0x000ff00000000800 */
[----:B------:R-:W-:Y:S08]  /*9000*/  MUFU.EX2 R12, R12 ;  /* 0x0000000c000c7308 */ /* 0x000ff00000000800 */
[----:B------:R-:W-:Y:S01]  /*9010*/  MUFU.EX2 R16, R16 ;  /* 0x0000001000107308 */ /* 0x000fe20000000800 */
[----:B0-----:R-:W-:Y:S01]  /*9020*/  FMNMX.FTZ R22, R11, R14, !PT ;  /* 0x0000000e0b167209 */ /* 0x001fe20007810000 */
[----:B------:R-:W-:-:S04]  /*9030*/  FFMA.FTZ R14, R209, R10, -R0 ;  /* 0x0000000ad10e7223 */ /* 0x000fc80000010800 */
[----:B------:R-:W0:Y:S02]  /*9040*/  SHFL.BFLY PT, R11, R22, 0x1, 0x1f ;  /* 0x0c201f00160b7f89 */ /* 0x000e2400000e0000 */
[----:B------:R-:W-:Y:S01]  /*9050*/  MUFU.EX2 R20, R20 ;  /* 0x0000001400147308 */ /* 0x000fe20000000800 */
        /* <DEDUP_REMOVED lines=9> */
[-CC-:B------:R-:W-:Y:S01]  /*90f0*/  FFMA.FTZ R65, R73, R10.reuse, -R0.reuse ;  /* 0x0000000a49417223 */ /* 0x180fe20000010800 */
[----:B------:R-:W-:Y:S01]  /*9100*/  UMOV UR11, 0x40000040 ;  /* 0x40000040000b7882 */ /* 0x000fe20000000000 */
[----:B------:R-:W-:Y:S01]  /*9110*/  UIADD3 UR6, UR6, 0x380, URZ ;  /* 0x0000038006067890 */ /* 0x000fe2000fffe03f */
[-CC-:B------:R-:W-:Y:S01]  /*9120*/  FFMA.FTZ R167, R189, R10.reuse, -R0.reuse ;  /* 0x0000000abda77223 */ /* 0x180fe20000010800 */
[-CC-:B------:R-:W-:Y:S01]  /*9130*/  FFMA.FTZ R61, R69, R10.reuse, -R0.reuse ;  /* 0x0000000a453d7223 */ /* 0x180fe20000010800 */
[-CC-:B------:R-:W-:Y:S01]  /*9140*/  FFMA.FTZ R73, R81, R10.reuse, -R0.reuse ;  /* 0x0000000a51497223 */ /* 0x180fe20000010800 */
[----:B0-----:R-:W-:Y:S01]  /*9150*/  FMNMX.FTZ R11, R22, R11, !PT ;  /* 0x0000000b160b7209 */ /* 0x001fe20007810000 */
[-CC-:B------:R-:W-:Y:S01]  /*9160*/  FFMA.FTZ R189, R201, R10.reuse, -R0.reuse ;  /* 0x0000000ac9bd7223 */ /* 0x180fe20000010800 */
[-CC-:B------:R-:W-:Y:S01]  /*9170*/  FFMA.FTZ R69, R211, R10.reuse, -R0.reuse ;  /* 0x0000000ad3457223 */ /* 0x180fe20000010800 */
[-C--:B------:R-:W-:Y:S01]  /*9180*/  FFMA.FTZ R81, R215, R10.reuse, -R0 ;  /* 0x0000000ad7517223 */ /* 0x080fe20000010800 */
[----:B------:R-:W0:Y:S01]  /*9190*/  MUFU.EX2 R165, R183 ;  /* 0x000000b700a57308 */ /* 0x000e220000000800 */
[----:B------:R-:W-:-:S04]  /*91a0*/  FMUL.FTZ R26, R11, R10 ;  /* 0x0000000a0b1a7220 */ /* 0x000fc80000410000 */
        /* <DEDUP_REMOVED lines=11> */
[-C--:B------:R-:W-:Y:S01]  /*9260*/  FFMA.FTZ R39, R39, R10.reuse, -R26 ;  /* 0x0000000a27277223 */ /* 0x080fe2000001081a */
[----:B0-----:R-:W-:Y:S01]  /*9270*/  FADD.FTZ R7, R165, R28 ;  /* 0x0000001ca5077221 */ /* 0x001fe20000010000 */
[----:B------:R-:W-:Y:S01]  /*9280*/  MUFU.EX2 R181, R181 ;  /* 0x000000b500b57308 */ /* 0x000fe20000000800 */
[-CC-:B-1----:R-:W-:Y:S01]  /*9290*/  FFMA.FTZ R13, R41, R10.reuse, -R26.reuse ;  /* 0x0000000a290d7223 */ /* 0x182fe2000001081a */
[-CC-:B------:R-:W-:Y:S01]  /*92a0*/  FFMA.FTZ R24, R43, R10.reuse, -R26.reuse ;  /* 0x0000000a2b187223 */ /* 0x180fe2000001081a */
[----:B------:R-:W-:Y:S01]  /*92b0*/  FADD.FTZ R28, R176, R7 ;  /* 0x00000007b01c7221 */ /* 0x000fe20000010000 */
        /* <DEDUP_REMOVED lines=13> */
[----:B0-----:R-:W-:Y:S01]  /*9390*/  MOV R21, UR40 ;  /* 0x0000002800157c02 */ /* 0x001fe20008000f00 */
[-CC-:B------:R-:W-:Y:S01]  /*93a0*/  FFMA.FTZ R171, R171, R10.reuse, -R26.reuse ;  /* 0x0000000aabab7223 */ /* 0x180fe2000001081a */
[-CC-:B------:R-:W-:Y:S01]  /*93b0*/  FFMA.FTZ R79, R79, R10.reuse, -R26.reuse ;  /* 0x0000000a4f4f7223 */ /* 0x180fe2000001081a */
[-CC-:B------:R-:W-:Y:S01]  /*93c0*/  FFMA.FTZ R219, R219, R10.reuse, -R26.reuse ;  /* 0x0000000adbdb7223 */ /* 0x180fe2000001081a */
[----:B------:R-:W-:Y:S01]  /*93d0*/  FFMA.FTZ R83, R83, R10, -R26 ;  /* 0x0000000a53537223 */ /* 0x000fe2000001081a */
[----:B------:R-:W-:-:S02]  /*93e0*/  @!P1 VIADD R21, R21, 0x34840 ;  /* 0x0003484015159836 */ /* 0x000fc40000000000 */
[----:B------:R-:W-:Y:S01]  /*93f0*/  FFMA.FTZ R221, R221, R10, -R26 ;  /* 0x0000000adddd7223 */ /* 0x000fe2000001081a */
[----:B------:R-:W-:Y:S01]  /*9400*/  MUFU.EX2 R25, R25 ;  /* 0x0000001900197308 */ /* 0x000fe20000000800 */
[----:B------:R-:W-:Y:S02]  /*9410*/  F2FP.F16.F32.PACK_AB R182, R165, R182 ;  /* 0x000000b6a5b6723e */ /* 0x000fe400000000ff */
[----:B------:R-:W-:-:S05]  /*9420*/  @!P1 PRMT R21, RZ, 0x654, R21 ;  /* 0x00000654ff159816 */ /* 0x000fca0000000015 */
[----:B------:R-:W0:Y:S08]  /*9430*/  MUFU.EX2 R167, R167 ;  /* 0x000000a700a77308 */ /* 0x000e300000000800 */
[----:B------:R-:W1:Y:S08]  /*9440*/  MUFU.EX2 R27, R27 ;  /* 0x0000001b001b7308 */ /* 0x000e700000000800 */
[----:B------:R-:W-:Y:S01]  /*9450*/  MUFU.EX2 R29, R29 ;  /* 0x0000001d001d7308 */ /* 0x000fe20000000800 */
[C---:B0-----:R-:W-:Y:S01]  /*9460*/  FADD.FTZ R7, R167.reuse, R28 ;  /* 0x0000001ca7077221 */ /* 0x041fe20000010000 */
[----:B------:R-:W-:-:S03]  /*9470*/  F2FP.F16.F32.PACK_AB R176, R167, R176 ;  /* 0x000000b0a7b0723e */ /* 0x000fc600000000ff */
[----:B------:R-:W-:Y:S01]  /*9480*/  FADD.FTZ R28, R178, R7 ;  /* 0x00000007b21c7221 */ /* 0x000fe20000010000 */
[C---:B------:R-:W-:Y:S02]  /*9490*/  F2FP.F16.F32.PACK_AB R178, R185.reuse, R178 ;  /* 0x000000b2b9b2723e */ /* 0x040fe400000000ff */
[----:B------:R-:W0:Y:S01]  /*94a0*/  MUFU.EX2 R31, R31 ;  /* 0x0000001f001f7308 */ /* 0x000e220000000800 */
[----:B------:R-:W-:Y:S01]  /*94b0*/  FADD.FTZ R7, R185, R28 ;  /* 0x0000001cb9077221 */ /* 0x000fe20000010000 */
[----:B-1----:R-:W-:-:S03]  /*94c0*/  F2FP.F16.F32.PACK_AB R177, R27, R25 ;  /* 0x000000191bb1723e */ /* 0x002fc600000000ff */
[----:B------:R-:W-:Y:S01]  /*94d0*/  FADD.FTZ R28, R172, R7 ;  /* 0x00000007ac1c7221 */ /* 0x000fe20000010000 */
[C---:B------:R-:W-:Y:S02]  /*94e0*/  F2FP.F16.F32.PACK_AB R172, R187.reuse, R172 ;  /* 0x000000acbbac723e */ /* 0x040fe400000000ff */
[----:B------:R-:W-:Y:S01]  /*94f0*/  MUFU.EX2 R35, R35 ;  /* 0x0000002300237308 */ /* 0x000fe20000000800 */
[----:B------:R-:W-:-:S04]  /*9500*/  FADD.FTZ R7, R187, R28 ;  /* 0x0000001cbb077221 */ /* 0x000fc80000010000 */
[----:B------:R-:W-:-:S03]  /*9510*/  FADD.FTZ R28, R174, R7 ;  /* 0x00000007ae1c7221 */ /* 0x000fc60000010000 */
[----:B------:R-:W-:Y:S01]  /*9520*/  MUFU.EX2 R175, R175 ;  /* 0x000000af00af7308 */ /* 0x000fe20000000800 */
[----:B0-----:R-:W-:-:S07]  /*9530*/  F2FP.F16.F32.PACK_AB R179, R31, R29 ;  /* 0x0000001d1fb3723e */ /* 0x001fce00000000ff */
[----:B------:R-:W0:Y:S08]  /*9540*/  MUFU.EX2 R189, R189 ;  /* 0x000000bd00bd7308 */ /* 0x000e300000000800 */
[----:B------:R-:W-:Y:S08]  /*9550*/  MUFU.EX2 R39, R39 ;  /* 0x0000002700277308 */ /* 0x000ff00000000800 */
[----:B------:R-:W-:Y:S01]  /*9560*/  MUFU.EX2 R13, R13 ;  /* 0x0000000d000d7308 */ /* 0x000fe20000000800 */
[C---:B0-----:R-:W-:Y:S01]  /*9570*/  FADD.FTZ R7, R189.reuse, R28 ;  /* 0x0000001cbd077221 */ /* 0x041fe20000010000 */
[----:B------:R-:W-:-:S03]  /*9580*/  F2FP.F16.F32.PACK_AB R174, R189, R174 ;  /* 0x000000aebdae723e */ /* 0x000fc600000000ff */
[----:B------:R-:W-:Y:S01]  /*9590*/  FADD.FTZ R28, R168, R7 ;  /* 0x00000007a81c7221 */ /* 0x000fe20000010000 */
[----:B------:R-:W-:Y:S02]  /*95a0*/  F2FP.F16.F32.PACK_AB R168, R191, R168 ;  /* 0x000000a8bfa8723e */ /* 0x000fe400000000ff */
[----:B------:R-:W-:Y:S01]  /*95b0*/  MUFU.EX2 R24, R24 ;  /* 0x0000001800187308 */ /* 0x000fe20000000800 */
[----:B------:R-:W-:Y:S02]  /*95c0*/  WARPGROUP.DEPBAR.LE gsb0, 0x0 ;  /* 0x00008000000079c5 */ /* 0x000fe40000010000 */
[----:B------:R-:W-:Y:S01]  /*95d0*/  WARPGROUP.ARRIVE ;  /* 0x00000000000079c5 */ /* 0x000fe20000000000 */
[----:B------:R-:W-:Y:S01]  /*95e0*/  FADD.FTZ R161, -R11, R8 ;  /* 0x000000080ba17221 */ /* 0x000fe20000010100 */
[-CC-:B------:R-:W-:Y:S01]  /*95f0*/  FFMA.FTZ R160, R207, R10.reuse, -R0.reuse ;  /* 0x0000000acfa07223 */ /* 0x180fe20000010800 */
[-C--:B------:R-:W-:Y:S01]  /*9600*/  FFMA.FTZ R162, R173, R10.reuse, -R0 ;  /* 0x0000000aada27223 */ /* 0x080fe20000010800 */
[-CC-:B------:R-:W-:Y:S01]  /*9610*/  FFMA.FTZ R173, R33, R10.reuse, -R26.reuse ;  /* 0x0000000a21ad7223 */ /* 0x180fe2000001081a */
[-C--:B------:R-:W-:Y:S01]  /*9620*/  FMUL.FTZ R161, R161, R10.reuse ;  /* 0x0000000aa1a17220 */ /* 0x080fe20000410000 */
[----:B------:R-:W-:Y:S01]  /*9630*/  HGMMA.64x128x16.F32 R88, R156, gdesc[UR8].tnspB, R88, gsb0 ;  /* 0x41e000089c587df0 */ /* 0x000fe20008000858 */
[----:B------:R-:W-:Y:S01]  /*9640*/  UMOV UR10, UR6 ;  /* 0x00000006000a7c82 */ /* 0x000fe20008000000 */
[----:B------:R-:W-:Y:S01]  /*9650*/  UMOV UR11, 0x40000040 ;  /* 0x40000040000b7882 */ /* 0x000fe20000000000 */
[----:B------:R-:W0:Y:S01]  /*9660*/  MUFU.EX2 R0, R161 ;  /* 0x000000a100007308 */ /* 0x000e220000000800 */
[-CC-:B------:R-:W-:Y:S01]  /*9670*/  FFMA.FTZ R8, R51, R10.reuse, -R26.reuse ;  /* 0x0000000a33087223 */ /* 0x180fe2000001081a */
[----:B------:R-:W-:-:S06]  /*9680*/  FFMA.FTZ R26, R87, R10, -R26 ;  /* 0x0000000a571a7223 */ /* 0x000fcc000001081a */
[----:B------:R-:W1:Y:S08]  /*9690*/  MUFU.EX2 R173, R173 ;  /* 0x000000ad00ad7308 */ /* 0x000e700000000800 */
[----:B------:R-:W2:Y:S01]  /*96a0*/  MUFU.EX2 R9, R9 ;  /* 0x0000000900097308 */ /* 0x000ea20000000800 */
[----:B0-----:R-:W-:Y:S01]  /*96b0*/  FFMA.FTZ R6, R0, R6, R181 ;  /* 0x0000000600067223 */ /* 0x001fe200000100b5 */
[----:B------:R-:W-:-:S03]  /*96c0*/  F2FP.F16.F32.PACK_AB R181, R30, R181 ;  /* 0x000000b51eb5723e */ /* 0x000fc600000000ff */
[----:B------:R-:W-:-:S03]  /*96d0*/  FADD.FTZ R6, R30, R6 ;  /* 0x000000061e067221 */ /* 0x000fc60000010000 */
[----:B------:R-:W-:Y:S01]  /*96e0*/  MUFU.EX2 R22, R22 ;  /* 0x0000001600167308 */ /* 0x000fe20000000800 */
[----:B------:R-:W-:Y:S01]  /*96f0*/  FADD.FTZ R6, R183, R6 ;  /* 0x00000006b7067221 */ /* 0x000fe20000010000 */
[----:B------:R-:W-:-:S03]  /*9700*/  F2FP.F16.F32.PACK_AB R183, R23, R183 ;  /* 0x000000b717b7723e */ /* 0x000fc600000000ff */
[----:B------:R-:W-:-:S03]  /*9710*/  FADD.FTZ R6, R23, R6 ;  /* 0x0000000617067221 */ /* 0x000fc60000010000 */
[----:B------:R-:W-:Y:S01]  /*9720*/  MUFU.EX2 R164, R164 ;  /* 0x000000a400a47308 */ /* 0x000fe20000000800 */
[----:B------:R-:W-:-:S04]  /*9730*/  FADD.FTZ R6, R25, R6 ;  /* 0x0000000619067221 */ /* 0x000fc80000010000 */
[----:B------:R-:W-:-:S03]  /*9740*/  FADD.FTZ R6, R27, R6 ;  /* 0x000000061b067221 */ /* 0x000fc60000010000 */
[----:B------:R-:W-:Y:S01]  /*9750*/  MUFU.EX2 R8, R8 ;  /* 0x0000000800087308 */ /* 0x000fe20000000800 */
[----:B------:R-:W-:-:S04]  /*9760*/  FADD.FTZ R6, R29, R6 ;  /* 0x000000061d067221 */ /* 0x000fc80000010000 */
[----:B------:R-:W-:-:S03]  /*9770*/  FADD.FTZ R6, R31, R6 ;  /* 0x000000061f067221 */ /* 0x000fc60000010000 */
[----:B------:R-:W-:Y:S01]  /*9780*/  MUFU.EX2 R55, R55 ;  /* 0x0000003700377308 */ /* 0x000fe20000000800 */
[----:B-1----:R-:W-:Y:S01]  /*9790*/  FADD.FTZ R6, R173, R6 ;  /* 0x00000006ad067221 */ /* 0x002fe20000010000 */
[----:B------:R-:W-:-:S03]  /*97a0*/  F2FP.F16.F32.PACK_AB R173, R35, R173 ;  /* 0x000000ad23ad723e */ /* 0x000fc600000000ff */
[----:B------:R-:W-:-:S03]  /*97b0*/  FADD.FTZ R6, R35, R6 ;  /* 0x0000000623067221 */ /* 0x000fc60000010000 */
[----:B------:R-:W0:Y:S01]  /*97c0*/  MUFU.EX2 R49, R49 ;  /* 0x0000003100317308 */ /* 0x000e220000000800 */
[----:B------:R-:W-:Y:S01]  /*97d0*/  FADD.FTZ R6, R175, R6 ;  /* 0x00000006af067221 */ /* 0x000fe20000010000 */
[----:B------:R-:W-:-:S03]  /*97e0*/  F2FP.F16.F32.PACK_AB R175, R39, R175 ;  /* 0x000000af27af723e */ /* 0x000fc600000000ff */
[----:B------:R-:W-:-:S03]  /*97f0*/  FADD.FTZ R6, R39, R6 ;  /* 0x0000000627067221 */ /* 0x000fc60000010000 */
[----:B------:R-:W-:Y:S01]  /*9800*/  MUFU.EX2 R166, R166 ;  /* 0x000000a600a67308 */ /* 0x000fe20000000800 */
[----:B------:R-:W-:-:S04]  /*9810*/  FADD.FTZ R7, R13, R6 ;  /* 0x000000060d077221 */ /* 0x000fc80000010000 */
[----:B------:R-:W-:-:S03]  /*9820*/  FADD.FTZ R6, R24, R7 ;  /* 0x0000000718067221 */ /* 0x000fc60000010000 */
[----:B------:R-:W1:Y:S01]  /*9830*/  MUFU.EX2 R32, R53 ;  /* 0x0000003500207308 */ /* 0x000e620000000800 */
[----:B--2---:R-:W-:Y:S01]  /*9840*/  FADD.FTZ R7, R9, R6 ;  /* 0x0000000609077221 */ /* 0x004fe20000010000 */
[----:B0-----:R-:W-:-:S03]  /*9850*/  F2FP.F16.F32.PACK_AB R165, R49, R8 ;  /* 0x0000000831a5723e */ /* 0x001fc600000000ff */
[----:B------:R-:W-:-:S03]  /*9860*/  FADD.FTZ R7, R22, R7 ;  /* 0x0000000716077221 */ /* 0x000fc60000010000 */
[----:B------:R-:W-:Y:S01]  /*9870*/  MUFU.EX2 R57, R57 ;  /* 0x0000003900397308 */ /* 0x000fe20000000800 */
[----:B------:R-:W-:-:S04]  /*9880*/  FADD.FTZ R7, R8, R7 ;  /* 0x0000000708077221 */ /* 0x000fc80000010000 */
[----:B------:R-:W-:-:S03]  /*9890*/  FADD.FTZ R7, R49, R7 ;  /* 0x0000000731077221 */ /* 0x000fc60000010000 */
[----:B------:R-:W0:Y:S01]  /*98a0*/  MUFU.EX2 R63, R63 ;  /* 0x0000003f003f7308 */ /* 0x000e220000000800 */
[----:B-1----:R-:W-:-:S07]  /*98b0*/  FADD.FTZ R7, R32, R7 ;  /* 0x0000000720077221 */ /* 0x002fce0000010000 */
[----:B------:R-:W-:Y:S08]  /*98c0*/  MUFU.EX2 R160, R160 ;  /* 0x000000a000a07308 */ /* 0x000ff00000000800 */
[----:B------:R-:W1:Y:S01]  /*98d0*/  MUFU.EX2 R34, R77 ;  /* 0x0000004d00227308 */ /* 0x000e620000000800 */
[C---:B0-----:R-:W-:Y:S01]  /*98e0*/  FADD.FTZ R7, R63.reuse, R7 ;  /* 0x000000073f077221 */ /* 0x041fe20000010000 */
[----:B------:R-:W-:-:S06]  /*98f0*/  F2FP.F16.F32.PACK_AB R167, R63, R32 ;  /* 0x000000203fa7723e */ /* 0x000fcc00000000ff */
[----:B------:R-:W-:Y:S08]  /*9900*/  MUFU.EX2 R59, R59 ;  /* 0x0000003b003b7308 */ /* 0x000ff00000000800 */
[----:B------:R-:W0:Y:S01]  /*9910*/  MUFU.EX2 R67, R67 ;  /* 0x0000004300437308 */ /* 0x000e220000000800 */
[----:B-1----:R-:W-:-:S07]  /*9920*/  FADD.FTZ R7, R34, R7 ;  /* 0x0000000722077221 */ /* 0x002fce0000010000 */
[----:B------:R-:W-:Y:S08]  /*9930*/  MUFU.EX2 R162, R162 ;  /* 0x000000a200a27308 */ /* 0x000ff00000000800 */
[----:B------:R-:W1:Y:S01]  /*9940*/  MUFU.EX2 R36, R85 ;  /* 0x0000005500247308 */ /* 0x000e620000000800 */
[C---:B0-----:R-:W-:Y:S01]  /*9950*/  FADD.FTZ R7, R67.reuse, R7 ;  /* 0x0000000743077221 */ /* 0x041fe20000010000 */
[----:B------:R-:W-:Y:S01]  /*9960*/  F2FP.F16.F32.PACK_AB R161, R67, R34 ;  /* 0x0000002243a1723e */ /* 0x000fe200000000ff */
[----:B------:R-:W-:-:S02]  /*9970*/  WARPGROUP.DEPBAR.LE gsb0, 0x0 ;  /* 0x00008000000079c5 */ /* 0x000fc40000010000 */
[----:B------:R-:W-:-:S03]  /*9980*/  WARPGROUP.ARRIVE ;  /* 0x00000000000079c5 */ /* 0x000fc60000000000 */
[----:B------:R-:W-:Y:S03]  /*9990*/  MUFU.EX2 R61, R61 ;  /* 0x0000003d003d7308 */ /* 0x000fe60000000800 */
[----:B------:R-:W-:Y:S05]  /*99a0*/  HGMMA.64x128x16.F32 R88, R152, gdesc[UR8].tnspB, R88, gsb0 ;  /* 0x41e0000898587df0 */ /* 0x000fea0008000858 */
[----:B------:R-:W0:Y:S01]  /*99b0*/  MUFU.EX2 R71, R71 ;  /* 0x0000004700477308 */ /* 0x000e220000000800 */
[----:B-1----:R-:W-:-:S07]  /*99c0*/  FADD.FTZ R7, R36, R7 ;  /* 0x0000000724077221 */ /* 0x002fce0000010000 */
[----:B------:R1:W2:Y:S08]  /*99d0*/  MUFU.EX2 R38, R169 ;  /* 0x000000a900267308 */ /* 0x0002b00000000800 */
[----:B------:R-:W3:Y:S01]  /*99e0*/  MUFU.EX2 R65, R65 ;  /* 0x0000004100417308 */ /* 0x000ee20000000800 */
[----:B-1----:R-:W-:Y:S01]  /*99f0*/  F2FP.F16.F32.PACK_AB R169, R24, R13 ;  /* 0x0000000d18a9723e */ /* 0x002fe200000000ff */
[C---:B0-----:R-:W-:Y:S01]  /*9a00*/  FADD.FTZ R7, R71.reuse, R7 ;  /* 0x0000000747077221 */ /* 0x041fe20000010000 */
[----:B------:R-:W-:-:S05]  /*9a10*/  F2FP.F16.F32.PACK_AB R163, R71, R36 ;  /* 0x0000002447a3723e */ /* 0x000fca00000000ff */
[----:B------:R-:W0:Y:S01]  /*9a20*/  MUFU.EX2 R75, R75 ;  /* 0x0000004b004b7308 */ /* 0x000e220000000800 */
[----:B--2---:R-:W-:-:S07]  /*9a30*/  FADD.FTZ R7, R38, R7 ;  /* 0x0000000726077221 */ /* 0x004fce0000010000 */
[----:B------:R-:W-:Y:S01]  /*9a40*/  MUFU.EX2 R14, R14 ;  /* 0x0000000e000e7308 */ /* 0x000fe20000000800 */
[----:B---3--:R-:W-:-:S07]  /*9a50*/  F2FP.F16.F32.PACK_AB R156, R65, R12 ;  /* 0x0000000c419c723e */ /* 0x008fce00000000ff */
[----:B------:R-:W1:Y:S01]  /*9a60*/  MUFU.EX2 R69, R69 ;  /* 0x0000004500457308 */ /* 0x000e620000000800 */
[C---:B0-----:R-:W-:Y:S01]  /*9a70*/  FADD.FTZ R7, R75.reuse, R7 ;  /* 0x000000074b077221 */ /* 0x041fe20000010000 */
[----:B------:R-:W-:-:S06]  /*9a80*/  F2FP.F16.F32.PACK_AB R157, R75, R38 ;  /* 0x000000264b9d723e */ /* 0x000fcc00000000ff */
[----:B------:R-:W-:Y:S08]  /*9a90*/  MUFU.EX2 R79, R79 ;  /* 0x0000004f004f7308 */ /* 0x000ff00000000800 */
[----:B------:R-:W-:Y:S01]  /*9aa0*/  MUFU.EX2 R24, R219 ;  /* 0x000000db00187308 */ /* 0x000fe20000000800 */
[----:B-1----:R-:W-:-:S07]  /*9ab0*/  F2FP.F16.F32.PACK_AB R158, R69, R14 ;  /* 0x0000000e459e723e */ /* 0x002fce00000000ff */
[----:B------:R-:W0:Y:S08]  /*9ac0*/  MUFU.EX2 R73, R73 ;  /* 0x0000004900497308 */ /* 0x000e300000000800 */
[----:B------:R-:W1:Y:S08]  /*9ad0*/  MUFU.EX2 R83, R83 ;  /* 0x0000005300537308 */ /* 0x000e700000000800 */
[----:B------:R-:W2:Y:S01]  /*9ae0*/  MUFU.EX2 R81, R81 ;  /* 0x0000005100517308 */ /* 0x000ea20000000800 */
[----:B------:R-:W-:-:S02]  /*9af0*/  WARPGROUP.DEPBAR.LE gsb0, 0x0 ;  /* 0x00008000000079c5 */ /* 0x000fc40000010000 */
[----:B------:R3:W-:Y:S05]  /*9b00*/  @!P1 SYNCS.ARRIVE.TRANS64.RED.A1T0 RZ, [R21+URZ], RZ ;  /* 0x000000ff15ff99a7 */ /* 0x0007ea000810043f */
[----:B------:R-:W-:Y:S01]  /*9b10*/  MUFU.EX2 R155, R26 ;  /* 0x0000001a009b7308 */ /* 0x000fe20000000800 */
[----:B0-----:R-:W-:Y:S02]  /*9b20*/  F2FP.F16.F32.PACK_AB R152, R73, R16 ;  /* 0x000000104998723e */ /* 0x001fe400000000ff */
[----:B-1----:R-:W-:Y:S02]  /*9b30*/  F2FP.F16.F32.PACK_AB R153, R83, R24 ;  /* 0x000000185399723e */ /* 0x002fe400000000ff */
[----:B--2---:R-:W-:Y:S01]  /*9b40*/  F2FP.F16.F32.PACK_AB R154, R81, R20 ;  /* 0x00000014519a723e */ /* 0x004fe200000000ff */
[----:B---3--:R-:W-:-:S04]  /*9b50*/  IMAD.U32 R21, RZ, RZ, UR7 ;  /* 0x00000007ff157e24 */ /* 0x008fc8000f8e00ff */
[----:B------:R-:W-:-:S05]  /*9b60*/  @!P1 VIADD R21, R21, 0x34860 ;  /* 0x0003486015159836 */ /* 0x000fca0000000000 */
[----:B------:R-:W-:-:S04]  /*9b70*/  @!P1 PRMT R21, RZ, 0x654, R21 ;  /* 0x00000654ff159816 */ /* 0x000fc80000000015 */
[----:B------:R0:W-:Y:S02]  /*9b80*/  @!P1 SYNCS.ARRIVE.TRANS64.RED.A1T0 RZ, [R21+URZ], RZ ;  /* 0x000000ff15ff99a7 */ /* 0x0001e4000810043f */
[----:B0-----:R-:W-:-:S04]  /*9b90*/  FADD.FTZ R21, R191, R28 ;  /* 0x0000001cbf157221 */ /* 0x001fc80000010000 */
[----:B------:R-:W-:Y:S01]  /*9ba0*/  FADD.FTZ R28, R170, R21 ;  /* 0x00000015aa1c7221 */ /* 0x000fe20000010000 */
[----:B------:R-:W-:-:S03]  /*9bb0*/  F2FP.F16.F32.PACK_AB R170, R193, R170 ;  /* 0x000000aac1aa723e */ /* 0x000fc600000000ff */
[----:B------:R-:W-:Y:S02]  /*9bc0*/  FADD.FTZ R21, R193, R28 ;  /* 0x0000001cc1157221 */ /* 0x000fe40000010000 */
[----:B------:R0:W1:Y:S02]  /*9bd0*/  MUFU.EX2 R28, R171 ;  /* 0x000000ab001c7308 */ /* 0x0000640000000800 */
[----:B------:R-:W-:Y:S01]  /*9be0*/  FADD.FTZ R6, R164, R21 ;  /* 0x00000015a4067221 */ /* 0x000fe20000010000 */
[----:B------:R-:W-:-:S03]  /*9bf0*/  F2FP.F16.F32.PACK_AB R164, R55, R164 ;  /* 0x000000a437a4723e */ /* 0x000fc600000000ff */
[----:B------:R-:W-:Y:S01]  /*9c00*/  FADD.FTZ R21, R55, R6 ;  /* 0x0000000637157221 */ /* 0x000fe20000010000 */
[----:B0-----:R-:W-:-:S03]  /*9c10*/  F2FP.F16.F32.PACK_AB R171, R22, R9 ;  /* 0x0000000916ab723e */ /* 0x001fc600000000ff */
[----:B------:R-:W-:Y:S01]  /*9c20*/  FADD.FTZ R6, R166, R21 ;  /* 0x00000015a6067221 */ /* 0x000fe20000010000 */
[----:B------:R-:W0:Y:S01]  /*9c30*/  MUFU.EX2 R22, R221 ;  /* 0x000000dd00167308 */ /* 0x000e220000000800 */
[C---:B------:R-:W-:Y:S02]  /*9c40*/  F2FP.F16.F32.PACK_AB R166, R57.reuse, R166 ;  /* 0x000000a639a6723e */ /* 0x040fe400000000ff */
[----:B------:R-:W-:Y:S01]  /*9c50*/  FADD.FTZ R21, R57, R6 ;  /* 0x0000000639157221 */ /* 0x000fe20000010000 */
[----:B-1----:R-:W-:-:S03]  /*9c60*/  FADD.FTZ R7, R28, R7 ;  /* 0x000000071c077221 */ /* 0x002fc60000010000 */
[----:B------:R-:W-:Y:S01]  /*9c70*/  FADD.FTZ R6, R160, R21 ;  /* 0x00000015a0067221 */ /* 0x000fe20000010000 */
[----:B------:R-:W-:Y:S01]  /*9c80*/  F2FP.F16.F32.PACK_AB R160, R59, R160 ;  /* 0x000000a03ba0723e */ /* 0x000fe200000000ff */
[----:B------:R-:W-:Y:S02]  /*9c90*/  FADD.FTZ R7, R79, R7 ;  /* 0x000000074f077221 */ /* 0x000fe40000010000 */
[----:B------:R-:W-:Y:S01]  /*9ca0*/  FADD.FTZ R13, R59, R6 ;  /* 0x000000063b0d7221 */ /* 0x000fe20000010000 */
[----:B------:R-:W-:Y:S01]  /*9cb0*/  F2FP.F16.F32.PACK_AB R159, R79, R28 ;  /* 0x0000001c4f9f723e */ /* 0x000fe200000000ff */
[----:B------:R-:W-:Y:S02]  /*9cc0*/  FADD.FTZ R7, R24, R7 ;  /* 0x0000000718077221 */ /* 0x000fe40000010000 */
[----:B------:R-:W-:Y:S01]  /*9cd0*/  FADD.FTZ R6, R162, R13 ;  /* 0x0000000da2067221 */ /* 0x000fe20000010000 */
[----:B------:R-:W-:Y:S01]  /*9ce0*/  F2FP.F16.F32.PACK_AB R162, R61, R162 ;  /* 0x000000a23da2723e */ /* 0x000fe200000000ff */
[----:B------:R-:W-:-:S02]  /*9cf0*/  FADD.FTZ R7, R83, R7 ;  /* 0x0000000753077221 */ /* 0x000fc40000010000 */
[----:B------:R-:W-:Y:S02]  /*9d00*/  FADD.FTZ R9, R61, R6 ;  /* 0x000000063d097221 */ /* 0x000fe40000010000 */
[----:B0-----:R-:W-:Y:S02]  /*9d10*/  FADD.FTZ R8, R22, R7 ;  /* 0x0000000716087221 */ /* 0x001fe40000010000 */
        /* <DEDUP_REMOVED lines=10> */
[C---:B------:R-:W-:Y:S01]  /*9dc0*/  FADD.FTZ R6, R155.reuse, R8 ;  /* 0x000000089b067221 */ /* 0x040fe20000010000 */
[----:B------:R-:W-:Y:S01]  /*9dd0*/  F2FP.F16.F32.PACK_AB R155, R155, R22 ;  /* 0x000000169b9b723e */ /* 0x000fe200000000ff */
[----:B------:R-:W-:Y:S01]  /*9de0*/  IMAD.MOV.U32 R8, RZ, RZ, R11 ;  /* 0x000000ffff087224 */ /* 0x000fe200078e000b */
[----:B------:R-:W-:Y:S06]  /*9df0*/  @P2 BRA `(.L_x_2066) ;  /* 0xffffffd400ec2947 */ /* 0x000fec000383ffff */
.L_x_2057:
        /* <DEDUP_REMOVED lines=67> */
.L_x_2067:
[----:B------:R-:W-:Y:S01]  /*a230*/  ULEA UR5, UR37, UR36, 0x3 ;  /* 0x0000002425057291 */ /* 0x000fe2000f8e183f */
[----:B------:R-:W-:-:S08]  /*a240*/  SHF.L.U32 R3, R3, 0x1f, RZ ;  /* 0x0000001f03037819 */ /* 0x000fd000000006ff */
[----:B------:R0:W1:Y:S01]  /*a250*/  SYNCS.PHASECHK.TRANS64.TRYWAIT P2, [UR5+0x34850], R3 ;  /* 0x03485003ff0075a7 */ /* 0x0000620008040145 */
[----:B------:R-:W-:Y:S05]  /*a260*/  @!P0 BRA `(.L_x_2068) ;  /* 0x0000000000048947 */ /* 0x000fea0003800000 */
[----:B------:R-:W-:Y:S01]  /*a270*/  BPT.TRAP 0x1 ;  /* 0x000000040000795c */ /* 0x000fe20000300000 */
.L_x_2068:
[----:B-1----:R-:W-:Y:S05]  /*a280*/  @P2 BRA `(.L_x_2069) ;  /* 0x0000000000082947 */ /* 0x002fea0003800000 */
[----:B------:R-:W1:Y:S02]  /*a290*/  SYNCS.PHASECHK.TRANS64.TRYWAIT P0, [UR5+0x34850], R3 ;  /* 0x03485003ff0075a7 */ /* 0x000e640008000145 */
[----:B-1----:R-:W-:Y:S05]  /*a2a0*/  @!P0 BRA `(.L_x_2070) ;  /* 0x00000060008c8947 */ /* 0x002fea0003800000 */
.L_x_2069:
        /* <DEDUP_REMOVED lines=9> */
[----:B------:R-:W-:Y:S01]  /*a340*/  IMAD.MOV.U32 R2, RZ, RZ, -0x800000 ;  /* 0xff800000ff027424 */ /* 0x000fe200078e00ff */
[----:B------:R-:W-:-:S02]  /*a350*/  ULOP3.LUT UR4, UR36, 0x4000000, URZ, 0xfc, !UPT ;  /* 0x0400000024047892 */ /* 0x000fc4000f8efc3f */
[----:B------:R-:W-:Y:S02]  /*a360*/  @!P1 PRMT R9, RZ, 0x654, R9 ;  /* 0x00000654ff099816 */ /* 0x000fe40000000009 */
[----:B------:R-:W-:-:S07]  /*a370*/  ULEA UR4, UR37, UR4, 0xb ;  /* 0x0000000425047291 */ /* 0x000fce000f8e583f */
[----:B------:R-:W-:Y:S02]  /*a380*/  UMOV UR6, UR4 ;  /* 0x0000000400067c82 */ /* 0x000fe40008000000 */
[----:B------:R-:W-:Y:S01]  /*a390*/  HGMMA.64x128x16.F32 R24, R180, gdesc[UR4].tnspB, R24, gsb0 ;  /* 0x41e00004b4187df0 */ /* 0x000fe20008000818 */
[----:B------:R-:W-:Y:S01]  /*a3a0*/  UIADD3 UR6, UR4, 0x80, URZ ;  /* 0x0000008004067890 */ /* 0x000fe2000fffe03f */
[----:B-1----:R-:W-:Y:S01]  /*a3b0*/  FADD.FTZ R0, R0, R7 ;  /* 0x0000000700007221 */ /* 0x002fe20000010000 */
[----:B------:R-:W-:Y:S01]  /*a3c0*/  UMOV UR7, 0x40000040 ;  /* 0x4000004000077882 */ /* 0x000fe20000000000 */
[----:B0-----:R-:W-:Y:S01]  /*a3d0*/  FADD.FTZ R4, R3, R6 ;  /* 0x0000000603047221 */ /* 0x001fe20000010000 */
[----:B------:R-:W-:Y:S02]  /*a3e0*/  IMAD.MOV.U32 R6, RZ, RZ, RZ ;  /* 0x000000ffff067224 */ /* 0x000fe400078e00ff */
[----:B------:R-:W0:Y:S04]  /*a3f0*/  SHFL.BFLY PT, R3, R0, 0x1, 0x1f ;  /* 0x0c201f0000037f89 */ /* 0x000e2800000e0000 */
[----:B------:R-:W1:Y:S01]  /*a400*/  SHFL.BFLY PT, R5, R4, 0x1, 0x1f ;  /* 0x0c201f0004057f89 */ /* 0x000e6200000e0000 */
[----:B0-----:R-:W-:Y:S01]  /*a410*/  FADD.FTZ R12, R0, R3 ;  /* 0x00000003000c7221 */ /* 0x001fe20000010000 */
[----:B------:R-:W-:-:S02]  /*a420*/  MOV R3, RZ ;  /* 0x000000ff00037202 */ /* 0x000fc40000000f00 */
[----:B------:R-:W-:Y:S01]  /*a430*/  MOV R0, 0xff800000 ;  /* 0xff80000000007802 */ /* 0x000fe20000000f00 */
        /* <DEDUP_REMOVED lines=114> */
.L_x_2040:
[----:B------:R-:W-:Y:S05]  /*ab60*/  @P0 BRA `(.L_x_2071) ;  /* 0x0000001400340947 */ /* 0x000fea0003800000 */
[----:B------:R-:W1:Y:S01]  /*ab70*/  S2R R3, SR_TID.X ;  /* 0x0000000000037919 */ /* 0x000e620000002100 */
[----:B------:R-:W2:Y:S01]  /*ab80*/  LDC R17, c[0x0][0xbe8] ;  /* 0x0002fa00ff117b82 */ /* 0x000ea20000000800 */
[----:B------:R-:W-:Y:S01]  /*ab90*/  SHF.R.S32.HI R11, RZ, 0x1f, R18 ;  /* 0x0000001fff0b7819 */ /* 0x000fe20000011412 */
[----:B------:R-:W-:Y:S01]  /*aba0*/  ULDC.64 UR4, c[0x0][0xbd0] ;  /* 0x0002f40000047ab9 */ /* 0x000fe20000000a00 */
[----:B------:R-:W3:Y:S01]  /*abb0*/  S2R R16, SR_CTAID.X ;  /* 0x0000000000107919 */ /* 0x000ee20000002500 */
[----:B------:R-:W-:Y:S01]  /*abc0*/  ULDC.64 UR6, c[0x0][0xb38] ;  /* 0x0002ce0000067ab9 */ /* 0x000fe20000000a00 */
[----:B------:R-:W-:Y:S03]  /*abd0*/  BSSY B0, `(.L_x_2072) ;  /* 0x00000e2000007945 */ /* 0x000fe60003800000 */
[----:B------:R-:W4:Y:S08]  /*abe0*/  S2UR UR9, SR_CTAID.Z ;  /* 0x00000000000979c3 */ /* 0x000f300000002700 */
[----:B------:R-:W5:Y:S08]  /*abf0*/  LDC.64 R20, c[0x0][0xbd8] ;  /* 0x0002f600ff147b82 */ /* 0x000f700000000a00 */
[----:B------:R-:W-:Y:S01]  /*ac00*/  BAR.SYNC.DEFER_BLOCKING 0x1, 0x100 ;  /* 0x0044000000007b1d */ /* 0x000fe20000010000 */
[----:B--2---:R-:W-:-:S07]  /*ac10*/  ISETP.NE.AND P0, PT, R17, 0x1, PT ;  /* 0x000000011100780c */ /* 0x004fce0003f05270 */
[----:B------:R-:W2:Y:S01]  /*ac20*/  S2UR UR8, SR_CTAID.Y ;  /* 0x00000000000879c3 */ /* 0x000ea20000002600 */
[----:B-1----:R-:W-:-:S07]  /*ac30*/  VIADD R3, R3, 0xffffff80 ;  /* 0xffffff8003037836 */ /* 0x002fce0000000000 */
[----:B------:R-:W2:Y:S01]  /*ac40*/  LDC R19, c[0x0][0xc50] ;  /* 0x00031400ff137b82 */ /* 0x000ea20000000800 */
[----:B0-----:R-:W-:-:S04]  /*ac50*/  SHF.R.S32.HI R4, RZ, 0x1f, R3 ;  /* 0x0000001fff047819 */ /* 0x001fc80000011403 */
[----:B------:R-:W-:-:S03]  /*ac60*/  LEA.HI R5, R4, R3, RZ, 0x7 ;  /* 0x0000000304057211 */ /* 0x000fc600078f38ff */
[----:B------:R-:W0:Y:S01]  /*ac70*/  LDC.64 R22, c[0x0][0xb40] ;  /* 0x0002d000ff167b82 */ /* 0x000e220000000a00 */
[----:B------:R-:W-:Y:S02]  /*ac80*/  LEA.HI R4, R4, R3, RZ, 0x2 ;  /* 0x0000000304047211 */ /* 0x000fe400078f10ff */
[----:B------:R-:W-:Y:S02]  /*ac90*/  LOP3.LUT R6, R5, 0xffffff80, RZ, 0xc0, !PT ;  /* 0xffffff8005067812 */ /* 0x000fe400078ec0ff */
[----:B------:R-:W-:-:S03]  /*aca0*/  LOP3.LUT R4, R4, 0xfffffffc, RZ, 0xc0, !PT ;  /* 0xfffffffc04047812 */ /* 0x000fc600078ec0ff */
[C---:B------:R-:W-:Y:S01]  /*acb0*/  IMAD.IADD R88, R3.reuse, 0x1, -R6 ;  /* 0x0000000103587824 */ /* 0x040fe200078e0a06 */
[----:B------:R-:W-:Y:S01]  /*acc0*/  SHF.R.S32.HI R6, RZ, 0x7, R5 ;  /* 0x00000007ff067819 */ /* 0x000fe20000011405 */
[----:B------:R-:W1:Y:S01]  /*acd0*/  @P0 LDC R13, c[0x0][0xbec] ;  /* 0x0002fb00ff0d0b82 */ /* 0x000e620000000800 */
[----:B------:R-:W-:Y:S02]  /*ace0*/  IADD3 R10, R3, -R4, RZ ;  /* 0x80000004030a7210 */ /* 0x000fe40007ffe0ff */
[----:B------:R-:W-:Y:S02]  /*acf0*/  SHF.R.S32.HI R7, RZ, 0x1f, R88 ;  /* 0x0000001fff077819 */ /* 0x000fe40000011458 */
[----:B------:R-:W-:Y:S02]  /*ad00*/  LEA.HI R3, R5, R6, RZ, 0x1 ;  /* 0x0000000605037211 */ /* 0x000fe400078f08ff */
[CC--:B------:R-:W-:Y:S01]  /*ad10*/  LEA.HI R89, R7.reuse, R88.reuse, RZ, 0x2 ;  /* 0x0000005807597211 */ /* 0x0c0fe200078f10ff */
[----:B------:R-:W1:Y:S01]  /*ad20*/  @P0 LDC R91, c[0x0][0xbec] ;  /* 0x0002fb00ff5b0b82 */ /* 0x000e620000000800 */
[----:B------:R-:W-:-:S02]  /*ad30*/  LEA.HI R7, R7, R88, RZ, 0x5 ;  /* 0x0000005807077211 */ /* 0x000fc400078f28ff */
[--C-:B------:R-:W-:Y:S02]  /*ad40*/  SHF.R.S32.HI R8, RZ, 0x2, R89.reuse ;  /* 0x00000002ff087819 */ /* 0x100fe40000011459 */
[----:B------:R-:W-:Y:S02]  /*ad50*/  SHF.R.S32.HI R9, RZ, 0x1f, R89 ;  /* 0x0000001fff097819 */ /* 0x000fe40000011459 */
[----:B------:R-:W-:Y:S01]  /*ad60*/  LOP3.LUT R3, R3, 0x3fffffe, RZ, 0xc0, !PT ;  /* 0x03fffffe03037812 */ /* 0x000fe200078ec0ff */
[----:B------:R-:W1:Y:S01]  /*ad70*/  @P0 LDC R15, c[0x0][0xbf0] ;  /* 0x0002fc00ff0f0b82 */ /* 0x000e620000000800 */
[----:B------:R-:W-:Y:S02]  /*ad80*/  LEA.HI R9, R9, R8, RZ, 0x3 ;  /* 0x0000000809097211 */ /* 0x000fe400078f18ff */
[----:B------:R-:W-:Y:S01]  /*ad90*/  SHF.R.S32.HI R7, RZ, 0x5, R7 ;  /* 0x00000005ff077819 */ /* 0x000fe20000011407 */
[----:B------:R-:W-:Y:S01]  /*ada0*/  IMAD.IADD R3, R6, 0x1, -R3 ;  /* 0x0000000106037824 */ /* 0x000fe200078e0a03 */
[----:B------:R-:W-:-:S02]  /*adb0*/  LOP3.LUT R9, R9, 0xfffffff8, RZ, 0xc0, !PT ;  /* 0xfffffff809097812 */ /* 0x000fc400078ec0ff */
[----:B------:R-:W-:Y:S01]  /*adc0*/  LEA.HI R5, R10, R10, RZ, 0x1 ;  /* 0x0000000a0a057211 */ /* 0x000fe200078f08ff */
[----:B------:R-:W1:Y:S01]  /*add0*/  @P0 LDC R14, c[0x0][0xbf0] ;  /* 0x0002fc00ff0e0b82 */ /* 0x000e620000000800 */
[----:B------:R-:W-:Y:S01]  /*ade0*/  LOP3.LUT R89, R89, 0x7ffffffc, RZ, 0xc0, !PT ;  /* 0x7ffffffc59597812 */ /* 0x000fe200078ec0ff */
[----:B------:R-:W-:Y:S01]  /*adf0*/  IMAD.IADD R4, R8, 0x1, -R9 ;  /* 0x0000000108047824 */ /* 0x000fe200078e0a09 */
[----:B------:R-:W-:-:S03]  /*ae00*/  LOP3.LUT R5, R5, 0x1ffffffe, RZ, 0xc0, !PT ;  /* 0x1ffffffe05057812 */ /* 0x000fc600078ec0ff */
[----:B------:R-:W-:Y:S01]  /*ae10*/  IMAD R4, R7, 0x10, R4 ;  /* 0x0000001007047824 */ /* 0x000fe200078e0204 */
[----:B------:R-:W-:Y:S01]  /*ae20*/  IADD3 R8, R10, -R5, RZ ;  /* 0x800000050a087210 */ /* 0x000fe20007ffe0ff */
[----:B------:R-:W-:Y:S02]  /*ae30*/  IMAD R7, R11, UR4, RZ ;  /* 0x000000040b077c24 */ /* 0x000fe4000f8e02ff */
[----:B------:R-:W-:Y:S02]  /*ae40*/  IMAD R3, R3, 0x40, R4 ;  /* 0x0000004003037824 */ /* 0x000fe400078e0204 */
[----:B------:R-:W-:Y:S01]  /*ae50*/  IMAD.WIDE.U32 R4, R18, UR4, RZ ;  /* 0x0000000412047c25 */ /* 0x000fe2000f8e00ff */
[----:B----4-:R-:W-:-:S03]  /*ae60*/  USHF.R.S32.HI UR4, URZ, 0x1f, UR9 ;  /* 0x0000001f3f047899 */ /* 0x010fc60008011409 */
[----:B------:R-:W-:Y:S02]  /*ae70*/  IMAD R9, R18, UR5, R7 ;  /* 0x0000000512097c24 */ /* 0x000fe4000f8e0207 */
[----:B------:R-:W-:Y:S02]  /*ae80*/  IMAD R11, R11, UR6, RZ ;  /* 0x000000060b0b7c24 */ /* 0x000fe4000f8e02ff */
[----:B------:R-:W-:Y:S02]  /*ae90*/  IMAD R8, R8, 0x8, R3 ;  /* 0x0000000808087824 */ /* 0x000fe400078e0203 */
[----:B------:R-:W-:Y:S02]  /*aea0*/  IMAD.IADD R5, R5, 0x1, R9 ;  /* 0x0000000105057824 */ /* 0x000fe400078e0209 */
[----:B------:R-:W-:Y:S01]  /*aeb0*/  IMAD.WIDE.U32 R6, R18, UR6, RZ ;  /* 0x0000000612067c25 */ /* 0x000fe2000f8e00ff */
[----:B---3--:R-:W-:-:S03]  /*aec0*/  LEA R8, R16, R8, 0x7 ;  /* 0x0000000810087211 */ /* 0x008fc600078e38ff */
[----:B------:R-:W-:Y:S01]  /*aed0*/  IMAD R9, R18, UR7, R11 ;  /* 0x0000000712097c24 */ /* 0x000fe2000f8e020b */
[----:B------:R-:W-:Y:S01]  /*aee0*/  ULDC.64 UR6, c[0x0][0xb48] ;  /* 0x0002d20000067ab9 */ /* 0x000fe20000000a00 */
[C---:B-----5:R-:W-:Y:S02]  /*aef0*/  IMAD R10, R20.reuse, UR4, RZ ;  /* 0x00000004140a7c24 */ /* 0x060fe4000f8e02ff */
[----:B------:R-:W-:Y:S02]  /*af00*/  IMAD.MOV R18, RZ, RZ, -R18 ;  /* 0x000000ffff127224 */ /* 0x000fe400078e0a12 */
[----:B------:R-:W-:Y:S02]  /*af10*/  IMAD R11, R21, UR9, R10 ;  /* 0x00000009150b7c24 */ /* 0x000fe4000f8e020a */
[----:B------:R-:W-:-:S04]  /*af20*/  IMAD.WIDE.U32 R4, R20, UR9, R4 ;  /* 0x0000000914047c25 */ /* 0x000fc8000f8e0004 */
[----:B0-----:R-:W-:Y:S01]  /*af30*/  IMAD R12, R22, UR4, RZ ;  /* 0x00000004160c7c24 */ /* 0x001fe2000f8e02ff */
[----:B------:R-:W-:Y:S01]  /*af40*/  IADD3 R5, R5, R11, RZ ;  /* 0x0000000b05057210 */ /* 0x000fe20007ffe0ff */
[----:B--2---:R-:W-:Y:S01]  /*af50*/  IMAD R19, R19, R18, UR8 ;  /* 0x0000000813137e24 */ /* 0x004fe2000f8e0212 */
[----:B------:R-:W-:Y:S01]  /*af60*/  ULDC.64 UR4, c[0x0][0xbe0] ;  /* 0x0002f80000047ab9 */ /* 0x000fe20000000a00 */
[----:B------:R-:W-:Y:S02]  /*af70*/  IMAD.IADD R7, R7, 0x1, R9 ;  /* 0x0000000107077824 */ /* 0x000fe400078e0209 */
[----:B-1----:R-:W-:-:S04]  /*af80*/  @P0 IMAD.HI.U32 R10, R8, R13, RZ ;  /* 0x0000000d080a0227 */ /* 0x002fc800078e00ff */
[----:B------:R-:W-:Y:S01]  /*af90*/  IMAD R13, R23, UR9, R12 ;  /* 0x00000009170d7c24 */ /* 0x000fe2000f8e020c */
[----:B------:R-:W-:Y:S01]  /*afa0*/  SHF.R.S32.HI R12, RZ, 0x1f, R19 ;  /* 0x0000001fff0c7819 */ /* 0x000fe20000011413 */
[----:B------:R-:W-:Y:S01]  /*afb0*/  IMAD.WIDE.U32 R6, R22, UR9, R6 ;  /* 0x0000000916067c25 */ /* 0x000fe2000f8e0006 */
[----:B------:R-:W-:-:S03]  /*afc0*/  ULDC.64 UR8, c[0x0][0xb28] ;  /* 0x0002ca0000087ab9 */ /* 0x000fc60000000a00 */
        /* <DEDUP_REMOVED lines=10> */
[----:B------:R-:W-:Y:S01]  /*b070*/  IMAD R15, R19, UR7, R13 ;  /* 0x00000007130f7c24 */ /* 0x000fe2000f8e020d */
[--C-:B------:R-:W-:Y:S01]  /*b080*/  SHF.R.S32.HI R13, RZ, 0x1f, R9.reuse ;  /* 0x0000001fff0d7819 */ /* 0x100fe20000011409 */
[----:B------:R-:W-:Y:S01]  /*b090*/  IMAD.MOV R9, RZ, RZ, -R9 ;  /* 0x000000ffff097224 */ /* 0x000fe200078e0a09 */
[----:B------:R-:W-:Y:S01]  /*b0a0*/  IADD3 R14, -R11, RZ, RZ ;  /* 0x000000ff0b0e7210 */ /* 0x000fe20007ffe1ff */
[----:B------:R-:W-:Y:S01]  /*b0b0*/  IMAD R12, R19, UR5, R10 ;  /* 0x00000005130c7c24 */ /* 0x000fe2000f8e020a */
[----:B------:R-:W-:Y:S01]  /*b0c0*/  SHF.R.S32.HI R10, RZ, 0x1f, R11 ;  /* 0x0000001fff0a7819 */ /* 0x000fe2000001140b */
[----:B------:R-:W-:Y:S01]  /*b0d0*/  IMAD R9, R17, R9, R8 ;  /* 0x0000000911097224 */ /* 0x000fe200078e0208 */
[----:B------:R-:W-:Y:S01]  /*b0e0*/  ULDC.64 UR4, c[0x0][0xb30] ;  /* 0x0002cc0000047ab9 */ /* 0x000fe20000000a00 */
[----:B------:R-:W-:Y:S01]  /*b0f0*/  IMAD.WIDE.U32 R6, R19, UR6, R6 ;  /* 0x0000000613067c25 */ /* 0x000fe2000f8e0006 */
[----:B------:R-:W-:Y:S01]  /*b100*/  IADD3.X R5, R13, R5, R12, P0, !PT ;  /* 0x000000050d057210 */ /* 0x000fe200007fe40c */
[----:B------:R-:W-:-:S02]  /*b110*/  ULDC.64 UR6, c[0x0][0xbc8] ;  /* 0x0002f20000067ab9 */ /* 0x000fc40000000a00 */
        /* <DEDUP_REMOVED lines=21> */
[----:B------:R-:W-:Y:S01]  /*b270*/  IADD3 R5, R7, R15, RZ ;  /* 0x0000000f07057210 */ /* 0x000fe20007ffe0ff */
[----:B------:R-:W-:Y:S01]  /*b280*/  IMAD R3, R16, 0x80, R3 ;  /* 0x0000008010037824 */ /* 0x000fe200078e0203 */
[----:B------:R-:W-:Y:S01]  /*b290*/  LEA R20, P1, R6, UR8, 0x2 ;  /* 0x0000000806147c11 */ /* 0x000fe2000f8210ff */
[----:B0-----:R-:W-:Y:S01]  /*b2a0*/  ULEA UR4, UR5, UR4, 0x18 ;  /* 0x0000000405047291 */ /* 0x001fe2000f8ec03f */
[----:B------:R-:W-:Y:S01]  /*b2b0*/  LEA.HI.X R9, R4, UR7, R9, 0x2, P0 ;  /* 0x0000000704097c11 */ /* 0x000fe200080f1409 */
[----:B------:R-:W-:Y:S01]  /*b2c0*/  IMAD R16, R17, UR6, RZ ;  /* 0x0000000611107c24 */ /* 0x000fe2000f8e02ff */
[----:B------:R-:W-:Y:S01]  /*b2d0*/  LEA.HI.X R22, R6, UR9, R5, 0x2, P1 ;  /* 0x0000000906167c11 */ /* 0x000fe200088f1405 */
[----:B------:R-:W-:Y:S01]  /*b2e0*/  SHFL.IDX PT, R4, R8, RZ, 0x1c1f ;  /* 0x001c1fff08047589 */ /* 0x000fe200000e0000 */
[C---:B------:R-:W-:Y:S01]  /*b2f0*/  LOP3.LUT P0, RZ, R88.reuse, 0x3, RZ, 0xc0, !PT ;  /* 0x0000000358ff7812 */ /* 0x040fe2000780c0ff */
        /* <DEDUP_REMOVED lines=24> */
[----:B------:R-:W-:Y:S01]  /*b480*/  ISETP.GE.AND P0, PT, R6, UR4, PT ;  /* 0x0000000406007c0c */ /* 0x000fe2000bf06270 */
[----:B------:R-:W-:Y:S01]  /*b490*/  VIADD R9, R19, 0x30 ;  /* 0x0000003013097836 */ /* 0x000fe20000000000 */
[----:B------:R-:W-:Y:S01]  /*b4a0*/  ISETP.GE.AND P1, PT, R7, UR4, PT ;  /* 0x0000000407007c0c */ /* 0x000fe2000bf26270 */
[C---:B------:R-:W-:Y:S01]  /*b4b0*/  VIADD R10, R19.reuse, 0x38 ;  /* 0x00000038130a7836 */ /* 0x040fe20000000000 */
[C---:B------:R-:W-:Y:S01]  /*b4c0*/  IADD3 R11, R19.reuse, 0x40, RZ ;  /* 0x00000040130b7810 */ /* 0x040fe20007ffe0ff */
[----:B------:R-:W-:Y:S01]  /*b4d0*/  VIADD R12, R19, 0x50 ;  /* 0x00000050130c7836 */ /* 0x000fe20000000000 */
[----:B------:R-:W-:-:S02]  /*b4e0*/  ISETP.GE.AND P4, PT, R9, UR4, PT ;  /* 0x0000000409007c0c */ /* 0x000fc4000bf86270 */
[----:B------:R-:W-:Y:S01]  /*b4f0*/  ISETP.GE.AND P5, PT, R10, UR4, PT ;  /* 0x000000040a007c0c */ /* 0x000fe2000bfa6270 */
[----:B---34-:R-:W-:Y:S01]  /*b500*/  @!P2 IMAD.WIDE R2, R19, 0x4, R14 ;  /* 0x000000041302a825 */ /* 0x018fe200078e020e */
[----:B------:R-:W-:Y:S02]  /*b510*/  ISETP.GE.AND P6, PT, R11, UR4, PT ;  /* 0x000000040b007c0c */ /* 0x000fe4000bfc6270 */
[----:B------:R-:W-:Y:S02]  /*b520*/  @!P3 LEA.HI R0, R0, R0, RZ, 0x1 ;  /* 0x000000000000b211 */ /* 0x000fe400078f08ff */
[----:B------:R0:W-:Y:S01]  /*b530*/  @!P2 ST.E.64 desc[UR42][R2.64], R24 ;  /* 0x000000180200a985 */ /* 0x0001e2000c101b2a */
[----:B------:R-:W-:Y:S02]  /*b540*/  @!P0 LEA.HI R6, R6, R6, RZ, 0x1 ;  /* 0x0000000606068211 */ /* 0x000fe400078f08ff */
[----:B------:R-:W-:Y:S02]  /*b550*/  @!P3 LOP3.LUT R5, R0, 0xfffffffe, RZ, 0xc0, !PT ;  /* 0xfffffffe0005b812 */ /* 0x000fe400078ec0ff */
[----:B------:R-:W-:-:S02]  /*b560*/  IADD3 R0, R19, 0x20, RZ ;  /* 0x0000002013007810 */ /* 0x000fc40007ffe0ff */
        /* <DEDUP_REMOVED lines=10> */
[----:B------:R-:W-:Y:S02]  /*b610*/  @!P2 LEA.HI R0, R0, R0, RZ, 0x1 ;  /* 0x000000000000a211 */ /* 0x000fe400078f08ff */
[----:B------:R-:W-:Y:S02]  /*b620*/  IADD3 R18, R19, 0x60, RZ ;  /* 0x0000006013127810 */ /* 0x000fe40007ffe0ff */
[----:B------:R0:W-:Y:S01]  /*b630*/  @!P0 ST.E.64 desc[UR42][R2.64], R32 ;  /* 0x0000002002008985 */ /* 0x0001e2000c101b2a */
[----:B------:R-:W-:Y:S02]  /*b640*/  @!P3 LEA.HI R8, R8, R8, RZ, 0x1 ;  /* 0x000000080808b211 */ /* 0x000fe400078f08ff */
[----:B-1----:R-:W-:Y:S02]  /*b650*/  @!P1 LOP3.LUT R5, R7, 0xfffffffe, RZ, 0xc0, !PT ;  /* 0xfffffffe07059812 */ /* 0x002fe400078ec0ff */
[----:B------:R-:W-:-:S02]  /*b660*/  @!P2 LOP3.LUT R7, R0, 0xfffffffe, RZ, 0xc0, !PT ;  /* 0xfffffffe0007a812 */ /* 0x000fc400078ec0ff */
        /* <DEDUP_REMOVED lines=8> */
[----:B0-----:R-:W-:Y:S02]  /*b6f0*/  @!P3 IMAD.WIDE R2, R9, 0x4, R14 ;  /* 0x000000040902b825 */ /* 0x001fe400078e020e */
[----:B------:R0:W-:Y:S02]  /*b700*/  @!P2 ST.E.64 desc[UR42][R6.64], R40 ;  /* 0x000000280600a985 */ /* 0x0001e4000c101b2a */
[----:B------:R-:W-:-:S02]  /*b710*/  VIADD R0, R19, 0x48 ;  /* 0x0000004813007836 */ /* 0x000fc40000000000 */
[--C-:B------:R-:W-:Y:S01]  /*b720*/  @!P5 IMAD.WIDE R8, R13, 0x4, R14.reuse ;  /* 0x000000040d08d825 */ /* 0x100fe200078e020e */
[----:B------:R2:W-:Y:S01]  /*b730*/  @!P3 ST.E.64 desc[UR42][R2.64], R44 ;  /* 0x0000002c0200b985 */ /* 0x0005e2000c101b2a */
[----:B------:R-:W-:Y:S02]  /*b740*/  ISETP.GE.AND P3, PT, R18, UR4, PT ;  /* 0x0000000412007c0c */ /* 0x000fe4000bf66270 */
[----:B------:R-:W-:Y:S01]  /*b750*/  VIADD R13, R19, 0x58 ;  /* 0x00000058130d7836 */ /* 0x000fe20000000000 */
[----:B------:R-:W-:Y:S01]  /*b760*/  ISETP.GE.AND P0, PT, R0, UR4, PT ;  /* 0x0000000400007c0c */ /* 0x000fe2000bf06270 */
[--C-:B-1----:R-:W-:Y:S01]  /*b770*/  @!P4 IMAD.WIDE R4, R11, 0x4, R14.reuse ;  /* 0x000000040b04c825 */ /* 0x102fe200078e020e */
[----:B------:R-:W-:Y:S02]  /*b780*/  @!P1 LEA.HI R12, R12, R12, RZ, 0x1 ;  /* 0x0000000c0c0c9211 */ /* 0x000fe400078f08ff */
        /* <DEDUP_REMOVED lines=38> */
.L_x_2073:
[----:B------:R-:W-:Y:S05]  /*b9f0*/  BSYNC B0 ;  /* 0x0000000000007941 */ /* 0x000fea0003800000 */
.L_x_2072:
[----:B------:R-:W-:Y:S01]  /*ba00*/  ISETP.GE.AND P0, PT, R17, R16, PT ;  /* 0x000000101100720c */ /* 0x000fe20003f06270 */
[----:B0-----:R0:W1:Y:S04]  /*ba10*/  SHFL.IDX PT, R13, R22, 0x1, 0x1c1f ;  /* 0x003c1f00160d7f89 */ /* 0x00106800000e0000 */
[----:B------:R0:W0:Y:S08]  /*ba20*/  SHFL.IDX PT, R12, R20, 0x1, 0x1c1f ;  /* 0x003c1f00140c7f89 */ /* 0x00003000000e0000 */
[----:B------:R-:W-:Y:S05]  /*ba30*/  @P0 BRA `(.L_x_2038) ;  /* 0x0000004800100947 */ /* 0x000fea0003800000 */
[----:B------:R-:W-:Y:S01]  /*ba40*/  ULDC UR4, c[0x0][0xac8] ;  /* 0x0002b20000047ab9 */ /* 0x000fe20000000800 */
[C---:B--2---:R-:W-:Y:S01]  /*ba50*/  IADD3 R0, R19.reuse, 0x8, RZ ;  /* 0x0000000813007810 */ /* 0x044fe20007ffe0ff */
[C---:B------:R-:W-:Y:S01]  /*ba60*/  VIADD R4, R19.reuse, 0x10 ;  /* 0x0000001013047836 */ /* 0x040fe20000000000 */
[C---:B------:R-:W-:Y:S01]  /*ba70*/  ISETP.GE.AND P0, PT, R19.reuse, UR4, PT ;  /* 0x0000000413007c0c */ /* 0x040fe2000bf06270 */
        /* <DEDUP_REMOVED lines=8> */
[----:B------:R-:W-:Y:S01]  /*bb00*/  VIADD R16, R19, 0x40 ;  /* 0x0000004013107836 */ /* 0x000fe20000000000 */
[----:B------:R-:W-:Y:S01]  /*bb10*/  ISETP.GE.AND P3, PT, R9, UR4, PT ;  /* 0x0000000409007c0c */ /* 0x000fe2000bf66270 */
[C---:B0-----:R-:W-:Y:S01]  /*bb20*/  VIADD R20, R19.reuse, 0x70 ;  /* 0x0000007013147836 */ /* 0x041fe20000000000 */
[----:B------:R-:W-:Y:S01]  /*bb30*/  ISETP.GE.AND P2, PT, R10, UR4, PT ;  /* 0x000000040a007c0c */ /* 0x000fe2000bf46270 */
[----:B-1----:R-:W-:Y:S01]  /*bb40*/  @!P0 IMAD.WIDE R2, R19, 0x4, R12 ;  /* 0x0000000413028825 */ /* 0x002fe200078e020c */
[----:B------:R-:W-:-:S02]  /*bb50*/  ISETP.GE.AND P1, PT, R11, UR4, PT ;  /* 0x000000040b007c0c */ /* 0x000fc4000bf26270 */
[----:B------:R-:W-:Y:S02]  /*bb60*/  @!P5 LEA.HI R0, R0, R0, RZ, 0x1 ;  /* 0x000000000000d211 */ /* 0x000fe400078f08ff */
[----:B------:R0:W-:Y:S01]  /*bb70*/  @!P0 ST.E.64 desc[UR42][R2.64], R26 ;  /* 0x0000001a02008985 */ /* 0x0001e2000c101b2a */
[----:B------:R-:W-:Y:S02]  /*bb80*/  ISETP.GE.AND P0, PT, R6, UR4, PT ;  /* 0x0000000406007c0c */ /* 0x000fe4000bf06270 */
[----:B------:R-:W-:Y:S02]  /*bb90*/  @!P6 LEA.HI R4, R4, R4, RZ, 0x1 ;  /* 0x000000040404e211 */ /* 0x000fe400078f08ff */
[----:B------:R-:W-:Y:S02]  /*bba0*/  @!P5 LOP3.LUT R5, R0, 0xfffffffe, RZ, 0xc0, !PT ;  /* 0xfffffffe0005d812 */ /* 0x000fe400078ec0ff */
[----:B------:R-:W-:Y:S02]  /*bbb0*/  @!P6 LOP3.LUT R7, R4, 0xfffffffe, RZ, 0xc0, !PT ;  /* 0xfffffffe0407e812 */ /* 0x000fe400078ec0ff */
[----:B------:R-:W-:-:S02]  /*bbc0*/  @!P4 LEA.HI R8, R8, R8, RZ, 0x1 ;  /* 0x000000080808c211 */ /* 0x000fc400078f08ff */
[----:B------:R-:W-:Y:S02]  /*bbd0*/  @!P3 LEA.HI R0, R9, R9, RZ, 0x1 ;  /* 0x000000090900b211 */ /* 0x000fe400078f08ff */
[----:B------:R-:W-:Y:S01]  /*bbe0*/  @!P2 LEA.HI R10, R10, R10, RZ, 0x1 ;  /* 0x0000000a0a0aa211 */ /* 0x000fe200078f08ff */
[--C-:B0-----:R-:W-:Y:S01]  /*bbf0*/  @!P5 IMAD.WIDE R2, R5, 0x4, R12.reuse ;  /* 0x000000040502d825 */ /* 0x101fe200078e020c */
[----:B------:R-:W-:Y:S02]  /*bc00*/  @!P0 LEA.HI R6, R6, R6, RZ, 0x1 ;  /* 0x0000000606068211 */ /* 0x000fe400078f08ff */
[----:B---3--:R-:W-:Y:S01]  /*bc10*/  @!P1 LEA.HI R14, R11, R11, RZ, 0x1 ;  /* 0x0000000b0b0e9211 */ /* 0x008fe200078f08ff */
[----:B------:R-:W-:Y:S01]  /*bc20*/  @!P6 IMAD.WIDE R4, R7, 0x4, R12 ;  /* 0x000000040704e825 */ /* 0x000fe200078e020c */
[----:B------:R-:W-:Y:S01]  /*bc30*/  @!P0 LOP3.LUT R7, R6, 0xfffffffe, RZ, 0xc0, !PT ;  /* 0xfffffffe06078812 */ /* 0x000fe200078ec0ff */
[----:B------:R0:W-:Y:S01]  /*bc40*/  @!P5 ST.E.64 desc[UR42][R2.64], R30 ;  /* 0x0000001e0200d985 */ /* 0x0001e2000c101b2a */
[----:B------:R-:W-:-:S02]  /*bc50*/  @!P4 LOP3.LUT R9, R8, 0xfffffffe, RZ, 0xc0, !PT ;  /* 0xfffffffe0809c812 */ /* 0x000fc400078ec0ff */
[----:B------:R-:W-:Y:S01]  /*bc60*/  @!P3 LOP3.LUT R11, R0, 0xfffffffe, RZ, 0xc0, !PT ;  /* 0xfffffffe000bb812 */ /* 0x000fe200078ec0ff */
[----:B------:R1:W-:Y:S01]  /*bc70*/  @!P6 ST.E.64 desc[UR42][R4.64], R34 ;  /* 0x000000220400e985 */ /* 0x0003e2000c101b2a */
[----:B----4-:R-:W-:Y:S01]  /*bc80*/  @!P2 LOP3.LUT R15, R10, 0xfffffffe, RZ, 0xc0, !PT ;  /* 0xfffffffe0a0fa812 */ /* 0x010fe200078ec0ff */
[C---:B------:R-:W-:Y:S01]  /*bc90*/  VIADD R0, R19.reuse, 0x50 ;  /* 0x0000005013007836 */ /* 0x040fe20000000000 */
[----:B------:R-:W-:Y:S01]  /*bca0*/  @!P1 LOP3.LUT R17, R14, 0xfffffffe, RZ, 0xc0, !PT ;  /* 0xfffffffe0e119812 */ /* 0x000fe200078ec0ff */
[C---:B------:R-:W-:Y:S01]  /*bcb0*/  VIADD R14, R19.reuse, 0x58 ;  /* 0x00000058130e7836 */ /* 0x040fe20000000000 */
[----:B------:R-:W-:Y:S02]  /*bcc0*/  IADD3 R18, R19, 0x48, RZ ;  /* 0x0000004813127810 */ /* 0x000fe40007ffe0ff */
[----:B------:R-:W-:Y:S02]  /*bcd0*/  ISETP.GE.AND P5, PT, R16, UR4, PT ;  /* 0x0000000410007c0c */ /* 0x000fe4000bfa6270 */
[----:B------:R-:W-:Y:S01]  /*bce0*/  ISETP.GE.AND P6, PT, R18, UR4, PT ;  /* 0x0000000412007c0c */ /* 0x000fe2000bfc6270 */
[----:B0-----:R-:W-:-:S04]  /*bcf0*/  @!P0 IMAD.WIDE R2, R7, 0x4, R12 ;  /* 0x0000000407028825 */ /* 0x001fc800078e020c */
        /* <DEDUP_REMOVED lines=8> */
[----:B------:R-:W-:-:S02]  /*bd80*/  @!P5 LEA.HI R16, R16, R16, RZ, 0x1 ;  /* 0x000000101010d211 */ /* 0x000fc400078f08ff */
[----:B------:R-:W-:Y:S01]  /*bd90*/  @!P1 IMAD.WIDE R10, R17, 0x4, R12 ;  /* 0x00000004110a9825 */ /* 0x000fe200078e020c */
[----:B------:R3:W-:Y:S01]  /*bda0*/  @!P2 ST.E.64 desc[UR42][R8.64], R50 ;  /* 0x000000320800a985 */ /* 0x0007e2000c101b2a */
[C---:B------:R-:W-:Y:S02]  /*bdb0*/  IADD3 R17, R19.reuse, 0x68, RZ ;  /* 0x0000006813117810 */ /* 0x040fe40007ffe0ff */
[C---:B------:R-:W-:Y:S01]  /*bdc0*/  VIADD R15, R19.reuse, 0x60 ;  /* 0x00000060130f7836 */ /* 0x040fe20000000000 */
[----:B------:R4:W-:Y:S01]  /*bdd0*/  @!P1 ST.E.64 desc[UR42][R10.64], R54 ;  /* 0x000000360a009985 */ /* 0x0009e2000c101b2a */
[----:B------:R-:W-:Y:S01]  /*bde0*/  ISETP.GE.AND P1, PT, R14, UR4, PT ;  /* 0x000000040e007c0c */ /* 0x000fe2000bf26270 */
[----:B------:R-:W-:Y:S01]  /*bdf0*/  VIADD R19, R19, 0x78 ;  /* 0x0000007813137836 */ /* 0x000fe20000000000 */
[----:B------:R-:W-:Y:S02]  /*be00*/  ISETP.GE.AND P3, PT, R17, UR4, PT ;  /* 0x0000000411007c0c */ /* 0x000fe4000bf66270 */
        /* <DEDUP_REMOVED lines=17> */
[----:B----4-:R-:W-:Y:S01]  /*bf20*/  @!P4 LOP3.LUT R11, R20, 0xfffffffe, RZ, 0xc0, !PT ;  /* 0xfffffffe140bc812 */ /* 0x010fe200078ec0ff */
        /* <DEDUP_REMOVED lines=17> */
.L_x_2071:
[----:B------:R-:W1:Y:S02]  /*c040*/  S2R R0, SR_TID.X ;  /* 0x0000000000007919 */ /* 0x000e640000002100 */
[----:B-1----:R-:W-:-:S05]  /*c050*/  VIADD R2, R0, 0xffffff80 ;  /* 0xffffff8000027836 */ /* 0x002fca0000000000 */
[----:B------:R-:W-:-:S13]  /*c060*/  ISETP.GT.AND P0, PT, R2, 0x7f, PT ;  /* 0x0000007f0200780c */ /* 0x000fda0003f04270 */
[----:B------:R-:W-:Y:S05]  /*c070*/  @P0 BRA `(.L_x_2038) ;  /* 0x0000004000800947 */ /* 0x000fea0003800000 */
[----:B------:R-:W1:Y:S01]  /*c080*/  S2R R3, SR_CTAID.X ;  /* 0x0000000000037919 */ /* 0x000e620000002500 */
[----:B------:R-:W2:Y:S01]  /*c090*/  LDC R6, c[0x0][0xbe8] ;  /* 0x0002fa00ff067b82 */ /* 0x000ea20000000800 */
[----:B------:R-:W-:Y:S01]  /*c0a0*/  ULDC UR4, c[0x0][0xa88] ;  /* 0x0002a20000047ab9 */ /* 0x000fe20000000800 */
[----:B-1----:R-:W-:Y:S01]  /*c0b0*/  LEA R0, R3, R0, 0x7 ;  /* 0x0000000003007211 */ /* 0x002fe200078e38ff */
[----:B--2---:R-:W-:-:S04]  /*c0c0*/  IMAD R3, R6, UR4, RZ ;  /* 0x0000000406037c24 */ /* 0x004fc8000f8e02ff */
[----:B------:R-:W-:-:S05]  /*c0d0*/  VIADD R0, R0, 0xffffff80 ;  /* 0xffffff8000007836 */ /* 0x000fca0000000000 */
[----:B------:R-:W-:-:S13]  /*c0e0*/  ISETP.GE.AND P0, PT, R0, R3, PT ;  /* 0x000000030000720c */ /* 0x000fda0003f06270 */
[----:B------:R-:W-:Y:S05]  /*c0f0*/  @P0 BRA `(.L_x_2038) ;  /* 0x0000004000600947 */ /* 0x000fea0003800000 */
[----:B------:R-:W-:Y:S01]  /*c100*/  ISETP.NE.AND P0, PT, R6, 0x1, PT ;  /* 0x000000010600780c */ /* 0x000fe20003f05270 */
[----:B------:R-:W1:Y:S01]  /*c110*/  S2UR UR4, SR_CTAID.Z ;  /* 0x00000000000479c3 */ /* 0x000e620000002700 */
[----:B------:R-:W-:Y:S01]  /*c120*/  SHF.R.S32.HI R5, RZ, 0x1f, R18 ;  /* 0x0000001fff057819 */ /* 0x000fe20000011412 */
[----:B------:R-:W-:Y:S02]  /*c130*/  ULDC.64 UR6, c[0x0][0xbd0] ;  /* 0x0002f40000067ab9 */ /* 0x000fe40000000a00 */
[----:B------:R-:W-:-:S04]  /*c140*/  IMAD.WIDE.U32 R2, R18, UR6, RZ ;  /* 0x0000000612027c25 */ /* 0x000fc8000f8e00ff */
[----:B------:R-:W2:Y:S01]  /*c150*/  LDC.64 R12, c[0x0][0xbd8] ;  /* 0x0002f600ff0c7b82 */ /* 0x000ea20000000a00 */
[----:B------:R-:W-:-:S04]  /*c160*/  IMAD R5, R5, UR6, RZ ;  /* 0x0000000605057c24 */ /* 0x000fc8000f8e02ff */
[----:B------:R-:W-:Y:S02]  /*c170*/  IMAD R5, R18, UR7, R5 ;  /* 0x0000000712057c24 */ /* 0x000fe4000f8e0205 */
[----:B------:R-:W-:Y:S01]  /*c180*/  IMAD.MOV R18, RZ, RZ, -R18 ;  /* 0x000000ffff127224 */ /* 0x000fe200078e0a12 */
[----:B------:R-:W0:Y:S01]  /*c190*/  @P0 LDC R9, c[0x0][0xbec] ;  /* 0x0002fb00ff090b82 */ /* 0x000e220000000800 */
[----:B------:R-:W-:Y:S01]  /*c1a0*/  IMAD.IADD R3, R3, 0x1, R5 ;  /* 0x0000000103037824 */ /* 0x000fe200078e0205 */
[----:B------:R-:W-:-:S06]  /*c1b0*/  MOV R5, R0 ;  /* 0x0000000000057202 */ /* 0x000fcc0000000f00 */
[----:B------:R-:W3:Y:S01]  /*c1c0*/  S2UR UR8, SR_CTAID.Y ;  /* 0x00000000000879c3 */ /* 0x000ee20000002600 */
[----:B-1----:R-:W-:-:S07]  /*c1d0*/  USHF.R.S32.HI UR5, URZ, 0x1f, UR4 ;  /* 0x0000001f3f057899 */ /* 0x002fce0008011404 */
[----:B------:R-:W3:Y:S01]  /*c1e0*/  LDC R7, c[0x0][0xc50] ;  /* 0x00031400ff077b82 */ /* 0x000ee20000000800 */
[C---:B--2---:R-:W-:Y:S02]  /*c1f0*/  IMAD R8, R12.reuse, UR5, RZ ;  /* 0x000000050c087c24 */ /* 0x044fe4000f8e02ff */
[----:B------:R-:W-:-:S04]  /*c200*/  IMAD.WIDE.U32 R2, R12, UR4, R2 ;  /* 0x000000040c027c25 */ /* 0x000fc8000f8e0002 */
[----:B------:R-:W-:Y:S01]  /*c210*/  IMAD R13, R13, UR4, R8 ;  /* 0x000000040d0d7c24 */ /* 0x000fe2000f8e0208 */
[----:B------:R-:W1:Y:S01]  /*c220*/  @P0 LDC R11, c[0x0][0xbf0] ;  /* 0x0002fc00ff0b0b82 */ /* 0x000e620000000800 */
[----:B0-----:R-:W-:Y:S01]  /*c230*/  @P0 IMAD.HI.U32 R4, R0, R9, RZ ;  /* 0x0000000900040227 */ /* 0x001fe200078e00ff */
[----:B------:R-:W-:-:S03]  /*c240*/  ULDC.64 UR4, c[0x0][0xbe0] ;  /* 0x0002f80000047ab9 */ /* 0x000fc60000000a00 */
[----:B------:R-:W-:Y:S02]  /*c250*/  IMAD.IADD R3, R13, 0x1, R3 ;  /* 0x000000010d037824 */ /* 0x000fe400078e0203 */
[----:B---3--:R-:W-:-:S04]  /*c260*/  IMAD R9, R7, R18, UR8 ;  /* 0x0000000807097e24 */ /* 0x008fc8000f8e0212 */
[----:B------:R-:W-:Y:S01]  /*c270*/  IMAD.WIDE.U32 R2, R9, UR4, R2 ;  /* 0x0000000409027c25 */ /* 0x000fe2000f8e0002 */
[----:B-1----:R-:W-:Y:S02]  /*c280*/  @P0 SHF.R.U32.HI R5, RZ, R11, R4 ;  /* 0x0000000bff050219 */ /* 0x002fe40000011604 */
        /* <DEDUP_REMOVED lines=16> */
[----:B------:R-:W-:Y:S02]  /*c390*/  LEA.HI.X R5, R2, UR5, R3, 0x2, P0 ;  /* 0x0000000502057c11 */ /* 0x000fe400080f1403 */
[----:B------:R-:W-:-:S05]  /*c3a0*/  MOV R3, 0xff800000 ;  /* 0xff80000000037802 */ /* 0x000fca0000000f00 */
[----:B------:R1:W-:Y:S01]  /*c3b0*/  STG.E desc[UR42][R4.64], R3 ;  /* 0x0000000304007986 */ /* 0x0003e2000c10192a */
[----:B------:R-:W-:Y:S05]  /*c3c0*/  BRA `(.L_x_2038) ;  /* 0x0000003c00ac7947 */ /* 0x000fea0003800000 */
.L_x_2036:
        /* <DEDUP_REMOVED lines=18> */
.L_x_2074:
[----:B------:R-:W-:Y:S01]  /*c4f0*/  ULDC UR39, c[0x0][0xc50] ;  /* 0x0003140000277ab9 */ /* 0x000fe20000000800 */
[----:B------:R-:W-:Y:S01]  /*c500*/  UMOV UR36, UR6 ;  /* 0x0000000600247c82 */ /* 0x000fe20008000000 */
[----:B------:R-:W-:-:S11]  /*c510*/  UISETP.NE.AND UP0, UPT, UR39, 0x1, UPT ;  /* 0x000000012700788c */ /* 0x000fd6000bf05270 */
[----:B------:R-:W-:Y:S01]  /*c520*/  @UP0 ULDC UR4, c[0x0][0xc54] ;  /* 0x0003150000040ab9 */ /* 0x000fe20000000800 */
[----:B------:R-:W-:Y:S01]  /*c530*/  @UP0 ULDC UR7, c[0x0][0xc58] ;  /* 0x0003160000070ab9 */ /* 0x000fe20000000800 */
[----:B------:R-:W-:-:S04]  /*c540*/  UIMAD.WIDE.U32 UR4, UR6, UR4, URZ ;  /* 0x00000004060472a5 */ /* 0x000fc8000f8e003f */
[----:B------:R-:W-:-:S12]  /*c550*/  @UP0 USHF.R.U32.HI UR36, URZ, UR7, UR5 ;  /* 0x000000073f240299 */ /* 0x000fd80008011605 */
.L_x_2075:
        /* <DEDUP_REMOVED lines=10> */
[----:B------:R-:W-:Y:S01]  /*c600*/  UISETP.NE.AND UP1, UPT, UR5, 0x1, UPT ;  /* 0x000000010500788c */ /* 0x000fe2000bf25270 */
[----:B------:R1:W-:Y:S01]  /*c610*/  STL [R1+0xc], RZ ;  /* 0x00000cff01007387 */ /* 0x0003e20000100800 */
[----:B------:R-:W-:Y:S01]  /*c620*/  UISETP.NE.U32.AND UP0, UPT, UR6, URZ, UPT ;  /* 0x0000003f0600728c */ /* 0x000fe2000bf05070 */
[----:B------:R-:W-:Y:S02]  /*c630*/  ULDC UR5, c[0x0][0x288] ;  /* 0x0000a20000057ab9 */ /* 0x000fe40000000800 */
[----:B------:R-:W-:Y:S01]  /*c640*/  ULDC UR6, c[0x0][0x424] ;  /* 0x0001090000067ab9 */ /* 0x000fe20000000800 */
[----:B------:R-:W-:Y:S02]  /*c650*/  UISETP.NE.AND.EX UP0, UPT, UR7, URZ, UPT, UP0 ;  /* 0x0000003f0700728c */ /* 0x000fe4000bf05300 */
[----:B------:R-:W-:-:S02]  /*c660*/  UIADD3 UR10, -UR5, 0x80, URZ ;  /* 0x00000080050a7890 */ /* 0x000fc4000fffe13f */
[----:B------:R-:W-:Y:S01]  /*c670*/  USEL UR7, UR6, 0x1, UP0 ;  /* 0x0000000106077887 */ /* 0x000fe20008000000 */
[----:B------:R-:W-:-:S03]  /*c680*/  ULDC UR9, c[0x0][0x2f0] ;  /* 0x0000bc0000097ab9 */ /* 0x000fc60000000800 */
[----:B------:R-:W-:Y:S02]  /*c690*/  UIMAD UR10, UR7, UR9, UR10 ;  /* 0x00000009070a72a4 */ /* 0x000fe4000f8e020a */
[----:B------:R-:W-:Y:S02]  /*c6a0*/  UIMAD UR7, UR7, UR9, 0x7f ;  /* 0x0000007f070774a4 */ /* 0x000fe4000f8e0209 */
[----:B0-----:R-:W-:-:S03]  /*c6b0*/  ULEA UR8, UR4, 0x7f, 0x7 ;  /* 0x0000007f04087891 */ /* 0x001fc6000f8e383f */
[----:B------:R-:W-:Y:S02]  /*c6c0*/  @UP1 ULDC UR4, c[0x0][0x44c] ;  /* 0x0001130000041ab9 */ /* 0x000fe40000000800 */
[----:B------:R-:W-:Y:S02]  /*c6d0*/  UIMAD.WIDE.U32 UR4, UR8, UR4, URZ ;  /* 0x00000004080472a5 */ /* 0x000fe4000f8e003f */
[----:B------:R-:W-:Y:S01]  /*c6e0*/  UMOV UR6, UR8 ;  /* 0x0000000800067c82 */ /* 0x000fe20008000000 */
[----:B------:R-:W-:Y:S02]  /*c6f0*/  @UP1 ULDC UR8, c[0x0][0x450] ;  /* 0x0001140000081ab9 */ /* 0x000fe40000000800 */
[----:B------:R-:W-:Y:S02]  /*c700*/  @UP1 USHF.R.U32.HI UR6, URZ, UR8, UR5 ;  /* 0x000000083f061299 */ /* 0x000fe40008011605 */
[----:B------:R-:W-:Y:S02]  /*c710*/  USHF.R.S32.HI UR5, URZ, 0x1f, UR7 ;  /* 0x0000001f3f057899 */ /* 0x000fe40008011407 */
[----:B------:R-:W-:-:S02]  /*c720*/  UIADD3 UR6, UR10, UR6, URZ ;  /* 0x000000060a067290 */ /* 0x000fc4000fffe03f */
[----:B------:R-:W-:Y:S02]  /*c730*/  ULEA.HI UR5, UR5, UR7, URZ, 0x7 ;  /* 0x0000000705057291 */ /* 0x000fe4000f8f383f */
[----:B------:R-:W-:Y:S02]  /*c740*/  USHF.R.S32.HI UR4, URZ, 0x1f, UR6 ;  /* 0x0000001f3f047899 */ /* 0x000fe40008011406 */
[----:B------:R-:W-:Y:S02]  /*c750*/  USHF.R.S32.HI UR5, URZ, 0x7, UR5 ;  /* 0x000000073f057899 */ /* 0x000fe40008011405 */
[----:B------:R-:W-:-:S04]  /*c760*/  ULEA.HI UR4, UR4, UR6, URZ, 0x7 ;  /* 0x0000000604047291 */ /* 0x000fc8000f8f383f */
[----:B------:R-:W-:-:S04]  /*c770*/  USHF.R.S32.HI UR4, URZ, 0x7, UR4 ;  /* 0x000000073f047899 */ /* 0x000fc80008011404 */
[----:B------:R-:W-:-:S04]  /*c780*/  UISETP.LT.AND UP0, UPT, UR5, UR4, UPT ;  /* 0x000000040500728c */ /* 0x000fc8000bf01270 */
[----:B------:R-:W-:Y:S02]  /*c790*/  USEL UR40, UR5, UR4, UP0 ;  /* 0x0000000405287287 */ /* 0x000fe40008000000 */
[----:B------:R-:W-:Y:S02]  /*c7a0*/  USHF.R.U32.HI UR5, URZ, 0x10, UR39 ;  /* 0x000000103f057899 */ /* 0x000fe40008011627 */
[----:B------:R-:W-:Y:S02]  /*c7b0*/  UISETP.GE.AND UP1, UPT, UR40, 0x1, UPT ;  /* 0x000000012800788c */ /* 0x000fe4000bf26270 */
[----:B------:R-:W-:Y:S02]  /*c7c0*/  UISETP.NE.AND UP0, UPT, UR5, URZ, UPT ;  /* 0x0000003f0500728c */ /* 0x000fe4000bf05270 */
[----:B------:R-:W-:Y:S02]  /*c7d0*/  ULOP3.LUT UR39, UR39, 0xffff, URZ, 0xc0, !UPT ;  /* 0x0000ffff27277892 */ /* 0x000fe4000f8ec03f */
[----:B------:R-:W-:-:S07]  /*c7e0*/  PLOP3.LUT P0, PT, PT, PT, UP1, 0x80, 0x0 ;  /* 0x000000000000781c */ /* 0x000fce0003f0f018 */
[----:B------:R-:W-:-:S06]  /*c7f0*/  @!UP0 ULDC UR5, c[0x0][0x9f0] ;  /* 0x00027c0000058ab9 */ /* 0x000fcc0000000800 */
[----:B-1----:R-:W-:Y:S05]  /*c800*/  @!P0 BRA `(.L_x_2077) ;  /* 0x0000000000708947 */ /* 0x002fea0003800000 */
[----:B------:R-:W-:Y:S01]  /*c810*/  MOV R6, UR5 ;  /* 0x0000000500067c02 */ /* 0x000fe20008000f00 */
[----:B------:R-:W-:-:S03]  /*c820*/  UIADD3 UR4, UR5, -0x1, UR40 ;  /* 0xffffffff05047890 */ /* 0x000fc6000fffe028 */
[-C--:B------:R-:W-:Y:S02]  /*c830*/  IABS R0, R6.reuse ;  /* 0x0000000600007213 */ /* 0x080fe40000000000 */
[----:B------:R-:W-:Y:S02]  /*c840*/  IABS R6, R6 ;  /* 0x0000000600067213 */ /* 0x000fe40000000000 */
[----:B------:R-:W0:Y:S08]  /*c850*/  I2F.RP R4, R0 ;  /* 0x0000000000047306 */ /* 0x000e300000209400 */
[----:B0-----:R-:W0:Y:S02]  /*c860*/  MUFU.RCP R4, R4 ;  /* 0x0000000400047308 */ /* 0x001e240000001000 */
[----:B0-----:R-:W-:-:S06]  /*c870*/  VIADD R2, R4, 0xffffffe ;  /* 0x0ffffffe04027836 */ /* 0x001fcc0000000000 */
        /* <DEDUP_REMOVED lines=13> */
[----:B------:R-:W-:Y:S02]  /*c950*/  @!P1 IMAD.IADD R5, R5, 0x1, -R0 ;  /* 0x0000000105059824 */ /* 0x000fe400078e0a00 */
[----:B------:R-:W-:Y:S01]  /*c960*/  @!P1 VIADD R3, R3, 0x1 ;  /* 0x0000000103039836 */ /* 0x000fe20000000000 */
[----:B------:R-:W-:Y:S02]  /*c970*/  ISETP.NE.AND P1, PT, RZ, UR5, PT ;  /* 0x00000005ff007c0c */ /* 0x000fe4000bf25270 */
[----:B------:R-:W-:-:S13]  /*c980*/  ISETP.GE.U32.AND P0, PT, R5, R0, PT ;  /* 0x000000000500720c */ /* 0x000fda0003f06070 */
[----:B------:R-:W-:-:S05]  /*c990*/  @P0 IADD3 R3, R3, 0x1, RZ ;  /* 0x0000000103030810 */ /* 0x000fca0007ffe0ff */
[----:B------:R-:W-:Y:S01]  /*c9a0*/  @!P2 IMAD.MOV R3, RZ, RZ, -R3 ;  /* 0x000000ffff03a224 */ /* 0x000fe200078e0a03 */
[----:B------:R-:W-:-:S05]  /*c9b0*/  @!P1 LOP3.LUT R3, RZ, UR5, RZ, 0x33, !PT ;  /* 0x00000005ff039c12 */ /* 0x000fca000f8e33ff */
[----:B------:R0:W-:Y:S02]  /*c9c0*/  STL [R1+0xc], R3 ;  /* 0x00000c0301007387 */ /* 0x0001e40000100800 */
.L_x_2077:
[----:B------:R-:W2:Y:S01]  /*c9d0*/  LDL R2, [R1+0xc] ;  /* 0x00000c0001027983 */ /* 0x000ea20000100800 */
[----:B0-----:R-:W-:Y:S02]  /*c9e0*/  IMAD.MOV.U32 R3, RZ, RZ, 0x1 ;  /* 0x00000001ff037424 */ /* 0x001fe400078e00ff */
[----:B--2---:R-:W-:-:S05]  /*c9f0*/  IMAD R0, R2, UR39, RZ ;  /* 0x0000002702007c24 */ /* 0x004fca000f8e02ff */
[----:B------:R-:W-:Y:S01]  /*ca00*/  VIADDMNMX R17, R0, R2, UR40, PT ;  /* 0x0000002800117e46 */ /* 0x000fe2000b800102 */
[----:B------:R0:W-:Y:S03]  /*ca10*/  STL [R1+0x8], R0 ;  /* 0x0000080001007387 */ /* 0x0001e60000100800 */
[----:B------:R-:W-:Y:S01]  /*ca20*/  ISETP.GT.AND P0, PT, R17, R0, PT ;  /* 0x000000001100720c */ /* 0x000fe20003f04270 */
[----:B------:R1:W-:Y:S01]  /*ca30*/  STL [R1+0x10], R17 ;  /* 0x0000101101007387 */ /* 0x0003e20000100800 */
[----:B0-----:R-:W-:-:S11]  /*ca40*/  IMAD.MOV.U32 R0, RZ, RZ, RZ ;  /* 0x000000ffff007224 */ /* 0x001fd600078e00ff */
        /* <DEDUP_REMOVED lines=14> */
[----:B------:R-:W0:Y:S01]  /*cb30*/  LDC.64 R2, c[0x4][R2] ;  /* 0x0100000002027b82 */ /* 0x000e220000000a00 */
[----:B------:R-:W-:Y:S01]  /*cb40*/  IMAD.U32 R6, RZ, RZ, UR8 ;  /* 0x00000008ff067e24 */ /* 0x000fe2000f8e00ff */
[----:B------:R-:W-:Y:S01]  /*cb50*/  MOV R10, UR4 ;  /* 0x00000004000a7c02 */ /* 0x000fe20008000f00 */
[----:B------:R-:W-:Y:S01]  /*cb60*/  IMAD.U32 R7, RZ, RZ, UR9 ;  /* 0x00000009ff077e24 */ /* 0x000fe2000f8e00ff */
[----:B------:R-:W-:Y:S01]  /*cb70*/  MOV R13, RZ ;  /* 0x000000ff000d7202 */ /* 0x000fe20000000f00 */
[----:B------:R-:W-:-:S02]  /*cb80*/  IMAD.U32 R11, RZ, RZ, UR5 ;  /* 0x00000005ff0b7e24 */ /* 0x000fc4000f8e00ff */
[----:B------:R-:W-:Y:S02]  /*cb90*/  IMAD.MOV.U32 R8, RZ, RZ, 0x70 ;  /* 0x00000070ff087424 */ /* 0x000fe400078e00ff */
[----:B------:R-:W-:-:S07]  /*cba0*/  IMAD.MOV.U32 R12, RZ, RZ, 0x1 ;  /* 0x00000001ff0c7424 */ /* 0x000fce00078e00ff */
[----:B------:R-:W-:-:S07]  /*cbb0*/  LEPC R20, `(.L_x_2078) ;  /* 0x000000001014794e */ /* 0x000fce0000000000 */
[----:B0-----:R-:W-:Y:S05]  /*cbc0*/  CALL.ABS.NOINC R2 ;  /* 0x0000000002007343 */ /* 0x001fea0003c00000 */
.L_x_2078:
        /* <DEDUP_REMOVED lines=20> */
.L_x_2080:
        /* <DEDUP_REMOVED lines=15> */
.L_x_2079:
        /* <DEDUP_REMOVED lines=20> */
.L_x_2161:
        /* <DEDUP_REMOVED lines=8> */
.L_x_2164:
[----:B------:R-:W-:Y:S05]  /*cfc0*/  @!P6 BRA `(.L_x_2082) ;  /* 0x000000040000e947 */ /* 0x000fea0003800000 */
[----:B------:R-:W-:Y:S01]  /*cfd0*/  MOV R16, R18 ;  /* 0x0000001200107202 */ /* 0x000fe20000000f00 */
[----:B------:R-:W-:Y:S06]  /*cfe0*/  @!P1 BRA `(.L_x_2084) ;  /* 0x0000000000489947 */ /* 0x000fec0003800000 */
[----:B------:R-:W1:Y:S01]  /*cff0*/  LDC R6, c[0x0][0x43c] ;  /* 0x00010f00ff067b82 */ /* 0x000e620000000800 */
[----:B0-----:R-:W-:Y:S01]  /*d000*/  IMAD.MOV.U32 R0, RZ, RZ, R17 ;  /* 0x000000ffff007224 */ /* 0x001fe200078e0011 */
[----:B------:R-:W-:Y:S02]  /*d010*/  ULDC.64 UR4, c[0x0][0x428] ;  /* 0x00010a0000047ab9 */ /* 0x000fe40000000a00 */
[----:B------:R-:W-:-:S04]  /*d020*/  IMAD R7, R19, UR4, RZ ;  /* 0x0000000413077c24 */ /* 0x000fc8000f8e02ff */
[----:B------:R-:W-:Y:S01]  /*d030*/  IMAD R7, R18, UR5, R7 ;  /* 0x0000000512077c24 */ /* 0x000fe2000f8e0207 */
[----:B-1----:R-:W-:-:S13]  /*d040*/  ISETP.NE.AND P0, PT, R6, 0x1, PT ;  /* 0x000000010600780c */ /* 0x002fda0003f05270 */
[----:B------:R-:W0:Y:S02]  /*d050*/  @P0 LDC.64 R4, c[0x0][0x440] ;  /* 0x00011000ff040b82 */ /* 0x000e240000000a00 */
[----:B0-----:R-:W-:-:S05]  /*d060*/  @P0 IMAD.HI.U32 R4, R17, R4, RZ ;  /* 0x0000000411040227 */ /* 0x001fca00078e00ff */
[----:B------:R-:W-:-:S04]  /*d070*/  @P0 SHF.R.U32.HI R0, RZ, R5, R4 ;  /* 0x00000005ff000219 */ /* 0x000fc80000011604 */
[--C-:B------:R-:W-:Y:S01]  /*d080*/  SHF.R.S32.HI R5, RZ, 0x1f, R0.reuse ;  /* 0x0000001fff057819 */ /* 0x100fe20000011400 */
[----:B------:R-:W-:-:S04]  /*d090*/  IMAD.MOV.U32 R4, RZ, RZ, R0 ;  /* 0x000000ffff047224 */ /* 0x000fc800078e0000 */
[----:B------:R-:W-:-:S04]  /*d0a0*/  IMAD.WIDE.U32 R4, R18, UR4, R4 ;  /* 0x0000000412047c25 */ /* 0x000fc8000f8e0004 */
[----:B------:R-:W-:Y:S01]  /*d0b0*/  IMAD.IADD R5, R5, 0x1, R7 ;  /* 0x0000000105057824 */ /* 0x000fe200078e0207 */
[----:B------:R-:W-:-:S04]  /*d0c0*/  LEA R2, P0, R4, R2, 0x2 ;  /* 0x0000000204027211 */ /* 0x000fc800078010ff */
[----:B------:R-:W-:-:S05]  /*d0d0*/  LEA.HI.X R3, R4, R3, R5, 0x2, P0 ;  /* 0x0000000304037211 */ /* 0x000fca00000f1405 */
[----:B------:R1:W5:Y:S01]  /*d0e0*/  LDG.E R16, desc[UR42][R2.64] ;  /* 0x0000002a02107981 */ /* 0x000362000c1e1900 */
[----:B------:R-:W-:-:S05]  /*d0f0*/  IADD3 R0, -R0, RZ, RZ ;  /* 0x000000ff00007210 */ /* 0x000fca0007ffe1ff */
[----:B------:R-:W-:-:S07]  /*d100*/  IMAD R17, R6, R0, R17 ;  /* 0x0000000006117224 */ /* 0x000fce00078e0211 */
.L_x_2084:
[----:B0-----:R-:W-:Y:S01]  /*d110*/  IMAD.MOV.U32 R0, RZ, RZ, 0x1 ;  /* 0x00000001ff007424 */ /* 0x001fe200078e00ff */
[----:B------:R-:W1:Y:S04]  /*d120*/  S2R R8, SR_TID.X ;  /* 0x0000000000087919 */ /* 0x000e680000002100 */
[----:B------:R-:W-:-:S04]  /*d130*/  SHF.L.U32 R0, R0, 0x1f, RZ ;  /* 0x0000001f00007819 */ /* 0x000fc800000006ff */
[----:B------:R-:W0:Y:S01]  /*d140*/  SYNCS.PHASECHK.TRANS64.TRYWAIT P0, [UR38+0x34840], R0 ;  /* 0x03484000ff0075a7 */ /* 0x000e220008000166 */
[----:B-1----:R-:W-:-:S04]  /*d150*/  LOP3.LUT R2, R8, 0x7f, RZ, 0xc0, !PT ;  /* 0x0000007f08027812 */ /* 0x002fc800078ec0ff */
[----:B------:R-:W-:Y:S01]  /*d160*/  ISETP.NE.AND P1, PT, R2, RZ, PT ;  /* 0x000000ff0200720c */ /* 0x000fe20003f25270 */
[----:B0-----:R-:W-:-:S12]  /*d170*/  @!P0 BRA `(.L_x_2085) ;  /* 0x0000003400308947 */ /* 0x001fd80003800000 */
.L_x_2165:
[----:B------:R-:W-:Y:S05]  /*d180*/  @P1 BRA `(.L_x_2086) ;  /* 0x0000000000181947 */ /* 0x000fea0003800000 */
[----:B------:R-:W1:Y:S01]  /*d190*/  S2R R2, SR_TID.X ;  /* 0x0000000000027919 */ /* 0x000e620000002100 */
[----:B0-----:R-:W-:-:S04]  /*d1a0*/  IMAD.MOV.U32 R0, RZ, RZ, 0xc000 ;  /* 0x0000c000ff007424 */ /* 0x001fc800078e00ff */
[----:B------:R2:W-:Y:S01]  /*d1b0*/  SYNCS.ARRIVE.TRANS64 RZ, [UR38+0x34830], R0 ;  /* 0x03483000ffff79a7 */ /* 0x0005e20008000026 */
[----:B-1----:R-:W-:-:S13]  /*d1c0*/  LOP3.LUT P0, RZ, R2, 0x1f, RZ, 0xc0, !PT ;  /* 0x0000001f02ff7812 */ /* 0x002fda000780c0ff */
[----:B--2---:R-:W-:Y:S05]  /*d1d0*/  @!P0 BRA `(.L_x_2086) ;  /* 0x0000000000048947 */ /* 0x004fea0003800000 */
[----:B------:R-:W-:Y:S01]  /*d1e0*/  BPT.TRAP 0x1 ;  /* 0x000000040000795c */ /* 0x000fe20000300000 */
.L_x_2086:
        /* <DEDUP_REMOVED lines=30> */
.L_x_2082:
        /* <DEDUP_REMOVED lines=15> */
[----:B------:R-:W-:Y:S02]  /*d4c0*/  IMAD.U32 R7, RZ, RZ, UR9 ;  /* 0x00000009ff077e24 */ /* 0x000fe4000f8e00ff */
[----:B------:R-:W-:-:S02]  /*d4d0*/  IMAD.U32 R10, RZ, RZ, UR4 ;  /* 0x00000004ff0a7e24 */ /* 0x000fc4000f8e00ff */
[----:B------:R-:W-:Y:S02]  /*d4e0*/  IMAD.MOV.U32 R8, RZ, RZ, 0x70 ;  /* 0x00000070ff087424 */ /* 0x000fe400078e00ff */
[----:B------:R-:W-:Y:S02]  /*d4f0*/  IMAD.MOV.U32 R12, RZ, RZ, 0x1 ;  /* 0x00000001ff0c7424 */ /* 0x000fe400078e00ff */
[----:B------:R-:W-:-:S07]  /*d500*/  IMAD.MOV.U32 R13, RZ, RZ, RZ ;  /* 0x000000ffff0d7224 */ /* 0x000fce00078e00ff */
[----:B------:R-:W-:-:S07]  /*d510*/  LEPC R20, `(.L_x_2087) ;  /* 0x000000001014794e */ /* 0x000fce0000000000 */
[----:B01----:R-:W-:Y:S05]  /*d520*/  CALL.ABS.NOINC R2 ;  /* 0x0000000002007343 */ /* 0x003fea0003c00000 */
.L_x_2087:
        /* <DEDUP_REMOVED lines=25> */
[----:B-1----:R-:W-:-:S04]  /*d6c0*/  @P0 IMAD.HI.U32 R7, R5, R4, RZ ;  /* 0x0000000405070227 */ /* 0x002fc800078e00ff */
[----:B------:R-:W-:Y:S01]  /*d6d0*/  IMAD.MOV.U32 R4, RZ, RZ, R5 ;  /* 0x000000ffff047224 */ /* 0x000fe200078e0005 */
[----:B0-----:R-:W-:Y:S02]  /*d6e0*/  @P0 SHF.R.U32.HI R4, RZ, R0, R7 ;  /* 0x00000000ff040219 */ /* 0x001fe40000011607 */
[----:B------:R-:W-:Y:S02]  /*d6f0*/  SHF.L.U32 R7, R11, 0x3, RZ ;  /* 0x000000030b077819 */ /* 0x000fe400000006ff */
[C---:B------:R-:W-:Y:S01]  /*d700*/  IADD3 R0, -R4.reuse, RZ, RZ ;  /* 0x000000ff04007210 */ /* 0x040fe20007ffe1ff */
        /* <DEDUP_REMOVED lines=31> */
[----:B------:R-:W-:Y:S02]  /*d900*/  IMAD R6, R9, 0x80, R6 ;  /* 0x0000008009067824 */ /* 0x000fe400078e0206 */
[----:B------:R-:W0:Y:S01]  /*d910*/  SHFL.IDX PT, R3, R0, RZ, 0x181f ;  /* 0x00181fff00037589 */ /* 0x000e2200000e0000 */
[----:B------:R-:W-:Y:S02]  /*d920*/  IMAD R4, R8, UR4, RZ ;  /* 0x0000000408047c24 */ /* 0x000fe4000f8e02ff */
[C---:B------:R-:W-:Y:S01]  /*d930*/  VIADD R9, R6.reuse, 0x10 ;  /* 0x0000001006097836 */ /* 0x040fe20000000000 */
[----:B------:R-:W1:Y:S02]  /*d940*/  SHFL.IDX PT, R8, R5, 0x1, 0x181f ;  /* 0x00381f0005087f89 */ /* 0x000e6400000e0000 */
[----:B------:R-:W-:-:S02]  /*d950*/  ISETP.GE.AND P3, PT, R6, R4, PT ;  /* 0x000000040600720c */ /* 0x000fc40003f66270 */
[----:B------:R-:W2:Y:S11]  /*d960*/  SHFL.IDX PT, R14, R0, 0x1, 0x181f ;  /* 0x00381f00000e7f89 */ /* 0x000eb600000e0000 */
[----:B------:R-:W-:-:S02]  /*d970*/  @!P3 LEA R21, R7, UR38, 0x1 ;  /* 0x000000260715bc11 */ /* 0x000fc4000f8e08ff */
        /* <DEDUP_REMOVED lines=8> */
[----:B-1----:R-:W-:Y:S01]  /*da00*/  IMAD.MOV.U32 R9, RZ, RZ, R8 ;  /* 0x000000ffff097224 */ /* 0x002fe200078e0008 */
[----:B--2---:R-:W-:-:S02]  /*da10*/  MOV R8, R14 ;  /* 0x0000000e00087202 */ /* 0x004fc40000000f00 */
        /* <DEDUP_REMOVED lines=9> */
[----:B0-----:R-:W-:-:S02]  /*dab0*/  IMAD.MOV.U32 R3, RZ, RZ, R2 ;  /* 0x000000ffff037224 */ /* 0x001fc400078e0002 */
[----:B------:R-:W-:Y:S01]  /*dac0*/  IMAD.MOV.U32 R2, RZ, RZ, R14 ;  /* 0x000000ffff027224 */ /* 0x000fe200078e000e */
[----:B-1----:R-:W0:Y:S01]  /*dad0*/  SHFL.IDX PT, R8, R5, 0x3, 0x181f ;  /* 0x00781f0005087f89 */ /* 0x002e2200000e0000 */
[----:B------:R-:W-:-:S08]  /*dae0*/  IADD3 R9, R6, 0x30, RZ ;  /* 0x0000003006097810 */ /* 0x000fd00007ffe0ff */
[----:B------:R-:W-:Y:S01]  /*daf0*/  @!P3 IMAD.WIDE.U32 R2, R10, 0x2, R2 ;  /* 0x000000020a02b825 */ /* 0x000fe200078e0002 */
[----:B------:R-:W-:Y:S01]  /*db00*/  @!P3 LEA R21, R7, UR38, 0x1 ;  /* 0x000000260715bc11 */ /* 0x000fe2000f8e08ff */
[----:B------:R-:W1:Y:S04]  /*db10*/  SHFL.IDX PT, R14, R0, 0x3, 0x181f ;  /* 0x00781f00000e7f89 */ /* 0x000e6800000e0000 */
[----:B------:R-:W-:Y:S04]  /*db20*/  @!P3 LDGSTS.E.BYPASS.LTC128B.128 [R21+0x11400], desc[UR42][R2.64], !P2 ;  /* 0x114000000215bfae */ /* 0x000fe8000d101d6a */
[----:B------:R-:W-:Y:S04]  /*db30*/  @!P3 LDGSTS.E.BYPASS.LTC128B.128 [R21+0x15400], desc[UR42][R2.64+0x80], !P0 ;  /* 0x154000800215bfae */ /* 0x000fe8000c101d6a */
[----:B------:R2:W-:Y:S01]  /*db40*/  @!P3 LDGSTS.E.BYPASS.LTC128B.128 [R21+0x19400], desc[UR42][R2.64+0x100], !P1 ;  /* 0x194001000215bfae */ /* 0x0005e2000c901d6a */
[----:B------:R-:W-:Y:S01]  /*db50*/  ISETP.GE.AND P3, PT, R9, R4, PT ;  /* 0x000000040900720c */ /* 0x000fe20003f66270 */
[----:B0-----:R-:W-:-:S02]  /*db60*/  IMAD.MOV.U32 R9, RZ, RZ, R8 ;  /* 0x000000ffff097224 */ /* 0x001fc400078e0008 */
[----:B-1----:R-:W-:Y:S01]  /*db70*/  IMAD.MOV.U32 R8, RZ, RZ, R14 ;  /* 0x000000ffff087224 */ /* 0x002fe200078e000e */
[----:B--2---:R-:W0:Y:S09]  /*db80*/  SHFL.IDX PT, R2, R5, 0x4, 0x181f ;  /* 0x00981f0005027f89 */ /* 0x004e3200000e0000 */
[----:B------:R-:W-:Y:S01]  /*db90*/  @!P3 LEA R20, R7, UR38, 0x1 ;  /* 0x000000260714bc11 */ /* 0x000fe2000f8e08ff */
[----:B------:R-:W-:Y:S01]  /*dba0*/  VIADD R3, R6, 0x40 ;  /* 0x0000004006037836 */ /* 0x000fe20000000000 */
[----:B------:R-:W1:Y:S01]  /*dbb0*/  SHFL.IDX PT, R14, R0, 0x4, 0x181f ;  /* 0x00981f00000e7f89 */ /* 0x000e6200000e0000 */
[----:B------:R-:W-:-:S05]  /*dbc0*/  @!P3 IMAD.WIDE.U32 R8, R10, 0x2, R8 ;  /* 0x000000020a08b825 */ /* 0x000fca00078e0008 */
[----:B------:R-:W-:Y:S04]  /*dbd0*/  @!P3 LDGSTS.E.BYPASS.LTC128B.128 [R20+0x11c00], desc[UR42][R8.64], !P2 ;  /* 0x11c000000814bfae */ /* 0x000fe8000d101d6a */
[----:B------:R-:W-:Y:S04]  /*dbe0*/  @!P3 LDGSTS.E.BYPASS.LTC128B.128 [R20+0x15c00], desc[UR42][R8.64+0x80], !P0 ;  /* 0x15c000800814bfae */ /* 0x000fe8000c101d6a */
[----:B------:R2:W-:Y:S01]  /*dbf0*/  @!P3 LDGSTS.E.BYPASS.LTC128B.128 [R20+0x19c00], desc[UR42][R8.64+0x100], !P1 ;  /* 0x19c001000814bfae */ /* 0x0005e2000c901d6a */
[----:B------:R-:W-:Y:S02]  /*dc00*/  ISETP.GE.AND P3, PT, R3, R4, PT ;  /* 0x000000040300720c */ /* 0x000fe40003f66270 */
[----:B0-----:R-:W-:Y:S01]  /*dc10*/  MOV R3, R2 ;  /* 0x0000000200037202 */ /* 0x001fe20000000f00 */
[----:B-1----:R-:W-:Y:S01]  /*dc20*/  IMAD.MOV.U32 R2, RZ, RZ, R14 ;  /* 0x000000ffff027224 */ /* 0x002fe200078e000e */
[----:B--2---:R-:W0:Y:S01]  /*dc30*/  SHFL.IDX PT, R8, R5, 0x5, 0x181f ;  /* 0x00b81f0005087f89 */ /* 0x004e2200000e0000 */
[----:B------:R-:W-:-:S08]  /*dc40*/  VIADD R9, R6, 0x50 ;  /* 0x0000005006097836 */ /* 0x000fd00000000000 */
        /* <DEDUP_REMOVED lines=18> */
[----:B0-----:R-:W-:-:S02]  /*dd70*/  IMAD.MOV.U32 R3, RZ, RZ, R2 ;  /* 0x000000ffff037224 */ /* 0x001fc400078e0002 */
[----:B-1----:R-:W-:Y:S01]  /*dd80*/  IMAD.MOV.U32 R2, RZ, RZ, R14 ;  /* 0x000000ffff027224 */ /* 0x002fe200078e000e */
[----:B--2---:R0:W1:Y:S09]  /*dd90*/  SHFL.IDX PT, R8, R5, 0x7, 0x181f ;  /* 0x00f81f0005087f89 */ /* 0x00407200000e0000 */
[----:B------:R-:W-:Y:S01]  /*dda0*/  @!P3 IMAD.WIDE.U32 R2, R10, 0x2, R2 ;  /* 0x000000020a02b825 */ /* 0x000fe200078e0002 */
[----:B------:R-:W-:Y:S01]  /*ddb0*/  @!P3 LEA R21, R7, UR38, 0x1 ;  /* 0x000000260715bc11 */ /* 0x000fe2000f8e08ff */
[----:B------:R0:W2:Y:S04]  /*ddc0*/  SHFL.IDX PT, R14, R0, 0x7, 0x181f ;  /* 0x00f81f00000e7f89 */ /* 0x0000a800000e0000 */
[----:B------:R0:W-:Y:S04]  /*ddd0*/  @!P3 LDGSTS.E.BYPASS.LTC128B.128 [R21+0x13400], desc[UR42][R2.64], !P2 ;  /* 0x134000000215bfae */ /* 0x0001e8000d101d6a */
[----:B------:R0:W-:Y:S04]  /*dde0*/  @!P3 LDGSTS.E.BYPASS.LTC128B.128 [R21+0x17400], desc[UR42][R2.64+0x80], !P0 ;  /* 0x174000800215bfae */ /* 0x0001e8000c101d6a */
[----:B------:R0:W-:Y:S02]  /*ddf0*/  @!P3 LDGSTS.E.BYPASS.LTC128B.128 [R21+0x1b400], desc[UR42][R2.64+0x100], !P1 ;  /* 0x1b4001000215bfae */ /* 0x0001e4000c901d6a */
.L_x_2182:
[----:B0-----:R-:W-:Y:S01]  /*de00*/  IADD3 R3, R6, 0x70, RZ ;  /* 0x0000007006037810 */ /* 0x001fe20007ffe0ff */
[----:B------:R-:W-:Y:S01]  /*de10*/  BSSY B0, `(.L_x_2089) ;  /* 0x000000d000007945 */ /* 0x000fe20003800000 */
[----:B--2---:R-:W-:Y:S02]  /*de20*/  IMAD.MOV.U32 R2, RZ, RZ, R14 ;  /* 0x000000ffff027224 */ /* 0x004fe400078e000e */
[----:B------:R-:W-:Y:S01]  /*de30*/  ISETP.GE.AND P3, PT, R3, R4, PT ;  /* 0x000000040300720c */ /* 0x000fe20003f66270 */
[----:B-1----:R-:W-:-:S12]  /*de40*/  IMAD.MOV.U32 R3, RZ, RZ, R8 ;  /* 0x000000ffff037224 */ /* 0x002fd800078e0008 */
        /* <DEDUP_REMOVED lines=9> */
.L_x_2090:
[----:B------:R-:W-:Y:S05]  /*dee0*/  BSYNC B0 ;  /* 0x0000000000007941 */ /* 0x000fea0003800000 */
.L_x_2089:
        /* <DEDUP_REMOVED lines=10> */
[----:B--2---:R-:W-:-:S04]  /*df90*/  IADD3 R0, R4, -0x2, RZ ;  /* 0xfffffffe04007810 */ /* 0x004fc80007ffe0ff */
[----:B---3--:R-:W-:Y:S01]  /*dfa0*/  ISETP.GE.AND P1, PT, R0, R3, PT ;  /* 0x000000030000720c */ /* 0x008fe20003f26270 */
[----:B-1----:R-:W-:-:S12]  /*dfb0*/  @!P0 BRA `(.L_x_2091) ;  /* 0x0000003000708947 */ /* 0x002fd80003800000 */
.L_x_2183:
[----:B------:R-:W-:Y:S02]  /*dfc0*/  IMAD.MOV.U32 R9, RZ, RZ, 0x1 ;  /* 0x00000001ff097424 */ /* 0x000fe400078e00ff */
        /* <DEDUP_REMOVED lines=16> */
[----:B------:R-:W-:Y:S01]  /*e0d0*/  ISETP.NE.AND P0, PT, R4, R3, PT ;  /* 0x000000030400720c */ /* 0x000fe20003f05270 */
[----:B------:R-:W-:Y:S01]  /*e0e0*/  IMAD.MOV.U32 R4, RZ, RZ, R16 ;  /* 0x000000ffff047224 */ /* 0x000fe200078e0010 */
[----:B------:R-:W-:-:S11]  /*e0f0*/  LOP3.LUT R12, R5, 0x1, RZ, 0xc0, !PT ;  /* 0x00000001050c7812 */ /* 0x000fd600078ec0ff */
[----:B------:R-:W-:Y:S05]  /*e100*/  @!P0 BRA `(.L_x_2093) ;  /* 0x0000001000748947 */ /* 0x000fea0003800000 */
[----:B------:R-:W-:Y:S01]  /*e110*/  BSSY B0, `(.L_x_2093) ;  /* 0x000011c000007945 */ /* 0x000fe20003800000 */
[----:B------:R-:W-:Y:S01]  /*e120*/  IADD3 R6, R5, -R12, RZ ;  /* 0x8000000c05067210 */ /* 0x000fe20007ffe0ff */
[----:B------:R-:W-:Y:S02]  /*e130*/  IMAD.MOV.U32 R7, RZ, RZ, 0x1 ;  /* 0x00000001ff077424 */ /* 0x000fe400078e00ff */
[----:B------:R-:W-:-:S07]  /*e140*/  IMAD.MOV.U32 R4, RZ, RZ, R16 ;  /* 0x000000ffff047224 */ /* 0x000fce00078e0010 */
.L_x_2126:
[----:B------:R-:W2:Y:S01]  /*e150*/  LDL R2, [R1] ;  /* 0x0000000001027983 */ /* 0x000ea20000100800 */
[----:B------:R-:W-:Y:S01]  /*e160*/  VIADD R6, R6, 0xfffffffe ;  /* 0xfffffffe06067836 */ /* 0x000fe20000000000 */
[----:B------:R-:W-:Y:S04]  /*e170*/  BSSY B1, `(.L_x_2094) ;  /* 0x0000088000017945 */ /* 0x000fe80003800000 */
[----:B------:R-:W-:Y:S02]  /*e180*/  ISETP.NE.AND P1, PT, R6, RZ, PT ;  /* 0x000000ff0600720c */ /* 0x000fe40003f25270 */
[----:B--2---:R-:W-:-:S13]  /*e190*/  ISETP.NE.AND P0, PT, R2, RZ, PT ;  /* 0x000000ff0200720c */ /* 0x004fda0003f05270 */
[----:B------:R-:W-:Y:S05]  /*e1a0*/  @!P0 BRA `(.L_x_2095) ;  /* 0x0000000800108947 */ /* 0x000fea0003800000 */
[----:B------:R-:W2:Y:S01]  /*e1b0*/  LDL R2, [R1+0x4] ;  /* 0x0000040001027983 */ /* 0x000ea20000100800 */
[----:B------:R-:W-:Y:S02]  /*e1c0*/  MOV R9, R0 ;  /* 0x0000000000097202 */ /* 0x000fe40000000f00 */
[----:B--2---:R-:W-:-:S13]  /*e1d0*/  ISETP.NE.AND P0, PT, R2, RZ, PT ;  /* 0x000000ff0200720c */ /* 0x004fda0003f05270 */
[----:B------:R-:W-:Y:S05]  /*e1e0*/  @!P0 BRA `(.L_x_2096) ;  /* 0x0000000000488947 */ /* 0x000fea0003800000 */
[----:B------:R-:W0:Y:S01]  /*e1f0*/  LDC R9, c[0x0][0x43c] ;  /* 0x00010f00ff097b82 */ /* 0x000e220000000800 */
[----:B------:R-:W-:Y:S02]  /*e200*/  ULDC.64 UR4, c[0x0][0x428] ;  /* 0x00010a0000047ab9 */ /* 0x000fe40000000a00 */
[----:B------:R-:W-:Y:S01]  /*e210*/  IMAD R5, R19, UR4, RZ ;  /* 0x0000000413057c24 */ /* 0x000fe2000f8e02ff */
[----:B0-----:R-:W-:-:S13]  /*e220*/  ISETP.NE.AND P0, PT, R9, 0x1, PT ;  /* 0x000000010900780c */ /* 0x001fda0003f05270 */
[----:B------:R-:W0:Y:S02]  /*e230*/  @P0 LDC.64 R2, c[0x0][0x440] ;  /* 0x00011000ff020b82 */ /* 0x000e240000000a00 */
[----:B0-----:R-:W-:-:S04]  /*e240*/  @P0 IMAD.HI.U32 R4, R0, R2, RZ ;  /* 0x0000000200040227 */ /* 0x001fc800078e00ff */
[----:B------:R-:W-:Y:S01]  /*e250*/  IMAD.MOV.U32 R2, RZ, RZ, R0 ;  /* 0x000000ffff027224 */ /* 0x000fe200078e0000 */
        /* <DEDUP_REMOVED lines=11> */
.L_x_2096:
[----:B------:R-:W1:Y:S01]  /*e310*/  S2R R2, SR_TID.X ;  /* 0x0000000000027919 */ /* 0x000e620000002100 */
[----:B------:R-:W-:Y:S01]  /*e320*/  BSSY B2, `(.L_x_2097) ;  /* 0x0000006000027945 */ /* 0x000fe20003800000 */
[----:B-1----:R-:W-:Y:S02]  /*e330*/  LOP3.LUT R3, R2, 0x7f, RZ, 0xc0, !PT ;  /* 0x0000007f02037812 */ /* 0x002fe400078ec0ff */
[----:B------:R-:W-:Y:S02]  /*e340*/  SHF.L.U32 R2, R7, 0x1f, RZ ;  /* 0x0000001f07027819 */ /* 0x000fe400000006ff */
[----:B------:R-:W-:Y:S02]  /*e350*/  ISETP.NE.AND P2, PT, R3, RZ, PT ;  /* 0x000000ff0300720c */ /* 0x000fe40003f45270 */
[----:B------:R-:W1:Y:S02]  /*e360*/  SYNCS.PHASECHK.TRANS64.TRYWAIT P0, [UR38+0x34848], R2 ;  /* 0x03484802ff0075a7 */ /* 0x000e640008000166 */
[----:B-1----:R-:W-:Y:S09]  /*e370*/  @!P0 BRA `(.L_x_2098) ;  /* 0x0000002c00988947 */ /* 0x002ff20003800000 */
.L_x_2184:
[----:B------:R-:W-:Y:S05]  /*e380*/  BSYNC B2 ;  /* 0x0000000000027941 */ /* 0x000fea0003800000 */
.L_x_2097:
[----:B------:R-:W-:Y:S04]  /*e390*/  BSSY B2, `(.L_x_2099) ;  /* 0x0000007000027945 */ /* 0x000fe80003800000 */
[----:B------:R-:W-:Y:S05]  /*e3a0*/  @P2 BRA `(.L_x_2100) ;  /* 0x0000000000142947 */ /* 0x000fea0003800000 */
[----:B------:R-:W-:Y:S02]  /*e3b0*/  ISETP.NE.AND P0, PT, R10, RZ, PT ;  /* 0x000000ff0a00720c */ /* 0x000fe40003f05270 */
[----:B-1----:R-:W-:-:S04]  /*e3c0*/  MOV R3, 0xc000 ;  /* 0x0000c00000037802 */ /* 0x002fc80000000f00 */
[----:B------:R2:W-:Y:S07]  /*e3d0*/  SYNCS.ARRIVE.TRANS64 RZ, [UR38+0x34838], R3 ;  /* 0x03483803ffff79a7 */ /* 0x0005ee0008000026 */
[----:B------:R-:W-:Y:S05]  /*e3e0*/  @!P0 BRA `(.L_x_2100) ;  /* 0x0000000000048947 */ /* 0x000fea0003800000 */
[----:B------:R-:W-:Y:S01]  /*e3f0*/  BPT.TRAP 0x1 ;  /* 0x000000040000795c */ /* 0x000fe20000300000 */
.L_x_2100:
[----:B------:R-:W-:Y:S05]  /*e400*/  BSYNC B2 ;  /* 0x0000000000027941 */ /* 0x000fea0003800000 */
.L_x_2099:
        /* <DEDUP_REMOVED lines=11> */
.L_x_2101:
        /* <DEDUP_REMOVED lines=13> */
.L_x_2102:
        /* <DEDUP_REMOVED lines=14> */
.L_x_2103:
        /* <DEDUP_REMOVED lines=12> */
.L_x_2185:
[----:B------:R-:W-:Y:S05]  /*e730*/  BSYNC B2 ;  /* 0x0000000000027941 */ /* 0x000fea0003800000 */
.L_x_2104:
        /* <DEDUP_REMOVED lines=9> */
.L_x_2107:
[----:B------:R-:W-:Y:S05]  /*e7d0*/  BSYNC B2 ;  /* 0x0000000000027941 */ /* 0x000fea0003800000 */
.L_x_2106:
        /* <DEDUP_REMOVED lines=10> */
.L_x_2108:
        /* <DEDUP_REMOVED lines=13> */
.L_x_2109:
        /* <DEDUP_REMOVED lines=8> */
[----:B------:R-:W-:Y:S01]  /*e9d0*/  MOV R17, R9 ;  /* 0x0000000900117202 */ /* 0x000fe20000000f00 */
[----:B------:R-:W-:-:S07]  /*e9e0*/  IMAD.MOV.U32 R16, RZ, RZ, R4 ;  /* 0x000000ffff107224 */ /* 0x000fce00078e0004 */
.L_x_2095:
[----:B------:R-:W-:Y:S05]  /*e9f0*/  BSYNC B1 ;  /* 0x0000000000017941 */ /* 0x000fea0003800000 */
.L_x_2094:
        /* <DEDUP_REMOVED lines=9> */
[----:B------:R-:W0:Y:S01]  /*ea90*/  LDC R4, c[0x0][0x43c] ;  /* 0x00010f00ff047b82 */ /* 0x000e220000000800 */
[----:B------:R-:W-:Y:S01]  /*eaa0*/  ULDC.64 UR4, c[0x0][0x428] ;  /* 0x00010a0000047ab9 */ /* 0x000fe20000000a00 */
        /* <DEDUP_REMOVED lines=16> */
.L_x_2112:
[----:B------:R-:W1:Y:S01]  /*ebb0*/  S2R R2, SR_TID.X ;  /* 0x0000000000027919 */ /* 0x000e620000002100 */
[----:B------:R-:W-:Y:S01]  /*ebc0*/  BSSY B2, `(.L_x_2113) ;  /* 0x0000006000027945 */ /* 0x000fe20003800000 */
[----:B-1----:R-:W-:Y:S02]  /*ebd0*/  LOP3.LUT R3, R2, 0x7f, RZ, 0xc0, !PT ;  /* 0x0000007f02037812 */ /* 0x002fe400078ec0ff */
[----:B------:R-:W-:Y:S02]  /*ebe0*/  SHF.L.U32 R2, R9, 0x1f, RZ ;  /* 0x0000001f09027819 */ /* 0x000fe400000006ff */
[----:B------:R-:W-:Y:S02]  /*ebf0*/  ISETP.NE.AND P2, PT, R3, RZ, PT ;  /* 0x000000ff0300720c */ /* 0x000fe40003f45270 */
[----:B------:R-:W1:Y:S02]  /*ec00*/  SYNCS.PHASECHK.TRANS64.TRYWAIT P0, [UR38+0x34840], R2 ;  /* 0x03484002ff0075a7 */ /* 0x000e640008000166 */
[----:B-1----:R-:W-:Y:S09]  /*ec10*/  @!P0 BRA `(.L_x_2114) ;  /* 0x0000002400a08947 */ /* 0x002ff20003800000 */
.L_x_2186:
[----:B------:R-:W-:Y:S05]  /*ec20*/  BSYNC B2 ;  /* 0x0000000000027941 */ /* 0x000fea0003800000 */
.L_x_2113:
[----:B------:R-:W-:Y:S04]  /*ec30*/  BSSY B2, `(.L_x_2115) ;  /* 0x0000007000027945 */ /* 0x000fe80003800000 */
[----:B------:R-:W-:Y:S05]  /*ec40*/  @P2 BRA `(.L_x_2116) ;  /* 0x0000000000142947 */ /* 0x000fea0003800000 */
[----:B------:R-:W-:Y:S01]  /*ec50*/  ISETP.NE.AND P0, PT, R10, RZ, PT ;  /* 0x000000ff0a00720c */ /* 0x000fe20003f05270 */
[----:B-1----:R-:W-:-:S04]  /*ec60*/  IMAD.MOV.U32 R2, RZ, RZ, 0xc000 ;  /* 0x0000c000ff027424 */ /* 0x002fc800078e00ff */
[----:B------:R2:W-:Y:S08]  /*ec70*/  SYNCS.ARRIVE.TRANS64 RZ, [UR38+0x34830], R2 ;  /* 0x03483002ffff79a7 */ /* 0x0005f00008000026 */
[----:B--2---:R-:W-:Y:S05]  /*ec80*/  @!P0 BRA `(.L_x_2116) ;  /* 0x0000000000048947 */ /* 0x004fea0003800000 */
[----:B------:R-:W-:Y:S01]  /*ec90*/  BPT.TRAP 0x1 ;  /* 0x000000040000795c */ /* 0x000fe20000300000 */
.L_x_2116:
[----:B------:R-:W-:Y:S05]  /*eca0*/  BSYNC B2 ;  /* 0x0000000000027941 */ /* 0x000fea0003800000 */
.L_x_2115:
[----:B0-----:R-:W-:Y:S01]  /*ecb0*/  IMAD.MOV.U32 R5, RZ, RZ, RZ ;  /* 0x000000ffff057224 */ /* 0x001fe200078e00ff */
[----:B------:R-:W-:Y:S01]  /*ecc0*/  ULDC.64 UR4, c[0x0][0x198] ;  /* 0x0000660000047ab9 */ /* 0x000fe20000000a00 */
[----:B------:R-:W-:Y:S01]  /*ecd0*/  PLOP3.LUT P0, PT, PT, PT, PT, 0x80, 0x0 ;  /* 0x000000000000781c */ /* 0x000fe20003f0f070 */
[----:B------:R-:W-:Y:S01]  /*ece0*/  UIADD3 UR4, UP0, UR4, 0x370, URZ ;  /* 0x0000037004047890 */ /* 0x000fe2000ff1e03f */
[----:B-1----:R-:W-:Y:S01]  /*ecf0*/  SHF.L.U32 R2, R11, 0x7, RZ ;  /* 0x000000070b027819 */ /* 0x002fe200000006ff */
[----:B------:R-:W-:Y:S01]  /*ed00*/  UIADD3 UR8, UR38, 0x1c400, URZ ;  /* 0x0001c40026087890 */ /* 0x000fe2000fffe03f */
[----:B------:R-:W-:Y:S01]  /*ed10*/  R2UR UR10, R5 ;  /* 0x00000000050a72ca */ /* 0x000fe200000e0000 */
[----:B------:R-:W-:Y:S02]  /*ed20*/  UIADD3 UR9, UR38, 0x34830, URZ ;  /* 0x0003483026097890 */ /* 0x000fe4000fffe03f */
[----:B------:R-:W-:Y:S01]  /*ed30*/  UIADD3.X UR5, URZ, UR5, URZ, UP0, !UPT ;  /* 0x000000053f057290 */ /* 0x000fe200087fe43f */
[----:B------:R-:W-:Y:S01]  /*ed40*/  UMOV UR6, 0x0 ;  /* 0x0000000000067882 */ /* 0x000fe20000000000 */
[----:B------:R-:W-:-:S10]  /*ed50*/  UMOV UR7, 0x14f00000 ;  /* 0x14f0000000077882 */ /* 0x000fd40000000000 */
.L_x_2117:
        /* <DEDUP_REMOVED lines=14> */
.L_x_2118:
        /* <DEDUP_REMOVED lines=13> */
.L_x_2119:
        /* <DEDUP_REMOVED lines=12> */
.L_x_2187:
[----:B------:R-:W-:Y:S05]  /*efd0*/  BSYNC B2 ;  /* 0x0000000000027941 */ /* 0x000fea0003800000 */
.L_x_2120:
        /* <DEDUP_REMOVED lines=9> */
.L_x_2123:
[----:B------:R-:W-:Y:S05]  /*f070*/  BSYNC B2 ;  /* 0x0000000000027941 */ /* 0x000fea0003800000 */
.L_x_2122:
        /* <DEDUP_REMOVED lines=10> */
.L_x_2124:
        /* <DEDUP_REMOVED lines=13> */
.L_x_2125:
        /* <DEDUP_REMOVED lines=8> */
[----:B------:R-:W-:Y:S02]  /*f270*/  IMAD.MOV.U32 R17, RZ, RZ, R11 ;  /* 0x000000ffff117224 */ /* 0x000fe400078e000b */
[----:B------:R-:W-:-:S07]  /*f280*/  IMAD.MOV.U32 R16, RZ, RZ, R4 ;  /* 0x000000ffff107224 */ /* 0x000fce00078e0004 */
.L_x_2111:
[----:B------:R-:W-:Y:S05]  /*f290*/  BSYNC B1 ;  /* 0x0000000000017941 */ /* 0x000fea0003800000 */
.L_x_2110:
[----:B------:R-:W-:Y:S01]  /*f2a0*/  IADD3 R0, R0, -0x2, RZ ;  /* 0xfffffffe00007810 */ /* 0x000fe20007ffe0ff */
[----:B0-----:R-:W-:Y:S01]  /*f2b0*/  IMAD.MOV.U32 R7, RZ, RZ, R9 ;  /* 0x000000ffff077224 */ /* 0x001fe200078e0009 */
[----:B------:R-:W-:Y:S06]  /*f2c0*/  @P1 BRA `(.L_x_2126) ;  /* 0xffffffec00a01947 */ /* 0x000fec000383ffff */
[----:B------:R-:W-:Y:S05]  /*f2d0*/  BSYNC B0 ;  /* 0x0000000000007941 */ /* 0x000fea0003800000 */
.L_x_2093:
        /* <DEDUP_REMOVED lines=10> */
[----:B------:R-:W0:Y:S01]  /*f380*/  LDC R7, c[0x0][0x43c] ;  /* 0x00010f00ff077b82 */ /* 0x000e220000000800 */
[----:B------:R-:W-:Y:S01]  /*f390*/  IMAD.MOV.U32 R6, RZ, RZ, R0 ;  /* 0x000000ffff067224 */ /* 0x000fe200078e0000 */
[----:B------:R-:W-:Y:S02]  /*f3a0*/  ULDC.64 UR4, c[0x0][0x428] ;  /* 0x00010a0000047ab9 */ /* 0x000fe40000000a00 */
[----:B------:R-:W-:-:S04]  /*f3b0*/  IMAD R19, R19, UR4, RZ ;  /* 0x0000000413137c24 */ /* 0x000fc8000f8e02ff */
[----:B------:R-:W-:Y:S01]  /*f3c0*/  IMAD R19, R18, UR5, R19 ;  /* 0x0000000512137c24 */ /* 0x000fe2000f8e0213 */
[----:B0-----:R-:W-:-:S13]  /*f3d0*/  ISETP.NE.AND P0, PT, R7, 0x1, PT ;  /* 0x000000010700780c */ /* 0x001fda0003f05270 */
[----:B------:R-:W0:Y:S02]  /*f3e0*/  @P0 LDC.64 R2, c[0x0][0x440] ;  /* 0x00011000ff020b82 */ /* 0x000e240000000a00 */
[----:B0-----:R-:W-:-:S05]  /*f3f0*/  @P0 IMAD.HI.U32 R2, R0, R2, RZ ;  /* 0x0000000200020227 */ /* 0x001fca00078e00ff */
[----:B------:R-:W-:-:S04]  /*f400*/  @P0 SHF.R.U32.HI R6, RZ, R3, R2 ;  /* 0x00000003ff060219 */ /* 0x000fc80000011602 */
[----:B------:R-:W-:Y:S02]  /*f410*/  SHF.R.S32.HI R3, RZ, 0x1f, R6 ;  /* 0x0000001fff037819 */ /* 0x000fe40000011406 */
[----:B------:R-:W-:-:S05]  /*f420*/  MOV R2, R6 ;  /* 0x0000000600027202 */ /* 0x000fca0000000f00 */
        /* <DEDUP_REMOVED lines=8> */
.L_x_2128:
[----:B------:R-:W1:Y:S01]  /*f4b0*/  S2R R2, SR_TID.X ;  /* 0x0000000000027919 */ /* 0x000e620000002100 */
[----:B------:R-:W-:Y:S01]  /*f4c0*/  BSSY B1, `(.L_x_2129) ;  /* 0x0000006000017945 */ /* 0x000fe20003800000 */
[----:B-1----:R-:W-:Y:S02]  /*f4d0*/  LOP3.LUT R3, R2, 0x7f, RZ, 0xc0, !PT ;  /* 0x0000007f02037812 */ /* 0x002fe400078ec0ff */
[----:B------:R-:W-:Y:S02]  /*f4e0*/  SHF.L.U32 R2, R9, 0x1f, RZ ;  /* 0x0000001f09027819 */ /* 0x000fe400000006ff */
[----:B------:R-:W-:Y:S02]  /*f4f0*/  ISETP.NE.AND P1, PT, R3, RZ, PT ;  /* 0x000000ff0300720c */ /* 0x000fe40003f25270 */
[----:B------:R-:W1:Y:S02]  /*f500*/  SYNCS.PHASECHK.TRANS64.TRYWAIT P0, [UR38+0x34848], R2 ;  /* 0x03484802ff0075a7 */ /* 0x000e640008000166 */
[----:B-1----:R-:W-:Y:S09]  /*f510*/  @!P0 BRA `(.L_x_2130) ;  /* 0x0000001c00908947 */ /* 0x002ff20003800000 */
.L_x_2188:
[----:B------:R-:W-:Y:S05]  /*f520*/  BSYNC B1 ;  /* 0x0000000000017941 */ /* 0x000fea0003800000 */
.L_x_2129:
[----:B------:R-:W-:Y:S04]  /*f530*/  BSSY B1, `(.L_x_2131) ;  /* 0x0000007000017945 */ /* 0x000fe80003800000 */
[----:B------:R-:W-:Y:S05]  /*f540*/  @P1 BRA `(.L_x_2132) ;  /* 0x0000000000141947 */ /* 0x000fea0003800000 */
[----:B------:R-:W-:Y:S01]  /*f550*/  ISETP.NE.AND P0, PT, R10, RZ, PT ;  /* 0x000000ff0a00720c */ /* 0x000fe20003f05270 */
[----:B-1----:R-:W-:-:S04]  /*f560*/  IMAD.MOV.U32 R3, RZ, RZ, 0xc000 ;  /* 0x0000c000ff037424 */ /* 0x002fc800078e00ff */
[----:B------:R2:W-:Y:S08]  /*f570*/  SYNCS.ARRIVE.TRANS64 RZ, [UR38+0x34838], R3 ;  /* 0x03483803ffff79a7 */ /* 0x0005f00008000026 */
[----:B--2---:R-:W-:Y:S05]  /*f580*/  @!P0 BRA `(.L_x_2132) ;  /* 0x0000000000048947 */ /* 0x004fea0003800000 */
[----:B------:R-:W-:Y:S01]  /*f590*/  BPT.TRAP 0x1 ;  /* 0x000000040000795c */ /* 0x000fe20000300000 */
.L_x_2132:
[----:B------:R-:W-:Y:S05]  /*f5a0*/  BSYNC B1 ;  /* 0x0000000000017941 */ /* 0x000fea0003800000 */
.L_x_2131:
[----:B0-----:R-:W-:Y:S01]  /*f5b0*/  MOV R5, RZ ;  /* 0x000000ff00057202 */ /* 0x001fe20000000f00 */
[----:B------:R-:W-:Y:S01]  /*f5c0*/  ULDC.64 UR4, c[0x0][0x198] ;  /* 0x0000660000047ab9 */ /* 0x000fe20000000a00 */
[----:B------:R-:W-:Y:S01]  /*f5d0*/  PLOP3.LUT P0, PT, PT, PT, PT, 0x80, 0x0 ;  /* 0x000000000000781c */ /* 0x000fe20003f0f070 */
[----:B------:R-:W-:Y:S01]  /*f5e0*/  UIADD3 UR4, UP0, UR4, 0x370, URZ ;  /* 0x0000037004047890 */ /* 0x000fe2000ff1e03f */
[----:B------:R-:W-:Y:S01]  /*f5f0*/  R2UR UR10, R5 ;  /* 0x00000000050a72ca */ /* 0x000fe200000e0000 */
[----:B-1----:R-:W-:Y:S01]  /*f600*/  IMAD.SHL.U32 R3, R0, 0x80, RZ ;  /* 0x0000008000037824 */ /* 0x002fe200078e00ff */
[----:B------:R-:W-:Y:S02]  /*f610*/  UIADD3 UR8, UR38, 0x28400, URZ ;  /* 0x0002840026087890 */ /* 0x000fe4000fffe03f */
[----:B------:R-:W-:Y:S02]  /*f620*/  UIADD3 UR9, UR38, 0x34838, URZ ;  /* 0x0003483826097890 */ /* 0x000fe4000fffe03f */
[----:B------:R-:W-:Y:S01]  /*f630*/  UIADD3.X UR5, URZ, UR5, URZ, UP0, !UPT ;  /* 0x000000053f057290 */ /* 0x000fe200087fe43f */
[----:B------:R-:W-:Y:S01]  /*f640*/  UMOV UR6, 0x0 ;  /* 0x0000000000067882 */ /* 0x000fe20000000000 */
[----:B------:R-:W-:-:S10]  /*f650*/  UMOV UR7, 0x14f00000 ;  /* 0x14f0000000077882 */ /* 0x000fd40000000000 */
.L_x_2133:
        /* <DEDUP_REMOVED lines=14> */
.L_x_2134:
        /* <DEDUP_REMOVED lines=13> */
.L_x_2135:
        /* <DEDUP_REMOVED lines=11> */
.L_x_2189:
[----:B------:R-:W-:Y:S05]  /*f8c0*/  BSYNC B1 ;  /* 0x0000000000017941 */ /* 0x000fea0003800000 */
.L_x_2136:
[----:B------:R-:W-:Y:S01]  /*f8d0*/  BSSY B1, `(.L_x_2138) ;  /* 0x0000009000017945 */ /* 0x000fe20003800000 */
[----:B0-----:R-:W-:Y:S01]  /*f8e0*/  IMAD.MOV.U32 R2, RZ, RZ, 0x0 ;  /* 0x00000000ff027424 */ /* 0x001fe200078e00ff */
[----:B------:R-:W-:Y:S02]  /*f8f0*/  MOV R3, 0x14f00000 ;  /* 0x14f0000000037802 */ /* 0x000fe40000000f00 */
[----:B------:R-:W-:Y:S05]  /*f900*/  @P1 BRA `(.L_x_2139) ;  /* 0x0000000000141947 */ /* 0x000fea0003800000 */
[----:B------:R-:W-:Y:S01]  /*f910*/  ISETP.NE.AND P0, PT, R10, RZ, PT ;  /* 0x000000ff0a00720c */ /* 0x000fe20003f05270 */
[----:B------:R-:W-:-:S04]  /*f920*/  IMAD.MOV.U32 R7, RZ, RZ, 0x8000 ;  /* 0x00008000ff077424 */ /* 0x000fc800078e00ff */
[----:B------:R0:W-:Y:S08]  /*f930*/  SYNCS.ARRIVE.TRANS64 RZ, [UR38+0x34850], R7 ;  /* 0x03485007ffff79a7 */ /* 0x0001f00008000026 */
[----:B0-----:R-:W-:Y:S05]  /*f940*/  @!P0 BRA `(.L_x_2139) ;  /* 0x0000000000048947 */ /* 0x001fea0003800000 */
[----:B------:R-:W-:Y:S01]  /*f950*/  BPT.TRAP 0x1 ;  /* 0x000000040000795c */ /* 0x000fe20000300000 */
.L_x_2139:
[----:B------:R-:W-:Y:S05]  /*f960*/  BSYNC B1 ;  /* 0x0000000000017941 */ /* 0x000fea0003800000 */
.L_x_2138:
        /* <DEDUP_REMOVED lines=10> */
.L_x_2140:
        /* <DEDUP_REMOVED lines=13> */
.L_x_2141:
        /* <DEDUP_REMOVED lines=8> */
[----:B------:R-:W-:Y:S01]  /*fb60*/  IMAD.MOV.U32 R17, RZ, RZ, R0 ;  /* 0x000000ffff117224 */ /* 0x000fe200078e0000 */
[----:B------:R-:W-:-:S07]  /*fb70*/  MOV R16, R4 ;  /* 0x0000000400107202 */ /* 0x000fce0000000f00 */
.L_x_2127:
[----:B------:R-:W-:Y:S05]  /*fb80*/  BSYNC B0 ;  /* 0x0000000000007941 */ /* 0x000fea0003800000 */
.L_x_2092:
        /* <DEDUP_REMOVED lines=12> */
.L_x_2190:
[----:B------:R-:W-:Y:S05]  /*fc50*/  BSYNC B1 ;  /* 0x0000000000017941 */ /* 0x000fea0003800000 */
.L_x_2144:
        /* <DEDUP_REMOVED lines=8> */
.L_x_2147:
[----:B------:R-:W-:Y:S05]  /*fce0*/  BSYNC B1 ;  /* 0x0000000000017941 */ /* 0x000fea0003800000 */
.L_x_2146:
[----:B------:R-:W-:Y:S01]  /*fcf0*/  R2UR UR4, R8 ;  /* 0x00000000080472ca */ /* 0x000fe200000e0000 */
[----:B------:R-:W-:Y:S01]  /*fd00*/  ULDC.64 UR6, c[0x0][0x198] ;  /* 0x0000660000067ab9 */ /* 0x000fe20000000a00 */
[----:B------:R-:W-:Y:S01]  /*fd10*/  R2UR UR9, R3 ;  /* 0x00000000030972ca */ /* 0x000fe200000e0000 */
[----:B------:R-:W-:Y:S01]  /*fd20*/  UIADD3 UR6, UP0, UR6, 0x470, URZ ;  /* 0x0000047006067890 */ /* 0x000fe2000ff1e03f */
[----:B------:R-:W-:Y:S01]  /*fd30*/  PLOP3.LUT P0, PT, PT, PT, PT, 0x80, 0x0 ;  /* 0x000000000000781c */ /* 0x000fe20003f0f070 */
[----:B------:R-:W-:Y:S01]  /*fd40*/  IMAD.SHL.U32 R17, R17, 0x80, RZ ;  /* 0x0000008011117824 */ /* 0x000fe200078e00ff */
[----:B------:R-:W-:Y:S01]  /*fd50*/  UMOV UR14, 0x0 ;  /* 0x00000000000e7882 */ /* 0x000fe20000000000 */
[----:B------:R-:W-:Y:S01]  /*fd60*/  UIADD3.X UR7, URZ, UR7, URZ, UP0, !UPT ;  /* 0x000000073f077290 */ /* 0x000fe200087fe43f */
[----:B------:R-:W-:Y:S01]  /*fd70*/  UMOV UR15, 0x14f00000 ;  /* 0x14f00000000f7882 */ /* 0x000fe20000000000 */
[----:B------:R-:W-:-:S04]  /*fd80*/  UMOV UR10, URZ ;  /* 0x0000003f000a7c82 */ /* 0x000fc80008000000 */
[----:B------:R-:W-:Y:S02]  /*fd90*/  ULEA UR4, UR4, UR38, 0xf ;  /* 0x0000002604047291 */ /* 0x000fe4000f8e783f */
[----:B------:R-:W-:Y:S02]  /*fda0*/  UIADD3 UR9, UR9, 0x34850, URZ ;  /* 0x0003485009097890 */ /* 0x000fe4000fffe03f */
[----:B------:R-:W-:-:S12]  /*fdb0*/  UIADD3 UR8, UR4, 0x400, URZ ;  /* 0x0000040004087890 */ /* 0x000fd8000fffe03f */
.L_x_2148:
        /* <DEDUP_REMOVED lines=13> */
.L_x_2149:
        /* <DEDUP_REMOVED lines=8> */
.L_x_2143:
[----:B------:R-:W-:Y:S05]  /*ff10*/  BSYNC B0 ;  /* 0x0000000000007941 */ /* 0x000fea0003800000 */
.L_x_2142:
[----:B-1----:R-:W-:Y:S01]  /*ff20*/  VIADD R0, R8, 0x1 ;  /* 0x0000000108007836 */ /* 0x002fe20000000000 */
[----:B------:R-:W-:-:S04]  /*ff30*/  MOV R3, RZ ;  /* 0x000000ff00037202 */ /* 0x000fc80000000f00 */
[----:B------:R-:W-:-:S04]  /*ff40*/  ISETP.NE.AND P0, PT, R0, 0x2, PT ;  /* 0x000000020000780c */ /* 0x000fc80003f05270 */
[----:B------:R-:W-:Y:S02]  /*ff50*/  SEL R2, RZ, 0x1, P0 ;  /* 0x00000001ff027807 */ /* 0x000fe40000000000 */
[----:B------:R-:W-:Y:S02]  /*ff60*/  SEL R0, R0, RZ, P0 ;  /* 0x000000ff00007207 */ /* 0x000fe40000000000 */
[----:B------:R-:W-:-:S07]  /*ff70*/  LOP3.LUT R9, R9, R2, RZ, 0x3c, !PT ;  /* 0x0000000209097212 */ /* 0x000fce00078e3cff */
.L_x_2076:
[----:B------:R-:W1:Y:S01]  /*ff80*/  S2R R5, SR_CgaCtaId ;  /* 0x0000000000057919 */ /* 0x000e620000008800 */
[----:B------:R-:W-:Y:S02]  /*ff90*/  MOV R2, 0x400 ;  /* 0x0000040000027802 */ /* 0x000fe40000000f00 */
[----:B------:R-:W-:Y:S02]  /*ffa0*/  SHF.L.U32 R3, R3, 0x1f, RZ ;  /* 0x0000001f03037819 */ /* 0x000fe400000006ff */
[----:B-1----:R-:W-:-:S04]  /*ffb0*/  LEA R2, R5, R2, 0x18 ;  /* 0x0000000205027211 */ /* 0x002fc800078ec0ff */
[----:B------:R-:W1:Y:S02]  /*ffc0*/  SYNCS.PHASECHK.TRANS64.TRYWAIT P0, [R2+URZ+0x34820], R3 ;  /* 0x03482003020075a7 */ /* 0x000e64000800017f */
[----:B-1----:R-:W-:Y:S05]  /*ffd0*/  @!P0 BRA `(.L_x_2150) ;  /* 0x0000001400248947 */ /* 0x002fea0003800000 */
.L_x_2191:
[----:B------:R-:W-:-:S03]  /*ffe0*/  UMOV UR4, 0xffffffff ;  /* 0xffffffff00047882 */ /* 0x000fc60000000000 */
[----:B------:R-:W-:Y:S05]  /*fff0*/  BRA.DIV UR4, `(.L_x_2151) ;  /* 0x0000001604307947 */ /* 0x000fea000b800000 */
[----:B-1----:R-:W1:Y:S02]  /*10000*/  S2R R3, SR_TID.X ;  /* 0x0000000000037919 */ /* 0x002e640000002100 */
[----:B-1----:R-:W-:-:S04]  /*10010*/  SHF.R.U32.HI R3, RZ, 0x5, R3 ;  /* 0x00000005ff037819 */ /* 0x002fc80000011603 */
[----:B------:R-:W-:-:S05]  /*10020*/  LOP3.LUT R3, R3, 0x3, RZ, 0xc0, !PT ;  /* 0x0000000303037812 */ /* 0x000fca00078ec0ff */
[----:B------:R1:W2:Y:S02]  /*10030*/  SHFL.IDX PT, R14, R3, RZ, 0x1f ;  /* 0x00001fff030e7589 */ /* 0x0002a400000e0000 */
.L_x_2194:
[----:B--2---:R-:W-:-:S13]  /*10040*/  ISETP.NE.AND P0, PT, R14, RZ, PT ;  /* 0x000000ff0e00720c */ /* 0x004fda0003f05270 */
[----:B------:R-:W-:Y:S05]  /*10050*/  @P0 BRA `(.L_x_2038) ;  /* 0x0000000000880947 */ /* 0x000fea0003800000 */
[----:B------:R-:W-:-:S03]  /*10060*/  UMOV UR4, 0xffffffff ;  /* 0xffffffff00047882 */ /* 0x000fc60000000000 */
[----:B------:R-:W-:Y:S05]  /*10070*/  BRA.DIV UR4, `(.L_x_2152) ;  /* 0x0000001604447947 */ /* 0x000fea000b800000 */
[----:B------:R-:W-:-:S13]  /*10080*/  ELECT P6, URZ, PT ;  /* 0x00000000003f782f */ /* 0x000fda00038c0000 */
.L_x_2197:
[----:B------:R-:W-:Y:S05]  /*10090*/  @!P6 BRA `(.L_x_2038) ;  /* 0x000000000078e947 */ /* 0x000fea0003800000 */
[----:B-1----:R-:W2:Y:S02]  /*100a0*/  LDL.LU R3, [R1+0x14] ;  /* 0x0000140001037983 */ /* 0x002ea40000300800 */
[----:B--2---:R-:W-:-:S04]  /*100b0*/  LOP3.LUT R3, R3, 0x2, RZ, 0xfc, !PT ;  /* 0x0000000203037812 */ /* 0x004fc800078efcff */
[----:B------:R-:W-:-:S13]  /*100c0*/  ISETP.NE.AND P2, PT, R3, 0x3, PT ;  /* 0x000000030300780c */ /* 0x000fda0003f45270 */
[----:B------:R-:W-:Y:S05]  /*100d0*/  @!P2 BRA `(.L_x_2153) ;  /* 0x000000000004a947 */ /* 0x000fea0003800000 */
[----:B------:R-:W-:Y:S01]  /*100e0*/  BPT.TRAP 0x1 ;  /* 0x000000040000795c */ /* 0x000fe20000300000 */
.L_x_2153:
[----:B0-----:R-:W-:Y:S01]  /*100f0*/  VIADD R7, R2, 0x34840 ;  /* 0x0003484002077836 */ /* 0x001fe20000000000 */
[----:B------:R-:W-:Y:S01]  /*10100*/  SHF.L.U32 R5, R9, 0x1f, RZ ;  /* 0x0000001f09057819 */ /* 0x000fe200000006ff */
[C---:B------:R-:W-:Y:S02]  /*10110*/  VIADD R3, R0.reuse, 0x1 ;  /* 0x0000000100037836 */ /* 0x040fe40000000000 */
[----:B------:R-:W-:-:S03]  /*10120*/  IMAD R6, R0, 0x8, R7 ;  /* 0x0000000800067824 */ /* 0x000fc600078e0207 */
[C---:B------:R-:W-:Y:S01]  /*10130*/  ISETP.NE.AND P1, PT, R3.reuse, 0x2, PT ;  /* 0x000000020300780c */ /* 0x040fe20003f25270 */
[----:B------:R-:W0:Y:S03]  /*10140*/  SYNCS.PHASECHK.TRANS64.TRYWAIT P0, [R6+URZ], R5 ;  /* 0x00000005060075a7 */ /* 0x000e26000800017f */
[----:B------:R-:W-:Y:S02]  /*10150*/  SEL R4, RZ, 0x1, P1 ;  /* 0x00000001ff047807 */ /* 0x000fe40000800000 */
[----:B------:R-:W-:Y:S02]  /*10160*/  SEL R8, R3, RZ, P1 ;  /* 0x000000ff03087207 */ /* 0x000fe40000800000 */
[----:B------:R-:W-:Y:S02]  /*10170*/  LOP3.LUT R4, R9, R4, RZ, 0x3c, !PT ;  /* 0x0000000409047212 */ /* 0x000fe400078e3cff */
[----:B------:R-:W-:-:S02]  /*10180*/  LEA R3, R8, R7, 0x3 ;  /* 0x0000000708037211 */ /* 0x000fc400078e18ff */
[----:B------:R-:W-:Y:S01]  /*10190*/  SHF.L.U32 R4, R4, 0x1f, RZ ;  /* 0x0000001f04047819 */ /* 0x000fe200000006ff */
[----:B0-----:R-:W-:Y:S06]  /*101a0*/  @!P0 BRA `(.L_x_2154) ;  /* 0x0000001400188947 */ /* 0x001fec0003800000 */
.L_x_2198:
[----:B------:R-:W1:Y:S02]  /*101b0*/  SYNCS.PHASECHK.TRANS64.TRYWAIT P0, [R3+URZ], R4 ;  /* 0x00000004030075a7 */ /* 0x000e64000800017f */
[----:B-1----:R-:W-:Y:S05]  /*101c0*/  @!P0 BRA `(.L_x_2155) ;  /* 0x0000001400248947 */ /* 0x002fea0003800000 */
.L_x_2199:
[----:B------:R-:W-:Y:S05]  /*101d0*/  @!P2 BRA `(.L_x_2156) ;  /* 0x000000000004a947 */ /* 0x000fea0003800000 */
[----:B------:R-:W-:Y:S01]  /*101e0*/  BPT.TRAP 0x1 ;  /* 0x000000040000795c */ /* 0x000fe20000300000 */
.L_x_2156:
[----:B-1----:R-:W-:-:S04]  /*101f0*/  VIADD R3, R2, 0x34860 ;  /* 0x0003486002037836 */ /* 0x002fc80000000000 */
[----:B------:R-:W-:-:S04]  /*10200*/  IMAD R0, R0, 0x8, R3 ;  /* 0x0000000800007824 */ /* 0x000fc800078e0203 */
[----:B------:R-:W1:Y:S02]  /*10210*/  SYNCS.PHASECHK.TRANS64.TRYWAIT P0, [R0+URZ], R5 ;  /* 0x00000005000075a7 */ /* 0x000e64000800017f */
[----:B-1----:R-:W-:Y:S05]  /*10220*/  @!P0 BRA `(.L_x_2157) ;  /* 0x0000001400208947 */ /* 0x002fea0003800000 */
.L_x_2200:
[----:B------:R-:W-:-:S07]  /*10230*/  IMAD R3, R8, 0x8, R3 ;  /* 0x0000000808037824 */ /* 0x000fce00078e0203 */
.L_x_2158:
[----:B--2---:R2:W3:Y:S02]  /*10240*/  SYNCS.PHASECHK.TRANS64.TRYWAIT P0, [R3+URZ], R4 ;  /* 0x00000004030075a7 */ /* 0x0044e4000800017f */
[----:B---3--:R-:W-:Y:S05]  /*10250*/  @!P0 NANOSLEEP.SYNCS 0x989680 ;  /* 0x009896800000895d */ /* 0x008fea0003900000 */
[----:B------:R-:W3:Y:S02]  /*10260*/  @!P0 SYNCS.PHASECHK.TRANS64 P0, [R3+URZ], R4 ;  /* 0x00000004030085a7 */ /* 0x000ee4000800007f */
[----:B---3--:R-:W-:Y:S05]  /*10270*/  @!P0 BRA `(.L_x_2158) ;  /* 0xfffffffc00f08947 */ /* 0x008fea000383ffff */
.L_x_2038:
[----:B------:R-:W-:Y:S05]  /*10280*/  BSYNC B6 ;  /* 0x0000000000067941 */ /* 0x000fea0003800000 */
.L_x_2035:
[----:B------:R-:W-:Y:S05]  /*10290*/  EXIT ;  /* 0x000000000000794d */ /* 0x000fea0003800000 */
.L_x_2042:
[----:B-1----:R-:W-:-:S04]  /*102a0*/  MOV R3, UR36 ;  /* 0x0000002400037c02 */ /* 0x002fc80008000f00 */
[----:B------:R1:W2:Y:S03]  /*102b0*/  SYNCS.PHASECHK.TRANS64.TRYWAIT P1, [R3+URZ+0x34800], R2 ;  /* 0x03480002030075a7 */ /* 0x0002a6000802017f */
[----:B--2---:R-:W-:Y:S05]  /*102c0*/  @!P1 NANOSLEEP.SYNCS 0x989680 ;  /* 0x009896800000995d */ /* 0x004fea0003900000 */
[----:B------:R-:W2:Y:S02]  /*102d0*/  @!P1 SYNCS.PHASECHK.TRANS64 P1, [R3+URZ+0x34800], R2 ;  /* 0x03480002030095a7 */ /* 0x000ea4000802007f */
[----:B--2---:R-:W-:Y:S05]  /*102e0*/  @!P1 BRA `(.L_x_2042) ;  /* 0xfffffffc00ec9947 */ /* 0x004fea000383ffff */
[----:B------:R-:W-:Y:S05]  /*102f0*/  BRA `(.L_x_2159) ;  /* 0xffffff1000207947 */ /* 0x000fea000383ffff */
.L_x_2046:
[----:B01----:R-:W-:-:S04]  /*10300*/  IMAD.U32 R3, RZ, RZ, UR36 ;  /* 0x00000024ff037e24 */ /* 0x003fc8000f8e00ff */
[----:B------:R0:W1:Y:S03]  /*10310*/  SYNCS.PHASECHK.TRANS64.TRYWAIT P2, [R3+URZ+0x34830], R2 ;  /* 0x03483002030075a7 */ /* 0x000066000804017f */
[----:B-1----:R-:W-:Y:S05]  /*10320*/  @!P2 NANOSLEEP.SYNCS 0x989680 ;  /* 0x009896800000a95d */ /* 0x002fea0003900000 */
[----:B------:R-:W1:Y:S02]  /*10330*/  @!P2 SYNCS.PHASECHK.TRANS64 P2, [R3+URZ+0x34830], R2 ;  /* 0x034830020300a5a7 */ /* 0x000e64000804007f */
[----:B-1----:R-:W-:Y:S05]  /*10340*/  @!P2 BRA `(.L_x_2046) ;  /* 0xfffffffc00eca947 */ /* 0x002fea000383ffff */
[----:B------:R-:W-:Y:S05]  /*10350*/  BRA `(.L_x_2045) ;  /* 0xffffff10003c7947 */ /* 0x000fea000383ffff */
.L_x_2051:
[----:B-1----:R-:W-:-:S04]  /*10360*/  IMAD.U32 R11, RZ, RZ, UR61 ;  /* 0x0000003dff0b7e24 */ /* 0x002fc8000f8e00ff */
[----:B------:R1:W2:Y:S03]  /*10370*/  SYNCS.PHASECHK.TRANS64.TRYWAIT P3, [R11+URZ+0x34830], R10 ;  /* 0x0348300a0b0075a7 */ /* 0x0002a6000806017f */
[----:B--2---:R-:W-:Y:S05]  /*10380*/  @!P3 NANOSLEEP.SYNCS 0x989680 ;  /* 0x009896800000b95d */ /* 0x004fea0003900000 */
[----:B------:R-:W2:Y:S02]  /*10390*/  @!P3 SYNCS.PHASECHK.TRANS64 P3, [R11+URZ+0x34830], R10 ;  /* 0x0348300a0b00b5a7 */ /* 0x000ea4000806007f */
[----:B--2---:R-:W-:Y:S05]  /*103a0*/  @!P3 BRA `(.L_x_2051) ;  /* 0xfffffffc00ecb947 */ /* 0x004fea000383ffff */
[----:B------:R-:W-:Y:S05]  /*103b0*/  BRA `(.L_x_2050) ;  /* 0xffffff40003c7947 */ /* 0x000fea000383ffff */
.L_x_2055:
[----:B-1----:R-:W-:-:S04]  /*103c0*/  IMAD.U32 R11, RZ, RZ, UR7 ;  /* 0x00000007ff0b7e24 */ /* 0x002fc8000f8e00ff */
[----:B------:R1:W3:Y:S03]  /*103d0*/  SYNCS.PHASECHK.TRANS64.TRYWAIT P3, [R11+URZ+0x34850], R0 ;  /* 0x034850000b0075a7 */ /* 0x0002e6000806017f */
[----:B---3--:R-:W-:Y:S05]  /*103e0*/  @!P3 NANOSLEEP.SYNCS 0x989680 ;  /* 0x009896800000b95d */ /* 0x008fea0003900000 */
[----:B------:R-:W3:Y:S02]  /*103f0*/  @!P3 SYNCS.PHASECHK.TRANS64 P3, [R11+URZ+0x34850], R0 ;  /* 0x034850000b00b5a7 */ /* 0x000ee4000806007f */
[----:B---3--:R-:W-:Y:S05]  /*10400*/  @!P3 BRA `(.L_x_2055) ;  /* 0xfffffffc00ecb947 */ /* 0x008fea000383ffff */
[----:B------:R-:W-:Y:S05]  /*10410*/  BRA `(.L_x_2054) ;  /* 0xffffff4800447947 */ /* 0x000fea000383ffff */
.L_x_2061:
[----:B-1----:R-:W-:-:S04]  /*10420*/  MOV R11, UR40 ;  /* 0x00000028000b7c02 */ /* 0x002fc80008000f00 */
[----:B------:R1:W2:Y:S03]  /*10430*/  SYNCS.PHASECHK.TRANS64.TRYWAIT P2, [R11+URZ+0x34830], R10 ;  /* 0x0348300a0b0075a7 */ /* 0x0002a6000804017f */
[----:B--2---:R-:W-:Y:S05]  /*10440*/  @!P2 NANOSLEEP.SYNCS 0x989680 ;  /* 0x009896800000a95d */ /* 0x004fea0003900000 */
[----:B------:R-:W2:Y:S02]  /*10450*/  @!P2 SYNCS.PHASECHK.TRANS64 P2, [R11+URZ+0x34830], R10 ;  /* 0x0348300a0b00a5a7 */ /* 0x000ea4000804007f */
[----:B--2---:R-:W-:Y:S05]  /*10460*/  @!P2 BRA `(.L_x_2061) ;  /* 0xfffffffc00eca947 */ /* 0x004fea000383ffff */
[----:B------:R-:W-:Y:S05]  /*10470*/  BRA `(.L_x_2060) ;  /* 0xffffff7000887947 */ /* 0x000fea000383ffff */
.L_x_2065:
[----:B---3--:R-:W-:-:S04]  /*10480*/  IMAD.U32 R9, RZ, RZ, UR7 ;  /* 0x00000007ff097e24 */ /* 0x008fc8000f8e00ff */
[----:B------:R3:W4:Y:S03]  /*10490*/  SYNCS.PHASECHK.TRANS64.TRYWAIT P2, [R9+URZ+0x34850], R0 ;  /* 0x03485000090075a7 */ /* 0x000726000804017f */
[----:B----4-:R-:W-:Y:S05]  /*104a0*/  @!P2 NANOSLEEP.SYNCS 0x989680 ;  /* 0x009896800000a95d */ /* 0x010fea0003900000 */
[----:B------:R-:W4:Y:S02]  /*104b0*/  @!P2 SYNCS.PHASECHK.TRANS64 P2, [R9+URZ+0x34850], R0 ;  /* 0x034850000900a5a7 */ /* 0x000f24000804007f */
[----:B----4-:R-:W-:Y:S05]  /*104c0*/  @!P2 BRA `(.L_x_2065) ;  /* 0xfffffffc00eca947 */ /* 0x010fea000383ffff */
[----:B------:R-:W-:Y:S05]  /*104d0*/  BRA `(.L_x_2064) ;  /* 0xffffff7800907947 */ /* 0x000fea000383ffff */
.L_x_2070:
[----:B-1----:R-:W-:-:S04]  /*104e0*/  IMAD.U32 R0, RZ, RZ, UR5 ;  /* 0x00000005ff007e24 */ /* 0x002fc8000f8e00ff */
[----:B------:R1:W2:Y:S03]  /*104f0*/  SYNCS.PHASECHK.TRANS64.TRYWAIT P0, [R0+URZ+0x34850], R3 ;  /* 0x03485003000075a7 */ /* 0x0002a6000800017f */
[----:B--2---:R-:W-:Y:S05]  /*10500*/  @!P0 NANOSLEEP.SYNCS 0x989680 ;  /* 0x009896800000895d */ /* 0x004fea0003900000 */
[----:B------:R-:W2:Y:S02]  /*10510*/  @!P0 SYNCS.PHASECHK.TRANS64 P0, [R0+URZ+0x34850], R3 ;  /* 0x03485003000085a7 */ /* 0x000ea4000800007f */
[----:B--2---:R-:W-:Y:S05]  /*10520*/  @!P0 BRA `(.L_x_2070) ;  /* 0xfffffffc00ec8947 */ /* 0x004fea000383ffff */
[----:B------:R-:W-:Y:S05]  /*10530*/  BRA `(.L_x_2069) ;  /* 0xffffff9c005c7947 */ /* 0x000fea000383ffff */
.L_x_2081:
[----:B------:R-:W-:Y:S01]  /*10540*/  IMAD.MOV.U32 R13, RZ, RZ, R0 ;  /* 0x000000ffff0d7224 */ /* 0x000fe200078e0000 */
[----:B------:R-:W-:Y:S01]  /*10550*/  MOV R12, RZ ;  /* 0x000000ff000c7202 */ /* 0x000fe20000000f00 */
[----:B------:R-:W-:Y:S02]  /*10560*/  IMAD.MOV.U32 R11, RZ, RZ, 0x1f ;  /* 0x0000001fff0b7424 */ /* 0x000fe400078e00ff */
[----:B------:R-:W-:-:S07]  /*10570*/  IMAD.MOV.U32 R15, RZ, RZ, -0x1 ;  /* 0xffffffffff0f7424 */ /* 0x000fce00078e00ff */
[----:B------:R-:W-:Y:S05]  /*10580*/  WARPSYNC.COLLECTIVE R15, `(.L_x_2160) ;  /* 0x000000000f087348 */ /* 0x000fea0003c00000 */
[----:B------:R0:W1:Y:S02]  /*10590*/  SHFL.IDX P6, R14, R13, R12, R11 ;  /* 0x0000000c0d0e7389 */ /* 0x00006400000c000b */
[----:B01----:R-:W-:Y:S01]  /*105a0*/  ENDCOLLECTIVE ;  /* 0x000000000000791b */ /* 0x003fe20003800000 */
.L_x_2160:
[----:B------:R-:W-:Y:S05]  /*105b0*/  BRA `(.L_x_2161) ;  /* 0xffffffc800607947 */ /* 0x000fea000383ffff */
.L_x_2083:
[----:B------:R-:W-:Y:S01]  /*105c0*/  BSSY B0, `(.L_x_2162) ;  /* 0x0000006000007945 */ /* 0x000fe20003800000 */
[----:B------:R-:W-:-:S07]  /*105d0*/  IMAD.MOV.U32 R15, RZ, RZ, -0x1 ;  /* 0xffffffffff0f7424 */ /* 0x000fce00078e00ff */
[----:B0-----:R-:W-:Y:S05]  /*105e0*/  WARPSYNC.COLLECTIVE R15, `(.L_x_2163) ;  /* 0x000000000f0c7348 */ /* 0x001fea0003c00000 */
[----:B------:R-:W-:Y:S02]  /*105f0*/  ELECT P6, UR62, PT ;  /* 0x00000000003e782f */ /* 0x000fe400038c0000 */
[----:B------:R-:W-:Y:S01]  /*10600*/  MOV R14, UR62 ;  /* 0x0000003e000e7c02 */ /* 0x000fe20008000f00 */
[----:B0-----:R-:W-:Y:S10]  /*10610*/  ENDCOLLECTIVE ;  /* 0x000000000000791b */ /* 0x001ff40003800000 */
.L_x_2163:
[----:B------:R-:W-:Y:S05]  /*10620*/  BSYNC B0 ;  /* 0x0000000000007941 */ /* 0x000fea0003800000 */
.L_x_2162:
[----:B------:R-:W-:Y:S05]  /*10630*/  BRA `(.L_x_2164) ;  /* 0xffffffc800607947 */ /* 0x000fea000383ffff */
.L_x_2085:
[----:B0-----:R-:W-:-:S04]  /*10640*/  MOV R3, UR38 ;  /* 0x0000002600037c02 */ /* 0x001fc80008000f00 */
[----:B------:R0:W1:Y:S03]  /*10650*/  SYNCS.PHASECHK.TRANS64.TRYWAIT P0, [R3+URZ+0x34840], R0 ;  /* 0x03484000030075a7 */ /* 0x000066000800017f */
[----:B-1----:R-:W-:Y:S05]  /*10660*/  @!P0 NANOSLEEP.SYNCS 0x989680 ;  /* 0x009896800000895d */ /* 0x002fea0003900000 */
[----:B------:R-:W1:Y:S02]  /*10670*/  @!P0 SYNCS.PHASECHK.TRANS64 P0, [R3+URZ+0x34840], R0 ;  /* 0x03484000030085a7 */ /* 0x000e64000800007f */
[----:B-1----:R-:W-:Y:S05]  /*10680*/  @!P0 BRA `(.L_x_2085) ;  /* 0xfffffffc00ec8947 */ /* 0x002fea000383ffff */
[----:B------:R-:W-:Y:S05]  /*10690*/  BRA `(.L_x_2165) ;  /* 0xffffffc800b87947 */ /* 0x000fea000383ffff */
.L_x_2088:
[----:B------:R-:W-:Y:S01]  /*106a0*/  IMAD.MOV.U32 R13, RZ, RZ, R5 ;  /* 0x000000ffff0d7224 */ /* 0x000fe200078e0005 */
[----:B------:R-:W-:Y:S01]  /*106b0*/  MOV R11, 0x181f ;  /* 0x0000181f000b7802 */ /* 0x000fe20000000f00 */
[----:B------:R-:W-:Y:S02]  /*106c0*/  IMAD.MOV.U32 R12, RZ, RZ, RZ ;  /* 0x000000ffff0c7224 */ /* 0x000fe400078e00ff */
[----:B------:R-:W-:Y:S02]  /*106d0*/  IMAD.MOV.U32 R15, RZ, RZ, -0x1 ;  /* 0xffffffffff0f7424 */ /* 0x000fe400078e00ff */
[----:B------:R-:W-:-:S07]  /*106e0*/  IMAD R6, R9, 0x80, R6 ;  /* 0x0000008009067824 */ /* 0x000fce00078e0206 */
[----:B------:R-:W-:Y:S05]  /*106f0*/  WARPSYNC.COLLECTIVE R15, `(.L_x_2166) ;  /* 0x000000000f087348 */ /* 0x000fea0003c00000 */
[----:B------:R0:W1:Y:S02]  /*10700*/  SHFL.IDX P6, R14, R13, R12, R11 ;  /* 0x0000000c0d0e7389 */ /* 0x00006400000c000b */
[----:B01----:R-:W-:Y:S01]  /*10710*/  ENDCOLLECTIVE ;  /* 0x000000000000791b */ /* 0x003fe20003800000 */
.L_x_2166:
[----:B------:R-:W-:Y:S02]  /*10720*/  VIADD R9, R6, 0x10 ;  /* 0x0000001006097836 */ /* 0x000fe40000000000 */
[----:B------:R-:W-:Y:S02]  /*10730*/  IMAD.MOV.U32 R13, RZ, RZ, R0 ;  /* 0x000000ffff0d7224 */ /* 0x000fe400078e0000 */
[----:B------:R-:W-:-:S07]  /*10740*/  IMAD.MOV.U32 R2, RZ, RZ, R14 ;  /* 0x000000ffff027224 */ /* 0x000fce00078e000e */
[----:B------:R-:W-:Y:S05]  /*10750*/  WARPSYNC.COLLECTIVE R15, `(.L_x_2167) ;  /* 0x000000000f087348 */ /* 0x000fea0003c00000 */
[----:B------:R0:W1:Y:S02]  /*10760*/  SHFL.IDX P6, R14, R13, R12, R11 ;  /* 0x0000000c0d0e7389 */ /* 0x00006400000c000b */
[----:B01----:R-:W-:Y:S01]  /*10770*/  ENDCOLLECTIVE ;  /* 0x000000000000791b */ /* 0x003fe20003800000 */
.L_x_2167:
[----:B------:R-:W-:Y:S02]  /*10780*/  ULDC UR4, c[0x0][0x288] ;  /* 0x0000a20000047ab9 */ /* 0x000fe40000000800 */
[----:B------:R-:W-:-:S05]  /*10790*/  IMAD R4, R8, UR4, RZ ;  /* 0x0000000408047c24 */ /* 0x000fca000f8e02ff */
[----:B------:R-:W-:Y:S01]  /*107a0*/  ISETP.GE.AND P3, PT, R6, R4, PT ;  /* 0x000000040600720c */ /* 0x000fe20003f66270 */
[----:B------:R-:W-:Y:S02]  /*107b0*/  IMAD.MOV.U32 R13, RZ, RZ, R5 ;  /* 0x000000ffff0d7224 */ /* 0x000fe400078e0005 */
[----:B------:R-:W-:-:S10]  /*107c0*/  IMAD.MOV.U32 R12, RZ, RZ, 0x1 ;  /* 0x00000001ff0c7424 */ /* 0x000fd400078e00ff */
[----:B------:R-:W-:Y:S02]  /*107d0*/  @!P3 LEA R21, R7, UR38, 0x1 ;  /* 0x000000260715bc11 */ /* 0x000fe4000f8e08ff */
[----:B------:R-:W-:-:S07]  /*107e0*/  MOV R3, R14 ;  /* 0x0000000e00037202 */ /* 0x000fce0000000f00 */
[----:B------:R-:W-:Y:S05]  /*107f0*/  WARPSYNC.COLLECTIVE R15, `(.L_x_2168) ;  /* 0x000000000f087348 */ /* 0x000fea0003c00000 */
[----:B------:R0:W1:Y:S02]  /*10800*/  SHFL.IDX P6, R14, R13, R12, R11 ;  /* 0x0000000c0d0e7389 */ /* 0x00006400000c000b */
[----:B01----:R-:W-:Y:S01]  /*10810*/  ENDCOLLECTIVE ;  /* 0x000000000000791b */ /* 0x003fe20003800000 */
.L_x_2168:
        /* <DEDUP_REMOVED lines=14> */
.L_x_2169:
[----:B------:R-:W-:Y:S01]  /*10900*/  @!PT LDS RZ, [RZ] ;  /* 0x00000000fffff984 */ /* 0x000fe20000000800 */
[----:B------:R-:W-:Y:S01]  /*10910*/  @!PT LDS RZ, [RZ] ;  /* 0x00000000fffff984 */ /* 0x000fe20000000800 */
[----:B------:R-:W-:Y:S01]  /*10920*/  @!PT LDS RZ, [RZ] ;  /* 0x00000000fffff984 */ /* 0x000fe20000000800 */
[----:B------:R0:W-:Y:S01]  /*10930*/  @!P3 LDGSTS.E.BYPASS.LTC128B.128 [R21+0x18400], desc[UR42][R2.64+0x100], !P1 ;  /* 0x184001000215bfae */ /* 0x0001e2000c901d6a */
[----:B------:R-:W-:Y:S01]  /*10940*/  ISETP.GE.AND P3, PT, R9, R4, PT ;  /* 0x000000040900720c */ /* 0x000fe20003f66270 */
[----:B------:R-:W-:Y:S02]  /*10950*/  IMAD.MOV.U32 R9, RZ, RZ, R8 ;  /* 0x000000ffff097224 */ /* 0x000fe400078e0008 */
[----:B------:R-:W-:Y:S02]  /*10960*/  IMAD.MOV.U32 R13, RZ, RZ, R5 ;  /* 0x000000ffff0d7224 */ /* 0x000fe400078e0005 */
[----:B------:R-:W-:Y:S01]  /*10970*/  IMAD.MOV.U32 R12, RZ, RZ, 0x2 ;  /* 0x00000002ff0c7424 */ /* 0x000fe200078e00ff */
[----:B0-----:R-:W-:-:S07]  /*10980*/  IADD3 R3, R6, 0x20, RZ ;  /* 0x0000002006037810 */ /* 0x001fce0007ffe0ff */
[----:B------:R-:W-:Y:S01]  /*10990*/  @!P3 LEA R20, R7, UR38, 0x1 ;  /* 0x000000260714bc11 */ /* 0x000fe2000f8e08ff */
[----:B------:R-:W-:-:S07]  /*109a0*/  IMAD.MOV.U32 R8, RZ, RZ, R14 ;  /* 0x000000ffff087224 */ /* 0x000fce00078e000e */
[----:B------:R-:W-:Y:S05]  /*109b0*/  WARPSYNC.COLLECTIVE R15, `(.L_x_2170) ;  /* 0x000000000f087348 */ /* 0x000fea0003c00000 */
[----:B------:R0:W1:Y:S02]  /*109c0*/  SHFL.IDX P6, R14, R13, R12, R11 ;  /* 0x0000000c0d0e7389 */ /* 0x00006400000c000b */
[----:B01----:R-:W-:Y:S01]  /*109d0*/  ENDCOLLECTIVE ;  /* 0x000000000000791b */ /* 0x003fe20003800000 */
.L_x_2170:
        /* <DEDUP_REMOVED lines=13> */
.L_x_2171:
[----:B------:R-:W-:Y:S02]  /*10ab0*/  VIADD R9, R6, 0x30 ;  /* 0x0000003006097836 */ /* 0x000fe40000000000 */
[----:B------:R-:W-:Y:S01]  /*10ac0*/  IMAD.MOV.U32 R3, RZ, RZ, R2 ;  /* 0x000000ffff037224 */ /* 0x000fe200078e0002 */
[----:B------:R-:W-:Y:S02]  /*10ad0*/  @!P3 LEA R21, R7, UR38, 0x1 ;  /* 0x000000260715bc11 */ /* 0x000fe4000f8e08ff */
[----:B------:R-:W-:Y:S01]  /*10ae0*/  MOV R13, R5 ;  /* 0x00000005000d7202 */ /* 0x000fe20000000f00 */
[----:B------:R-:W-:Y:S02]  /*10af0*/  IMAD.MOV.U32 R12, RZ, RZ, 0x3 ;  /* 0x00000003ff0c7424 */ /* 0x000fe400078e00ff */
[----:B------:R-:W-:-:S07]  /*10b00*/  IMAD.MOV.U32 R2, RZ, RZ, R14 ;  /* 0x000000ffff027224 */ /* 0x000fce00078e000e */
[----:B------:R-:W-:Y:S05]  /*10b10*/  WARPSYNC.COLLECTIVE R15, `(.L_x_2172) ;  /* 0x000000000f087348 */ /* 0x000fea0003c00000 */
[----:B------:R0:W1:Y:S02]  /*10b20*/  SHFL.IDX P6, R14, R13, R12, R11 ;  /* 0x0000000c0d0e7389 */ /* 0x00006400000c000b */
[----:B01----:R-:W-:Y:S01]  /*10b30*/  ENDCOLLECTIVE ;  /* 0x000000000000791b */ /* 0x003fe20003800000 */
.L_x_2172:
        /* <DEDUP_REMOVED lines=13> */
.L_x_2173:
[----:B------:R-:W-:Y:S01]  /*10c10*/  VIADD R3, R6, 0x40 ;  /* 0x0000004006037836 */ /* 0x000fe20000000000 */
[----:B------:R-:W-:Y:S02]  /*10c20*/  MOV R9, R8 ;  /* 0x0000000800097202 */ /* 0x000fe40000000f00 */
[----:B------:R-:W-:Y:S01]  /*10c30*/  @!P3 LEA R20, R7, UR38, 0x1 ;  /* 0x000000260714bc11 */ /* 0x000fe2000f8e08ff */
[----:B------:R-:W-:Y:S01]  /*10c40*/  IMAD.MOV.U32 R13, RZ, RZ, R5 ;  /* 0x000000ffff0d7224 */ /* 0x000fe200078e0005 */
[----:B------:R-:W-:Y:S01]  /*10c50*/  MOV R12, 0x4 ;  /* 0x00000004000c7802 */ /* 0x000fe20000000f00 */
[----:B------:R-:W-:-:S07]  /*10c60*/  IMAD.MOV.U32 R8, RZ, RZ, R14 ;  /* 0x000000ffff087224 */ /* 0x000fce00078e000e */
[----:B------:R-:W-:Y:S05]  /*10c70*/  WARPSYNC.COLLECTIVE R15, `(.L_x_2174) ;  /* 0x000000000f087348 */ /* 0x000fea0003c00000 */
[----:B------:R0:W1:Y:S02]  /*10c80*/  SHFL.IDX P6, R14, R13, R12, R11 ;  /* 0x0000000c0d0e7389 */ /* 0x00006400000c000b */
[----:B01----:R-:W-:Y:S01]  /*10c90*/  ENDCOLLECTIVE ;  /* 0x000000000000791b */ /* 0x003fe20003800000 */
.L_x_2174:
        /* <DEDUP_REMOVED lines=13> */
.L_x_2175:
        /* <DEDUP_REMOVED lines=9> */
.L_x_2176:
        /* <DEDUP_REMOVED lines=13> */
.L_x_2177:
        /* <DEDUP_REMOVED lines=9> */
.L_x_2178:
        /* <DEDUP_REMOVED lines=13> */
.L_x_2179:
        /* <DEDUP_REMOVED lines=8> */
.L_x_2180:
        /* <DEDUP_REMOVED lines=12> */
.L_x_2181:
[----:B------:R-:W-:Y:S05]  /*11170*/  BRA `(.L_x_2182) ;  /* 0xffffffcc00207947 */ /* 0x000fea000383ffff */
.L_x_2091:
[----:B-1----:R-:W-:-:S04]  /*11180*/  IMAD.U32 R3, RZ, RZ, UR38 ;  /* 0x00000026ff037e24 */ /* 0x002fc8000f8e00ff */
[----:B------:R1:W2:Y:S03]  /*11190*/  SYNCS.PHASECHK.TRANS64.TRYWAIT P0, [R3+URZ+0x34820], R2 ;  /* 0x03482002030075a7 */ /* 0x0002a6000800017f */
[----:B--2---:R-:W-:Y:S05]  /*111a0*/  @!P0 NANOSLEEP.SYNCS 0x989680 ;  /* 0x009896800000895d */ /* 0x004fea0003900000 */
[----:B------:R-:W2:Y:S02]  /*111b0*/  @!P0 SYNCS.PHASECHK.TRANS64 P0, [R3+URZ+0x34820], R2 ;  /* 0x03482002030085a7 */ /* 0x000ea4000800007f */
[----:B--2---:R-:W-:Y:S05]  /*111c0*/  @!P0 BRA `(.L_x_2091) ;  /* 0xfffffffc00ec8947 */ /* 0x004fea000383ffff */
[----:B------:R-:W-:Y:S05]  /*111d0*/  BRA `(.L_x_2183) ;  /* 0xffffffcc00787947 */ /* 0x000fea000383ffff */
.L_x_2098:
[----:B-1----:R-:W-:-:S04]  /*111e0*/  MOV R3, UR38 ;  /* 0x0000002600037c02 */ /* 0x002fc80008000f00 */
[----:B------:R1:W2:Y:S03]  /*111f0*/  SYNCS.PHASECHK.TRANS64.TRYWAIT P0, [R3+URZ+0x34848], R2 ;  /* 0x03484802030075a7 */ /* 0x0002a6000800017f */
[----:B--2---:R-:W-:Y:S05]  /*11200*/  @!P0 NANOSLEEP.SYNCS 0x989680 ;  /* 0x009896800000895d */ /* 0x004fea0003900000 */
[----:B------:R-:W2:Y:S02]  /*11210*/  @!P0 SYNCS.PHASECHK.TRANS64 P0, [R3+URZ+0x34848], R2 ;  /* 0x03484802030085a7 */ /* 0x000ea4000800007f */
[----:B--2---:R-:W-:Y:S05]  /*11220*/  @!P0 BRA `(.L_x_2098) ;  /* 0xfffffffc00ec8947 */ /* 0x004fea000383ffff */
[----:B------:R-:W-:Y:S05]  /*11230*/  BRA `(.L_x_2184) ;  /* 0xffffffd000507947 */ /* 0x000fea000383ffff */
.L_x_2105:
[----:B0-----:R-:W-:-:S04]  /*11240*/  IMAD.U32 R3, RZ, RZ, UR38 ;  /* 0x00000026ff037e24 */ /* 0x001fc8000f8e00ff */
[----:B------:R0:W1:Y:S03]  /*11250*/  SYNCS.PHASECHK.TRANS64.TRYWAIT P0, [R3+URZ+0x34860], R2 ;  /* 0x03486002030075a7 */ /* 0x000066000800017f */
[----:B-1----:R-:W-:Y:S05]  /*11260*/  @!P0 NANOSLEEP.SYNCS 0x989680 ;  /* 0x009896800000895d */ /* 0x002fea0003900000 */
[----:B------:R-:W1:Y:S02]  /*11270*/  @!P0 SYNCS.PHASECHK.TRANS64 P0, [R3+URZ+0x34860], R2 ;  /* 0x03486002030085a7 */ /* 0x000e64000800007f */
[----:B-1----:R-:W-:Y:S05]  /*11280*/  @!P0 BRA `(.L_x_2105) ;  /* 0xfffffffc00ec8947 */ /* 0x002fea000383ffff */
[----:B------:R-:W-:Y:S05]  /*11290*/  BRA `(.L_x_2185) ;  /* 0xffffffd400247947 */ /* 0x000fea000383ffff */
.L_x_2114:
[----:B-1----:R-:W-:-:S04]  /*112a0*/  IMAD.U32 R3, RZ, RZ, UR38 ;  /* 0x00000026ff037e24 */ /* 0x002fc8000f8e00ff */
[----:B------:R1:W2:Y:S03]  /*112b0*/  SYNCS.PHASECHK.TRANS64.TRYWAIT P0, [R3+URZ+0x34840], R2 ;  /* 0x03484002030075a7 */ /* 0x0002a6000800017f */
[----:B--2---:R-:W-:Y:S05]  /*112c0*/  @!P0 NANOSLEEP.SYNCS 0x989680 ;  /* 0x009896800000895d */ /* 0x004fea0003900000 */
[----:B------:R-:W2:Y:S02]  /*112d0*/  @!P0 SYNCS.PHASECHK.TRANS64 P0, [R3+URZ+0x34840], R2 ;  /* 0x03484002030085a7 */ /* 0x000ea4000800007f */
[----:B--2---:R-:W-:Y:S05]  /*112e0*/  @!P0 BRA `(.L_x_2114) ;  /* 0xfffffffc00ec8947 */ /* 0x004fea000383ffff */
[----:B------:R-:W-:Y:S05]  /*112f0*/  BRA `(.L_x_2186) ;  /* 0xffffffd800487947 */ /* 0x000fea000383ffff */
.L_x_2121:
[----:B0-----:R-:W-:-:S04]  /*11300*/  MOV R3, UR38 ;  /* 0x0000002600037c02 */ /* 0x001fc80008000f00 */
[----:B------:R0:W1:Y:S03]  /*11310*/  SYNCS.PHASECHK.TRANS64.TRYWAIT P0, [R3+URZ+0x34868], R2 ;  /* 0x03486802030075a7 */ /* 0x000066000800017f */
[----:B-1----:R-:W-:Y:S05]  /*11320*/  @!P0 NANOSLEEP.SYNCS 0x989680 ;  /* 0x009896800000895d */ /* 0x002fea0003900000 */
[----:B------:R-:W1:Y:S02]  /*11330*/  @!P0 SYNCS.PHASECHK.TRANS64 P0, [R3+URZ+0x34868], R2 ;  /* 0x03486802030085a7 */ /* 0x000e64000800007f */
[----:B-1----:R-:W-:Y:S05]  /*11340*/  @!P0 BRA `(.L_x_2121) ;  /* 0xfffffffc00ec8947 */ /* 0x002fea000383ffff */
[----:B------:R-:W-:Y:S05]  /*11350*/  BRA `(.L_x_2187) ;  /* 0xffffffdc001c7947 */ /* 0x000fea000383ffff */
.L_x_2130:
[----:B-1----:R-:W-:-:S04]  /*11360*/  IMAD.U32 R3, RZ, RZ, UR38 ;  /* 0x00000026ff037e24 */ /* 0x002fc8000f8e00ff */
[----:B------:R1:W2:Y:S03]  /*11370*/  SYNCS.PHASECHK.TRANS64.TRYWAIT P0, [R3+URZ+0x34848], R2 ;  /* 0x03484802030075a7 */ /* 0x0002a6000800017f */
[----:B--2---:R-:W-:Y:S05]  /*11380*/  @!P0 NANOSLEEP.SYNCS 0x989680 ;  /* 0x009896800000895d */ /* 0x004fea0003900000 */
[----:B------:R-:W2:Y:S02]  /*11390*/  @!P0 SYNCS.PHASECHK.TRANS64 P0, [R3+URZ+0x34848], R2 ;  /* 0x03484802030085a7 */ /* 0x000ea4000800007f */
[----:B--2---:R-:W-:Y:S05]  /*113a0*/  @!P0 BRA `(.L_x_2130) ;  /* 0xfffffffc00ec8947 */ /* 0x004fea000383ffff */
[----:B------:R-:W-:Y:S05]  /*113b0*/  BRA `(.L_x_2188) ;  /* 0xffffffe000587947 */ /* 0x000fea000383ffff */
.L_x_2137:
[----:B0-----:R-:W-:-:S04]  /*113c0*/  IMAD.U32 R3, RZ, RZ, UR38 ;  /* 0x00000026ff037e24 */ /* 0x001fc8000f8e00ff */
[----:B------:R0:W1:Y:S03]  /*113d0*/  SYNCS.PHASECHK.TRANS64.TRYWAIT P0, [R3+URZ+0x34860], R2 ;  /* 0x03486002030075a7 */ /* 0x000066000800017f */
[----:B-1----:R-:W-:Y:S05]  /*113e0*/  @!P0 NANOSLEEP.SYNCS 0x989680 ;  /* 0x009896800000895d */ /* 0x002fea0003900000 */
[----:B------:R-:W1:Y:S02]  /*113f0*/  @!P0 SYNCS.PHASECHK.TRANS64 P0, [R3+URZ+0x34860], R2 ;  /* 0x03486002030085a7 */ /* 0x000e64000800007f */
[----:B-1----:R-:W-:Y:S05]  /*11400*/  @!P0 BRA `(.L_x_2137) ;  /* 0xfffffffc00ec8947 */ /* 0x002fea000383ffff */
[----:B------:R-:W-:Y:S05]  /*11410*/  BRA `(.L_x_2189) ;  /* 0xffffffe400287947 */ /* 0x000fea000383ffff */
.L_x_2145:
[----:B-1----:R1:W2:Y:S02]  /*11420*/  SYNCS.PHASECHK.TRANS64.TRYWAIT P0, [R3+URZ+0x34860], R0 ;  /* 0x03486000030075a7 */ /* 0x0022a4000800017f */
[----:B--2---:R-:W-:Y:S05]  /*11430*/  @!P0 NANOSLEEP.SYNCS 0x989680 ;  /* 0x009896800000895d */ /* 0x004fea0003900000 */
[----:B------:R-:W2:Y:S02]  /*11440*/  @!P0 SYNCS.PHASECHK.TRANS64 P0, [R3+URZ+0x34860], R0 ;  /* 0x03486000030085a7 */ /* 0x000ea4000800007f */
[----:B--2---:R-:W-:Y:S05]  /*11450*/  @!P0 BRA `(.L_x_2145) ;  /* 0xfffffffc00f08947 */ /* 0x004fea000383ffff */
[----:B------:R-:W-:Y:S05]  /*11460*/  BRA `(.L_x_2190) ;  /* 0xffffffe400f87947 */ /* 0x000fea000383ffff */
.L_x_2150:
[----:B-1----:R1:W2:Y:S02]  /*11470*/  SYNCS.PHASECHK.TRANS64.TRYWAIT P0, [R2+URZ+0x34820], R3 ;  /* 0x03482003020075a7 */ /* 0x0022a4000800017f */
[----:B--2---:R-:W-:Y:S05]  /*11480*/  @!P0 NANOSLEEP.SYNCS 0x989680 ;  /* 0x009896800000895d */ /* 0x004fea0003900000 */
[----:B------:R-:W2:Y:S02]  /*11490*/  @!P0 SYNCS.PHASECHK.TRANS64 P0, [R2+URZ+0x34820], R3 ;  /* 0x03482003020085a7 */ /* 0x000ea4000800007f */
[----:B--2---:R-:W-:Y:S05]  /*114a0*/  @!P0 BRA `(.L_x_2150) ;  /* 0xfffffffc00f08947 */ /* 0x004fea000383ffff */
[----:B------:R-:W-:Y:S05]  /*114b0*/  BRA `(.L_x_2191) ;  /* 0xffffffe800c87947 */ /* 0x000fea000383ffff */
.L_x_2151:
        /* <DEDUP_REMOVED lines=11> */
.L_x_2193:
[----:B------:R-:W-:Y:S05]  /*11570*/  BSYNC B0 ;  /* 0x0000000000007941 */ /* 0x000fea0003800000 */
.L_x_2192:
[----:B------:R-:W-:Y:S05]  /*11580*/  BRA `(.L_x_2194) ;  /* 0xffffffe800ac7947 */ /* 0x000fea000383ffff */
.L_x_2152:
[----:B------:R-:W-:Y:S01]  /*11590*/  BSSY B0, `(.L_x_2195) ;  /* 0x0000006000007945 */ /* 0x000fe20003800000 */
[----:B------:R-:W-:-:S07]  /*115a0*/  IMAD.MOV.U32 R15, RZ, RZ, -0x1 ;  /* 0xffffffffff0f7424 */ /* 0x000fce00078e00ff */
[----:B01----:R-:W-:Y:S05]  /*115b0*/  WARPSYNC.COLLECTIVE R15, `(.L_x_2196) ;  /* 0x000000000f0c7348 */ /* 0x003fea0003c00000 */
[----:B------:R-:W-:Y:S02]  /*115c0*/  ELECT P6, UR62, PT ;  /* 0x00000000003e782f */ /* 0x000fe400038c0000 */
[----:B------:R-:W-:Y:S01]  /*115d0*/  MOV R14, UR62 ;  /* 0x0000003e000e7c02 */ /* 0x000fe20008000f00 */
[----:B01----:R-:W-:Y:S10]  /*115e0*/  ENDCOLLECTIVE ;  /* 0x000000000000791b */ /* 0x003ff40003800000 */
.L_x_2196:
[----:B------:R-:W-:Y:S05]  /*115f0*/  BSYNC B0 ;  /* 0x0000000000007941 */ /* 0x000fea0003800000 */
.L_x_2195:
[----:B------:R-:W-:Y:S05]  /*11600*/  BRA `(.L_x_2197) ;  /* 0xffffffe800a07947 */ /* 0x000fea000383ffff */
.L_x_2154:
[----:B0-----:R0:W1:Y:S02]  /*11610*/  SYNCS.PHASECHK.TRANS64.TRYWAIT P0, [R6+URZ], R5 ;  /* 0x00000005060075a7 */ /* 0x001064000800017f */
[----:B-1----:R-:W-:Y:S05]  /*11620*/  @!P0 NANOSLEEP.SYNCS 0x989680 ;  /* 0x009896800000895d */ /* 0x002fea0003900000 */
[----:B------:R-:W1:Y:S02]  /*11630*/  @!P0 SYNCS.PHASECHK.TRANS64 P0, [R6+URZ], R5 ;  /* 0x00000005060085a7 */ /* 0x000e64000800007f */
[----:B-1----:R-:W-:Y:S05]  /*11640*/  @!P0 BRA `(.L_x_2154) ;  /* 0xfffffffc00f08947 */ /* 0x002fea000383ffff */
[----:B------:R-:W-:Y:S05]  /*11650*/  BRA `(.L_x_2198) ;  /* 0xffffffe800d47947 */ /* 0x000fea000383ffff */
.L_x_2155:
[----:B-1----:R1:W2:Y:S02]  /*11660*/  SYNCS.PHASECHK.TRANS64.TRYWAIT P0, [R3+URZ], R4 ;  /* 0x00000004030075a7 */ /* 0x0022a4000800017f */
[----:B--2---:R-:W-:Y:S05]  /*11670*/  @!P0 NANOSLEEP.SYNCS 0x989680 ;  /* 0x009896800000895d */ /* 0x004fea0003900000 */
[----:B------:R-:W2:Y:S02]  /*11680*/  @!P0 SYNCS.PHASECHK.TRANS64 P0, [R3+URZ], R4 ;  /* 0x00000004030085a7 */ /* 0x000ea4000800007f */
[----:B--2---:R-:W-:Y:S05]  /*11690*/  @!P0 BRA `(.L_x_2155) ;  /* 0xfffffffc00f08947 */ /* 0x004fea000383ffff */
[----:B------:R-:W-:Y:S05]  /*116a0*/  BRA `(.L_x_2199) ;  /* 0xffffffe800c87947 */ /* 0x000fea000383ffff */
.L_x_2157:
[----:B-1----:R1:W2:Y:S02]  /*116b0*/  SYNCS.PHASECHK.TRANS64.TRYWAIT P0, [R0+URZ], R5 ;  /* 0x00000005000075a7 */ /* 0x0022a4000800017f */
[----:B--2---:R-:W-:Y:S05]  /*116c0*/  @!P0 NANOSLEEP.SYNCS 0x989680 ;  /* 0x009896800000895d */ /* 0x004fea0003900000 */
[----:B------:R-:W2:Y:S02]  /*116d0*/  @!P0 SYNCS.PHASECHK.TRANS64 P0, [R0+URZ], R5 ;  /* 0x00000005000085a7 */ /* 0x000ea4000800007f */
[----:B--2---:R-:W-:Y:S05]  /*116e0*/  @!P0 BRA `(.L_x_2157) ;  /* 0xfffffffc00f08947 */ /* 0x004fea000383ffff */
[----:B------:R-:W-:Y:S05]  /*116f0*/  BRA `(.L_x_2200) ;  /* 0xffffffe800cc7947 */ /* 0x000fea000383ffff */
.L_x_2201:
        /* <DEDUP_REMOVED lines=16> */
.L_x_2986:


//--------------------- .text._ZN7cutlass13device_kernelIN5flash11enable_sm90INS1_16FlashAttnFwdSm90INS1_25CollectiveMainloopFwdSm90ILi2EN4cute5tupleIJNS5_1CILi1EEES8_S8_EEENS6_IJNS7_ILi128EEESA_NS7_ILi192EEEEEELi128ENS_6half_tEfNS_4arch4Sm90ELb1ELb0ELb1ELb1ELb0ELb0ELb0ELb1ELb1ELb1ELb1ELb0EEENS1_21CollectiveEpilogueFwdINS6_IJSA_SA_SA_EEES9_SD_SF_Li256ELb1ELb1ELb1ELb0EEENS1_36VarlenDynamicPersistentTileSchedulerILi128ELi128ELi256ELi128ELb1ELb1ELb1ELb1ELb1ELb1EEEEEEEEEvNT_6ParamsE --------------------------
	.section	.text._ZN7cutlass13device_kernelIN5flash11enable_sm90INS1_16FlashAttnFwdSm90INS1_25CollectiveMainloopFwdSm90ILi2EN4cute5tupleIJNS5_1CILi1EEES8_S8_EEENS6_IJNS7_ILi128EEESA_NS7_ILi192EEEEEELi128ENS_6half_tEfNS_4arch4Sm90ELb1ELb0ELb1ELb1ELb0ELb0ELb0ELb1ELb1ELb1ELb1ELb0EEENS1_21CollectiveEpilogueFwdINS6_IJSA_SA_SA_EEES9_SD_SF_Li256ELb1ELb1ELb1ELb0EEENS1_36VarlenDynamicPersistentTileSchedulerILi128ELi128ELi256ELi128ELb1ELb1ELb1ELb1ELb1ELb1EEEEEEEEEvNT_6ParamsE,"ax",@progbits
	.align	128
.text._ZN7cutlass13device_kernelIN5flash11enable_sm90INS1_16FlashAttnFwdSm90INS1_25CollectiveMainloopFwdSm90ILi2EN4cute5tupleIJNS5_1CILi1EEES8_S8_EEENS6_IJNS7_ILi128EEESA_NS7_ILi192EEEEEELi128ENS_6half_tEfNS_4arch4Sm90ELb1ELb0ELb1ELb1ELb0ELb0ELb0ELb1ELb1ELb1ELb1ELb0EEENS1_21CollectiveEpilogueFwdINS6_IJSA_SA_SA_EEES9_SD_SF_Li256ELb1ELb1ELb1ELb0EEENS1_36VarlenDynamicPersistentTileSchedulerILi128ELi128ELi256ELi128ELb1ELb1ELb1ELb1ELb1ELb1EEEEEEEEEvNT_6ParamsE:
        .type           _ZN7cutlass13device_kernelIN5flash11enable_sm90INS1_16FlashAttnFwdSm90INS1_25CollectiveMainloopFwdSm90ILi2EN4cute5tupleIJNS5_1CILi1EEES8_S8_EEENS6_IJNS7_ILi128EEESA_NS7_ILi192EEEEEELi128ENS_6half_tEfNS_4arch4Sm90ELb1ELb0ELb1ELb1ELb0ELb0ELb0ELb1ELb1ELb1ELb1ELb0EEENS1_21CollectiveEpilogueFwdINS6_IJSA_SA_SA_EEES9_SD_SF_Li256ELb1ELb1ELb1ELb0EEENS1_36VarlenDynamicPersistentTileSchedulerILi128ELi128ELi256ELi128ELb1ELb1ELb1ELb1ELb1ELb1EEEEEEEEEvNT_6ParamsE,@function
        .size           _ZN7cutlass13device_kernelIN5flash11enable_sm90INS1_16FlashAttnFwdSm90INS1_25CollectiveMainloopFwdSm90ILi2EN4cute5tupleIJNS5_1CILi1EEES8_S8_EEENS6_IJNS7_ILi128EEESA_NS7_ILi192EEEEEELi128ENS_6half_tEfNS_4arch4Sm90ELb1ELb0ELb1ELb1ELb0ELb0ELb0ELb1ELb1ELb1ELb1ELb0EEENS1_21CollectiveEpilogueFwdINS6_IJSA_SA_SA_EEES9_SD_SF_Li256ELb1ELb1ELb1ELb0EEENS1_36VarlenDynamicPersistentTileSchedulerILi128ELi128ELi256ELi128ELb1ELb1ELb1ELb1ELb1ELb1EEEEEEEEEvNT_6ParamsE,(.L_x_2987 - _ZN7cutlass13device_kernelIN5flash11enable_sm90INS1_16FlashAttnFwdSm90INS1_25CollectiveMainloopFwdSm90ILi2EN4cute5tupleIJNS5_1CILi1EEES8_S8_EEENS6_IJNS7_ILi128EEESA_NS7_ILi192EEEEEELi128ENS_6half_tEfNS_4arch4Sm90ELb1ELb0ELb1ELb1ELb0ELb0ELb0ELb1ELb1ELb1ELb1ELb0EEENS1_21CollectiveEpilogueFwdINS6_IJSA_SA_SA_EEES9_SD_SF_Li256ELb1ELb1ELb1ELb0EEENS1_36VarlenDynamicPersistentTileSchedulerILi128ELi128ELi256ELi128ELb1ELb1ELb1ELb1ELb1ELb1EEEEEEEEEvNT_6ParamsE)
        .other          _ZN7cutlass13device_kernelIN5flash11enable_sm90INS1_16FlashAttnFwdSm90INS1_25CollectiveMainloopFwdSm90ILi2EN4cute5tupleIJNS5_1CILi1EEES8_S8_EEENS6_IJNS7_ILi128EEESA_NS7_ILi192EEEEEELi128ENS_6half_tEfNS_4arch4Sm90ELb1ELb0ELb1ELb1ELb0ELb0ELb0ELb1ELb1ELb1ELb1ELb0EEENS1_21CollectiveEpilogueFwdINS6_IJSA_SA_SA_EEES9_SD_SF_Li256ELb1ELb1ELb1ELb0EEENS1_36VarlenDynamicPersistentTileSchedulerILi128ELi128ELi256ELi128ELb1ELb1ELb1ELb1ELb1ELb1EEEEEEEEEvNT_6ParamsE,@"STO_CUDA_ENTRY STV_DEFAULT"
_ZN7cutlass13device_kernelIN5flash11enable_sm90INS1_16FlashAttnFwdSm90INS1_25CollectiveMainloopFwdSm90ILi2EN4cute5tupleIJNS5_1CILi1EEES8_S8_EEENS6_IJNS7_ILi128EEESA_NS7_ILi192EEEEEELi128ENS_6half_tEfNS_4arch4Sm90ELb1ELb0ELb1ELb1ELb0ELb0ELb0ELb1ELb1ELb1ELb1ELb0EEENS1_21CollectiveEpilogueFwdINS6_IJSA_SA_SA_EEES9_SD_SF_Li256ELb1ELb1ELb1ELb0EEENS1_36VarlenDynamicPersistentTileSchedulerILi128ELi128ELi256ELi128ELb1ELb1ELb1ELb1ELb1ELb1EEEEEEEEEvNT_6ParamsE:
        /* <DEDUP_REMOVED lines=17> */
.L_x_2203:
[----:B------:R-:W-:Y:S05]  /*0110*/  BSYNC B0 ;  /* 0x0000000000007941 */ /* 0x000fea0003800000 */
.L_x_2202:
        /* <DEDUP_REMOVED lines=40> */
.L_x_2204:
        /* <DEDUP_REMOVED lines=22> */
.L_x_2205:
        /* <DEDUP_REMOVED lines=18> */
.L_x_2206:
        /* <DEDUP_REMOVED lines=22> */
.L_x_2207:
        /* <DEDUP_REMOVED lines=22> */
.L_x_2208:
        /* <DEDUP_REMOVED lines=8> */
.L_x_2210:
        /* <DEDUP_REMOVED lines=24> */
[----:B------:R-:W-:Y:S02]  /*0ae0*/  SHF.R.S32.HI R7, RZ, 0x1f, R6 ;  /* 0x0000001fff077819 */ /* 0x000fe40000011406 */
[----:B------:R-:W-:Y:S02]  /*0af0*/  SHF.R.S32.HI R226, RZ, 0x7, R3 ;  /* 0x00000007ffe27819 */ /* 0x000fe40000011403 */
[----:B------:R-:W-:Y:S02]  /*0b00*/  LEA.HI R10, R7, R8, RZ, 0x3 ;  /* 0x00000008070a7211 */ /* 0x000fe400078f18ff */
[----:B------:R-:W-:Y:S02]  /*0b10*/  LEA.HI R4, R0, R231, RZ, 0x5 ;  /* 0x000000e700047211 */ /* 0x000fe400078f28ff */
[----:B------:R-:W-:-:S02]  /*0b20*/  LOP3.LUT R11, R10, 0xfffffff8, RZ, 0xc0, !PT ;  /* 0xfffffff80a0b7812 */ /* 0x000fc400078ec0ff */
[----:B------:R-:W-:Y:S02]  /*0b30*/  LEA.HI R9, R9, R210, RZ, 0x5 ;  /* 0x000000d209097211 */ /* 0x000fe400078f28ff */
[----:B------:R-:W-:Y:S01]  /*0b40*/  LEA.HI R3, R3, R226, RZ, 0x1 ;  /* 0x000000e203037211 */ /* 0x000fe200078f08ff */
[----:B------:R-:W-:Y:S01]  /*0b50*/  IMAD.SHL.U32 R5, R4, 0x20, RZ ;  /* 0x0000002004057824 */ /* 0x000fe200078e00ff */
[----:B------:R-:W-:Y:S01]  /*0b60*/  SHF.R.S32.HI R9, RZ, 0x5, R9 ;  /* 0x00000005ff097819 */ /* 0x000fe20000011409 */
[----:B------:R-:W-:Y:S01]  /*0b70*/  IMAD.IADD R8, R8, 0x1, -R11 ;  /* 0x0000000108087824 */ /* 0x000fe200078e0a0b */
[----:B------:R-:W-:Y:S02]  /*0b80*/  LOP3.LUT R3, R3, 0x3fffffe, RZ, 0xc0, !PT ;  /* 0x03fffffe03037812 */ /* 0x000fe400078ec0ff */
[CC--:B0-----:R-:W-:Y:S02]  /*0b90*/  LEA.HI R2, R0.reuse, R231.reuse, RZ, 0x4 ;  /* 0x000000e700027211 */ /* 0x0c1fe400078f20ff */
[----:B------:R-:W-:Y:S01]  /*0ba0*/  LEA.HI R10, R0, R231, RZ, 0x2 ;  /* 0x000000e7000a7211 */ /* 0x000fe200078f10ff */
[----:B------:R-:W-:Y:S01]  /*0bb0*/  IMAD R8, R9, 0x10, R8 ;  /* 0x0000001009087824 */ /* 0x000fe200078e0208 */
[----:B------:R-:W-:Y:S01]  /*0bc0*/  LOP3.LUT R7, R5, 0xfffffc00, RZ, 0xc0, !PT ;  /* 0xfffffc0005077812 */ /* 0x000fe200078ec0ff */
[----:B------:R-:W-:Y:S01]  /*0bd0*/  IMAD.IADD R3, R226, 0x1, -R3 ;  /* 0x00000001e2037824 */ /* 0x000fe200078e0a03 */
[----:B------:R-:W-:-:S02]  /*0be0*/  LOP3.LUT R4, R2, 0x3fffff0, RZ, 0xc0, !PT ;  /* 0x03fffff002047812 */ /* 0x000fc400078ec0ff */
[----:B------:R-:W-:Y:S02]  /*0bf0*/  SHF.R.S32.HI R5, RZ, 0x4, R2 ;  /* 0x00000004ff057819 */ /* 0x000fe40000011402 */
[----:B------:R-:W-:Y:S02]  /*0c00*/  LOP3.LUT R10, R10, 0xfffffffc, RZ, 0xc0, !PT ;  /* 0xfffffffc0a0a7812 */ /* 0x000fe400078ec0ff */
[----:B------:R-:W-:Y:S01]  /*0c10*/  LEA.HI R0, R0, R231, RZ, 0x3 ;  /* 0x000000e700007211 */ /* 0x000fe200078f18ff */
[----:B------:R-:W-:Y:S01]  /*0c20*/  IMAD R227, R3, 0x40, R8 ;  /* 0x0000004003e37824 */ /* 0x000fe200078e0208 */
[----:B------:R-:W-:Y:S01]  /*0c30*/  LEA.HI R2, R2, R5, RZ, 0x1 ;  /* 0x0000000502027211 */ /* 0x000fe200078f08ff */
[C---:B------:R-:W-:Y:S01]  /*0c40*/  IMAD.IADD R4, R231.reuse, 0x1, -R4 ;  /* 0x00000001e7047824 */ /* 0x040fe200078e0a04 */
[----:B------:R-:W-:Y:S01]  /*0c50*/  LOP3.LUT R188, R0, 0xfffffff8, RZ, 0xc0, !PT ;  /* 0xfffffff800bc7812 */ /* 0x000fe200078ec0ff */
[C---:B------:R-:W-:Y:S01]  /*0c60*/  IMAD.IADD R10, R231.reuse, 0x1, -R10 ;  /* 0x00000001e70a7824 */ /* 0x040fe200078e0a0a */
[----:B------:R-:W-:Y:S01]  /*0c70*/  LOP3.LUT R3, R6, 0x7ffffffc, RZ, 0xc0, !PT ;  /* 0x7ffffffc06037812 */ /* 0x000fe200078ec0ff */
[----:B------:R-:W-:Y:S01]  /*0c80*/  IMAD R7, R4, 0x40, R7 ;  /* 0x0000004004077824 */ /* 0x000fe200078e0207 */
[----:B------:R-:W-:Y:S01]  /*0c90*/  LOP3.LUT R2, R2, 0x1ffffffe, RZ, 0xc0, !PT ;  /* 0x1ffffffe02027812 */ /* 0x000fe200078ec0ff */
[----:B------:R-:W-:Y:S01]  /*0ca0*/  IMAD.IADD R188, R231, 0x1, -R188 ;  /* 0x00000001e7bc7824 */ /* 0x000fe200078e0abc */
[----:B------:R-:W-:Y:S01]  /*0cb0*/  LEA.HI R4, R10, R10, RZ, 0x1 ;  /* 0x0000000a0a047211 */ /* 0x000fe200078f08ff */
[----:B------:R-:W-:-:S02]  /*0cc0*/  IMAD.IADD R3, R210, 0x1, -R3 ;  /* 0x00000001d2037824 */ /* 0x000fc400078e0a03 */
[----:B------:R-:W-:Y:S01]  /*0cd0*/  IMAD.IADD R2, R5, 0x1, -R2 ;  /* 0x0000000105027824 */ /* 0x000fe200078e0a02 */
[----:B------:R-:W-:Y:S01]  /*0ce0*/  LOP3.LUT R5, R4, 0x1ffffffe, RZ, 0xc0, !PT ;  /* 0x1ffffffe04057812 */ /* 0x000fe200078ec0ff */
[----:B------:R-:W-:Y:S02]  /*0cf0*/  IMAD.SHL.U32 R23, R188, 0x8, RZ ;  /* 0x00000008bc177824 */ /* 0x000fe400078e00ff */
[----:B------:R-:W-:Y:S02]  /*0d00*/  IMAD.SHL.U32 R184, R3, 0x2, RZ ;  /* 0x0000000203b87824 */ /* 0x000fe400078e00ff */
[----:B------:R-:W-:Y:S02]  /*0d10*/  VIADD R187, R23, 0x40 ;  /* 0x0000004017bb7836 */ /* 0x000fe40000000000 */
[C---:B------:R-:W-:Y:S01]  /*0d20*/  VIADD R206, R184.reuse, 0x8 ;  /* 0x00000008b8ce7836 */ /* 0x040fe20000000000 */
        /* <DEDUP_REMOVED lines=14> */
[----:B------:R-:W-:Y:S01]  /*0e10*/  IMAD.IADD R10, R10, 0x1, -R5 ;  /* 0x000000010a0a7824 */ /* 0x000fe200078e0a05 */
[----:B------:R-:W-:Y:S01]  /*0e20*/  SHF.R.S32.HI R208, RZ, 0x3, R0 ;  /* 0x00000003ffd07819 */ /* 0x000fe20000011400 */
[----:B------:R-:W-:Y:S01]  /*0e30*/  IMAD R228, R2, 0x8, R7 ;  /* 0x0000000802e47824 */ /* 0x000fe200078e0207 */
[----:B------:R-:W-:Y:S01]  /*0e40*/  SHF.R.S32.HI R230, RZ, 0x1f, R23 ;  /* 0x0000001fffe67819 */ /* 0x000fe20000011417 */
[----:B------:R-:W-:Y:S01]  /*0e50*/  IMAD.MOV.U32 R209, RZ, RZ, RZ ;  /* 0x000000ffffd17224 */ /* 0x000fe200078e00ff */
[----:B------:R-:W-:Y:S01]  /*0e60*/  SHF.R.S32.HI R229, RZ, 0x1f, R187 ;  /* 0x0000001fffe57819 */ /* 0x000fe200000114bb */
[----:B------:R-:W-:Y:S01]  /*0e70*/  IMAD R185, R10, 0x8, R227 ;  /* 0x000000080ab97824 */ /* 0x000fe200078e02e3 */
        /* <DEDUP_REMOVED lines=14> */
[----:B------:R-:W-:Y:S01]  /*0f60*/  SHF.R.S32.HI R211, RZ, 0x1f, R192 ;  /* 0x0000001fffd37819 */ /* 0x000fe200000114c0 */
[----:B------:R-:W-:Y:S01]  /*0f70*/  UMOV UR38, URZ ;  /* 0x0000003f00267c82 */ /* 0x000fe20008000000 */
[----:B------:R-:W-:Y:S01]  /*0f80*/  UMOV UR36, URZ ;  /* 0x0000003f00247c82 */ /* 0x000fe20008000000 */
[----:B--2---:R-:W-:-:S07]  /*0f90*/  LOP3.LUT R19, R12, 0x1, RZ, 0xfc, !PT ;  /* 0x000000010c137812 */ /* 0x004fce00078efcff */
.L_x_2268:
[----:B0-23--:R-:W0:Y:S01]  /*0fa0*/  LDC.64 R2, c[0x0][0xc88] ;  /* 0x00032200ff027b82 */ /* 0x00de220000000a00 */
[----:B------:R-:W-:Y:S01]  /*0fb0*/  ULDC.64 UR4, c[0x0][0xa28] ;  /* 0x00028a0000047ab9 */ /* 0x000fe20000000a00 */
[----:B------:R-:W-:-:S06]  /*0fc0*/  ULDC.64 UR6, c[0x0][0xa18] ;  /* 0x0002860000067ab9 */ /* 0x000fcc0000000a00 */
[----:B------:R-:W1:Y:S08]  /*0fd0*/  LDC R17, c[0x0][0x288] ;  /* 0x0000a200ff117b82 */ /* 0x000e700000000800 */
[----:B------:R-:W2:Y:S01]  /*0fe0*/  LDC.64 R8, c[0x0][0x418] ;  /* 0x00010600ff087b82 */ /* 0x000ea20000000a00 */
[----:B0-----:R-:W-:-:S07]  /*0ff0*/  IMAD.WIDE R2, R27, 0x4, R2 ;  /* 0x000000041b027825 */ /* 0x001fce00078e0202 */
[----:B------:R-:W0:Y:S01]  /*1000*/  LDC R10, c[0x0][0x424] ;  /* 0x00010900ff0a7b82 */ /* 0x000e220000000800 */
[----:B------:R-:W3:Y:S01]  /*1010*/  LDG.E R186, desc[UR56][R2.64] ;  /* 0x0000003802ba7981 */ /* 0x000ee2000c1e1900 */
[----:B------:R-:W-:Y:S01]  /*1020*/  ISETP.NE.U32.AND P1, PT, RZ, UR4, PT ;  /* 0x00000004ff007c0c */ /* 0x000fe2000bf25070 */
[----:B------:R-:W-:Y:S01]  /*1030*/  IMAD.MOV.U32 R7, RZ, RZ, RZ ;  /* 0x000000ffff077224 */ /* 0x000fe200078e00ff */
[----:B------:R-:W-:-:S04]  /*1040*/  ISETP.NE.U32.AND P0, PT, RZ, UR6, PT ;  /* 0x00000006ff007c0c */ /* 0x000fc8000bf05070 */
[----:B----4-:R-:W4:Y:S01]  /*1050*/  LDC R11, c[0x0][0x2f0] ;  /* 0x0000bc00ff0b7b82 */ /* 0x010f220000000800 */
[----:B------:R-:W-:Y:S02]  /*1060*/  ISETP.NE.AND.EX P1, PT, RZ, UR5, PT, P1 ;  /* 0x00000005ff007c0c */ /* 0x000fe4000bf25310 */
[----:B------:R-:W-:Y:S02]  /*1070*/  ISETP.NE.AND.EX P0, PT, RZ, UR7, PT, P0 ;  /* 0x00000007ff007c0c */ /* 0x000fe4000bf05300 */
[----:B---3--:R-:W-:-:S09]  /*1080*/  SHF.R.S32.HI R191, RZ, 0x1f, R186 ;  /* 0x0000001fffbf7819 */ /* 0x008fd200000114ba */
[----:B------:R-:W-:-:S04]  /*1090*/  @P1 LEA R4, P2, R186, UR4, 0x2 ;  /* 0x00000004ba041c11 */ /* 0x000fc8000f8410ff */
[C-C-:B------:R-:W-:Y:S02]  /*10a0*/  @P1 LEA.HI.X R5, R186.reuse, UR5, R191.reuse, 0x2, P2 ;  /* 0x00000005ba051c11 */ /* 0x140fe400090f14bf */
[----:B------:R-:W-:Y:S02]  /*10b0*/  @P0 LEA R2, P2, R186, UR6, 0x2 ;  /* 0x00000006ba020c11 */ /* 0x000fe4000f8410ff */
[----:B------:R-:W-:Y:S01]  /*10c0*/  LOP3.LUT R6, R26, 0xff000000, RZ, 0xc0, !PT ;  /* 0xff0000001a067812 */ /* 0x000fe200078ec0ff */
[----:B------:R3:W5:Y:S01]  /*10d0*/  @P1 LDG.E R7, desc[UR56][R4.64] ;  /* 0x0000003804071981 */ /* 0x000762000c1e1900 */
[----:B------:R-:W-:Y:S01]  /*10e0*/  @P0 LEA.HI.X R3, R186, UR7, R191, 0x2, P2 ;  /* 0x00000007ba030c11 */ /* 0x000fe200090f14bf */
[----:B------:R-:W-:-:S04]  /*10f0*/  ULDC.64 UR6, c[0x0][0xa20] ;  /* 0x0002880000067ab9 */ /* 0x000fc80000000a00 */
[----:B-1----:R1:W5:Y:S01]  /*1100*/  @P0 LDG.E R17, desc[UR56][R2.64] ;  /* 0x0000003802110981 */ /* 0x002362000c1e1900 */
[----:B--2---:R-:W-:Y:S02]  /*1110*/  ISETP.NE.U32.AND P1, PT, R8, RZ, PT ;  /* 0x000000ff0800720c */ /* 0x004fe40003f25070 */
[----:B------:R-:W-:Y:S02]  /*1120*/  ISETP.NE.U32.AND P2, PT, RZ, UR6, PT ;  /* 0x00000006ff007c0c */ /* 0x000fe4000bf45070 */
[----:B------:R-:W-:Y:S02]  /*1130*/  LOP3.LUT R0, R26, 0xff0000, RZ, 0xc0, !PT ;  /* 0x00ff00001a007812 */ /* 0x000fe400078ec0ff */
[----:B---3--:R-:W-:Y:S02]  /*1140*/  SHF.R.U32.HI R5, RZ, 0x8, R6 ;  /* 0x00000008ff057819 */ /* 0x008fe40000011606 */
[----:B------:R-:W-:Y:S02]  /*1150*/  ISETP.NE.AND.EX P1, PT, R9, RZ, PT, P1 ;  /* 0x000000ff0900720c */ /* 0x000fe40003f25310 */
[----:B------:R-:W-:-:S02]  /*1160*/  ISETP.NE.AND.EX P2, PT, RZ, UR7, PT, P2 ;  /* 0x00000007ff007c0c */ /* 0x000fc4000bf45320 */
[----:B------:R-:W-:Y:S02]  /*1170*/  LEA.HI R190, R0, R5, RZ, 0x10 ;  /* 0x0000000500be7211 */ /* 0x000fe400078f80ff */
[----:B0-----:R-:W-:Y:S01]  /*1180*/  SEL R0, R10, 0x1, P1 ;  /* 0x000000010a007807 */ /* 0x001fe20000800000 */
[----:B-1--4-:R-:W-:Y:S08]  /*1190*/  @P0 BRA `(.L_x_2211) ;  /* 0x0000000000240947 */ /* 0x012ff00003800000 */
        /* <DEDUP_REMOVED lines=9> */
.L_x_2211:
[----:B------:R-:W-:Y:S01]  /*1230*/  IMAD R16, R0, R11, RZ ;  /* 0x0000000b00107224 */ /* 0x000fe200078e02ff */
[----:B------:R-:W-:Y:S01]  /*1240*/  LOP3.LUT R189, R26, 0xffff, RZ, 0xc0, !PT ;  /* 0x0000ffff1abd7812 */ /* 0x000fe200078ec0ff */
[----:B------:R-:W-:Y:S06]  /*1250*/  @!P2 BRA `(.L_x_2212) ;  /* 0x000000000010a947 */ /* 0x000fec0003800000 */
[----:B------:R-:W-:-:S04]  /*1260*/  LEA R2, P0, R186, UR6, 0x2 ;  /* 0x00000006ba027c11 */ /* 0x000fc8000f8010ff */
[----:B------:R-:W-:-:S05]  /*1270*/  LEA.HI.X R3, R186, UR7, R191, 0x2, P0 ;  /* 0x00000007ba037c11 */ /* 0x000fca00080f14bf */
[----:B------:R0:W5:Y:S01]  /*1280*/  LDG.E R16, desc[UR56][R2.64] ;  /* 0x0000003802107981 */ /* 0x000162000c1e1900 */
[----:B------:R-:W-:Y:S05]  /*1290*/  BRA `(.L_x_2213) ;  /* 0x0000000000247947 */ /* 0x000fea0003800000 */
.L_x_2212:
[----:B------:R-:W-:Y:S02]  /*12a0*/  ULDC.64 UR4, c[0x0][0xa08] ;  /* 0x0002820000047ab9 */ /* 0x000fe40000000a00 */
[----:B------:R-:W-:-:S04]  /*12b0*/  ISETP.NE.U32.AND P0, PT, RZ, UR4, PT ;  /* 0x00000004ff007c0c */ /* 0x000fc8000bf05070 */
[----:B------:R-:W-:-:S13]  /*12c0*/  ISETP.NE.AND.EX P0, PT, RZ, UR5, PT, P0 ;  /* 0x00000005ff007c0c */ /* 0x000fda000bf05300 */
[----:B------:R-:W-:Y:S05]  /*12d0*/  @!P0 BRA `(.L_x_2213) ;  /* 0x0000000000148947 */ /* 0x000fea0003800000 */
[----:B------:R-:W0:Y:S02]  /*12e0*/  LDC.64 R2, c[0x0][0xa08] ;  /* 0x00028200ff027b82 */ /* 0x000e240000000a00 */
[----:B0-----:R-:W-:-:S05]  /*12f0*/  IMAD.WIDE R2, R186, 0x4, R2 ;  /* 0x00000004ba027825 */ /* 0x001fca00078e0202 */
[----:B------:R-:W2:Y:S04]  /*1300*/  LDG.E R16, desc[UR56][R2.64] ;  /* 0x0000003802107981 */ /* 0x000ea8000c1e1900 */
[----:B------:R-:W2:Y:S02]  /*1310*/  LDG.E R5, desc[UR56][R2.64+0x4] ;  /* 0x0000043802057981 */ /* 0x000ea4000c1e1900 */
[----:B--2---:R-:W-:-:S07]  /*1320*/  IMAD.IADD R16, R5, 0x1, -R16 ;  /* 0x0000000105107824 */ /* 0x004fce00078e0a10 */
.L_x_2213:
[----:B------:R-:W1:Y:S01]  /*1330*/  LDC R0, c[0x0][0x448] ;  /* 0x00011200ff007b82 */ /* 0x000e620000000800 */
[----:B------:R-:W-:Y:S01]  /*1340*/  IMAD.SHL.U32 R18, R25, 0x80, RZ ;  /* 0x0000008019127824 */ /* 0x000fe200078e00ff */
[----:B------:R-:W-:Y:S01]  /*1350*/  LOP3.LUT R207, R190, 0xff, RZ, 0xc0, !PT ;  /* 0x000000ffbecf7812 */ /* 0x000fe200078ec0ff */
[----:B-----5:R-:W-:Y:S01]  /*1360*/  IMAD.IADD R16, R16, 0x1, -R7 ;  /* 0x0000000110107824 */ /* 0x020fe200078e0a07 */
[----:B------:R-:W-:Y:S01]  /*1370*/  SHF.R.U32.HI R190, RZ, 0x10, R190 ;  /* 0x00000010ffbe7819 */ /* 0x000fe200000116be */
[----:B------:R-:W-:Y:S01]  /*1380*/  IMAD.MOV.U32 R95, RZ, RZ, RZ ;  /* 0x000000ffff5f7224 */ /* 0x000fe200078e00ff */
[----:B-1----:R-:W-:Y:S01]  /*1390*/  ISETP.NE.AND P0, PT, R0, 0x1, PT ;  /* 0x000000010000780c */ /* 0x002fe20003f05270 */
[----:B------:R-:W-:-:S12]  /*13a0*/  VIADD R0, R18, 0x7f ;  /* 0x0000007f12007836 */ /* 0x000fd80000000000 */
[----:B0-----:R-:W0:Y:S08]  /*13b0*/  @P0 LDC R3, c[0x0][0x44c] ;  /* 0x00011300ff030b82 */ /* 0x001e300000000800 */
[----:B------:R-:W1:Y:S01]  /*13c0*/  @P0 LDC R5, c[0x0][0x450] ;  /* 0x00011400ff050b82 */ /* 0x000e620000000800 */
[----:B0-----:R-:W-:Y:S01]  /*13d0*/  @P0 IMAD.HI.U32 R2, R0, R3, RZ ;  /* 0x0000000300020227 */ /* 0x001fe200078e00ff */
[----:B------:R-:W-:-:S04]  /*13e0*/  IADD3 R3, R16, 0x80, -R17 ;  /* 0x0000008010037810 */ /* 0x000fc80007ffe811 */
[----:B-1----:R-:W-:Y:S01]  /*13f0*/  @P0 SHF.R.U32.HI R0, RZ, R5, R2 ;  /* 0x00000005ff000219 */ /* 0x002fe20000011602 */
[----:B------:R-:W-:-:S04]  /*1400*/  VIADD R2, R16, 0x7f ;  /* 0x0000007f10027836 */ /* 0x000fc80000000000 */
[----:B------:R-:W-:Y:S01]  /*1410*/  IMAD.IADD R0, R3, 0x1, R0 ;  /* 0x0000000103007824 */ /* 0x000fe200078e0200 */
[----:B------:R-:W-:-:S04]  /*1420*/  SHF.R.S32.HI R3, RZ, 0x1f, R2 ;  /* 0x0000001fff037819 */ /* 0x000fc80000011402 */
[----:B------:R-:W-:Y:S02]  /*1430*/  SHF.R.S32.HI R5, RZ, 0x1f, R0 ;  /* 0x0000001fff057819 */ /* 0x000fe40000011400 */
[----:B------:R-:W-:Y:S02]  /*1440*/  LEA.HI R3, R3, R2, RZ, 0x7 ;  /* 0x0000000203037211 */ /* 0x000fe400078f38ff */
[----:B------:R-:W-:Y:S02]  /*1450*/  LEA.HI R5, R5, R0, RZ, 0x7 ;  /* 0x0000000005057211 */ /* 0x000fe400078f38ff */
[----:B------:R-:W-:Y:S02]  /*1460*/  SHF.R.S32.HI R3, RZ, 0x7, R3 ;  /* 0x00000007ff037819 */ /* 0x000fe40000011403 */
[----:B------:R-:W-:-:S04]  /*1470*/  SHF.R.S32.HI R0, RZ, 0x7, R5 ;  /* 0x00000007ff007819 */ /* 0x000fc80000011405 */
[----:B------:R-:W-:-:S04]  /*1480*/  VIMNMX R6, R3, R0, PT ;  /* 0x0000000003067248 */ /* 0x000fc80003fe0100 */
[----:B------:R-:W-:-:S13]  /*1490*/  ISETP.GE.AND P0, PT, R6, 0x1, PT ;  /* 0x000000010600780c */ /* 0x000fda0003f06270 */
[----:B------:R-:W-:Y:S05]  /*14a0*/  @!P0 BRA `(.L_x_2214) ;  /* 0x0000000000788947 */ /* 0x000fea0003800000 */
[----:B------:R-:W0:Y:S01]  /*14b0*/  LDC R3, c[0x0][0x9f0] ;  /* 0x00027c00ff037b82 */ /* 0x000e220000000800 */
[----:B------:R-:W-:-:S04]  /*14c0*/  ISETP.NE.AND P0, PT, R190, RZ, PT ;  /* 0x000000ffbe00720c */ /* 0x000fc80003f05270 */
[----:B0-----:R-:W-:-:S04]  /*14d0*/  SEL R9, R190, R3, P0 ;  /* 0x00000003be097207 */ /* 0x001fc80000000000 */
[-C--:B------:R-:W-:Y:S02]  /*14e0*/  IABS R5, R9.reuse ;  /* 0x0000000900057213 */ /* 0x080fe40000000000 */
        /* <DEDUP_REMOVED lines=26> */
.L_x_2214:
[-C--:B------:R-:W-:Y:S01]  /*1690*/  IMAD R22, R207, R95.reuse, RZ ;  /* 0x0000005fcf167224 */ /* 0x080fe200078e02ff */
        /* <DEDUP_REMOVED lines=60> */
[----:B------:R-:W-:Y:S01]  /*1a60*/  MOV R10, UR6 ;  /* 0x00000006000a7c02 */ /* 0x000fe20008000f00 */
        /* <DEDUP_REMOVED lines=8> */
.L_x_2216:
[----:B------:R-:W-:Y:S02]  /*1af0*/  LEA.HI R0, R209, R209, RZ, 0x1 ;  /* 0x000000d1d1007211 */ /* 0x000fe400078f08ff */
[----:B------:R-:W-:Y:S02]  /*1b00*/  ISETP.NE.AND P0, PT, R19, 0x3, PT ;  /* 0x000000031300780c */ /* 0x000fe40003f05270 */
[----:B------:R-:W-:-:S05]  /*1b10*/  LOP3.LUT R0, R0, 0xfffffffe, RZ, 0xc0, !PT ;  /* 0xfffffffe00007812 */ /* 0x000fca00078ec0ff */
[----:B------:R-:W-:-:S05]  /*1b20*/  IMAD.IADD R0, R209, 0x1, -R0 ;  /* 0x00000001d1007824 */ /* 0x000fca00078e0a00 */
[----:B------:R-:W-:-:S04]  /*1b30*/  SHF.L.U32 R0, R0, 0x1f, RZ ;  /* 0x0000001f00007819 */ /* 0x000fc800000006ff */
[----:B------:R-:W0:Y:S02]  /*1b40*/  SYNCS.PHASECHK.TRANS64.TRYWAIT P1, [UR37+0x34800], R0 ;  /* 0x03480000ff0075a7 */ /* 0x000e240008020165 */
[----:B0-----:R-:W-:Y:S05]  /*1b50*/  @!P1 BRA `(.L_x_2217) ;  /* 0x0000013000f09947 */ /* 0x001fea0003800000 */
.L_x_2395:
[----:B------:R-:W-:Y:S05]  /*1b60*/  @!P0 BRA `(.L_x_2218) ;  /* 0x0000000000048947 */ /* 0x000fea0003800000 */
[----:B------:R-:W-:Y:S01]  /*1b70*/  BPT.TRAP 0x1 ;  /* 0x000000040000795c */ /* 0x000fe20000300000 */
.L_x_2218:
[----:B0-----:R-:W-:Y:S02]  /*1b80*/  IMAD.U32 R0, RZ, RZ, UR36 ;  /* 0x00000024ff007e24 */ /* 0x001fe4000f8e00ff */
[----:B------:R-:W-:-:S03]  /*1b90*/  IMAD.U32 R3, RZ, RZ, UR38 ;  /* 0x00000026ff037e24 */ /* 0x000fc6000f8e00ff */
[----:B------:R-:W-:Y:S02]  /*1ba0*/  LEA R0, R0, UR37, 0x3 ;  /* 0x0000002500007c11 */ /* 0x000fe4000f8e18ff */
[----:B------:R-:W-:-:S04]  /*1bb0*/  SHF.L.U32 R3, R3, 0x1f, RZ ;  /* 0x0000001f03037819 */ /* 0x000fc800000006ff */
[----:B------:R0:W1:Y:S01]  /*1bc0*/  SYNCS.PHASECHK.TRANS64.TRYWAIT P2, [R0+URZ+0x34830], R3 ;  /* 0x03483003000075a7 */ /* 0x000062000804017f */
[----:B------:R-:W-:Y:S05]  /*1bd0*/  @!P0 BRA `(.L_x_2219) ;  /* 0x0000000000048947 */ /* 0x000fea0003800000 */
[----:B------:R-:W-:Y:S01]  /*1be0*/  BPT.TRAP 0x1 ;  /* 0x000000040000795c */ /* 0x000fe20000300000 */
.L_x_2219:
[----:B------:R-:W2:Y:S02]  /*1bf0*/  S2R R2, SR_TID.X ;  /* 0x0000000000027919 */ /* 0x000ea40000002100 */
[----:B--2---:R-:W-:Y:S01]  /*1c00*/  LOP3.LUT P1, RZ, R2, 0x7f, RZ, 0xc0, !PT ;  /* 0x0000007f02ff7812 */ /* 0x004fe2000782c0ff */
[----:B-1----:R-:W-:-:S12]  /*1c10*/  @P2 BRA `(.L_x_2220) ;  /* 0x0000000000082947 */ /* 0x002fd80003800000 */
[----:B------:R-:W1:Y:S02]  /*1c20*/  SYNCS.PHASECHK.TRANS64.TRYWAIT P2, [R0+URZ+0x34830], R3 ;  /* 0x03483003000075a7 */ /* 0x000e64000804017f */
[----:B-1----:R-:W-:Y:S05]  /*1c30*/  @!P2 BRA `(.L_x_2221) ;  /* 0x0000013000d0a947 */ /* 0x002fea0003800000 */
.L_x_2220:
[----:B------:R-:W-:Y:S05]  /*1c40*/  WARPSYNC.ALL ;  /* 0x0000000000007948 */ /* 0x000fea0003800000 */
[----:B------:R-:W-:Y:S01]  /*1c50*/  UIADD3 UR4, UR37, 0x1c400, URZ ;  /* 0x0001c40025047890 */ /* 0x000fe2000fffe03f */
[----:B------:R-:W-:Y:S01]  /*1c60*/  WARPGROUP.ARRIVE ;  /* 0x00000000000079c5 */ /* 0x000fe20000000000 */
[----:B------:R-:W-:Y:S01]  /*1c70*/  ULOP3.LUT UR52, UR52, 0x10000, URZ, 0xfc, !UPT ;  /* 0x0001000034347892 */ /* 0x000fe2000f8efc3f */
[----:B------:R-:W2:Y:S01]  /*1c80*/  LDC R5, c[0x0][0x448] ;  /* 0x00011200ff057b82 */ /* 0x000ea20000000800 */
[----:B------:R-:W-:Y:S01]  /*1c90*/  USHF.R.U32.HI UR4, URZ, 0x4, UR4 ;  /* 0x000000043f047899 */ /* 0x000fe20008011604 */
[----:B01----:R-:W-:Y:S01]  /*1ca0*/  @!P1 VIADD R0, R0, 0x34840 ;  /* 0x0003484000009836 */ /* 0x003fe20000000000 */
[----:B------:R-:W-:Y:S01]  /*1cb0*/  UMOV UR53, 0x40000040 ;  /* 0x4000004000357882 */ /* 0x000fe20000000000 */
[----:B------:R-:W-:Y:S01]  /*1cc0*/  UMOV UR55, 0x40000040 ;  /* 0x4000004000377882 */ /* 0x000fe20000000000 */
[----:B------:R-:W-:Y:S01]  /*1cd0*/  ULOP3.LUT UR4, UR4, 0x3fff, URZ, 0xc0, !UPT ;  /* 0x00003fff04047892 */ /* 0x000fe2000f8ec03f */
[----:B------:R-:W-:Y:S01]  /*1ce0*/  CS2R R150, SRZ ;  /* 0x0000000000967805 */ /* 0x000fe2000001ff00 */
[----:B------:R-:W-:Y:S01]  /*1cf0*/  UMOV UR5, 0x40000040 ;  /* 0x4000004000057882 */ /* 0x000fe20000000000 */
[----:B------:R-:W-:Y:S01]  /*1d00*/  UMOV UR7, 0x40000040 ;  /* 0x4000004000077882 */ /* 0x000fe20000000000 */
[----:B------:R-:W-:Y:S01]  /*1d10*/  ULOP3.LUT UR39, UR4, 0x10000, URZ, 0xfc, !UPT ;  /* 0x0001000004277892 */ /* 0x000fe2000f8efc3f */
[----:B------:R-:W-:Y:S01]  /*1d20*/  @!P1 PRMT R0, RZ, 0x654, R0 ;  /* 0x00000654ff009816 */ /* 0x000fe20000000000 */
[----:B------:R-:W-:Y:S01]  /*1d30*/  UIADD3 UR4, UR52, 0x2, URZ ;  /* 0x0000000234047890 */ /* 0x000fe2000fffe03f */
[----:B------:R-:W-:Y:S01]  /*1d40*/  CS2R R148, SRZ ;  /* 0x0000000000947805 */ /* 0x000fe2000001ff00 */
[----:B------:R-:W-:Y:S01]  /*1d50*/  UIMAD UR54, UR36, 0xc00, UR39 ;  /* 0x00000c00243678a4 */ /* 0x000fe2000f8e0227 */
[----:B------:R-:W-:Y:S01]  /*1d60*/  CS2R R146, SRZ ;  /* 0x0000000000927805 */ /* 0x000fe2000001ff00 */
[----:B------:R-:W-:Y:S01]  /*1d70*/  UIADD3 UR8, UR52, 0x4, URZ ;  /* 0x0000000434087890 */ /* 0x000fe2000fffe03f */
[----:B------:R-:W-:Y:S01]  /*1d80*/  CS2R R144, SRZ ;  /* 0x0000000000907805 */ /* 0x000fe2000001ff00 */
[----:B------:R-:W-:Y:S01]  /*1d90*/  UIADD3 UR6, UR54, 0x2, URZ ;  /* 0x0000000236067890 */ /* 0x000fe2000fffe03f */
[----:B------:R-:W-:Y:S01]  /*1da0*/  CS2R R142, SRZ ;  /* 0x00000000008e7805 */ /* 0x000fe2000001ff00 */
[----:B------:R-:W-:Y:S01]  /*1db0*/  UIADD3 UR10, UR54, 0x4, URZ ;  /* 0x00000004360a7890 */ /* 0x000fe2000fffe03f */
[----:B------:R-:W-:Y:S01]  /*1dc0*/  CS2R R140, SRZ ;  /* 0x00000000008c7805 */ /* 0x000fe2000001ff00 */
[----:B------:R-:W-:Y:S01]  /*1dd0*/  UMOV UR9, 0x40000040 ;  /* 0x4000004000097882 */ /* 0x000fe20000000000 */
[----:B------:R-:W-:Y:S01]  /*1de0*/  HGMMA.64x128x16.F32 R24, gdesc[UR52], RZ, !UPT, gsb0 ;  /* 0x01e00000341879f0 */ /* 0x000fe2000c0008ff */
[----:B------:R-:W-:Y:S01]  /*1df0*/  UMOV UR11, 0x40000040 ;  /* 0x40000040000b7882 */ /* 0x000fe20000000000 */
[----:B------:R-:W-:Y:S01]  /*1e00*/  UIADD3 UR12, UR52, 0x6, URZ ;  /* 0x00000006340c7890 */ /* 0x000fe2000fffe03f */
[----:B--2---:R-:W-:Y:S01]  /*1e10*/  ISETP.NE.AND P2, PT, R5, 0x1, PT ;  /* 0x000000010500780c */ /* 0x004fe20003f45270 */
        /* <DEDUP_REMOVED lines=13> */
[----:B------:R-:W0:Y:S01]  /*1ef0*/  @P2 LDC R6, c[0x0][0x44c] ;  /* 0x00011300ff062b82 */ /* 0x000e220000000800 */
        /* <DEDUP_REMOVED lines=30> */
[----:B------:R-:W-:Y:S02]  /*20e0*/  WARPGROUP.DEPBAR.LE gsb0, 0x0 ;  /* 0x00008000000079c5 */ /* 0x000fe40000010000 */
[----:B------:R-:W-:-:S06]  /*20f0*/  WARPGROUP.ARRIVE ;  /* 0x00000000000079c5 */ /* 0x000fcc0000000000 */
[----:B------:R-:W-:Y:S01]  /*2100*/  HGMMA.64x128x16.F32 R24, gdesc[UR4], R24, gsb0 ;  /* 0x01e00000041879f0 */ /* 0x000fe20008000818 */
[----:B------:R-:W-:Y:S01]  /*2110*/  ULDC UR6, c[0x0][0x9d8] ;  /* 0x0002760000067ab9 */ /* 0x000fe20000000800 */
[----:B------:R-:W-:Y:S01]  /*2120*/  ULDC UR7, c[0x0][0x988] ;  /* 0x0002620000077ab9 */ /* 0x000fe20000000800 */
        /* <DEDUP_REMOVED lines=33> */
[----:B------:R-:W1:Y:S01]  /*2340*/  @P2 LDC R32, c[0x0][0x450] ;  /* 0x00011400ff202b82 */ /* 0x000e620000000800 */
        /* <DEDUP_REMOVED lines=11> */
[----:B--2---:R-:W-:-:S02]  /*2400*/  IMAD.IADD R31, R185, 0x1, R18 ;  /* 0x00000001b91f7824 */ /* 0x004fc400078e0212 */
[----:B------:R-:W-:Y:S01]  /*2410*/  FMUL.FTZ R43, R43, UR6 ;  /* 0x000000062b2b7c20 */ /* 0x000fe20008410000 */
[----:B------:R-:W-:Y:S01]  /*2420*/  FMUL.FTZ R46, R46, UR6 ;  /* 0x000000062e2e7c20 */ /* 0x000fe20008410000 */
[----:B------:R-:W-:Y:S01]  /*2430*/  FMUL.FTZ R47, R47, UR6 ;  /* 0x000000062f2f7c20 */ /* 0x000fe20008410000 */
[----:B0-----:R-:W-:-:S04]  /*2440*/  @P2 IMAD.HI.U32 R5, R31, R6, RZ ;  /* 0x000000061f052227 */ /* 0x001fc800078e00ff */
[----:B------:R-:W-:Y:S01]  /*2450*/  FMUL.FTZ R50, R50, UR6 ;  /* 0x0000000632327c20 */ /* 0x000fe20008410000 */
[----:B------:R-:W-:Y:S01]  /*2460*/  FMUL.FTZ R51, R51, UR6 ;  /* 0x0000000633337c20 */ /* 0x000fe20008410000 */
[----:B------:R-:W0:Y:S01]  /*2470*/  MUFU.TANH R27, R27 ;  /* 0x0000001b001b7308 */ /* 0x000e220000002400 */
[----:B------:R-:W-:Y:S02]  /*2480*/  IMAD.MOV.U32 R6, RZ, RZ, -0x80 ;  /* 0xffffff80ff067424 */ /* 0x000fe400078e00ff */
[----:B------:R-:W-:Y:S01]  /*2490*/  FMUL.FTZ R54, R54, UR6 ;  /* 0x0000000636367c20 */ /* 0x000fe20008410000 */
[----:B------:R-:W-:Y:S01]  /*24a0*/  FMUL.FTZ R55, R55, UR6 ;  /* 0x0000000637377c20 */ /* 0x000fe20008410000 */
[----:B------:R-:W-:Y:S01]  /*24b0*/  FMUL.FTZ R13, R44, UR6 ;  /* 0x000000062c0d7c20 */ /* 0x000fe20008410000 */
[----:B-1----:R-:W-:Y:S01]  /*24c0*/  @P2 SHF.R.U32.HI R31, RZ, R32, R5 ;  /* 0x00000020ff1f2219 */ /* 0x002fe20000011605 */
[----:B------:R-:W-:Y:S02]  /*24d0*/  IMAD R33, R95, R6, 0x80 ;  /* 0x000000805f217424 */ /* 0x000fe400078e0206 */
[----:B------:R-:W-:Y:S01]  /*24e0*/  FMUL.FTZ R58, R58, UR6 ;  /* 0x000000063a3a7c20 */ /* 0x000fe20008410000 */
[----:B------:R-:W1:Y:S01]  /*24f0*/  MUFU.TANH R30, R30 ;  /* 0x0000001e001e7308 */ /* 0x000e620000002400 */
[----:B------:R-:W-:Y:S01]  /*2500*/  FMUL.FTZ R70, R70, UR6 ;  /* 0x0000000646467c20 */ /* 0x000fe20008410000 */
[----:B------:R-:W2:Y:S01]  /*2510*/  SHFL.IDX PT, R5, R31, 0x1, 0x1c1f ;  /* 0x003c1f001f057f89 */ /* 0x000ea200000e0000 */
[C-C-:B------:R-:W-:Y:S01]  /*2520*/  IADD3 R100, -R184.reuse, 0x1, R33.reuse ;  /* 0x00000001b8647810 */ /* 0x140fe20007ffe121 */
[----:B------:R-:W-:Y:S01]  /*2530*/  FMUL.FTZ R59, R59, UR6 ;  /* 0x000000063b3b7c20 */ /* 0x000fe20008410000 */
[----:B------:R-:W-:Y:S01]  /*2540*/  IADD3 R33, -R184, R16, R33 ;  /* 0x00000010b8217210 */ /* 0x000fe20007ffe121 */
[----:B------:R-:W-:Y:S01]  /*2550*/  FMUL.FTZ R12, R40, UR6 ;  /* 0x00000006280c7c20 */ /* 0x000fe20008410000 */
[----:B------:R-:W-:Y:S01]  /*2560*/  IADD3 R100, -R17, R100, R16 ;  /* 0x0000006411647210 */ /* 0x000fe20007ffe110 */
        /* <DEDUP_REMOVED lines=18> */
[----:B--2---:R-:W-:Y:S01]  /*2690*/  VIADDMNMX R6, R5, R100, R33, PT ;  /* 0x0000006405067246 */ /* 0x004fe20003800121 */
[----:B------:R-:W-:Y:S01]  /*26a0*/  FMUL.FTZ R28, R56, UR6 ;  /* 0x00000006381c7c20 */ /* 0x000fe20008410000 */
[----:B------:R-:W-:Y:S01]  /*26b0*/  FMUL.FTZ R86, R86, UR6 ;  /* 0x0000000656567c20 */ /* 0x000fe20008410000 */
[----:B------:R-:W-:Y:S01]  /*26c0*/  FMUL.FTZ R87, R87, UR6 ;  /* 0x0000000657577c20 */ /* 0x000fe20008410000 */
[C---:B------:R-:W-:Y:S01]  /*26d0*/  ISETP.GT.AND P3, PT, R6.reuse, RZ, PT ;  /* 0x000000ff0600720c */ /* 0x040fe20003f64270 */
[----:B------:R-:W2:Y:S01]  /*26e0*/  SHFL.IDX PT, R31, R31, RZ, 0x1c1f ;  /* 0x001c1fff1f1f7589 */ /* 0x000ea200000e0000 */
[C---:B------:R-:W-:Y:S01]  /*26f0*/  ISETP.GT.AND P4, PT, R6.reuse, 0x1, PT ;  /* 0x000000010600780c */ /* 0x040fe20003f84270 */
[----:B------:R-:W2:Y:S01]  /*2700*/  MUFU.TANH R39, R39 ;  /* 0x0000002700277308 */ /* 0x000ea20000002400 */
[----:B------:R-:W-:Y:S01]  /*2710*/  ISETP.GT.AND P5, PT, R6, 0x8, PT ;  /* 0x000000080600780c */ /* 0x000fe20003fa4270 */
[----:B------:R-:W-:Y:S01]  /*2720*/  FMUL.FTZ R2, R24, UR6 ;  /* 0x0000000618027c20 */ /* 0x000fe20008410000 */
[----:B---3--:R-:W-:Y:S01]  /*2730*/  FSEL R112, R26, -INF , P3 ;  /* 0xff8000001a707808 */ /* 0x008fe20001800000 */
[----:B------:R-:W-:Y:S01]  /*2740*/  FMUL.FTZ R3, R25, UR6 ;  /* 0x0000000619037c20 */ /* 0x000fe20008410000 */
[----:B0-----:R-:W-:Y:S01]  /*2750*/  FSEL R110, R27, -INF , P4 ;  /* 0xff8000001b6e7808 */ /* 0x001fe20002000000 */
[----:B------:R-:W-:Y:S01]  /*2760*/  FMUL.FTZ R7, R29, UR6 ;  /* 0x000000061d077c20 */ /* 0x000fe20008410000 */
[----:B------:R-:W-:Y:S01]  /*2770*/  ISETP.GT.AND P3, PT, R6, 0x9, PT ;  /* 0x000000090600780c */ /* 0x000fe20003f64270 */
[----:B------:R-:W0:Y:S01]  /*2780*/  MUFU.TANH R42, R42 ;  /* 0x0000002a002a7308 */ /* 0x000e220000002400 */
[----:B-1----:R-:W-:Y:S01]  /*2790*/  FSEL R108, R30, -INF , P5 ;  /* 0xff8000001e6c7808 */ /* 0x002fe20002800000 */
[----:B------:R-:W-:Y:S01]  /*27a0*/  FMUL.FTZ R68, R68, UR6 ;  /* 0x0000000644447c20 */ /* 0x000fe20008410000 */
[----:B------:R-:W-:Y:S01]  /*27b0*/  FMNMX.FTZ R5, R112, R110, !PT ;  /* 0x0000006e70057209 */ /* 0x000fe20007810000 */
[----:B------:R-:W-:Y:S01]  /*27c0*/  FMUL.FTZ R11, R37, UR6 ;  /* 0x00000006250b7c20 */ /* 0x000fe20008410000 */
[----:B------:R-:W-:Y:S01]  /*27d0*/  ISETP.GT.AND P4, PT, R6, 0x10, PT ;  /* 0x000000100600780c */ /* 0x000fe20003f84270 */
[----:B------:R-:W-:Y:S01]  /*27e0*/  FMUL.FTZ R72, R72, UR6 ;  /* 0x0000000648487c20 */ /* 0x000fe20008410000 */
[----:B------:R-:W-:Y:S01]  /*27f0*/  FSEL R106, R106, -INF , P3 ;  /* 0xff8000006a6a7808 */ /* 0x000fe20001800000 */
[----:B------:R-:W1:Y:S01]  /*2800*/  MUFU.TANH R43, R43 ;  /* 0x0000002b002b7308 */ /* 0x000e620000002400 */
[----:B------:R-:W-:Y:S01]  /*2810*/  FMNMX.FTZ R5, R108, R5, !PT ;  /* 0x000000056c057209 */ /* 0x000fe20007810000 */
[----:B------:R-:W-:Y:S01]  /*2820*/  FMUL.FTZ R76, R76, UR6 ;  /* 0x000000064c4c7c20 */ /* 0x000fe20008410000 */
[----:B------:R-:W-:Y:S01]  /*2830*/  ISETP.GT.AND P3, PT, R6, 0x11, PT ;  /* 0x000000110600780c */ /* 0x000fe20003f64270 */
[----:B------:R-:W-:Y:S01]  /*2840*/  FMUL.FTZ R14, R41, UR6 ;  /* 0x00000006290e7c20 */ /* 0x000fe20008410000 */
[----:B----4-:R-:W-:Y:S01]  /*2850*/  FSEL R98, R34, -INF , P4 ;  /* 0xff80000022627808 */ /* 0x010fe20002000000 */
[----:B------:R-:W-:Y:S01]  /*2860*/  FMUL.FTZ R15, R45, UR6 ;  /* 0x000000062d0f7c20 */ /* 0x000fe20008410000 */
[----:B------:R-:W-:Y:S01]  /*2870*/  FMNMX.FTZ R5, R106, R5, !PT ;  /* 0x000000056a057209 */ /* 0x000fe20007810000 */
[----:B------:R-:W3:Y:S01]  /*2880*/  MUFU.TANH R46, R46 ;  /* 0x0000002e002e7308 */ /* 0x000ee20000002400 */
[----:B------:R-:W-:Y:S01]  /*2890*/  ISETP.GT.AND P4, PT, R6, 0x18, PT ;  /* 0x000000180600780c */ /* 0x000fe20003f84270 */
[----:B------:R-:W-:Y:S01]  /*28a0*/  FMUL.FTZ R24, R49, UR6 ;  /* 0x0000000631187c20 */ /* 0x000fe20008410000 */
[----:B-----5:R-:W-:Y:S01]  /*28b0*/  FSEL R104, R35, -INF , P3 ;  /* 0xff80000023687808 */ /* 0x020fe20001800000 */
[----:B------:R-:W-:Y:S01]  /*28c0*/  FMUL.FTZ R25, R53, UR6 ;  /* 0x0000000635197c20 */ /* 0x000fe20008410000 */
[----:B------:R-:W-:Y:S01]  /*28d0*/  FMNMX.FTZ R5, R98, R5, !PT ;  /* 0x0000000562057209 */ /* 0x000fe20007810000 */
[----:B------:R-:W-:Y:S01]  /*28e0*/  FMUL.FTZ R64, R64, UR6 ;  /* 0x0000000640407c20 */ /* 0x000fe20008410000 */
[----:B------:R-:W-:Y:S01]  /*28f0*/  ISETP.GT.AND P3, PT, R6, 0x19, PT ;  /* 0x000000190600780c */ /* 0x000fe20003f64270 */
[----:B------:R-:W4:Y:S01]  /*2900*/  MUFU.TANH R47, R47 ;  /* 0x0000002f002f7308 */ /* 0x000f220000002400 */
[----:B------:R-:W-:Y:S01]  /*2910*/  FSEL R102, R38, -INF , P4 ;  /* 0xff80000026667808 */ /* 0x000fe20002000000 */
[----:B------:R-:W-:Y:S01]  /*2920*/  FMUL.FTZ R29, R57, UR6 ;  /* 0x00000006391d7c20 */ /* 0x000fe20008410000 */
[----:B------:R-:W-:Y:S01]  /*2930*/  FMNMX.FTZ R5, R104, R5, !PT ;  /* 0x0000000568057209 */ /* 0x000fe20007810000 */
[----:B------:R-:W-:Y:S01]  /*2940*/  FMUL.FTZ R61, R61, UR6 ;  /* 0x000000063d3d7c20 */ /* 0x000fe20008410000 */
[----:B------:R-:W-:Y:S01]  /*2950*/  ISETP.GT.AND P4, PT, R6, 0x20, PT ;  /* 0x000000200600780c */ /* 0x000fe20003f84270 */
[----:B------:R-:W-:Y:S01]  /*2960*/  FMUL.FTZ R65, R65, UR6 ;  /* 0x0000000641417c20 */ /* 0x000fe20008410000 */
[----:B--2---:R-:W-:Y:S01]  /*2970*/  FSEL R96, R39, -INF , P3 ;  /* 0xff80000027607808 */ /* 0x004fe20001800000 */
[----:B------:R-:W2:Y:S01]  /*2980*/  MUFU.TANH R50, R50 ;  /* 0x0000003200327308 */ /* 0x000ea20000002400 */
[----:B------:R-:W-:Y:S01]  /*2990*/  FMNMX.FTZ R5, R102, R5, !PT ;  /* 0x0000000566057209 */ /* 0x000fe20007810000 */
[----:B------:R-:W-:Y:S01]  /*29a0*/  FMUL.FTZ R69, R69, UR6 ;  /* 0x0000000645457c20 */ /* 0x000fe20008410000 */
[----:B------:R-:W-:Y:S01]  /*29b0*/  ISETP.GT.AND P3, PT, R6, 0x21, PT ;  /* 0x000000210600780c */ /* 0x000fe20003f64270 */
[----:B------:R-:W-:Y:S01]  /*29c0*/  FMUL.FTZ R73, R73, UR6 ;  /* 0x0000000649497c20 */ /* 0x000fe20008410000 */
[----:B0-----:R-:W-:Y:S01]  /*29d0*/  FSEL R94, R42, -INF , P4 ;  /* 0xff8000002a5e7808 */ /* 0x001fe20002000000 */
[----:B------:R-:W-:Y:S01]  /*29e0*/  FMUL.FTZ R80, R80, UR6 ;  /* 0x0000000650507c20 */ /* 0x000fe20008410000 */
[----:B------:R-:W-:Y:S01]  /*29f0*/  FMNMX.FTZ R5, R96, R5, !PT ;  /* 0x0000000560057209 */ /* 0x000fe20007810000 */
[----:B------:R-:W0:Y:S01]  /*2a00*/  MUFU.TANH R51, R51 ;  /* 0x0000003300337308 */ /* 0x000e220000002400 */
[----:B------:R-:W-:Y:S01]  /*2a10*/  ISETP.GT.AND P4, PT, R6, 0x28, PT ;  /* 0x000000280600780c */ /* 0x000fe20003f84270 */
[----:B------:R-:W-:Y:S01]  /*2a20*/  FMUL.FTZ R77, R77, UR6 ;  /* 0x000000064d4d7c20 */ /* 0x000fe20008410000 */
[----:B-1----:R-:W-:Y:S01]  /*2a30*/  FSEL R92, R43, -INF , P3 ;  /* 0xff8000002b5c7808 */ /* 0x002fe20001800000 */
[----:B------:R-:W-:Y:S01]  /*2a40*/  FMUL.FTZ R81, R81, UR6 ;  /* 0x0000000651517c20 */ /* 0x000fe20008410000 */
[----:B------:R-:W-:Y:S01]  /*2a50*/  FMNMX.FTZ R5, R94, R5, !PT ;  /* 0x000000055e057209 */ /* 0x000fe20007810000 */
[----:B------:R-:W-:Y:S01]  /*2a60*/  FMUL.FTZ R84, R84, UR6 ;  /* 0x0000000654547c20 */ /* 0x000fe20008410000 */
[----:B------:R-:W-:Y:S01]  /*2a70*/  ISETP.GT.AND P3, PT, R6, 0x29, PT ;  /* 0x000000290600780c */ /* 0x000fe20003f64270 */
[----:B------:R-:W-:Y:S01]  /*2a80*/  MUFU.TANH R54, R54 ;  /* 0x0000003600367308 */ /* 0x000fe20000002400 */
[----:B---3--:R-:W-:Y:S01]  /*2a90*/  FSEL R90, R46, -INF , P4 ;  /* 0xff8000002e5a7808 */ /* 0x008fe20002000000 */
[----:B------:R-:W-:Y:S01]  /*2aa0*/  FMUL.FTZ R85, R85, UR6 ;  /* 0x0000000655557c20 */ /* 0x000fe20008410000 */
[----:B------:R-:W-:Y:S01]  /*2ab0*/  FMNMX.FTZ R5, R92, R5, !PT ;  /* 0x000000055c057209 */ /* 0x000fe20007810000 */
[----:B------:R1:W-:Y:S01]  /*2ac0*/  @!P1 SYNCS.ARRIVE.TRANS64.RED.A1T0 RZ, [R0+URZ], RZ ;  /* 0x000000ff00ff99a7 */ /* 0x0003e2000810043f */
[----:B------:R-:W-:-:S02]  /*2ad0*/  ISETP.GT.AND P4, PT, R6, 0x30, PT ;  /* 0x000000300600780c */ /* 0x000fc40003f84270 */
[----:B----4-:R-:W-:Y:S01]  /*2ae0*/  FSEL R88, R47, -INF , P3 ;  /* 0xff8000002f587808 */ /* 0x010fe20001800000 */
[----:B------:R-:W3:Y:S01]  /*2af0*/  MUFU.TANH R44, R55 ;  /* 0x00000037002c7308 */ /* 0x000ee20000002400 */
[----:B------:R-:W-:Y:S02]  /*2b00*/  FMNMX.FTZ R5, R90, R5, !PT ;  /* 0x000000055a057209 */ /* 0x000fe40007810000 */
[----:B------:R-:W-:Y:S02]  /*2b10*/  ISETP.GT.AND P3, PT, R6, 0x31, PT ;  /* 0x000000310600780c */ /* 0x000fe40003f64270 */
[----:B------:R-:W-:Y:S02]  /*2b20*/  FMNMX.FTZ R5, R88, R5, !PT ;  /* 0x0000000558057209 */ /* 0x000fe40007810000 */
[----:B------:R-:W-:Y:S01]  /*2b30*/  VIADDMNMX R31, R31, R100, R33, PT ;  /* 0x000000641f1f7246 */ /* 0x000fe20003800121 */
[----:B------:R-:W4:Y:S03]  /*2b40*/  MUFU.TANH R32, R58 ;  /* 0x0000003a00207308 */ /* 0x000f260000002400 */
[----:B------:R-:W-:-:S05]  /*2b50*/  ISETP.GT.AND P5, PT, R31, 0x8, PT ;  /* 0x000000081f00780c */ /* 0x000fca0003fa4270 */
[----:B------:R2:W-:Y:S08]  /*2b60*/  MUFU.TANH R40, R70 ;  /* 0x0000004600287308 */ /* 0x0005f00000002400 */
[----:B------:R-:W5:Y:S01]  /*2b70*/  MUFU.TANH R59, R59 ;  /* 0x0000003b003b7308 */ /* 0x000f620000002400 */
[----:B--2---:R-:W-:Y:S02]  /*2b80*/  FSEL R70, R50, -INF , P4 ;  /* 0xff80000032467808 */ /* 0x004fe40002000000 */
[----:B------:R-:W-:-:S02]  /*2b90*/  ISETP.GT.AND P4, PT, R6, 0x38, PT ;  /* 0x000000380600780c */ /* 0x000fc40003f84270 */
[----:B------:R-:W-:-:S03]  /*2ba0*/  FMNMX.FTZ R5, R70, R5, !PT ;  /* 0x0000000546057209 */ /* 0x000fc60007810000 */
[----:B------:R0:W-:Y:S08]  /*2bb0*/  MUFU.TANH R27, R66 ;  /* 0x00000042001b7308 */ /* 0x0001f00000002400 */
[----:B------:R2:W1:Y:S01]  /*2bc0*/  MUFU.TANH R36, R62 ;  /* 0x0000003e00247308 */ /* 0x0004620000002400 */
[----:B0-----:R-:W-:Y:S02]  /*2bd0*/  FSEL R66, R51, -INF , P3 ;  /* 0xff80000033427808 */ /* 0x001fe40001800000 */
[----:B------:R-:W-:-:S02]  /*2be0*/  ISETP.GT.AND P3, PT, R6, 0x39, PT ;  /* 0x000000390600780c */ /* 0x000fc40003f64270 */
[----:B------:R-:W-:Y:S02]  /*2bf0*/  FMNMX.FTZ R5, R66, R5, !PT ;  /* 0x0000000542057209 */ /* 0x000fe40007810000 */
[----:B---3--:R-:W-:Y:S01]  /*2c00*/  FSEL R44, R44, -INF , P3 ;  /* 0xff8000002c2c7808 */ /* 0x008fe20001800000 */
[----:B------:R-:W0:Y:S01]  /*2c10*/  MUFU.TANH R63, R63 ;  /* 0x0000003f003f7308 */ /* 0x000e220000002400 */
[----:B--2---:R-:W-:Y:S02]  /*2c20*/  FSEL R62, R54, -INF , P4 ;  /* 0xff800000363e7808 */ /* 0x004fe40002000000 */
[----:B------:R-:W-:Y:S02]  /*2c30*/  ISETP.GT.AND P4, PT, R6, 0x40, PT ;  /* 0x000000400600780c */ /* 0x000fe40003f84270 */
[----:B------:R-:W-:Y:S02]  /*2c40*/  FMNMX.FTZ R5, R62, R5, !PT ;  /* 0x000000053e057209 */ /* 0x000fe40007810000 */
[----:B------:R-:W-:Y:S01]  /*2c50*/  ISETP.GT.AND P3, PT, R6, 0x41, PT ;  /* 0x000000410600780c */ /* 0x000fe20003f64270 */
[----:B------:R-:W2:Y:S01]  /*2c60*/  MUFU.TANH R38, R67 ;  /* 0x0000004300267308 */ /* 0x000ea20000002400 */
[----:B----4-:R-:W-:-:S02]  /*2c70*/  FSEL R32, R32, -INF , P4 ;  /* 0xff80000020207808 */ /* 0x010fc40002000000 */
[----:B------:R-:W-:Y:S02]  /*2c80*/  FMNMX.FTZ R5, R44, R5, !PT ;  /* 0x000000052c057209 */ /* 0x000fe40007810000 */
[----:B------:R-:W-:Y:S02]  /*2c90*/  ISETP.GT.AND P4, PT, R6, 0x48, PT ;  /* 0x000000480600780c */ /* 0x000fe40003f84270 */
[----:B-----5:R-:W-:Y:S01]  /*2ca0*/  FSEL R30, R59, -INF , P3 ;  /* 0xff8000003b1e7808 */ /* 0x020fe20001800000 */
[----:B------:R-:W3:Y:S01]  /*2cb0*/  MUFU.TANH R42, R71 ;  /* 0x00000047002a7308 */ /* 0x000ee20000002400 */
[----:B------:R-:W-:Y:S02]  /*2cc0*/  FMNMX.FTZ R5, R32, R5, !PT ;  /* 0x0000000520057209 */ /* 0x000fe40007810000 */
[----:B------:R-:W-:Y:S02]  /*2cd0*/  ISETP.GT.AND P3, PT, R6, 0x49, PT ;  /* 0x000000490600780c */ /* 0x000fe40003f64270 */
[----:B-1----:R-:W-:-:S02]  /*2ce0*/  FSEL R26, R36, -INF , P4 ;  /* 0xff800000241a7808 */ /* 0x002fc40002000000 */
[----:B------:R-:W-:Y:S01]  /*2cf0*/  FMNMX.FTZ R5, R30, R5, !PT ;  /* 0x000000051e057209 */ /* 0x000fe20007810000 */
[----:B------:R-:W1:Y:S01]  /*2d00*/  MUFU.TANH R46, R74 ;  /* 0x0000004a002e7308 */ /* 0x000e620000002400 */
[----:B------:R-:W-:Y:S02]  /*2d10*/  ISETP.GT.AND P4, PT, R6, 0x50, PT ;  /* 0x000000500600780c */ /* 0x000fe40003f84270 */
[----:B0-----:R-:W-:Y:S02]  /*2d20*/  FSEL R34, R63, -INF , P3 ;  /* 0xff8000003f227808 */ /* 0x001fe40001800000 */
[----:B------:R-:W-:Y:S02]  /*2d30*/  FMNMX.FTZ R5, R26, R5, !PT ;  /* 0x000000051a057209 */ /* 0x000fe40007810000 */
[----:B------:R-:W-:Y:S01]  /*2d40*/  ISETP.GT.AND P3, PT, R6, 0x51, PT ;  /* 0x000000510600780c */ /* 0x000fe20003f64270 */
[----:B------:R-:W0:Y:S01]  /*2d50*/  MUFU.TANH R48, R75 ;  /* 0x0000004b00307308 */ /* 0x000e220000002400 */
[----:B------:R-:W-:-:S02]  /*2d60*/  FSEL R36, R27, -INF , P4 ;  /* 0xff8000001b247808 */ /* 0x000fc40002000000 */
[----:B------:R-:W-:Y:S02]  /*2d70*/  FMNMX.FTZ R5, R34, R5, !PT ;  /* 0x0000000522057209 */ /* 0x000fe40007810000 */
[----:B------:R-:W-:Y:S02]  /*2d80*/  ISETP.GT.AND P4, PT, R6, 0x58, PT ;  /* 0x000000580600780c */ /* 0x000fe40003f84270 */
[----:B--2---:R-:W-:Y:S01]  /*2d90*/  FSEL R38, R38, -INF , P3 ;  /* 0xff80000026267808 */ /* 0x004fe20001800000 */
[----:B------:R-:W2:Y:S01]  /*2da0*/  MUFU.TANH R50, R78 ;  /* 0x0000004e00327308 */ /* 0x000ea20000002400 */
[----:B------:R-:W-:Y:S02]  /*2db0*/  FMNMX.FTZ R5, R36, R5, !PT ;  /* 0x0000000524057209 */ /* 0x000fe40007810000 */
[----:B------:R-:W-:Y:S02]  /*2dc0*/  ISETP.GT.AND P3, PT, R6, 0x59, PT ;  /* 0x000000590600780c */ /* 0x000fe40003f64270 */
[----:B------:R-:W-:-:S02]  /*2dd0*/  FSEL R40, R40, -INF , P4 ;  /* 0xff80000028287808 */ /* 0x000fc40002000000 */
[----:B------:R-:W-:Y:S01]  /*2de0*/  FMNMX.FTZ R5, R38, R5, !PT ;  /* 0x0000000526057209 */ /* 0x000fe20007810000 */
[----:B------:R-:W4:Y:S01]  /*2df0*/  MUFU.TANH R52, R79 ;  /* 0x0000004f00347308 */ /* 0x000f220000002400 */
[----:B------:R-:W-:Y:S02]  /*2e00*/  ISETP.GT.AND P4, PT, R6, 0x60, PT ;  /* 0x000000600600780c */ /* 0x000fe40003f84270 */
[----:B---3--:R-:W-:Y:S02]  /*2e10*/  FSEL R42, R42, -INF , P3 ;  /* 0xff8000002a2a7808 */ /* 0x008fe40001800000 */
[----:B------:R-:W-:Y:S02]  /*2e20*/  FMNMX.FTZ R5, R40, R5, !PT ;  /* 0x0000000528057209 */ /* 0x000fe40007810000 */
[----:B------:R-:W-:Y:S01]  /*2e30*/  ISETP.GT.AND P3, PT, R6, 0x61, PT ;  /* 0x000000610600780c */ /* 0x000fe20003f64270 */
[----:B------:R-:W3:Y:S01]  /*2e40*/  MUFU.TANH R54, R82 ;  /* 0x0000005200367308 */ /* 0x000ee20000002400 */
[----:B-1----:R-:W-:-:S02]  /*2e50*/  FSEL R46, R46, -INF , P4 ;  /* 0xff8000002e2e7808 */ /* 0x002fc40002000000 */
[----:B------:R-:W-:Y:S02]  /*2e60*/  FMNMX.FTZ R5, R42, R5, !PT ;  /* 0x000000052a057209 */ /* 0x000fe40007810000 */
[----:B------:R-:W-:Y:S02]  /*2e70*/  ISETP.GT.AND P4, PT, R6, 0x68, PT ;  /* 0x000000680600780c */ /* 0x000fe40003f84270 */
[----:B0-----:R-:W-:Y:S01]  /*2e80*/  FSEL R48, R48, -INF , P3 ;  /* 0xff80000030307808 */ /* 0x001fe20001800000 */
[----:B------:R-:W0:Y:S01]  /*2e90*/  MUFU.TANH R56, R83 ;  /* 0x0000005300387308 */ /* 0x000e220000002400 */
[----:B------:R-:W-:Y:S02]  /*2ea0*/  FMNMX.FTZ R5, R46, R5, !PT ;  /* 0x000000052e057209 */ /* 0x000fe40007810000 */
[----:B------:R-:W-:Y:S02]  /*2eb0*/  ISETP.GT.AND P3, PT, R6, 0x69, PT ;  /* 0x000000690600780c */ /* 0x000fe40003f64270 */
[----:B--2---:R-:W-:-:S02]  /*2ec0*/  FSEL R50, R50, -INF , P4 ;  /* 0xff80000032327808 */ /* 0x004fc40002000000 */
[----:B------:R-:W-:Y:S01]  /*2ed0*/  FMNMX.FTZ R5, R48, R5, !PT ;  /* 0x0000000530057209 */ /* 0x000fe20007810000 */
[----:B------:R-:W1:Y:S01]  /*2ee0*/  MUFU.TANH R58, R86 ;  /* 0x00000056003a7308 */ /* 0x000e620000002400 */
[----:B------:R-:W-:Y:S02]  /*2ef0*/  ISETP.GT.AND P4, PT, R6, 0x70, PT ;  /* 0x000000700600780c */ /* 0x000fe40003f84270 */
[----:B----4-:R-:W-:Y:S02]  /*2f00*/  FSEL R52, R52, -INF , P3 ;  /* 0xff80000034347808 */ /* 0x010fe40001800000 */
[----:B------:R-:W-:Y:S01]  /*2f10*/  FMNMX.FTZ R27, R50, R5, !PT ;  /* 0x00000005321b7209 */ /* 0x000fe20007810000 */
[----:B------:R-:W-:Y:S01]  /*2f20*/  FMUL.FTZ R5, R60, UR6 ;  /* 0x000000063c057c20 */ /* 0x000fe20008410000 */
[----:B------:R-:W-:Y:S01]  /*2f30*/  ISETP.GT.AND P3, PT, R6, 0x71, PT ;  /* 0x000000710600780c */ /* 0x000fe20003f64270 */
[----:B------:R-:W2:Y:S01]  /*2f40*/  MUFU.TANH R87, R87 ;  /* 0x0000005700577308 */ /* 0x000ea20000002400 */
[----:B---3--:R-:W-:-:S02]  /*2f50*/  FSEL R54, R54, -INF , P4 ;  /* 0xff80000036367808 */ /* 0x008fc40002000000 */
[----:B------:R-:W-:Y:S02]  /*2f60*/  FMNMX.FTZ R27, R52, R27, !PT ;  /* 0x0000001b341b7209 */ /* 0x000fe40007810000 */
[----:B------:R-:W-:Y:S02]  /*2f70*/  ISETP.GT.AND P4, PT, R6, 0x78, PT ;  /* 0x000000780600780c */ /* 0x000fe40003f84270 */
[----:B0-----:R-:W-:Y:S01]  /*2f80*/  FSEL R56, R56, -INF , P3 ;  /* 0xff80000038387808 */ /* 0x001fe20001800000 */
[----:B------:R-:W-:Y:S01]  /*2f90*/  MUFU.TANH R114, R5 ;  /* 0x0000000500727308 */ /* 0x000fe20000002400 */
[----:B------:R-:W-:Y:S02]  /*2fa0*/  FMNMX.FTZ R27, R54, R27, !PT ;  /* 0x0000001b361b7209 */ /* 0x000fe40007810000 */
[----:B------:R-:W-:Y:S02]  /*2fb0*/  ISETP.GT.AND P3, PT, R6, 0x79, PT ;  /* 0x000000790600780c */ /* 0x000fe40003f64270 */
[----:B-1----:R-:W-:-:S02]  /*2fc0*/  FSEL R58, R58, -INF , P4 ;  /* 0xff8000003a3a7808 */ /* 0x002fc40002000000 */
[----:B------:R-:W-:Y:S01]  /*2fd0*/  FMNMX.FTZ R27, R56, R27, !PT ;  /* 0x0000001b381b7209 */ /* 0x000fe20007810000 */
[----:B------:R-:W-:Y:S01]  /*2fe0*/  MUFU.TANH R2, R2 ;  /* 0x0000000200027308 */ /* 0x000fe20000002400 */
[----:B--2---:R-:W-:Y:S02]  /*2ff0*/  FSEL R60, R87, -INF , P3 ;  /* 0xff800000573c7808 */ /* 0x004fe40001800000 */
[----:B------:R-:W-:Y:S02]  /*3000*/  FMNMX.FTZ R27, R58, R27, !PT ;  /* 0x0000001b3a1b7209 */ /* 0x000fe40007810000 */
[----:B------:R-:W-:Y:S02]  /*3010*/  ISETP.GT.AND P4, PT, R31, 0x1, PT ;  /* 0x000000011f00780c */ /* 0x000fe40003f84270 */
[----:B------:R-:W-:Y:S01]  /*3020*/  FMNMX.FTZ R27, R60, R27, !PT ;  /* 0x0000001b3c1b7209 */ /* 0x000fe20007810000 */
[----:B------:R-:W0:Y:S04]  /*3030*/  MUFU.TANH R3, R3 ;  /* 0x0000000300037308 */ /* 0x000e280000002400 */
[----:B------:R-:W1:Y:S04]  /*3040*/  SHFL.BFLY PT, R6, R27, 0x2, 0x1f ;  /* 0x0c401f001b067f89 */ /* 0x000e6800000e0000 */
[----:B------:R-:W2:Y:S08]  /*3050*/  MUFU.TANH R4, R4 ;  /* 0x0000000400047308 */ /* 0x000eb00000002400 */
[----:B------:R-:W3:Y:S01]  /*3060*/  MUFU.TANH R7, R7 ;  /* 0x0000000700077308 */ /* 0x000ee20000002400 */
[----:B0-----:R-:W-:-:S02]  /*3070*/  FSEL R3, R3, -INF , P4 ;  /* 0xff80000003037808 */ /* 0x001fc40002000000 */
[----:B------:R-:W-:-:S05]  /*3080*/  ISETP.GT.AND P4, PT, R31, 0x10, PT ;  /* 0x000000101f00780c */ /* 0x000fca0003f84270 */
[----:B------:R-:W-:Y:S01]  /*3090*/  MUFU.TANH R8, R8 ;  /* 0x0000000800087308 */ /* 0x000fe20000002400 */
[----:B-1----:R-:W-:-:S07]  /*30a0*/  FMNMX.FTZ R6, R27, R6, !PT ;  /* 0x000000061b067209 */ /* 0x002fce0007810000 */
[----:B------:R-:W0:Y:S01]  /*30b0*/  MUFU.TANH R10, R10 ;  /* 0x0000000a000a7308 */ /* 0x000e220000002400 */
[----:B------:R-:W1:Y:S07]  /*30c0*/  SHFL.BFLY PT, R5, R6, 0x1, 0x1f ;  /* 0x0c201f0006057f89 */ /* 0x000e6e00000e0000 */
[----:B------:R-:W4:Y:S08]  /*30d0*/  MUFU.TANH R9, R9 ;  /* 0x0000000900097308 */ /* 0x000f300000002400 */
[----:B------:R2:W-:Y:S08]  /*30e0*/  MUFU.TANH R35, R68 ;  /* 0x0000004400237308 */ /* 0x0005f00000002400 */
[----:B------:R-:W5:Y:S01]  /*30f0*/  MUFU.TANH R11, R11 ;  /* 0x0000000b000b7308 */ /* 0x000f620000002400 */
[----:B-1----:R-:W-:Y:S01]  /*3100*/  FMNMX.FTZ R6, R6, R5, !PT ;  /* 0x0000000506067209 */ /* 0x002fe20007810000 */
[----:B------:R-:W-:Y:S01]  /*3110*/  IMAD.U32 R5, RZ, RZ, UR7 ;  /* 0x00000007ff057e24 */ /* 0x000fe2000f8e00ff */
[----:B--2---:R-:W-:-:S02]  /*3120*/  FSEL R68, R4, -INF , P5 ;  /* 0xff80000004447808 */ /* 0x004fc40002800000 */
[C---:B------:R-:W-:Y:S01]  /*3130*/  FSETP.NEU.FTZ.AND P3, PT, R6.reuse, -INF , PT ;  /* 0xff8000000600780b */ /* 0x040fe20003f7d000 */
[----:B------:R-:W-:Y:S02]  /*3140*/  FMUL.FTZ R27, R6, R5 ;  /* 0x00000005061b7220 */ /* 0x000fe40000410000 */
[----:B------:R3:W-:Y:S03]  /*3150*/  MUFU.TANH R37, R72 ;  /* 0x0000004800257308 */ /* 0x0007e60000002400 */
[----:B------:R-:W-:Y:S02]  /*3160*/  FSEL R27, R27, RZ, P3 ;  /* 0x000000ff1b1b7208 */ /* 0x000fe40001800000 */
[----:B------:R-:W-:-:S03]  /*3170*/  ISETP.GT.AND P3, PT, R31, RZ, PT ;  /* 0x000000ff1f00720c */ /* 0x000fc60003f64270 */
[----:B------:R-:W1:Y:S01]  /*3180*/  MUFU.TANH R12, R12 ;  /* 0x0000000c000c7308 */ /* 0x000e620000002400 */
[----:B------:R-:W-:Y:S01]  /*3190*/  FSEL R74, R2, -INF , P3 ;  /* 0xff800000024a7808 */ /* 0x000fe20001800000 */
[-CC-:B------:R-:W-:Y:S01]  /*31a0*/  FFMA.FTZ R177, R98, R5.reuse, -R27.reuse ;  /* 0x0000000562b17223 */ /* 0x180fe2000001081b */
[----:B------:R-:W-:Y:S01]  /*31b0*/  ISETP.GT.AND P3, PT, R31, 0x9, PT ;  /* 0x000000091f00780c */ /* 0x000fe20003f64270 */
[--C-:B------:R-:W-:Y:S01]  /*31c0*/  FFMA.FTZ R4, R104, R5, -R27.reuse ;  /* 0x0000000568047223 */ /* 0x100fe2000001081b */
[----:B------:R-:W-:Y:S01]  /*31d0*/  FMNMX.FTZ R33, R74, R3, !PT ;  /* 0x000000034a217209 */ /* 0x000fe20007810000 */
[--C-:B------:R-:W-:Y:S01]  /*31e0*/  FFMA.FTZ R2, R106, R5, -R27.reuse ;  /* 0x000000056a027223 */ /* 0x100fe2000001081b */
[----:B---3--:R-:W-:Y:S01]  /*31f0*/  FSEL R72, R7, -INF , P3 ;  /* 0xff80000007487808 */ /* 0x008fe20001800000 */
[----:B------:R2:W-:Y:S01]  /*3200*/  MUFU.TANH R82, R76 ;  /* 0x0000004c00527308 */ /* 0x0005e20000002400 */
[----:B------:R-:W-:Y:S01]  /*3210*/  FMNMX.FTZ R33, R68, R33, !PT ;  /* 0x0000002144217209 */ /* 0x000fe20007810000 */
[-CC-:B------:R-:W-:Y:S01]  /*3220*/  FFMA.FTZ R179, R102, R5.reuse, -R27.reuse ;  /* 0x0000000566b37223 */ /* 0x180fe2000001081b */
[C---:B------:R-:W-:Y:S01]  /*3230*/  ISETP.GT.AND P3, PT, R31.reuse, 0x11, PT ;  /* 0x000000111f00780c */ /* 0x040fe20003f64270 */
[--C-:B------:R-:W-:Y:S01]  /*3240*/  FFMA.FTZ R183, R108, R5, -R27.reuse ;  /* 0x000000056cb77223 */ /* 0x100fe2000001081b */
[----:B------:R-:W-:Y:S01]  /*3250*/  FMNMX.FTZ R33, R72, R33, !PT ;  /* 0x0000002148217209 */ /* 0x000fe20007810000 */
[-CC-:B------:R-:W-:Y:S01]  /*3260*/  FFMA.FTZ R181, R112, R5.reuse, -R27.reuse ;  /* 0x0000000570b57223 */ /* 0x180fe2000001081b */
[----:B0-----:R-:W-:Y:S01]  /*3270*/  FSEL R98, R10, -INF , P3 ;  /* 0xff8000000a627808 */ /* 0x001fe20001800000 */
[----:B------:R-:W0:Y:S01]  /*3280*/  MUFU.TANH R14, R14 ;  /* 0x0000000e000e7308 */ /* 0x000e220000002400 */
[----:B--2---:R-:W-:Y:S01]  /*3290*/  FSEL R76, R8, -INF , P4 ;  /* 0xff800000084c7808 */ /* 0x004fe20002000000 */
[-CC-:B------:R-:W-:Y:S01]  /*32a0*/  FFMA.FTZ R8, R96, R5.reuse, -R27.reuse ;  /* 0x0000000560087223 */ /* 0x180fe2000001081b */
[C---:B------:R-:W-:Y:S01]  /*32b0*/  ISETP.GT.AND P4, PT, R31.reuse, 0x18, PT ;  /* 0x000000181f00780c */ /* 0x040fe20003f84270 */
[--C-:B------:R-:W-:Y:S01]  /*32c0*/  FFMA.FTZ R173, R94, R5, -R27.reuse ;  /* 0x000000055ead7223 */ /* 0x100fe2000001081b */
[----:B------:R-:W-:Y:S01]  /*32d0*/  FMNMX.FTZ R33, R76, R33, !PT ;  /* 0x000000214c217209 */ /* 0x000fe20007810000 */
[-CC-:B------:R-:W-:Y:S01]  /*32e0*/  FFMA.FTZ R169, R70, R5.reuse, -R27.reuse ;  /* 0x0000000546a97223 */ /* 0x180fe2000001081b */
[----:B------:R-:W-:Y:S01]  /*32f0*/  ISETP.GT.AND P3, PT, R31, 0x19, PT ;  /* 0x000000191f00780c */ /* 0x000fe20003f64270 */
[----:B------:R-:W2:Y:S01]  /*3300*/  MUFU.TANH R13, R13 ;  /* 0x0000000d000d7308 */ /* 0x000ea20000002400 */
[----:B----4-:R-:W-:Y:S01]  /*3310*/  FSEL R100, R9, -INF , P4 ;  /* 0xff80000009647808 */ /* 0x010fe20002000000 */
[--C-:B------:R-:W-:Y:S01]  /*3320*/  FFMA.FTZ R171, R62, R5, -R27.reuse ;  /* 0x000000053eab7223 */ /* 0x100fe2000001081b */
[----:B------:R-:W-:Y:S01]  /*3330*/  FMNMX.FTZ R33, R98, R33, !PT ;  /* 0x0000002162217209 */ /* 0x000fe20007810000 */
[-CC-:B------:R-:W-:Y:S01]  /*3340*/  FFMA.FTZ R175, R90, R5.reuse, -R27.reuse ;  /* 0x000000055aaf7223 */ /* 0x180fe2000001081b */
[----:B------:R-:W-:Y:S01]  /*3350*/  ISETP.GT.AND P4, PT, R31, 0x20, PT ;  /* 0x000000201f00780c */ /* 0x000fe20003f84270 */
[--C-:B------:R-:W-:Y:S01]  /*3360*/  FFMA.FTZ R10, R92, R5, -R27.reuse ;  /* 0x000000055c0a7223 */ /* 0x100fe2000001081b */
[----:B-----5:R-:W-:Y:S01]  /*3370*/  FSEL R104, R11, -INF , P3 ;  /* 0xff8000000b687808 */ /* 0x020fe20001800000 */
[----:B------:R-:W3:Y:S01]  /*3380*/  MUFU.TANH R15, R15 ;  /* 0x0000000f000f7308 */ /* 0x000ee20000002400 */
[----:B------:R-:W-:Y:S01]  /*3390*/  FMNMX.FTZ R33, R100, R33, !PT ;  /* 0x0000002164217209 */ /* 0x000fe20007810000 */
[-CC-:B------:R-:W-:Y:S01]  /*33a0*/  FFMA.FTZ R165, R32, R5.reuse, -R27.reuse ;  /* 0x0000000520a57223 */ /* 0x180fe2000001081b */
[C---:B------:R-:W-:Y:S01]  /*33b0*/  ISETP.GT.AND P3, PT, R31.reuse, 0x21, PT ;  /* 0x000000211f00780c */ /* 0x040fe20003f64270 */
[-CC-:B------:R-:W-:Y:S01]  /*33c0*/  FFMA.FTZ R32, R42, R5.reuse, -R27.reuse ;  /* 0x000000052a207223 */ /* 0x180fe2000001081b */
[----:B-1----:R-:W-:Y:S01]  /*33d0*/  FSEL R106, R12, -INF , P4 ;  /* 0xff8000000c6a7808 */ /* 0x002fe20002000000 */
[--C-:B------:R-:W-:Y:S01]  /*33e0*/  FFMA.FTZ R167, R26, R5, -R27.reuse ;  /* 0x000000051aa77223 */ /* 0x100fe2000001081b */
[----:B------:R-:W-:Y:S01]  /*33f0*/  FMNMX.FTZ R33, R104, R33, !PT ;  /* 0x0000002168217209 */ /* 0x000fe20007810000 */
[----:B------:R-:W-:Y:S01]  /*3400*/  MUFU.TANH R20, R20 ;  /* 0x0000001400147308 */ /* 0x000fe20000002400 */
[C---:B------:R-:W-:Y:S01]  /*3410*/  ISETP.GT.AND P4, PT, R31.reuse, 0x28, PT ;  /* 0x000000281f00780c */ /* 0x040fe20003f84270 */
[-CC-:B------:R-:W-:Y:S01]  /*3420*/  FFMA.FTZ R26, R34, R5.reuse, -R27.reuse ;  /* 0x00000005221a7223 */ /* 0x180fe2000001081b */
[----:B0-----:R-:W-:Y:S01]  /*3430*/  FSEL R102, R14, -INF , P3 ;  /* 0xff8000000e667808 */ /* 0x001fe20001800000 */
[--C-:B------:R-:W-:Y:S01]  /*3440*/  FFMA.FTZ R14, R88, R5, -R27.reuse ;  /* 0x00000005580e7223 */ /* 0x100fe2000001081b */
[----:B------:R-:W-:Y:S01]  /*3450*/  FMNMX.FTZ R33, R106, R33, !PT ;  /* 0x000000216a217209 */ /* 0x000fe20007810000 */
[--C-:B------:R-:W-:Y:S01]  /*3460*/  FFMA.FTZ R34, R48, R5, -R27.reuse ;  /* 0x0000000530227223 */ /* 0x100fe2000001081b */
[----:B------:R-:W-:Y:S01]  /*3470*/  ISETP.GT.AND P3, PT, R31, 0x29, PT ;  /* 0x000000291f00780c */ /* 0x000fe20003f64270 */
[----:B------:R-:W0:Y:S01]  /*3480*/  MUFU.TANH R24, R24 ;  /* 0x0000001800187308 */ /* 0x000e220000002400 */
[----:B--2---:R-:W-:Y:S01]  /*3490*/  FSEL R108, R13, -INF , P4 ;  /* 0xff8000000d6c7808 */ /* 0x004fe20002000000 */
[----:B------:R-:W1:Y:S01]  /*34a0*/  @P2 LDC R48, c[0x0][0x450] ;  /* 0x00011400ff302b82 */ /* 0x000e620000000800 */
[----:B------:R-:W-:Y:S01]  /*34b0*/  FMNMX.FTZ R33, R102, R33, !PT ;  /* 0x0000002166217209 */ /* 0x000fe20007810000 */
[-CC-:B------:R-:W-:Y:S01]  /*34c0*/  FFMA.FTZ R157, R46, R5.reuse, -R27.reuse ;  /* 0x000000052e9d7223 */ /* 0x180fe2000001081b */
[----:B------:R-:W-:Y:S01]  /*34d0*/  ISETP.GT.AND P4, PT, R31, 0x30, PT ;  /* 0x000000301f00780c */ /* 0x000fe20003f84270 */
[--C-:B------:R-:W-:Y:S01]  /*34e0*/  FFMA.FTZ R161, R36, R5, -R27.reuse ;  /* 0x0000000524a17223 */ /* 0x100fe2000001081b */
[----:B---3--:R-:W-:Y:S01]  /*34f0*/  FSEL R96, R15, -INF , P3 ;  /* 0xff8000000f607808 */ /* 0x008fe20001800000 */
[----:B------:R-:W2:Y:S01]  /*3500*/  MUFU.TANH R21, R21 ;  /* 0x0000001500157308 */ /* 0x000ea20000002400 */
[----:B------:R-:W-:Y:S01]  /*3510*/  FMNMX.FTZ R33, R108, R33, !PT ;  /* 0x000000216c217209 */ /* 0x000fe20007810000 */
[-CC-:B------:R-:W-:Y:S01]  /*3520*/  FFMA.FTZ R163, R40, R5.reuse, -R27.reuse ;  /* 0x0000000528a37223 */ /* 0x180fe2000001081b */
[C---:B------:R-:W-:Y:S01]  /*3530*/  ISETP.GT.AND P3, PT, R31.reuse, 0x31, PT ;  /* 0x000000311f00780c */ /* 0x040fe20003f64270 */
[--C-:B------:R-:W-:Y:S01]  /*3540*/  FFMA.FTZ R159, R50, R5, -R27.reuse ;  /* 0x00000005329f7223 */ /* 0x100fe2000001081b */
[----:B------:R-:W-:Y:S01]  /*3550*/  FMNMX.FTZ R33, R96, R33, !PT ;  /* 0x0000002160217209 */ /* 0x000fe20007810000 */
[-CC-:B------:R-:W-:Y:S01]  /*3560*/  FFMA.FTZ R36, R52, R5.reuse, -R27.reuse ;  /* 0x0000000534247223 */ /* 0x180fe2000001081b */
[-CC-:B------:R-:W-:Y:S01]  /*3570*/  FFMA.FTZ R153, R54, R5.reuse, -R27.reuse ;  /* 0x0000000536997223 */ /* 0x180fe2000001081b */
[----:B------:R-:W3:Y:S01]  /*3580*/  MUFU.TANH R25, R25 ;  /* 0x0000001900197308 */ /* 0x000ee20000002400 */
[----:B0-----:R-:W-:Y:S01]  /*3590*/  FSEL R112, R24, -INF , P3 ;  /* 0xff80000018707808 */ /* 0x001fe20001800000 */
[-CC-:B------:R-:W-:Y:S01]  /*35a0*/  FFMA.FTZ R24, R44, R5.reuse, -R27.reuse ;  /* 0x000000052c187223 */ /* 0x180fe2000001081b */
[----:B------:R-:W-:Y:S01]  /*35b0*/  ISETP.GT.AND P3, PT, R31, 0x39, PT ;  /* 0x000000391f00780c */ /* 0x000fe20003f64270 */
[-CC-:B------:R-:W-:Y:S01]  /*35c0*/  FFMA.FTZ R155, R58, R5.reuse, -R27.reuse ;  /* 0x000000053a9b7223 */ /* 0x180fe2000001081b */
[----:B------:R-:W-:-:S03]  /*35d0*/  FFMA.FTZ R40, R60, R5, -R27 ;  /* 0x000000053c287223 */ /* 0x000fc6000001081b */
[----:B------:R0:W-:Y:S08]  /*35e0*/  MUFU.TANH R86, R64 ;  /* 0x0000004000567308 */ /* 0x0001f00000002400 */
[----:B------:R-:W4:Y:S01]  /*35f0*/  MUFU.TANH R28, R28 ;  /* 0x0000001c001c7308 */ /* 0x000f220000002400 */
[-CC-:B0-----:R-:W-:Y:S01]  /*3600*/  FFMA.FTZ R64, R110, R5.reuse, -R27.reuse ;  /* 0x000000056e407223 */ /* 0x181fe2000001081b */
[----:B------:R-:W-:Y:S01]  /*3610*/  FSEL R110, R20, -INF , P4 ;  /* 0xff800000146e7808 */ /* 0x000fe20002000000 */
[----:B------:R-:W-:Y:S01]  /*3620*/  FFMA.FTZ R20, R66, R5, -R27 ;  /* 0x0000000542147223 */ /* 0x000fe2000001081b */
[----:B------:R-:W-:-:S02]  /*3630*/  ISETP.GT.AND P4, PT, R31, 0x38, PT ;  /* 0x000000381f00780c */ /* 0x000fc40003f84270 */
[----:B------:R-:W-:Y:S02]  /*3640*/  FMNMX.FTZ R33, R110, R33, !PT ;  /* 0x000000216e217209 */ /* 0x000fe40007810000 */
[----:B------:R-:W0:Y:S01]  /*3650*/  MUFU.TANH R29, R29 ;  /* 0x0000001d001d7308 */ /* 0x000e220000002400 */
[----:B--2---:R-:W-:Y:S02]  /*3660*/  FSEL R116, R21, -INF , P4 ;  /* 0xff80000015747808 */ /* 0x004fe40002000000 */
[----:B------:R-:W-:Y:S02]  /*3670*/  FMNMX.FTZ R33, R112, R33, !PT ;  /* 0x0000002170217209 */ /* 0x000fe40007810000 */
[----:B------:R-:W-:Y:S02]  /*3680*/  ISETP.GT.AND P4, PT, R31, 0x40, PT ;  /* 0x000000401f00780c */ /* 0x000fe40003f84270 */
[----:B---3--:R-:W-:Y:S01]  /*3690*/  FSEL R120, R25, -INF , P3 ;  /* 0xff80000019787808 */ /* 0x008fe20001800000 */
[----:B------:R-:W2:Y:S01]  /*36a0*/  MUFU.TANH R61, R61 ;  /* 0x0000003d003d7308 */ /* 0x000ea20000002400 */
[----:B------:R-:W-:-:S02]  /*36b0*/  FMNMX.FTZ R33, R116, R33, !PT ;  /* 0x0000002174217209 */ /* 0x000fc40007810000 */
[C---:B------:R-:W-:Y:S02]  /*36c0*/  ISETP.GT.AND P3, PT, R31.reuse, 0x41, PT ;  /* 0x000000411f00780c */ /* 0x040fe40003f64270 */
[----:B----4-:R-:W-:Y:S01]  /*36d0*/  FSEL R122, R28, -INF , P4 ;  /* 0xff8000001c7a7808 */ /* 0x010fe20002000000 */
[--C-:B------:R-:W-:Y:S01]  /*36e0*/  FFMA.FTZ R28, R30, R5, -R27.reuse ;  /* 0x000000051e1c7223 */ /* 0x100fe2000001081b */
[----:B------:R-:W-:Y:S01]  /*36f0*/  FMNMX.FTZ R33, R120, R33, !PT ;  /* 0x0000002178217209 */ /* 0x000fe20007810000 */
[----:B------:R-:W3:Y:S01]  /*3700*/  MUFU.TANH R65, R65 ;  /* 0x0000004100417308 */ /* 0x000ee20000002400 */
[----:B------:R-:W-:Y:S01]  /*3710*/  ISETP.GT.AND P4, PT, R31, 0x48, PT ;  /* 0x000000481f00780c */ /* 0x000fe20003f84270 */
[-CC-:B------:R-:W-:Y:S01]  /*3720*/  FFMA.FTZ R30, R38, R5.reuse, -R27.reuse ;  /* 0x00000005261e7223 */ /* 0x180fe2000001081b */
[----:B0-----:R-:W-:Y:S01]  /*3730*/  FSEL R118, R29, -INF , P3 ;  /* 0xff8000001d767808 */ /* 0x001fe20001800000 */
[----:B------:R-:W-:Y:S01]  /*3740*/  FFMA.FTZ R38, R56, R5, -R27 ;  /* 0x0000000538267223 */ /* 0x000fe2000001081b */
[----:B------:R-:W-:-:S02]  /*3750*/  FMNMX.FTZ R33, R122, R33, !PT ;  /* 0x000000217a217209 */ /* 0x000fc40007810000 */
[C---:B------:R-:W-:Y:S01]  /*3760*/  ISETP.GT.AND P3, PT, R31.reuse, 0x49, PT ;  /* 0x000000491f00780c */ /* 0x040fe20003f64270 */
[----:B------:R-:W0:Y:S01]  /*3770*/  MUFU.TANH R69, R69 ;  /* 0x0000004500457308 */ /* 0x000e220000002400 */
[----:B------:R-:W-:Y:S02]  /*3780*/  FSEL R114, R114, -INF , P4 ;  /* 0xff80000072727808 */ /* 0x000fe40002000000 */
[----:B------:R-:W-:Y:S02]  /*3790*/  FMNMX.FTZ R33, R118, R33, !PT ;  /* 0x0000002176217209 */ /* 0x000fe40007810000 */
[----:B------:R-:W-:Y:S02]  /*37a0*/  ISETP.GT.AND P4, PT, R31, 0x50, PT ;  /* 0x000000501f00780c */ /* 0x000fe40003f84270 */
[----:B--2---:R-:W-:Y:S01]  /*37b0*/  FSEL R94, R61, -INF , P3 ;  /* 0xff8000003d5e7808 */ /* 0x004fe20001800000 */
[----:B------:R-:W2:Y:S01]  /*37c0*/  MUFU.TANH R73, R73 ;  /* 0x0000004900497308 */ /* 0x000ea20000002400 */
[----:B------:R-:W-:-:S02]  /*37d0*/  FMNMX.FTZ R33, R114, R33, !PT ;  /* 0x0000002172217209 */ /* 0x000fc40007810000 */
[C---:B------:R-:W-:Y:S02]  /*37e0*/  ISETP.GT.AND P3, PT, R31.reuse, 0x51, PT ;  /* 0x000000511f00780c */ /* 0x040fe40003f64270 */
[----:B------:R-:W-:Y:S02]  /*37f0*/  FSEL R86, R86, -INF , P4 ;  /* 0xff80000056567808 */ /* 0x000fe40002000000 */
[----:B------:R-:W-:Y:S01]  /*3800*/  FMNMX.FTZ R33, R94, R33, !PT ;  /* 0x000000215e217209 */ /* 0x000fe20007810000 */
[----:B------:R3:W-:Y:S01]  /*3810*/  MUFU.TANH R39, R80 ;  /* 0x0000005000277308 */ /* 0x0007e20000002400 */
[----:B------:R-:W-:Y:S02]  /*3820*/  ISETP.GT.AND P4, PT, R31, 0x58, PT ;  /* 0x000000581f00780c */ /* 0x000fe40003f84270 */
[----:B------:R-:W-:Y:S02]  /*3830*/  FMNMX.FTZ R33, R86, R33, !PT ;  /* 0x0000002156217209 */ /* 0x000fe40007810000 */
[----:B------:R-:W-:-:S02]  /*3840*/  FSEL R70, R35, -INF , P4 ;  /* 0xff80000023467808 */ /* 0x000fc40002000000 */
[----:B------:R-:W-:Y:S01]  /*3850*/  ISETP.GT.AND P4, PT, R31, 0x60, PT ;  /* 0x000000601f00780c */ /* 0x000fe20003f84270 */
[----:B------:R-:W4:Y:S01]  /*3860*/  MUFU.TANH R77, R77 ;  /* 0x0000004d004d7308 */ /* 0x000f220000002400 */
[----:B---3--:R-:W-:Y:S02]  /*3870*/  FSEL R80, R65, -INF , P3 ;  /* 0xff80000041507808 */ /* 0x008fe40001800000 */
[----:B------:R-:W-:Y:S02]  /*3880*/  ISETP.GT.AND P3, PT, R31, 0x59, PT ;  /* 0x000000591f00780c */ /* 0x000fe40003f64270 */
[----:B------:R-:W-:Y:S02]  /*3890*/  FMNMX.FTZ R33, R80, R33, !PT ;  /* 0x0000002150217209 */ /* 0x000fe40007810000 */
[----:B0-----:R-:W-:Y:S01]  /*38a0*/  FSEL R78, R69, -INF , P3 ;  /* 0xff800000454e7808 */ /* 0x001fe20001800000 */
[----:B------:R-:W0:Y:S01]  /*38b0*/  MUFU.TANH R81, R81 ;  /* 0x0000005100517308 */ /* 0x000e220000002400 */
[----:B------:R-:W-:-:S02]  /*38c0*/  FMNMX.FTZ R33, R70, R33, !PT ;  /* 0x0000002146217209 */ /* 0x000fc40007810000 */
[----:B------:R-:W-:Y:S02]  /*38d0*/  ISETP.GT.AND P3, PT, R31, 0x61, PT ;  /* 0x000000611f00780c */ /* 0x000fe40003f64270 */
[----:B------:R-:W-:Y:S02]  /*38e0*/  FSEL R66, R37, -INF , P4 ;  /* 0xff80000025427808 */ /* 0x000fe40002000000 */
[----:B------:R-:W-:Y:S01]  /*38f0*/  FMNMX.FTZ R33, R78, R33, !PT ;  /* 0x000000214e217209 */ /* 0x000fe20007810000 */
[----:B------:R3:W5:Y:S01]  /*3900*/  MUFU.TANH R41, R84 ;  /* 0x0000005400297308 */ /* 0x0007620000002400 */
[----:B------:R-:W-:Y:S01]  /*3910*/  ISETP.GT.AND P4, PT, R31, 0x68, PT ;  /* 0x000000681f00780c */ /* 0x000fe20003f84270 */
[----:B------:R-:W1:Y:S01]  /*3920*/  @P2 LDC R37, c[0x0][0x44c] ;  /* 0x00011300ff252b82 */ /* 0x000e620000000800 */
[----:B--2---:R-:W-:Y:S02]  /*3930*/  FSEL R62, R73, -INF , P3 ;  /* 0xff800000493e7808 */ /* 0x004fe40001800000 */
[----:B------:R-:W-:-:S02]  /*3940*/  FMNMX.FTZ R33, R66, R33, !PT ;  /* 0x0000002142217209 */ /* 0x000fc40007810000 */
[C---:B------:R-:W-:Y:S01]  /*3950*/  ISETP.GT.AND P3, PT, R31.reuse, 0x69, PT ;  /* 0x000000691f00780c */ /* 0x040fe20003f64270 */
[----:B------:R-:W2:Y:S01]  /*3960*/  MUFU.TANH R85, R85 ;  /* 0x0000005500557308 */ /* 0x000ea20000002400 */
[----:B------:R-:W-:Y:S02]  /*3970*/  FSEL R82, R82, -INF , P4 ;  /* 0xff80000052527808 */ /* 0x000fe40002000000 */
[----:B------:R-:W-:Y:S02]  /*3980*/  FMNMX.FTZ R33, R62, R33, !PT ;  /* 0x000000213e217209 */ /* 0x000fe40007810000 */
[----:B------:R-:W-:Y:S02]  /*3990*/  ISETP.GT.AND P4, PT, R31, 0x70, PT ;  /* 0x000000701f00780c */ /* 0x000fe40003f84270 */
[----:B----4-:R-:W-:Y:S01]  /*39a0*/  FSEL R44, R77, -INF , P3 ;  /* 0xff8000004d2c7808 */ /* 0x010fe20001800000 */
[----:B------:R-:W-:Y:S01]  /*39b0*/  MUFU.EX2 R181, R181 ;  /* 0x000000b500b57308 */ /* 0x000fe20000000800 */
[----:B------:R-:W-:-:S02]  /*39c0*/  FMNMX.FTZ R33, R82, R33, !PT ;  /* 0x0000002152217209 */ /* 0x000fc40007810000 */
[----:B------:R-:W-:Y:S02]  /*39d0*/  ISETP.GT.AND P3, PT, R31, 0x71, PT ;  /* 0x000000711f00780c */ /* 0x000fe40003f64270 */
[----:B---3--:R-:W-:Y:S01]  /*39e0*/  FSEL R84, R39, -INF , P4 ;  /* 0xff80000027547808 */ /* 0x008fe20002000000 */
[----:B------:R-:W-:Y:S01]  /*39f0*/  IMAD.MOV.U32 R39, RZ, RZ, R18 ;  /* 0x000000ffff277224 */ /* 0x000fe200078e0012 */
[----:B------:R-:W-:Y:S01]  /*3a00*/  FMNMX.FTZ R33, R44, R33, !PT ;  /* 0x000000212c217209 */ /* 0x000fe20007810000 */
[----:B------:R-:W3:Y:S01]  /*3a10*/  MUFU.EX2 R64, R64 ;  /* 0x0000004000407308 */ /* 0x000ee20000000800 */
[----:B------:R-:W-:Y:S01]  /*3a20*/  ISETP.GT.AND P4, PT, R31, 0x78, PT ;  /* 0x000000781f00780c */ /* 0x000fe20003f84270 */
[----:B-1----:R-:W-:Y:S01]  /*3a30*/  @P2 IMAD.HI.U32 R37, R18, R37, RZ ;  /* 0x0000002512252227 */ /* 0x002fe200078e00ff */
[----:B0-----:R-:W-:Y:S02]  /*3a40*/  FSEL R88, R81, -INF , P3 ;  /* 0xff80000051587808 */ /* 0x001fe40001800000 */
[----:B------:R-:W-:-:S02]  /*3a50*/  FMNMX.FTZ R33, R84, R33, !PT ;  /* 0x0000002154217209 */ /* 0x000fc40007810000 */
[----:B------:R-:W-:Y:S01]  /*3a60*/  ISETP.GT.AND P3, PT, R31, 0x79, PT ;  /* 0x000000791f00780c */ /* 0x000fe20003f64270 */
[----:B------:R-:W0:Y:S01]  /*3a70*/  MUFU.EX2 R183, R183 ;  /* 0x000000b700b77308 */ /* 0x000e220000000800 */
[----:B-----5:R-:W-:Y:S02]  /*3a80*/  FSEL R90, R41, -INF , P4 ;  /* 0xff800000295a7808 */ /* 0x020fe40002000000 */
[----:B------:R-:W-:Y:S02]  /*3a90*/  FMNMX.FTZ R33, R88, R33, !PT ;  /* 0x0000002158217209 */ /* 0x000fe40007810000 */
[----:B--2---:R-:W-:Y:S02]  /*3aa0*/  FSEL R92, R85, -INF , P3 ;  /* 0xff800000555c7808 */ /* 0x004fe40001800000 */
[----:B------:R-:W-:Y:S01]  /*3ab0*/  FMNMX.FTZ R33, R90, R33, !PT ;  /* 0x000000215a217209 */ /* 0x000fe20007810000 */
[----:B------:R-:W1:Y:S01]  /*3ac0*/  MUFU.EX2 R2, R2 ;  /* 0x0000000200027308 */ /* 0x000e620000000800 */
[----:B---3--:R-:W-:Y:S01]  /*3ad0*/  FADD.FTZ R42, R181, R64 ;  /* 0x00000040b52a7221 */ /* 0x008fe20000010000 */
[----:B------:R-:W-:-:S02]  /*3ae0*/  @P2 SHF.R.U32.HI R39, RZ, R48, R37 ;  /* 0x00000030ff272219 */ /* 0x000fc40000011625 */
[----:B------:R-:W-:Y:S02]  /*3af0*/  FMNMX.FTZ R33, R92, R33, !PT ;  /* 0x000000215c217209 */ /* 0x000fe40007810000 */
[----:B------:R-:W-:Y:S02]  /*3b00*/  IADD3 R43, R39, R16, -R17 ;  /* 0x00000010272b7210 */ /* 0x000fe40007ffe811 */
[----:B------:R-:W2:Y:S01]  /*3b10*/  MUFU.EX2 R177, R177 ;  /* 0x000000b100b17308 */ /* 0x000ea20000000800 */
[----:B------:R-:W3:Y:S01]  /*3b20*/  SHFL.BFLY PT, R12, R33, 0x2, 0x1f ;  /* 0x0c401f00210c7f89 */ /* 0x000ee200000e0000 */
[----:B------:R-:W-:-:S06]  /*3b30*/  F2FP.F16.F32.PACK_AB R181, R64, R181 ;  /* 0x000000b540b5723e */ /* 0x000fcc00000000ff */
[----:B------:R-:W4:Y:S08]  /*3b40*/  MUFU.EX2 R4, R4 ;  /* 0x0000000400047308 */ /* 0x000f300000000800 */
[----:B------:R-:W5:Y:S08]  /*3b50*/  MUFU.EX2 R179, R179 ;  /* 0x000000b300b37308 */ /* 0x000f700000000800 */
[----:B------:R-:W5:Y:S01]  /*3b60*/  MUFU.EX2 R8, R8 ;  /* 0x0000000800087308 */ /* 0x000f620000000800 */
[----:B---3--:R-:W-:-:S05]  /*3b70*/  FMNMX.FTZ R7, R33, R12, !PT ;  /* 0x0000000c21077209 */ /* 0x008fca0007810000 */
[----:B------:R-:W3:Y:S02]  /*3b80*/  SHFL.BFLY PT, R12, R7, 0x1, 0x1f ;  /* 0x0c201f00070c7f89 */ /* 0x000ee400000e0000 */
[----:B------:R-:W5:Y:S08]  /*3b90*/  MUFU.EX2 R173, R173 ;  /* 0x000000ad00ad7308 */ /* 0x000f700000000800 */
[----:B------:R-:W-:Y:S08]  /*3ba0*/  MUFU.EX2 R10, R10 ;  /* 0x0000000a000a7308 */ /* 0x000ff00000000800 */
[----:B------:R-:W-:Y:S01]  /*3bb0*/  MUFU.EX2 R175, R175 ;  /* 0x000000af00af7308 */ /* 0x000fe20000000800 */
[----:B---3--:R-:W-:-:S07]  /*3bc0*/  FMNMX.FTZ R12, R7, R12, !PT ;  /* 0x0000000c070c7209 */ /* 0x008fce0007810000 */
[----:B------:R-:W-:Y:S01]  /*3bd0*/  MUFU.EX2 R14, R14 ;  /* 0x0000000e000e7308 */ /* 0x000fe20000000800 */
[C---:B------:R-:W-:Y:S01]  /*3be0*/  FSETP.NEU.FTZ.AND P3, PT, R12.reuse, -INF , PT ;  /* 0xff8000000c00780b */ /* 0x040fe20003f7d000 */
[----:B------:R-:W-:-:S05]  /*3bf0*/  FMUL.FTZ R7, R12, R5 ;  /* 0x000000050c077220 */ /* 0x000fca0000410000 */
[----:B------:R-:W-:Y:S01]  /*3c00*/  FSEL R25, R7, RZ, P3 ;  /* 0x000000ff07197208 */ /* 0x000fe20001800000 */
[----:B------:R-:W-:Y:S04]  /*3c10*/  MUFU.EX2 R169, R169 ;  /* 0x000000a900a97308 */ /* 0x000fe80000000800 */
[-CC-:B------:R-:W-:Y:S01]  /*3c20*/  FFMA.FTZ R180, R74, R5.reuse, -R25.reuse ;  /* 0x000000054ab47223 */ /* 0x180fe20000010819 */
[-CC-:B------:R-:W-:Y:S01]  /*3c30*/  FFMA.FTZ R7, R3, R5.reuse, -R25.reuse ;  /* 0x0000000503077223 */ /* 0x180fe20000010819 */
[-CC-:B------:R-:W-:Y:S01]  /*3c40*/  FFMA.FTZ R182, R68, R5.reuse, -R25.reuse ;  /* 0x0000000544b67223 */ /* 0x180fe20000010819 */
[-CC-:B------:R-:W-:Y:S01]  /*3c50*/  FFMA.FTZ R9, R72, R5.reuse, -R25.reuse ;  /* 0x0000000548097223 */ /* 0x180fe20000010819 */
[----:B0-----:R-:W-:Y:S01]  /*3c60*/  FADD.FTZ R3, R183, R42 ;  /* 0x0000002ab7037221 */ /* 0x001fe20000010000 */
[-CC-:B------:R-:W-:Y:S01]  /*3c70*/  FFMA.FTZ R176, R76, R5.reuse, -R25.reuse ;  /* 0x000000054cb07223 */ /* 0x180fe20000010819 */
[----:B------:R-:W-:Y:S01]  /*3c80*/  MUFU.EX2 R180, R180 ;  /* 0x000000b400b47308 */ /* 0x000fe20000000800 */
[-C--:B------:R-:W-:Y:S01]  /*3c90*/  FFMA.FTZ R11, R98, R5.reuse, -R25 ;  /* 0x00000005620b7223 */ /* 0x080fe20000010819 */
[----:B-1----:R-:W-:Y:S01]  /*3ca0*/  FADD.FTZ R42, R2, R3 ;  /* 0x00000003022a7221 */ /* 0x002fe20000010000 */
[-CC-:B------:R-:W-:Y:S01]  /*3cb0*/  FFMA.FTZ R178, R100, R5.reuse, -R25.reuse ;  /* 0x0000000564b27223 */ /* 0x180fe20000010819 */
[-CC-:B------:R-:W-:Y:S01]  /*3cc0*/  FFMA.FTZ R13, R104, R5.reuse, -R25.reuse ;  /* 0x00000005680d7223 */ /* 0x180fe20000010819 */
[-CC-:B------:R-:W-:Y:S01]  /*3cd0*/  FFMA.FTZ R172, R106, R5.reuse, -R25.reuse ;  /* 0x000000056aac7223 */ /* 0x180fe20000010819 */
[----:B--2---:R-:W-:Y:S01]  /*3ce0*/  FADD.FTZ R3, R177, R42 ;  /* 0x0000002ab1037221 */ /* 0x004fe20000010000 */
[-CC-:B------:R-:W-:Y:S01]  /*3cf0*/  FFMA.FTZ R15, R102, R5.reuse, -R25.reuse ;  /* 0x00000005660f7223 */ /* 0x180fe20000010819 */
[----:B------:R-:W0:Y:S01]  /*3d00*/  MUFU.EX2 R7, R7 ;  /* 0x0000000700077308 */ /* 0x000e220000000800 */
[-C--:B------:R-:W-:Y:S01]  /*3d10*/  FFMA.FTZ R174, R108, R5.reuse, -R25 ;  /* 0x000000056cae7223 */ /* 0x080fe20000010819 */
[----:B----4-:R-:W-:Y:S01]  /*3d20*/  FADD.FTZ R42, R4, R3 ;  /* 0x00000003042a7221 */ /* 0x010fe20000010000 */
[-CC-:B------:R-:W-:Y:S01]  /*3d30*/  FFMA.FTZ R21, R96, R5.reuse, -R25.reuse ;  /* 0x0000000560157223 */ /* 0x180fe20000010819 */
[-CC-:B------:R-:W-:Y:S01]  /*3d40*/  FFMA.FTZ R168, R110, R5.reuse, -R25.reuse ;  /* 0x000000056ea87223 */ /* 0x180fe20000010819 */
[-CC-:B------:R-:W-:Y:S01]  /*3d50*/  FFMA.FTZ R27, R112, R5.reuse, -R25.reuse ;  /* 0x00000005701b7223 */ /* 0x180fe20000010819 */
[----:B-----5:R-:W-:Y:S01]  /*3d60*/  FADD.FTZ R33, R179, R42 ;  /* 0x0000002ab3217221 */ /* 0x020fe20000010000 */
[-CC-:B------:R-:W-:Y:S01]  /*3d70*/  FFMA.FTZ R170, R116, R5.reuse, -R25.reuse ;  /* 0x0000000574aa7223 */ /* 0x180fe20000010819 */
[----:B------:R-:W1:Y:S01]  /*3d80*/  MUFU.EX2 R182, R182 ;  /* 0x000000b600b67308 */ /* 0x000e620000000800 */
[-C--:B------:R-:W-:Y:S01]  /*3d90*/  FFMA.FTZ R29, R120, R5.reuse, -R25 ;  /* 0x00000005781d7223 */ /* 0x080fe20000010819 */
[----:B------:R-:W-:Y:S01]  /*3da0*/  FADD.FTZ R46, R8, R33 ;  /* 0x00000021082e7221 */ /* 0x000fe20000010000 */
[-CC-:B------:R-:W-:Y:S01]  /*3db0*/  FFMA.FTZ R164, R122, R5.reuse, -R25.reuse ;  /* 0x000000057aa47223 */ /* 0x180fe20000010819 */
[-CC-:B------:R-:W-:Y:S01]  /*3dc0*/  FFMA.FTZ R31, R118, R5.reuse, -R25.reuse ;  /* 0x00000005761f7223 */ /* 0x180fe20000010819 */
[-CC-:B------:R-:W-:Y:S01]  /*3dd0*/  FFMA.FTZ R166, R114, R5.reuse, -R25.reuse ;  /* 0x0000000572a67223 */ /* 0x180fe20000010819 */
[----:B------:R-:W-:Y:S01]  /*3de0*/  FADD.FTZ R35, R173, R46 ;  /* 0x0000002ead237221 */ /* 0x000fe20000010000 */
[-C--:B------:R-:W-:Y:S01]  /*3df0*/  FFMA.FTZ R94, R94, R5.reuse, -R25 ;  /* 0x000000055e5e7223 */ /* 0x080fe20000010819 */
[----:B------:R-:W2:Y:S01]  /*3e00*/  MUFU.EX2 R9, R9 ;  /* 0x0000000900097308 */ /* 0x000ea20000000800 */
[----:B0-----:R-:W-:Y:S01]  /*3e10*/  FADD.FTZ R3, R180, R7 ;  /* 0x00000007b4037221 */ /* 0x001fe20000010000 */
[-CC-:B------:R-:W-:Y:S01]  /*3e20*/  FFMA.FTZ R86, R86, R5.reuse, -R25.reuse ;  /* 0x0000000556567223 */ /* 0x180fe20000010819 */
[-CC-:B------:R-:W-:Y:S01]  /*3e30*/  FFMA.FTZ R80, R80, R5.reuse, -R25.reuse ;  /* 0x0000000550507223 */ /* 0x180fe20000010819 */
[-CC-:B------:R-:W-:Y:S01]  /*3e40*/  FFMA.FTZ R70, R70, R5.reuse, -R25.reuse ;  /* 0x0000000546467223 */ /* 0x180fe20000010819 */
[-CC-:B------:R-:W-:Y:S01]  /*3e50*/  FFMA.FTZ R78, R78, R5.reuse, -R25.reuse ;  /* 0x000000054e4e7223 */ /* 0x180fe20000010819 */
[----:B------:R-:W-:Y:S01]  /*3e60*/  FFMA.FTZ R66, R66, R5, -R25 ;  /* 0x0000000542427223 */ /* 0x000fe20000010819 */
[----:B------:R-:W-:Y:S01]  /*3e70*/  SHF.R.S32.HI R46, RZ, 0x1f, R43 ;  /* 0x0000001fff2e7819 */ /* 0x000fe2000001142b */
[----:B------:R-:W0:Y:S01]  /*3e80*/  MUFU.EX2 R176, R176 ;  /* 0x000000b000b07308 */ /* 0x000e220000000800 */
[----:B-1----:R-:W-:Y:S01]  /*3e90*/  FADD.FTZ R42, R182, R3 ;  /* 0x00000003b62a7221 */ /* 0x002fe20000010000 */
[----:B------:R-:W-:Y:S01]  /*3ea0*/  F2FP.F16.F32.PACK_AB R183, R2, R183 ;  /* 0x000000b702b7723e */ /* 0x000fe200000000ff */
[-CC-:B------:R-:W-:Y:S01]  /*3eb0*/  FFMA.FTZ R62, R62, R5.reuse, -R25.reuse ;  /* 0x000000053e3e7223 */ /* 0x180fe20000010819 */
[-CC-:B------:R-:W-:Y:S01]  /*3ec0*/  FFMA.FTZ R82, R82, R5.reuse, -R25.reuse ;  /* 0x0000000552527223 */ /* 0x180fe20000010819 */
[-CC-:B------:R-:W-:Y:S01]  /*3ed0*/  FFMA.FTZ R44, R44, R5.reuse, -R25.reuse ;  /* 0x000000052c2c7223 */ /* 0x180fe20000010819 */
[-CC-:B------:R-:W-:Y:S01]  /*3ee0*/  FFMA.FTZ R84, R84, R5.reuse, -R25.reuse ;  /* 0x0000000554547223 */ /* 0x180fe20000010819 */
[-C--:B------:R-:W-:Y:S01]  /*3ef0*/  FFMA.FTZ R88, R88, R5.reuse, -R25 ;  /* 0x0000000558587223 */ /* 0x080fe20000010819 */
[----:B------:R-:W1:Y:S01]  /*3f00*/  MUFU.EX2 R11, R11 ;  /* 0x0000000b000b7308 */ /* 0x000e620000000800 */
[----:B--2---:R-:W-:Y:S01]  /*3f10*/  FADD.FTZ R3, R9, R42 ;  /* 0x0000002a09037221 */ /* 0x004fe20000010000 */
[----:B------:R-:W-:Y:S01]  /*3f20*/  FADD.FTZ R42, R10, R35 ;  /* 0x000000230a2a7221 */ /* 0x000fe20000010000 */
[-CC-:B------:R-:W-:Y:S01]  /*3f30*/  FFMA.FTZ R90, R90, R5.reuse, -R25.reuse ;  /* 0x000000055a5a7223 */ /* 0x180fe20000010819 */
[----:B------:R-:W-:Y:S01]  /*3f40*/  FFMA.FTZ R92, R92, R5, -R25 ;  /* 0x000000055c5c7223 */ /* 0x000fe20000010819 */
[----:B------:R-:W-:Y:S01]  /*3f50*/  LEA.HI R25, R46, R43, RZ, 0x7 ;  /* 0x0000002b2e197211 */ /* 0x000fe200078f38ff */
[----:B------:R-:W-:Y:S01]  /*3f60*/  FADD.FTZ R35, R175, R42 ;  /* 0x0000002aaf237221 */ /* 0x000fe20000010000 */
[----:B------:R-:W-:Y:S01]  /*3f70*/  F2FP.F16.F32.PACK_AB R182, R9, R182 ;  /* 0x000000b609b6723e */ /* 0x000fe200000000ff */
[----:B------:R-:W2:Y:S01]  /*3f80*/  MUFU.EX2 R178, R178 ;  /* 0x000000b200b27308 */ /* 0x000ea20000000800 */
[----:B0-----:R-:W-:Y:S01]  /*3f90*/  FADD.FTZ R0, R176, R3 ;  /* 0x00000003b0007221 */ /* 0x001fe20000010000 */
[----:B------:R-:W-:Y:S01]  /*3fa0*/  FADD.FTZ R42, R14, R35 ;  /* 0x000000230e2a7221 */ /* 0x000fe20000010000 */
[----:B------:R-:W-:-:S02]  /*3fb0*/  F2FP.F16.F32.PACK_AB R177, R4, R177 ;  /* 0x000000b104b1723e */ /* 0x000fc400000000ff */
[----:B------:R-:W-:Y:S02]  /*3fc0*/  CS2R R122, SRZ ;  /* 0x00000000007a7805 */ /* 0x000fe4000001ff00 */
[----:B------:R-:W-:Y:S01]  /*3fd0*/  F2FP.F16.F32.PACK_AB R173, R10, R173 ;  /* 0x000000ad0aad723e */ /* 0x000fe200000000ff */
[----:B------:R-:W-:Y:S01]  /*3fe0*/  FADD.FTZ R37, R169, R42 ;  /* 0x0000002aa9257221 */ /* 0x000fe20000010000 */
[----:B------:R-:W-:Y:S01]  /*3ff0*/  VIADD R10, R95, 0xfffffffe ;  /* 0xfffffffe5f0a7836 */ /* 0x000fe20000000000 */
[----:B------:R-:W0:Y:S01]  /*4000*/  MUFU.EX2 R13, R13 ;  /* 0x0000000d000d7308 */ /* 0x000e220000000800 */
[----:B-1----:R-:W-:Y:S01]  /*4010*/  FADD.FTZ R3, R11, R0 ;  /* 0x000000000b037221 */ /* 0x002fe20000010000 */
[----:B------:R-:W-:Y:S02]  /*4020*/  F2FP.F16.F32.PACK_AB R180, R7, R180 ;  /* 0x000000b407b4723e */ /* 0x000fe400000000ff */
[----:B------:R-:W-:Y:S02]  /*4030*/  CS2R R120, SRZ ;  /* 0x0000000000787805 */ /* 0x000fe4000001ff00 */
[----:B------:R-:W-:-:S02]  /*4040*/  F2FP.F16.F32.PACK_AB R179, R8, R179 ;  /* 0x000000b308b3723e */ /* 0x000fc400000000ff */
[----:B------:R-:W-:Y:S02]  /*4050*/  CS2R R118, SRZ ;  /* 0x0000000000767805 */ /* 0x000fe4000001ff00 */
[----:B------:R-:W-:Y:S02]  /*4060*/  F2FP.F16.F32.PACK_AB R175, R14, R175 ;  /* 0x000000af0eaf723e */ /* 0x000fe400000000ff */
[----:B------:R-:W-:Y:S01]  /*4070*/  CS2R R116, SRZ ;  /* 0x0000000000747805 */ /* 0x000fe2000001ff00 */
[----:B------:R-:W1:Y:S01]  /*4080*/  MUFU.EX2 R172, R172 ;  /* 0x000000ac00ac7308 */ /* 0x000e620000000800 */
[----:B--2---:R-:W-:Y:S01]  /*4090*/  FADD.FTZ R0, R178, R3 ;  /* 0x00000003b2007221 */ /* 0x004fe20000010000 */
[----:B------:R-:W-:Y:S02]  /*40a0*/  F2FP.F16.F32.PACK_AB R176, R11, R176 ;  /* 0x000000b00bb0723e */ /* 0x000fe400000000ff */
[----:B------:R-:W-:Y:S02]  /*40b0*/  CS2R R114, SRZ ;  /* 0x0000000000727805 */ /* 0x000fe4000001ff00 */
[----:B------:R-:W-:-:S02]  /*40c0*/  CS2R R112, SRZ ;  /* 0x0000000000707805 */ /* 0x000fc4000001ff00 */
[----:B------:R-:W-:Y:S02]  /*40d0*/  CS2R R110, SRZ ;  /* 0x00000000006e7805 */ /* 0x000fe4000001ff00 */
[----:B------:R-:W-:Y:S02]  /*40e0*/  CS2R R108, SRZ ;  /* 0x00000000006c7805 */ /* 0x000fe4000001ff00 */
[----:B------:R-:W-:Y:S01]  /*40f0*/  CS2R R106, SRZ ;  /* 0x00000000006a7805 */ /* 0x000fe2000001ff00 */
[----:B------:R-:W2:Y:S01]  /*4100*/  MUFU.EX2 R20, R20 ;  /* 0x0000001400147308 */ /* 0x000ea20000000800 */
[C---:B0-----:R-:W-:Y:S01]  /*4110*/  FADD.FTZ R3, R13.reuse, R0 ;  /* 0x000000000d037221 */ /* 0x041fe20000010000 */
[----:B------:R-:W-:Y:S02]  /*4120*/  F2FP.F16.F32.PACK_AB R178, R13, R178 ;  /* 0x000000b20db2723e */ /* 0x000fe400000000ff */
[----:B------:R-:W-:Y:S02]  /*4130*/  CS2R R104, SRZ ;  /* 0x0000000000687805 */ /* 0x000fe4000001ff00 */
[----:B------:R-:W-:-:S02]  /*4140*/  CS2R R102, SRZ ;  /* 0x0000000000667805 */ /* 0x000fc4000001ff00 */
[----:B------:R-:W-:Y:S02]  /*4150*/  CS2R R100, SRZ ;  /* 0x0000000000647805 */ /* 0x000fe4000001ff00 */
[----:B------:R-:W-:Y:S02]  /*4160*/  CS2R R98, SRZ ;  /* 0x0000000000627805 */ /* 0x000fe4000001ff00 */
[----:B------:R-:W-:Y:S01]  /*4170*/  CS2R R96, SRZ ;  /* 0x0000000000607805 */ /* 0x000fe2000001ff00 */
        /* <DEDUP_REMOVED lines=54> */
[----:B------:R-:W-:Y:S02]  /*44e0*/  F2FP.F16.F32.PACK_AB R163, R32, R163 ;  /* 0x000000a320a3723e */ /* 0x000fe400000000ff */
[----:B--2---:R-:W-:-:S04]  /*44f0*/  CS2R R94, SRZ ;  /* 0x00000000005e7805 */ /* 0x004fc8000001ff00 */
[----:B------:R-:W1:Y:S01]  /*4500*/  MUFU.EX2 R86, R86 ;  /* 0x0000005600567308 */ /* 0x000e620000000800 */
[C---:B---3--:R-:W-:Y:S01]  /*4510*/  FADD.FTZ R3, R33.reuse, R0 ;  /* 0x0000000021037221 */ /* 0x048fe20000010000 */
        /* <DEDUP_REMOVED lines=33> */
[----:B------:R0:W3:Y:S01]  /*4730*/  MUFU.EX2 R43, R88 ;  /* 0x00000058002b7308 */ /* 0x0000e20000000800 */
[C---:B-1----:R-:W-:Y:S01]  /*4740*/  FADD.FTZ R9, R41.reuse, R0 ;  /* 0x0000000029097221 */ /* 0x042fe20000010000 */
[----:B------:R-:W-:-:S06]  /*4750*/  F2FP.F16.F32.PACK_AB R158, R41, R82 ;  /* 0x00000052299e723e */ /* 0x000fcc00000000ff */
[----:B------:R-:W1:Y:S01]  /*4760*/  MUFU.EX2 R90, R90 ;  /* 0x0000005a005a7308 */ /* 0x000e620000000800 */
[----:B--2---:R-:W-:Y:S01]  /*4770*/  FADD.FTZ R0, R84, R9 ;  /* 0x0000000954007221 */ /* 0x004fe20000010000 */
[----:B0-----:R-:W-:-:S06]  /*4780*/  CS2R R88, SRZ ;  /* 0x0000000000587805 */ /* 0x001fcc000001ff00 */
[----:B------:R-:W0:Y:S01]  /*4790*/  MUFU.EX2 R155, R155 ;  /* 0x0000009b009b7308 */ /* 0x000e220000000800 */
[C---:B---3--:R-:W-:Y:S01]  /*47a0*/  FADD.FTZ R9, R43.reuse, R0 ;  /* 0x000000002b097221 */ /* 0x048fe20000010000 */
[----:B------:R-:W-:Y:S01]  /*47b0*/  F2FP.F16.F32.PACK_AB R152, R43, R84 ;  /* 0x000000542b98723e */ /* 0x000fe200000000ff */
[----:B------:R-:W-:-:S05]  /*47c0*/  IMAD.MOV.U32 R0, RZ, RZ, 0x3f800000 ;  /* 0x3f800000ff007424 */ /* 0x000fca00078e00ff */
[----:B------:R2:W3:Y:S01]  /*47d0*/  MUFU.EX2 R7, R92 ;  /* 0x0000005c00077308 */ /* 0x0004e20000000800 */
[----:B-1----:R-:W-:Y:S01]  /*47e0*/  FADD.FTZ R4, R90, R9 ;  /* 0x000000095a047221 */ /* 0x002fe20000010000 */
[----:B------:R-:W-:-:S04]  /*47f0*/  SHF.R.S32.HI R9, RZ, 0x7, R25 ;  /* 0x00000007ff097819 */ /* 0x000fc80000011419 */
[----:B------:R-:W-:Y:S02]  /*4800*/  VIMNMX R9, R22, R9, !PT ;  /* 0x0000000916097248 */ /* 0x000fe40007fe0100 */
[----:B------:R-:W1:Y:S01]  /*4810*/  MUFU.EX2 R40, R40 ;  /* 0x0000002800287308 */ /* 0x000e620000000800 */
[----:B0-----:R-:W-:Y:S01]  /*4820*/  FADD.FTZ R3, R155, R2 ;  /* 0x000000029b037221 */ /* 0x001fe20000010000 */
[----:B------:R-:W-:Y:S01]  /*4830*/  ISETP.GE.AND P3, PT, R10, R9, PT ;  /* 0x000000090a00720c */ /* 0x000fe20003f66270 */
[----:B------:R-:W-:Y:S01]  /*4840*/  IMAD.MOV.U32 R2, RZ, RZ, 0x3f800000 ;  /* 0x3f800000ff027424 */ /* 0x000fe200078e00ff */
[----:B--2---:R-:W-:Y:S02]  /*4850*/  CS2R R92, SRZ ;  /* 0x00000000005c7805 */ /* 0x004fe4000001ff00 */
[C---:B---3--:R-:W-:Y:S01]  /*4860*/  F2FP.F16.F32.PACK_AB R154, R7.reuse, R90 ;  /* 0x0000005a079a723e */ /* 0x048fe200000000ff */
[----:B------:R-:W-:Y:S01]  /*4870*/  FADD.FTZ R4, R7, R4 ;  /* 0x0000000407047221 */ /* 0x000fe20000010000 */
[----:B------:R-:W-:Y:S01]  /*4880*/  CS2R R90, SRZ ;  /* 0x00000000005a7805 */ /* 0x000fe2000001ff00 */
[C---:B-1----:R-:W-:Y:S01]  /*4890*/  FADD.FTZ R3, R40.reuse, R3 ;  /* 0x0000000328037221 */ /* 0x042fe20000010000 */
[----:B------:R-:W-:-:S05]  /*48a0*/  F2FP.F16.F32.PACK_AB R155, R40, R155 ;  /* 0x0000009b289b723e */ /* 0x000fca00000000ff */
[----:B------:R-:W-:Y:S05]  /*48b0*/  @!P3 BRA `(.L_x_2222) ;  /* 0x000000300078b947 */ /* 0x000fea0003800000 */
[----:B------:R-:W-:Y:S01]  /*48c0*/  IMAD.MOV.U32 R7, RZ, RZ, R6 ;  /* 0x000000ffff077224 */ /* 0x000fe200078e0006 */
[----:B------:R-:W-:Y:S01]  /*48d0*/  UMOV UR61, UR38 ;  /* 0x00000026003d7c82 */ /* 0x000fe20008000000 */
[----:B------:R-:W-:Y:S01]  /*48e0*/  IMAD.MOV.U32 R8, RZ, RZ, R12 ;  /* 0x000000ffff087224 */ /* 0x000fe200078e000c */
[----:B------:R-:W-:Y:S01]  /*48f0*/  UMOV UR60, UR36 ;  /* 0x00000024003c7c82 */ /* 0x000fe20008000000 */
[----:B------:R-:W-:Y:S01]  /*4900*/  IMAD.MOV.U32 R0, RZ, RZ, 0x3f800000 ;  /* 0x3f800000ff007424 */ /* 0x000fe200078e00ff */
[----:B------:R-:W-:Y:S01]  /*4910*/  ULDC UR58, c[0x0][0x9d8] ;  /* 0x00027600003a7ab9 */ /* 0x000fe20000000800 */
[----:B------:R-:W-:-:S07]  /*4920*/  IMAD.MOV.U32 R151, RZ, RZ, RZ ;  /* 0x000000ffff977224 */ /* 0x000fce00078e00ff */
.L_x_2231:
[----:B------:R-:W-:-:S04]  /*4930*/  UIADD3 UR6, UR60, 0x1, URZ ;  /* 0x000000013c067890 */ /* 0x000fc8000fffe03f */
[----:B------:R-:W-:-:S04]  /*4940*/  UISETP.NE.AND UP0, UPT, UR6, 0x2, UPT ;  /* 0x000000020600788c */ /* 0x000fc8000bf05270 */
[----:B------:R-:W-:Y:S02]  /*4950*/  USEL UR38, URZ, 0x1, UP0 ;  /* 0x000000013f267887 */ /* 0x000fe40008000000 */
[----:B------:R-:W-:Y:S02]  /*4960*/  USEL UR36, UR6, URZ, UP0 ;  /* 0x0000003f06247287 */ /* 0x000fe40008000000 */
[----:B------:R-:W-:Y:S01]  /*4970*/  ULOP3.LUT UR38, UR61, UR38, URZ, 0x3c, !UPT ;  /* 0x000000263d267292 */ /* 0x000fe2000f8e3c3f */
[----:B------:R-:W-:Y:S11]  /*4980*/  @!P0 BRA `(.L_x_2223) ;  /* 0x0000000000048947 */ /* 0x000ff60003800000 */
[----:B------:R-:W-:Y:S01]  /*4990*/  BPT.TRAP 0x1 ;  /* 0x000000040000795c */ /* 0x000fe20000300000 */
.L_x_2223:
[----:B------:R-:W-:Y:S01]  /*49a0*/  ULEA UR59, UR36, UR37, 0x3 ;  /* 0x00000025243b7291 */ /* 0x000fe2000f8e183f */
[----:B------:R-:W-:-:S05]  /*49b0*/  IMAD.U32 R5, RZ, RZ, UR38 ;  /* 0x00000026ff057e24 */ /* 0x000fca000f8e00ff */
[----:B------:R-:W-:-:S04]  /*49c0*/  SHF.L.U32 R5, R5, 0x1f, RZ ;  /* 0x0000001f05057819 */ /* 0x000fc800000006ff */
[----:B------:R0:W1:Y:S01]  /*49d0*/  SYNCS.PHASECHK.TRANS64.TRYWAIT P3, [UR59+0x34830], R5 ;  /* 0x03483005ff0075a7 */ /* 0x000062000806017b */
[----:B------:R-:W-:Y:S05]  /*49e0*/  @!P0 BRA `(.L_x_2224) ;  /* 0x0000000000048947 */ /* 0x000fea0003800000 */
[----:B------:R-:W-:Y:S01]  /*49f0*/  BPT.TRAP 0x1 ;  /* 0x000000040000795c */ /* 0x000fe20000300000 */
.L_x_2224:
[----:B-1----:R-:W-:Y:S05]  /*4a00*/  @P3 BRA `(.L_x_2225) ;  /* 0x0000000000083947 */ /* 0x002fea0003800000 */
[----:B------:R-:W1:Y:S02]  /*4a10*/  SYNCS.PHASECHK.TRANS64.TRYWAIT P3, [UR59+0x34830], R5 ;  /* 0x03483005ff0075a7 */ /* 0x000e64000806017b */
[----:B-1----:R-:W-:Y:S05]  /*4a20*/  @!P3 BRA `(.L_x_2226) ;  /* 0x000001040068b947 */ /* 0x002fea0003800000 */
.L_x_2225:
[----:B------:R-:W-:Y:S01]  /*4a30*/  UIMAD UR54, UR36, 0xc00, UR39 ;  /* 0x00000c00243678a4 */ /* 0x000fe2000f8e0227 */
[----:B------:R-:W-:Y:S01]  /*4a40*/  WARPGROUP.ARRIVE ;  /* 0x00000000000079c5 */ /* 0x000fe20000000000 */
[----:B------:R-:W-:Y:S01]  /*4a50*/  UMOV UR55, 0x40000040 ;  /* 0x4000004000377882 */ /* 0x000fe20000000000 */
[----:B------:R-:W-:Y:S01]  /*4a60*/  UMOV UR7, 0x40000040 ;  /* 0x4000004000077882 */ /* 0x000fe20000000000 */
[----:B------:R-:W-:Y:S01]  /*4a70*/  UIADD3 UR6, UR54, 0x2, URZ ;  /* 0x0000000236067890 */ /* 0x000fe2000fffe03f */
[-C--:B------:R-:W-:Y:S01]  /*4a80*/  FMUL.FTZ R88, R88, R2.reuse ;  /* 0x0000000258587220 */ /* 0x080fe20000410000 */
[----:B------:R-:W-:Y:S01]  /*4a90*/  UIADD3 UR10, UR54, 0x4, URZ ;  /* 0x00000004360a7890 */ /* 0x000fe2000fffe03f */
[-C--:B------:R-:W-:Y:S01]  /*4aa0*/  FMUL.FTZ R89, R89, R2.reuse ;  /* 0x0000000259597220 */ /* 0x080fe20000410000 */
[----:B------:R-:W-:Y:S01]  /*4ab0*/  UMOV UR11, 0x40000040 ;  /* 0x40000040000b7882 */ /* 0x000fe20000000000 */
[----:B------:R-:W-:Y:S01]  /*4ac0*/  HGMMA.64x128x16.F32 R24, gdesc[UR52], RZ, !UPT, gsb0 ;  /* 0x01e00000341879f0 */ /* 0x000fe2000c0008ff */
        /* <DEDUP_REMOVED lines=116> */
.L_x_2227:
[----:B------:R-:W-:Y:S01]  /*5210*/  ULEA UR7, UR60, UR37, 0x3 ;  /* 0x000000253c077291 */ /* 0x000fe2000f8e183f */
[----:B------:R-:W-:-:S05]  /*5220*/  IMAD.U32 R0, RZ, RZ, UR61 ;  /* 0x0000003dff007e24 */ /* 0x000fca000f8e00ff */
[----:B------:R-:W-:-:S04]  /*5230*/  SHF.L.U32 R0, R0, 0x1f, RZ ;  /* 0x0000001f00007819 */ /* 0x000fc800000006ff */
[----:B------:R2:W3:Y:S01]  /*5240*/  SYNCS.PHASECHK.TRANS64.TRYWAIT P3, [UR7+0x34850], R0 ;  /* 0x03485000ff0075a7 */ /* 0x0004e20008060147 */
[----:B------:R-:W-:Y:S05]  /*5250*/  @!P0 BRA `(.L_x_2228) ;  /* 0x0000000000048947 */ /* 0x000fea0003800000 */
[----:B------:R-:W-:Y:S01]  /*5260*/  BPT.TRAP 0x1 ;  /* 0x000000040000795c */ /* 0x000fe20000300000 */
.L_x_2228:
[----:B---3--:R-:W-:Y:S05]  /*5270*/  @P3 BRA `(.L_x_2229) ;  /* 0x0000000000083947 */ /* 0x008fea0003800000 */
[----:B------:R-:W3:Y:S02]  /*5280*/  SYNCS.PHASECHK.TRANS64.TRYWAIT P3, [UR7+0x34850], R0 ;  /* 0x03485000ff0075a7 */ /* 0x000ee40008060147 */
[----:B---3--:R-:W-:Y:S05]  /*5290*/  @!P3 BRA `(.L_x_2230) ;  /* 0x000000fc0064b947 */ /* 0x008fea0003800000 */
.L_x_2229:
[----:B------:R-:W-:Y:S01]  /*52a0*/  UIADD3 UR6, UR37, 0x400, URZ ;  /* 0x0000040025067890 */ /* 0x000fe2000fffe03f */
[----:B------:R-:W-:Y:S01]  /*52b0*/  WARPGROUP.ARRIVE ;  /* 0x00000000000079c5 */ /* 0x000fe20000000000 */
[----:B------:R-:W-:Y:S01]  /*52c0*/  UMOV UR11, 0x40000040 ;  /* 0x40000040000b7882 */ /* 0x000fe20000000000 */
[----:B------:R-:W-:Y:S01]  /*52d0*/  FMUL.FTZ R13, R32, UR58 ;  /* 0x0000003a200d7c20 */ /* 0x000fe20008410000 */
[----:B------:R-:W-:Y:S01]  /*52e0*/  USHF.R.U32.HI UR6, URZ, 0x4, UR6 ;  /* 0x000000043f067899 */ /* 0x000fe20008011606 */
[----:B------:R-:W3:Y:S01]  /*52f0*/  @P2 LDC R32, c[0x0][0x44c] ;  /* 0x00011300ff202b82 */ /* 0x000ee20000000800 */
[----:B01----:R-:W-:Y:S01]  /*5300*/  FMUL.FTZ R5, R31, UR58 ;  /* 0x0000003a1f057c20 */ /* 0x003fe20008410000 */
[----:B------:R-:W-:Y:S01]  /*5310*/  FMUL.FTZ R15, R36, UR58 ;  /* 0x0000003a240f7c20 */ /* 0x000fe20008410000 */
[----:B------:R-:W-:Y:S01]  /*5320*/  ULOP3.LUT UR6, UR6, 0x3fff, URZ, 0xc0, !UPT ;  /* 0x00003fff06067892 */ /* 0x000fe2000f8ec03f */
[----:B------:R-:W-:Y:S01]  /*5330*/  FMUL.FTZ R20, R37, UR58 ;  /* 0x0000003a25147c20 */ /* 0x000fe20008410000 */
[----:B------:R-:W-:Y:S01]  /*5340*/  FMUL.FTZ R37, R39, UR58 ;  /* 0x0000003a27257c20 */ /* 0x000fe20008410000 */
[----:B------:R-:W-:Y:S01]  /*5350*/  IMAD.MOV.U32 R39, RZ, RZ, -0x80 ;  /* 0xffffff80ff277424 */ /* 0x000fe200078e00ff */
[----:B------:R-:W-:Y:S01]  /*5360*/  ULOP3.LUT UR6, UR6, 0x4000000, URZ, 0xfc, !UPT ;  /* 0x0400000006067892 */ /* 0x000fe2000f8efc3f */
[----:B------:R-:W0:Y:S01]  /*5370*/  @P2 LDC R31, c[0x0][0x450] ;  /* 0x00011400ff1f2b82 */ /* 0x000e220000000800 */
[----:B------:R-:W-:Y:S01]  /*5380*/  FMUL.FTZ R232, R26, UR58 ;  /* 0x0000003a1ae87c20 */ /* 0x000fe20008410000 */
[----:B------:R-:W-:Y:S01]  /*5390*/  IMAD R39, R10, R39, 0x1 ;  /* 0x000000010a277424 */ /* 0x000fe200078e0227 */
[----:B------:R-:W-:Y:S01]  /*53a0*/  ULEA UR6, UR60, UR6, 0xb ;  /* 0x000000063c067291 */ /* 0x000fe2000f8e583f */
[----:B------:R-:W-:Y:S01]  /*53b0*/  FMUL.FTZ R14, R33, UR58 ;  /* 0x0000003a210e7c20 */ /* 0x000fe20008410000 */
[----:B------:R-:W-:Y:S01]  /*53c0*/  FMUL.FTZ R33, R34, UR58 ;  /* 0x0000003a22217c20 */ /* 0x000fe20008410000 */
[----:B------:R-:W-:Y:S01]  /*53d0*/  FMUL.FTZ R6, R30, UR58 ;  /* 0x0000003a1e067c20 */ /* 0x000fe20008410000 */
[----:B------:R-:W-:Y:S01]  /*53e0*/  IADD3 R34, R16, R39, -R184 ;  /* 0x0000002710227210 */ /* 0x000fe20007ffe8b8 */
[----:B------:R-:W1:Y:S01]  /*53f0*/  MUFU.TANH R232, R232 ;  /* 0x000000e800e87308 */ /* 0x000e620000002400 */
[----:B------:R-:W-:Y:S01]  /*5400*/  FMUL.FTZ R35, R35, UR58 ;  /* 0x0000003a23237c20 */ /* 0x000fe20008410000 */
[----:B------:R-:W-:Y:S01]  /*5410*/  UMOV UR10, UR6 ;  /* 0x00000006000a7c82 */ /* 0x000fe20008000000 */
[----:B--2---:R-:W-:Y:S01]  /*5420*/  FMUL.FTZ R0, R24, UR58 ;  /* 0x0000003a18007c20 */ /* 0x004fe20008410000 */
[----:B------:R-:W-:Y:S01]  /*5430*/  HGMMA.64x128x16.F32 R88, R180, gdesc[UR8].tnspB, R88, gsb0 ;  /* 0x41e00008b4587df0 */ /* 0x000fe20008000858 */
[----:B------:R-:W-:Y:S01]  /*5440*/  UIADD3 UR10, UR6, 0x80, URZ ;  /* 0x00000080060a7890 */ /* 0x000fe2000fffe03f */
[----:B------:R-:W-:Y:S01]  /*5450*/  FMUL.FTZ R24, R41, UR58 ;  /* 0x0000003a29187c20 */ /* 0x000fe20008410000 */
[----:B------:R-:W-:Y:S01]  /*5460*/  UMOV UR11, 0x40000040 ;  /* 0x40000040000b7882 */ /* 0x000fe20000000000 */
        /* <DEDUP_REMOVED lines=29> */
[----:B------:R-:W-:Y:S01]  /*5640*/  UMOV UR61, UR38 ;  /* 0x00000026003d7c82 */ /* 0x000fe20008000000 */
[----:B------:R-:W-:-:S02]  /*5650*/  UMOV UR60, UR36 ;  /* 0x00000024003c7c82 */ /* 0x000fc40008000000 */
        /* <DEDUP_REMOVED lines=22> */
[----:B------:R-:W2:Y:S08]  /*57c0*/  MUFU.TANH R182, R182 ;  /* 0x000000b600b67308 */ /* 0x000eb00000002400 */
        /* <DEDUP_REMOVED lines=18> */
[----:B------:R-:W-:Y:S01]  /*58f0*/  UIADD3 UR10, UR6, 0x180, URZ ;  /* 0x00000180060a7890 */ /* 0x000fe2000fffe03f */
[----:B------:R-:W-:Y:S01]  /*5900*/  UMOV UR11, 0x40000040 ;  /* 0x40000040000b7882 */ /* 0x000fe20000000000 */
[----:B------:R-:W-:Y:S02]  /*5910*/  WARPGROUP.DEPBAR.LE gsb0, 0x0 ;  /* 0x00008000000079c5 */ /* 0x000fe40000010000 */
[----:B------:R-:W-:Y:S01]  /*5920*/  WARPGROUP.ARRIVE ;  /* 0x00000000000079c5 */ /* 0x000fe20000000000 */
[----:B------:R-:W-:-:S06]  /*5930*/  FMUL.FTZ R172, R38, UR58 ;  /* 0x0000003a26ac7c20 */ /* 0x000fcc0008410000 */
[----:B------:R-:W-:Y:S01]  /*5940*/  HGMMA.64x128x16.F32 R88, R168, gdesc[UR8].tnspB, R88, gsb0 ;  /* 0x41e00008a8587df0 */ /* 0x000fe20008000858 */
[----:B------:R-:W-:Y:S01]  /*5950*/  UIADD3 UR10, UR6, 0x200, URZ ;  /* 0x00000200060a7890 */ /* 0x000fe2000fffe03f */
[----:B------:R-:W4:Y:S01]  /*5960*/  MUFU.TANH R172, R172 ;  /* 0x000000ac00ac7308 */ /* 0x000f220000002400 */
[----:B------:R-:W-:Y:S01]  /*5970*/  UMOV UR11, 0x40000040 ;  /* 0x40000040000b7882 */ /* 0x000fe20000000000 */
[----:B------:R-:W-:Y:S02]  /*5980*/  WARPGROUP.DEPBAR.LE gsb0, 0x0 ;  /* 0x00008000000079c5 */ /* 0x000fe40000010000 */
[----:B------:R-:W-:Y:S01]  /*5990*/  WARPGROUP.ARRIVE ;  /* 0x00000000000079c5 */ /* 0x000fe20000000000 */
[----:B------:R-:W-:Y:S02]  /*59a0*/  IMAD.IADD R169, R185, 0x1, R18 ;  /* 0x00000001b9a97824 */ /* 0x000fe400078e0212 */
[----:B------:R-:W-:Y:S02]  /*59b0*/  FMUL.FTZ R168, R46, UR58 ;  /* 0x0000003a2ea87c20 */ /* 0x000fe40008410000 */
[----:B---3--:R-:W-:Y:S01]  /*59c0*/  @P2 IMAD.HI.U32 R32, R169, R32, RZ ;  /* 0x00000020a9202227 */ /* 0x008fe200078e00ff */
[----:B------:R-:W-:Y:S01]  /*59d0*/  HGMMA.64x128x16.F32 R88, R164, gdesc[UR8].tnspB, R88, gsb0 ;  /* 0x41e00008a4587df0 */ /* 0x000fe20008000858 */
[----:B------:R-:W-:-:S02]  /*59e0*/  UIADD3 UR10, UR6, 0x280, URZ ;  /* 0x00000280060a7890 */ /* 0x000fc4000fffe03f */
[----:B------:R-:W3:Y:S01]  /*59f0*/  MUFU.TANH R168, R168 ;  /* 0x000000a800a87308 */ /* 0x000ee20000002400 */
[----:B------:R-:W-:Y:S01]  /*5a00*/  UMOV UR11, 0x40000040 ;  /* 0x40000040000b7882 */ /* 0x000fe20000000000 */
[----:B0-----:R-:W-:Y:S01]  /*5a10*/  @P2 SHF.R.U32.HI R169, RZ, R31, R32 ;  /* 0x0000001fffa92219 */ /* 0x001fe20000011620 */
[----:B------:R-:W-:Y:S01]  /*5a20*/  FMUL.FTZ R32, R57, UR58 ;  /* 0x0000003a39207c20 */ /* 0x000fe20008410000 */
[----:B------:R-:W-:Y:S02]  /*5a30*/  IMAD.IADD R57, R34, 0x1, -R17 ;  /* 0x0000000122397824 */ /* 0x000fe400078e0a11 */
[----:B------:R-:W-:Y:S01]  /*5a40*/  FMUL.FTZ R31, R56, UR58 ;  /* 0x0000003a381f7c20 */ /* 0x000fe20008410000 */
[----:B------:R-:W0:Y:S02]  /*5a50*/  SHFL.IDX PT, R36, R169, 0x1, 0x1c1f ;  /* 0x003c1f00a9247f89 */ /* 0x000e2400000e0000 */
[----:B------:R-:W-:Y:S08]  /*5a60*/  MUFU.TANH R32, R32 ;  /* 0x0000002000207308 */ /* 0x000ff00000002400 */
[----:B------:R-:W-:Y:S01]  /*5a70*/  MUFU.TANH R31, R31 ;  /* 0x0000001f001f7308 */ /* 0x000fe20000002400 */
[----:B0-----:R-:W-:-:S05]  /*5a80*/  IMAD.IADD R39, R57, 0x1, R36 ;  /* 0x0000000139277824 */ /* 0x001fca00078e0224 */
[C---:B------:R-:W-:Y:S02]  /*5a90*/  ISETP.GT.AND P3, PT, R39.reuse, RZ, PT ;  /* 0x000000ff2700720c */ /* 0x040fe40003f64270 */
[C---:B------:R-:W-:Y:S02]  /*5aa0*/  ISETP.GT.AND P4, PT, R39.reuse, 0x1, PT ;  /* 0x000000012700780c */ /* 0x040fe40003f84270 */
[----:B-1----:R-:W-:Y:S02]  /*5ab0*/  FSEL R232, R232, -INF , P3 ;  /* 0xff800000e8e87808 */ /* 0x002fe40001800000 */
[C---:B------:R-:W-:Y:S02]  /*5ac0*/  ISETP.GT.AND P3, PT, R39.reuse, 0x8, PT ;  /* 0x000000082700780c */ /* 0x040fe40003f64270 */
[----:B--2---:R-:W-:Y:S02]  /*5ad0*/  FSEL R182, R182, -INF , P4 ;  /* 0xff800000b6b67808 */ /* 0x004fe40002000000 */
[----:B------:R-:W-:-:S02]  /*5ae0*/  ISETP.GT.AND P4, PT, R39, 0x9, PT ;  /* 0x000000092700780c */ /* 0x000fc40003f84270 */
[----:B------:R-:W-:Y:S02]  /*5af0*/  FSEL R36, R6, -INF , P3 ;  /* 0xff80000006247808 */ /* 0x000fe40001800000 */
[----:B------:R-:W-:Y:S01]  /*5b00*/  ISETP.GT.AND P3, PT, R39, 0x10, PT ;  /* 0x000000102700780c */ /* 0x000fe20003f64270 */
[----:B------:R0:W-:Y:S01]  /*5b10*/  MUFU.TANH R6, R63 ;  /* 0x0000003f00067308 */ /* 0x0001e20000002400 */
[----:B------:R-:W-:Y:S01]  /*5b20*/  FSEL R34, R5, -INF , P4 ;  /* 0xff80000005227808 */ /* 0x000fe20002000000 */
[----:B------:R-:W-:Y:S01]  /*5b30*/  FMUL.FTZ R5, R66, UR58 ;  /* 0x0000003a42057c20 */ /* 0x000fe20008410000 */
[----:B------:R-:W-:Y:S02]  /*5b40*/  ISETP.GT.AND P4, PT, R39, 0x11, PT ;  /* 0x000000112700780c */ /* 0x000fe40003f84270 */
[----:B------:R-:W-:Y:S01]  /*5b50*/  FSEL R40, R33, -INF , P3 ;  /* 0xff80000021287808 */ /* 0x000fe20001800000 */
[----:B------:R-:W-:Y:S01]  /*5b60*/  FMUL.FTZ R33, R67, UR58 ;  /* 0x0000003a43217c20 */ /* 0x000fe20008410000 */
[----:B------:R-:W-:Y:S01]  /*5b70*/  ISETP.GT.AND P3, PT, R39, 0x18, PT ;  /* 0x000000182700780c */ /* 0x000fe20003f64270 */
[----:B------:R-:W-:Y:S01]  /*5b80*/  MUFU.TANH R5, R5 ;  /* 0x0000000500057308 */ /* 0x000fe20000002400 */
[----:B------:R-:W-:Y:S01]  /*5b90*/  FSEL R38, R35, -INF , P4 ;  /* 0xff80000023267808 */ /* 0x000fe20002000000 */
[----:B------:R-:W-:Y:S01]  /*5ba0*/  FMUL.FTZ R35, R74, UR58 ;  /* 0x0000003a4a237c20 */ /* 0x000fe20008410000 */
[----:B------:R-:W-:Y:S01]  /*5bb0*/  ISETP.GT.AND P4, PT, R39, 0x19, PT ;  /* 0x000000192700780c */ /* 0x000fe20003f84270 */
[----:B0-----:R-:W-:Y:S01]  /*5bc0*/  FMUL.FTZ R63, R85, UR58 ;  /* 0x0000003a553f7c20 */ /* 0x001fe20008410000 */
[----:B----4-:R-:W-:-:S02]  /*5bd0*/  FSEL R44, R172, -INF , P3 ;  /* 0xff800000ac2c7808 */ /* 0x010fc40001800000 */
[----:B------:R-:W-:Y:S01]  /*5be0*/  ISETP.GT.AND P3, PT, R39, 0x20, PT ;  /* 0x000000202700780c */ /* 0x000fe20003f64270 */
[----:B------:R-:W-:Y:S01]  /*5bf0*/  MUFU.TANH R33, R33 ;  /* 0x0000002100217308 */ /* 0x000fe20000002400 */
        /* <DEDUP_REMOVED lines=9> */
[----:B------:R-:W-:-:S02]  /*5c90*/  ISETP.GT.AND P4, PT, R39, 0x29, PT ;  /* 0x000000292700780c */ /* 0x000fc40003f84270 */
[----:B---3--:R-:W-:Y:S02]  /*5ca0*/  FSEL R50, R168, -INF , P3 ;  /* 0xff800000a8327808 */ /* 0x008fe40001800000 */
        /* <DEDUP_REMOVED lines=12> */
[----:B------:R-:W-:Y:S01]  /*5d70*/  FSEL R58, R51, -INF , P3 ;  /* 0xff800000333a7808 */ /* 0x000fe20001800000 */
[----:B------:R-:W-:Y:S01]  /*5d80*/  FMUL.FTZ R51, R77, UR58 ;  /* 0x0000003a4d337c20 */ /* 0x000fe20008410000 */
[----:B------:R-:W-:Y:S01]  /*5d90*/  ISETP.GT.AND P3, PT, R39, 0x40, PT ;  /* 0x000000402700780c */ /* 0x000fe20003f64270 */
[----:B------:R-:W-:Y:S08]  /*5da0*/  MUFU.TANH R41, R41 ;  /* 0x0000002900297308 */ /* 0x000ff00000002400 */
[----:B------:R-:W-:Y:S08]  /*5db0*/  MUFU.TANH R43, R43 ;  /* 0x0000002b002b7308 */ /* 0x000ff00000002400 */
[----:B------:R-:W-:Y:S08]  /*5dc0*/  MUFU.TANH R45, R45 ;  /* 0x0000002d002d7308 */ /* 0x000ff00000002400 */
[----:B------:R-:W-:Y:S08]  /*5dd0*/  MUFU.TANH R47, R47 ;  /* 0x0000002f002f7308 */ /* 0x000ff00000002400 */
[----:B------:R-:W-:Y:S08]  /*5de0*/  MUFU.TANH R49, R49 ;  /* 0x0000003100317308 */ /* 0x000ff00000002400 */
[----:B------:R-:W-:Y:S01]  /*5df0*/  MUFU.TANH R51, R51 ;  /* 0x0000003300337308 */ /* 0x000fe20000002400 */
[----:B------:R-:W-:-:S02]  /*5e00*/  WARPGROUP.DEPBAR.LE gsb0, 0x0 ;  /* 0x00008000000079c5 */ /* 0x000fc40000010000 */
[----:B------:R-:W-:Y:S01]  /*5e10*/  FMNMX.FTZ R165, R232, R7, !PT ;  /* 0x00000007e8a57209 */ /* 0x000fe20007810000 */
[----:B------:R-:W-:Y:S01]  /*5e20*/  FMUL.FTZ R166, R70, UR58 ;  /* 0x0000003a46a67c20 */ /* 0x000fe20008410000 */
[----:B------:R-:W-:Y:S01]  /*5e30*/  FSEL R70, R55, -INF , P3 ;  /* 0xff80000037467808 */ /* 0x000fe20001800000 */
[----:B------:R-:W-:Y:S01]  /*5e40*/  WARPGROUP.ARRIVE ;  /* 0x00000000000079c5 */ /* 0x000fe20000000000 */
[----:B------:R-:W-:Y:S01]  /*5e50*/  FMNMX.FTZ R165, R182, R165, !PT ;  /* 0x000000a5b6a57209 */ /* 0x000fe20007810000 */
[----:B------:R0:W1:Y:S01]  /*5e60*/  MUFU.TANH R164, R62 ;  /* 0x0000003e00a47308 */ /* 0x0000620000002400 */
[----:B------:R-:W-:Y:S01]  /*5e70*/  ISETP.GT.AND P3, PT, R39, 0x48, PT ;  /* 0x000000482700780c */ /* 0x000fe20003f64270 */
[----:B------:R-:W-:Y:S01]  /*5e80*/  FMUL.FTZ R55, R81, UR58 ;  /* 0x0000003a51377c20 */ /* 0x000fe20008410000 */
[----:B------:R-:W-:Y:S01]  /*5e90*/  FMNMX.FTZ R165, R36, R165, !PT ;  /* 0x000000a524a57209 */ /* 0x000fe20007810000 */
[----:B------:R-:W-:Y:S01]  /*5ea0*/  HGMMA.64x128x16.F32 R88, R160, gdesc[UR8].tnspB, R88, gsb0 ;  /* 0x41e00008a0587df0 */ /* 0x000fe20008000858 */
[----:B------:R-:W-:-:S02]  /*5eb0*/  UIADD3 UR10, UR6, 0x300, URZ ;  /* 0x00000300060a7890 */ /* 0x000fc4000fffe03f */
[----:B------:R-:W-:Y:S01]  /*5ec0*/  FMNMX.FTZ R165, R34, R165, !PT ;  /* 0x000000a522a57209 */ /* 0x000fe20007810000 */
[----:B------:R-:W2:Y:S01]  /*5ed0*/  MUFU.TANH R166, R166 ;  /* 0x000000a600a67308 */ /* 0x000ea20000002400 */
[----:B0-----:R-:W-:Y:S01]  /*5ee0*/  FSEL R62, R53, -INF , P4 ;  /* 0xff800000353e7808 */ /* 0x001fe20002000000 */
[----:B------:R-:W-:Y:S01]  /*5ef0*/  FMUL.FTZ R53, R80, UR58 ;  /* 0x0000003a50357c20 */ /* 0x000fe20008410000 */
[----:B------:R-:W-:Y:S01]  /*5f00*/  FMNMX.FTZ R165, R40, R165, !PT ;  /* 0x000000a528a57209 */ /* 0x000fe20007810000 */
[----:B------:R-:W-:Y:S01]  /*5f10*/  UMOV UR11, 0x40000040 ;  /* 0x40000040000b7882 */ /* 0x000fe20000000000 */
[----:B------:R-:W-:Y:S01]  /*5f20*/  ISETP.GT.AND P4, PT, R39, 0x41, PT ;  /* 0x000000412700780c */ /* 0x000fe20003f84270 */
[----:B------:R-:W-:Y:S01]  /*5f30*/  UIADD3 UR6, UR6, 0x380, URZ ;  /* 0x0000038006067890 */ /* 0x000fe2000fffe03f */
[----:B------:R-:W-:Y:S01]  /*5f40*/  FMNMX.FTZ R165, R38, R165, !PT ;  /* 0x000000a526a57209 */ /* 0x000fe20007810000 */
[----:B------:R-:W-:Y:S01]  /*5f50*/  MUFU.TANH R53, R53 ;  /* 0x0000003500357308 */ /* 0x000fe20000002400 */
[----:B------:R-:W-:-:S02]  /*5f60*/  FSEL R66, R59, -INF , P4 ;  /* 0xff8000003b427808 */ /* 0x000fc40002000000 */
[----:B------:R-:W-:Y:S02]  /*5f70*/  FMNMX.FTZ R165, R44, R165, !PT ;  /* 0x000000a52ca57209 */ /* 0x000fe40007810000 */
[C---:B------:R-:W-:Y:S02]  /*5f80*/  ISETP.GT.AND P4, PT, R39.reuse, 0x49, PT ;  /* 0x000000492700780c */ /* 0x040fe40003f84270 */
[----:B------:R-:W-:Y:S01]  /*5f90*/  FMNMX.FTZ R165, R42, R165, !PT ;  /* 0x000000a52aa57209 */ /* 0x000fe20007810000 */
[----:B------:R-:W-:Y:S01]  /*5fa0*/  MUFU.TANH R55, R55 ;  /* 0x0000003700377308 */ /* 0x000fe20000002400 */
[----:B-1----:R-:W-:Y:S02]  /*5fb0*/  FSEL R74, R164, -INF , P3 ;  /* 0xff800000a44a7808 */ /* 0x002fe40001800000 */
[----:B------:R-:W-:Y:S02]  /*5fc0*/  FMNMX.FTZ R165, R48, R165, !PT ;  /* 0x000000a530a57209 */ /* 0x000fe40007810000 */
[----:B------:R-:W-:-:S02]  /*5fd0*/  ISETP.GT.AND P3, PT, R39, 0x50, PT ;  /* 0x000000502700780c */ /* 0x000fc40003f64270 */
[----:B------:R-:W-:Y:S01]  /*5fe0*/  FMNMX.FTZ R165, R46, R165, !PT ;  /* 0x000000a52ea57209 */ /* 0x000fe20007810000 */
[----:B------:R-:W-:Y:S01]  /*5ff0*/  MUFU.TANH R63, R63 ;  /* 0x0000003f003f7308 */ /* 0x000fe20000002400 */
[----:B------:R-:W-:Y:S01]  /*6000*/  FSEL R78, R6, -INF , P4 ;  /* 0xff800000064e7808 */ /* 0x000fe20002000000 */
[----:B------:R-:W-:Y:S01]  /*6010*/  FMUL.FTZ R6, R82, UR58 ;  /* 0x0000003a52067c20 */ /* 0x000fe20008410000 */
[----:B------:R-:W-:Y:S02]  /*6020*/  FMNMX.FTZ R165, R50, R165, !PT ;  /* 0x000000a532a57209 */ /* 0x000fe40007810000 */
[----:B------:R-:W-:Y:S02]  /*6030*/  ISETP.GT.AND P4, PT, R39, 0x51, PT ;  /* 0x000000512700780c */ /* 0x000fe40003f84270 */
[----:B------:R-:W-:Y:S01]  /*6040*/  FMNMX.FTZ R165, R52, R165, !PT ;  /* 0x000000a534a57209 */ /* 0x000fe20007810000 */
[----:B------:R-:W0:Y:S01]  /*6050*/  MUFU.TANH R6, R6 ;  /* 0x0000000600067308 */ /* 0x000e220000002400 */
[----:B------:R-:W-:Y:S01]  /*6060*/  FSEL R82, R5, -INF , P3 ;  /* 0xff80000005527808 */ /* 0x000fe20001800000 */
[----:B------:R-:W-:Y:S01]  /*6070*/  FMUL.FTZ R5, R86, UR58 ;  /* 0x0000003a56057c20 */ /* 0x000fe20008410000 */
[----:B------:R-:W-:-:S02]  /*6080*/  FMNMX.FTZ R165, R56, R165, !PT ;  /* 0x000000a538a57209 */ /* 0x000fc40007810000 */
[----:B------:R-:W-:Y:S02]  /*6090*/  ISETP.GT.AND P3, PT, R39, 0x58, PT ;  /* 0x000000582700780c */ /* 0x000fe40003f64270 */
[----:B------:R-:W-:Y:S01]  /*60a0*/  FMNMX.FTZ R165, R54, R165, !PT ;  /* 0x000000a536a57209 */ /* 0x000fe20007810000 */
[----:B------:R-:W1:Y:S01]  /*60b0*/  MUFU.TANH R5, R5 ;  /* 0x0000000500057308 */ /* 0x000e620000002400 */
[----:B------:R-:W-:Y:S01]  /*60c0*/  FSEL R164, R33, -INF , P4 ;  /* 0xff80000021a47808 */ /* 0x000fe20002000000 */
[----:B------:R-:W-:Y:S01]  /*60d0*/  FMUL.FTZ R33, R60, UR58 ;  /* 0x0000003a3c217c20 */ /* 0x000fe20008410000 */
[----:B------:R-:W-:Y:S02]  /*60e0*/  FMNMX.FTZ R165, R58, R165, !PT ;  /* 0x000000a53aa57209 */ /* 0x000fe40007810000 */
[----:B------:R-:W-:Y:S02]  /*60f0*/  ISETP.GT.AND P4, PT, R39, 0x59, PT ;  /* 0x000000592700780c */ /* 0x000fe40003f84270 */
[----:B------:R-:W-:Y:S01]  /*6100*/  FMNMX.FTZ R165, R62, R165, !PT ;  /* 0x000000a53ea57209 */ /* 0x000fe20007810000 */
[----:B------:R-:W3:Y:S01]  /*6110*/  MUFU.TANH R33, R33 ;  /* 0x0000002100217308 */ /* 0x000ee20000002400 */
[----:B--2---:R-:W-:-:S02]  /*6120*/  FSEL R166, R166, -INF , P3 ;  /* 0xff800000a6a67808 */ /* 0x004fc40001800000 */
[----:B------:R-:W-:Y:S02]  /*6130*/  FMNMX.FTZ R165, R70, R165, !PT ;  /* 0x000000a546a57209 */ /* 0x000fe40007810000 */
[C---:B------:R-:W-:Y:S02]  /*6140*/  ISETP.GT.AND P3, PT, R39.reuse, 0x60, PT ;  /* 0x000000602700780c */ /* 0x040fe40003f64270 */
[----:B------:R-:W-:Y:S02]  /*6150*/  FMNMX.FTZ R165, R66, R165, !PT ;  /* 0x000000a542a57209 */ /* 0x000fe40007810000 */
[----:B------:R-:W-:Y:S02]  /*6160*/  FSEL R168, R168, -INF , P4 ;  /* 0xff800000a8a87808 */ /* 0x000fe40002000000 */
[----:B------:R-:W-:Y:S02]  /*6170*/  FMNMX.FTZ R165, R74, R165, !PT ;  /* 0x000000a54aa57209 */ /* 0x000fe40007810000 */
[----:B------:R-:W-:-:S02]  /*6180*/  ISETP.GT.AND P4, PT, R39, 0x61, PT ;  /* 0x000000612700780c */ /* 0x000fc40003f84270 */
[----:B------:R-:W-:Y:S02]  /*6190*/  FMNMX.FTZ R165, R78, R165, !PT ;  /* 0x000000a54ea57209 */ /* 0x000fe40007810000 */
[----:B------:R-:W-:Y:S01]  /*61a0*/  FSEL R86, R35, -INF , P3 ;  /* 0xff80000023567808 */ /* 0x000fe20001800000 */
[----:B------:R-:W-:Y:S01]  /*61b0*/  FMUL.FTZ R35, R61, UR58 ;  /* 0x0000003a3d237c20 */ /* 0x000fe20008410000 */
[----:B------:R-:W-:Y:S02]  /*61c0*/  FMNMX.FTZ R165, R82, R165, !PT ;  /* 0x000000a552a57209 */ /* 0x000fe40007810000 */
[----:B------:R-:W-:Y:S02]  /*61d0*/  ISETP.GT.AND P3, PT, R39, 0x68, PT ;  /* 0x000000682700780c */ /* 0x000fe40003f64270 */
[----:B------:R-:W-:Y:S01]  /*61e0*/  FMNMX.FTZ R165, R164, R165, !PT ;  /* 0x000000a5a4a57209 */ /* 0x000fe20007810000 */
[----:B------:R-:W2:Y:S01]  /*61f0*/  MUFU.TANH R35, R35 ;  /* 0x0000002300237308 */ /* 0x000ea20000002400 */
[----:B------:R-:W-:-:S02]  /*6200*/  FSEL R170, R75, -INF , P4 ;  /* 0xff8000004baa7808 */ /* 0x000fc40002000000 */
[----:B------:R-:W-:Y:S02]  /*6210*/  FMNMX.FTZ R165, R166, R165, !PT ;  /* 0x000000a5a6a57209 */ /* 0x000fe40007810000 */
[----:B------:R-:W-:Y:S02]  /*6220*/  ISETP.GT.AND P4, PT, R39, 0x69, PT ;  /* 0x000000692700780c */ /* 0x000fe40003f84270 */
[----:B------:R-:W-:Y:S02]  /*6230*/  FMNMX.FTZ R165, R168, R165, !PT ;  /* 0x000000a5a8a57209 */ /* 0x000fe40007810000 */
[----:B------:R-:W-:Y:S01]  /*6240*/  FSEL R176, R37, -INF , P3 ;  /* 0xff80000025b07808 */ /* 0x000fe20001800000 */
[----:B------:R-:W-:Y:S01]  /*6250*/  FMUL.FTZ R37, R64, UR58 ;  /* 0x0000003a40257c20 */ /* 0x000fe20008410000 */
[----:B------:R-:W-:Y:S01]  /*6260*/  FMNMX.FTZ R165, R86, R165, !PT ;  /* 0x000000a556a57209 */ /* 0x000fe20007810000 */
[----:B------:R-:W4:Y:S01]  /*6270*/  SHFL.IDX PT, R64, R169, RZ, 0x1c1f ;  /* 0x001c1fffa9407589 */ /* 0x000f2200000e0000 */
[----:B------:R-:W-:-:S02]  /*6280*/  ISETP.GT.AND P3, PT, R39, 0x70, PT ;  /* 0x000000702700780c */ /* 0x000fc40003f64270 */
[----:B------:R-:W-:Y:S01]  /*6290*/  FMNMX.FTZ R165, R170, R165, !PT ;  /* 0x000000a5aaa57209 */ /* 0x000fe20007810000 */
[----:B------:R-:W5:Y:S01]  /*62a0*/  MUFU.TANH R37, R37 ;  /* 0x0000002500257308 */ /* 0x000f620000002400 */
[----:B------:R-:W-:Y:S02]  /*62b0*/  FSEL R178, R79, -INF , P4 ;  /* 0xff8000004fb27808 */ /* 0x000fe40002000000 */
[----:B------:R-:W-:Y:S02]  /*62c0*/  FMNMX.FTZ R165, R176, R165, !PT ;  /* 0x000000a5b0a57209 */ /* 0x000fe40007810000 */
[----:B------:R-:W-:Y:S02]  /*62d0*/  ISETP.GT.AND P4, PT, R39, 0x71, PT ;  /* 0x000000712700780c */ /* 0x000fe40003f84270 */
[----:B0-----:R-:W-:Y:S02]  /*62e0*/  FSEL R172, R6, -INF , P3 ;  /* 0xff80000006ac7808 */ /* 0x001fe40001800000 */
[----:B------:R-:W-:-:S02]  /*62f0*/  FMNMX.FTZ R165, R178, R165, !PT ;  /* 0x000000a5b2a57209 */ /* 0x000fc40007810000 */
[----:B------:R-:W-:Y:S02]  /*6300*/  ISETP.GT.AND P3, PT, R39, 0x78, PT ;  /* 0x000000782700780c */ /* 0x000fe40003f64270 */
[----:B------:R-:W-:Y:S02]  /*6310*/  FSEL R174, R83, -INF , P4 ;  /* 0xff80000053ae7808 */ /* 0x000fe40002000000 */
[----:B------:R-:W-:Y:S02]  /*6320*/  FMNMX.FTZ R165, R172, R165, !PT ;  /* 0x000000a5aca57209 */ /* 0x000fe40007810000 */
[----:B------:R-:W-:Y:S01]  /*6330*/  ISETP.GT.AND P4, PT, R39, 0x79, PT ;  /* 0x000000792700780c */ /* 0x000fe20003f84270 */
[----:B------:R-:W-:Y:S01]  /*6340*/  FMUL.FTZ R39, R65, UR58 ;  /* 0x0000003a41277c20 */ /* 0x000fe20008410000 */
[----:B-1----:R-:W-:Y:S01]  /*6350*/  FSEL R180, R5, -INF , P3 ;  /* 0xff80000005b47808 */ /* 0x002fe20001800000 */
[----:B----4-:R-:W-:Y:S01]  /*6360*/  IMAD.IADD R61, R57, 0x1, R64 ;  /* 0x00000001393d7824 */ /* 0x010fe200078e0240 */
[----:B------:R-:W-:Y:S01]  /*6370*/  FMNMX.FTZ R165, R174, R165, !PT ;  /* 0x000000a5aea57209 */ /* 0x000fe20007810000 */
[----:B------:R-:W0:Y:S01]  /*6380*/  LDC R5, c[0x0][0x988] ;  /* 0x00026200ff057b82 */ /* 0x000e220000000800 */
[----:B------:R-:W-:Y:S01]  /*6390*/  FSEL R60, R87, -INF , P4 ;  /* 0xff800000573c7808 */ /* 0x000fe20002000000 */
[----:B------:R-:W1:Y:S01]  /*63a0*/  MUFU.TANH R39, R39 ;  /* 0x0000002700277308 */ /* 0x000e620000002400 */
[----:B------:R-:W-:-:S02]  /*63b0*/  FMNMX.FTZ R165, R180, R165, !PT ;  /* 0x000000a5b4a57209 */ /* 0x000fc40007810000 */
[C---:B------:R-:W-:Y:S02]  /*63c0*/  ISETP.GT.AND P4, PT, R61.reuse, RZ, PT ;  /* 0x000000ff3d00720c */ /* 0x040fe40003f84270 */
[----:B------:R-:W-:Y:S02]  /*63d0*/  FMNMX.FTZ R165, R60, R165, !PT ;  /* 0x000000a53ca57209 */ /* 0x000fe40007810000 */
[C---:B------:R-:W-:Y:S02]  /*63e0*/  ISETP.GT.AND P5, PT, R61.reuse, 0x1, PT ;  /* 0x000000013d00780c */ /* 0x040fe40003fa4270 */
[----:B------:R-:W-:Y:S01]  /*63f0*/  FSEL R0, R0, -INF , P4 ;  /* 0xff80000000007808 */ /* 0x000fe20002000000 */
[----:B------:R-:W4:Y:S01]  /*6400*/  SHFL.BFLY PT, R6, R165, 0x2, 0x1f ;  /* 0x0c401f00a5067f89 */ /* 0x000f2200000e0000 */
[----:B------:R-:W-:Y:S02]  /*6410*/  ISETP.GT.AND P4, PT, R61, 0x8, PT ;  /* 0x000000083d00780c */ /* 0x000fe40003f84270 */
[----:B------:R-:W-:-:S02]  /*6420*/  FSEL R2, R2, -INF , P5 ;  /* 0xff80000002027808 */ /* 0x000fc40002800000 */
[----:B------:R-:W-:Y:S02]  /*6430*/  ISETP.GT.AND P5, PT, R61, 0x9, PT ;  /* 0x000000093d00780c */ /* 0x000fe40003fa4270 */
[----:B------:R-:W-:Y:S02]  /*6440*/  FSEL R68, R11, -INF , P4 ;  /* 0xff8000000b447808 */ /* 0x000fe40002000000 */
[C---:B------:R-:W-:Y:S02]  /*6450*/  ISETP.GT.AND P4, PT, R61.reuse, 0x10, PT ;  /* 0x000000103d00780c */ /* 0x040fe40003f84270 */
[----:B------:R-:W-:Y:S02]  /*6460*/  FSEL R72, R12, -INF , P5 ;  /* 0xff8000000c487808 */ /* 0x000fe40002800000 */
[----:B------:R-:W-:Y:S01]  /*6470*/  ISETP.GT.AND P5, PT, R61, 0x11, PT ;  /* 0x000000113d00780c */ /* 0x000fe20003fa4270 */
[----:B------:R-:W-:-:S03]  /*6480*/  WARPGROUP.DEPBAR.LE gsb0, 0x0 ;  /* 0x00008000000079c5 */ /* 0x000fc60000010000 */
[----:B------:R-:W-:Y:S01]  /*6490*/  FSEL R76, R14, -INF , P5 ;  /* 0xff8000000e4c7808 */ /* 0x000fe20002800000 */
[----:B------:R-:W-:Y:S01]  /*64a0*/  WARPGROUP.ARRIVE ;  /* 0x00000000000079c5 */ /* 0x000fe20000000000 */
[----:B------:R-:W-:Y:S02]  /*64b0*/  ISETP.GT.AND P5, PT, R61, 0x19, PT ;  /* 0x000000193d00780c */ /* 0x000fe40003fa4270 */
[----:B----4-:R-:W-:-:S03]  /*64c0*/  FMNMX.FTZ R6, R165, R6, !PT ;  /* 0x00000006a5067209 */ /* 0x010fc60007810000 */
[----:B------:R-:W-:Y:S01]  /*64d0*/  HGMMA.64x128x16.F32 R88, R156, gdesc[UR8].tnspB, R88, gsb0 ;  /* 0x41e000089c587df0 */ /* 0x000fe20008000858 */
[----:B------:R-:W-:Y:S02]  /*64e0*/  FSEL R20, R20, -INF , P5 ;  /* 0xff80000014147808 */ /* 0x000fe40002800000 */
[C---:B------:R-:W-:Y:S01]  /*64f0*/  ISETP.GT.AND P5, PT, R61.reuse, 0x21, PT ;  /* 0x000000213d00780c */ /* 0x040fe20003fa4270 */
[----:B------:R-:W4:Y:S03]  /*6500*/  SHFL.BFLY PT, R59, R6, 0x1, 0x1f ;  /* 0x0c201f00063b7f89 */ /* 0x000f2600000e0000 */
[----:B------:R-:W-:Y:S02]  /*6510*/  FSEL R80, R24, -INF , P5 ;  /* 0xff80000018507808 */ /* 0x000fe40002800000 */
[----:B------:R-:W-:Y:S02]  /*6520*/  ISETP.GT.AND P5, PT, R61, 0x29, PT ;  /* 0x000000293d00780c */ /* 0x000fe40003fa4270 */
[----:B----4-:R-:W-:Y:S01]  /*6530*/  FMNMX.FTZ R6, R6, R59, !PT ;  /* 0x0000003b06067209 */ /* 0x010fe20007810000 */
[----:B------:R-:W-:Y:S01]  /*6540*/  FMUL.FTZ R59, R84, UR58 ;  /* 0x0000003a543b7c20 */ /* 0x000fe20008410000 */
[----:B------:R-:W-:-:S02]  /*6550*/  FSEL R84, R26, -INF , P5 ;  /* 0xff8000001a547808 */ /* 0x000fc40002800000 */
[C---:B------:R-:W-:Y:S01]  /*6560*/  FSETP.NEU.FTZ.AND P3, PT, R6.reuse, -INF , PT ;  /* 0xff8000000600780b */ /* 0x040fe20003f7d000 */
[-C--:B0-----:R-:W-:Y:S01]  /*6570*/  FMUL.FTZ R65, R6, R5.reuse ;  /* 0x0000000506417220 */ /* 0x081fe20000410000 */
[----:B------:R-:W-:Y:S01]  /*6580*/  ISETP.GT.AND P5, PT, R61, 0x31, PT ;  /* 0x000000313d00780c */ /* 0x000fe20003fa4270 */
[----:B------:R-:W0:Y:S03]  /*6590*/  MUFU.TANH R59, R59 ;  /* 0x0000003b003b7308 */ /* 0x000e260000002400 */
[----:B------:R-:W-:Y:S02]  /*65a0*/  FSEL R57, R65, RZ, P3 ;  /* 0x000000ff41397208 */ /* 0x000fe40001800000 */
[----:B------:R-:W-:Y:S02]  /*65b0*/  FMNMX.FTZ R65, R0, R8, !PT ;  /* 0x0000000800417209 */ /* 0x000fe40007810000 */
[----:B------:R-:W-:Y:S01]  /*65c0*/  FSEL R160, R28, -INF , P5 ;  /* 0xff8000001ca07808 */ /* 0x000fe20002800000 */
        /* <DEDUP_REMOVED lines=22> */
[----:B------:R-:W-:Y:S01]  /*6730*/  MUFU.EX2 R181, R181 ;  /* 0x000000b500b57308 */ /* 0x000fe20000000800 */
        /* <DEDUP_REMOVED lines=16> */
[C---:B------:R-:W-:Y:S01]  /*6840*/  ISETP.GT.AND P4, PT, R61.reuse, 0x38, PT ;  /* 0x000000383d00780c */ /* 0x040fe20003f84270 */
        /* <DEDUP_REMOVED lines=11> */
[C---:B------:R-:W-:Y:S01]  /*6900*/  ISETP.GT.AND P4, PT, R61.reuse, 0x40, PT ;  /* 0x000000403d00780c */ /* 0x040fe20003f84270 */
[--C-:B------:R-:W-:Y:S01]  /*6910*/  FFMA.FTZ R66, R170, R5, -R57.reuse ;  /* 0x00000005aa427223 */ /* 0x100fe20000010839 */
[----:B------:R-:W-:Y:S01]  /*6920*/  FSEL R162, R30, -INF , P5 ;  /* 0xff8000001ea27808 */ /* 0x000fe20002800000 */
[----:B------:R-:W-:Y:S01]  /*6930*/  MUFU.EX2 R177, R177 ;  /* 0x000000b100b17308 */ /* 0x000fe20000000800 */
[----:B------:R-:W-:Y:S01]  /*6940*/  FMNMX.FTZ R65, R42, R65, !PT ;  /* 0x000000412a417209 */ /* 0x000fe20007810000 */
[-CC-:B------:R-:W-:Y:S01]  /*6950*/  FFMA.FTZ R30, R52, R5.reuse, -R57.reuse ;  /* 0x00000005341e7223 */ /* 0x180fe20000010839 */
[----:B------:R-:W-:Y:S01]  /*6960*/  ISETP.GT.AND P5, PT, R61, 0x41, PT ;  /* 0x000000413d00780c */ /* 0x000fe20003fa4270 */
[-CC-:B------:R-:W-:Y:S01]  /*6970*/  FFMA.FTZ R52, R62, R5.reuse, -R57.reuse ;  /* 0x000000053e347223 */ /* 0x180fe20000010839 */
[----:B------:R-:W-:Y:S01]  /*6980*/  FSEL R48, R31, -INF , P4 ;  /* 0xff8000001f307808 */ /* 0x000fe20002000000 */
[--C-:B------:R-:W-:Y:S01]  /*6990*/  FFMA.FTZ R62, R164, R5, -R57.reuse ;  /* 0x00000005a43e7223 */ /* 0x100fe20000010839 */
[----:B------:R-:W-:Y:S01]  /*69a0*/  FMNMX.FTZ R65, R162, R65, !PT ;  /* 0x00000041a2417209 */ /* 0x000fe20007810000 */
[----:B------:R-:W-:Y:S01]  /*69b0*/  MUFU.EX2 R24, R24 ;  /* 0x0000001800187308 */ /* 0x000fe20000000800 */
[C---:B------:R-:W-:Y:S01]  /*69c0*/  ISETP.GT.AND P4, PT, R61.reuse, 0x48, PT ;  /* 0x000000483d00780c */ /* 0x040fe20003f84270 */
[-CC-:B------:R-:W-:Y:S01]  /*69d0*/  FFMA.FTZ R163, R166, R5.reuse, -R57.reuse ;  /* 0x00000005a6a37223 */ /* 0x180fe20000010839 */
[----:B------:R-:W-:Y:S01]  /*69e0*/  FSEL R32, R32, -INF , P5 ;  /* 0xff80000020207808 */ /* 0x000fe20002800000 */
[--C-:B------:R-:W-:Y:S01]  /*69f0*/  FFMA.FTZ R56, R78, R5, -R57.reuse ;  /* 0x000000054e387223 */ /* 0x100fe20000010839 */
[----:B------:R-:W-:Y:S01]  /*6a00*/  FMNMX.FTZ R65, R48, R65, !PT ;  /* 0x0000004130417209 */ /* 0x000fe20007810000 */
[----:B------:R-:W-:Y:S01]  /*6a10*/  FFMA.FTZ R161, R82, R5, -R57 ;  /* 0x0000000552a17223 */ /* 0x000fe20000010839 */
[----:B------:R-:W-:Y:S01]  /*6a20*/  ISETP.GT.AND P5, PT, R61, 0x49, PT ;  /* 0x000000493d00780c */ /* 0x000fe20003fa4270 */
[----:B------:R-:W-:Y:S01]  /*6a30*/  MUFU.EX2 R179, R179 ;  /* 0x000000b300b37308 */ /* 0x000fe20000000800 */
[----:B---3--:R-:W-:-:S02]  /*6a40*/  FSEL R182, R33, -INF , P4 ;  /* 0xff80000021b67808 */ /* 0x008fc40002000000 */
[----:B------:R-:W-:Y:S02]  /*6a50*/  FMNMX.FTZ R65, R32, R65, !PT ;  /* 0x0000004120417209 */ /* 0x000fe40007810000 */
[----:B------:R-:W-:Y:S02]  /*6a60*/  ISETP.GT.AND P4, PT, R61, 0x50, PT ;  /* 0x000000503d00780c */ /* 0x000fe40003f84270 */
[----:B--2---:R-:W-:Y:S01]  /*6a70*/  FSEL R232, R35, -INF , P5 ;  /* 0xff80000023e87808 */ /* 0x004fe20002800000 */
[----:B------:R-:W-:Y:S01]  /*6a80*/  MUFU.EX2 R26, R26 ;  /* 0x0000001a001a7308 */ /* 0x000fe20000000800 */
[----:B------:R-:W-:Y:S02]  /*6a90*/  FMNMX.FTZ R65, R182, R65, !PT ;  /* 0x00000041b6417209 */ /* 0x000fe40007810000 */
[----:B------:R-:W-:Y:S02]  /*6aa0*/  ISETP.GT.AND P5, PT, R61, 0x51, PT ;  /* 0x000000513d00780c */ /* 0x000fe40003fa4270 */
[----:B-----5:R-:W-:-:S02]  /*6ab0*/  FSEL R50, R37, -INF , P4 ;  /* 0xff80000025327808 */ /* 0x020fc40002000000 */
[----:B------:R-:W-:Y:S01]  /*6ac0*/  FMNMX.FTZ R65, R232, R65, !PT ;  /* 0x00000041e8417209 */ /* 0x000fe20007810000 */
[----:B------:R-:W-:Y:S01]  /*6ad0*/  MUFU.EX2 R173, R173 ;  /* 0x000000ad00ad7308 */ /* 0x000fe20000000800 */
[----:B------:R-:W-:Y:S02]  /*6ae0*/  ISETP.GT.AND P4, PT, R61, 0x58, PT ;  /* 0x000000583d00780c */ /* 0x000fe40003f84270 */
[----:B-1----:R-:W-:Y:S02]  /*6af0*/  FSEL R234, R39, -INF , P5 ;  /* 0xff80000027ea7808 */ /* 0x002fe40002800000 */
[----:B------:R-:W-:Y:S02]  /*6b00*/  FMNMX.FTZ R65, R50, R65, !PT ;  /* 0x0000004132417209 */ /* 0x000fe40007810000 */
[----:B------:R-:W-:Y:S01]  /*6b10*/  ISETP.GT.AND P5, PT, R61, 0x59, PT ;  /* 0x000000593d00780c */ /* 0x000fe20003fa4270 */
[----:B------:R-:W-:Y:S01]  /*6b20*/  MUFU.EX2 R28, R28 ;  /* 0x0000001c001c7308 */ /* 0x000fe20000000800 */
[----:B------:R-:W-:-:S02]  /*6b30*/  FSEL R236, R41, -INF , P4 ;  /* 0xff80000029ec7808 */ /* 0x000fc40002000000 */
[----:B------:R-:W-:Y:S02]  /*6b40*/  FMNMX.FTZ R65, R234, R65, !PT ;  /* 0x00000041ea417209 */ /* 0x000fe40007810000 */
[----:B------:R-:W-:Y:S01]  /*6b50*/  ISETP.GT.AND P4, PT, R61, 0x60, PT ;  /* 0x000000603d00780c */ /* 0x000fe20003f84270 */
[----:B------:R-:W-:Y:S02]  /*6b60*/  WARPGROUP.DEPBAR.LE gsb0, 0x0 ;  /* 0x00008000000079c5 */ /* 0x000fe40000010000 */
[----:B------:R-:W-:Y:S01]  /*6b70*/  FSEL R43, R43, -INF , P5 ;  /* 0xff8000002b2b7808 */ /* 0x000fe20002800000 */
[----:B------:R-:W-:Y:S01]  /*6b80*/  WARPGROUP.ARRIVE ;  /* 0x00000000000079c5 */ /* 0x000fe20000000000 */
[----:B------:R-:W-:Y:S01]  /*6b90*/  FMNMX.FTZ R12, R236, R65, !PT ;  /* 0x00000041ec0c7209 */ /* 0x000fe20007810000 */
[----:B------:R-:W-:Y:S01]  /*6ba0*/  MUFU.EX2 R175, R175 ;  /* 0x000000af00af7308 */ /* 0x000fe20000000800 */
[----:B------:R-:W-:Y:S02]  /*6bb0*/  ISETP.GT.AND P5, PT, R61, 0x61, PT ;  /* 0x000000613d00780c */ /* 0x000fe40003fa4270 */
[----:B------:R-:W-:-:S02]  /*6bc0*/  FSEL R45, R45, -INF , P4 ;  /* 0xff8000002d2d7808 */ /* 0x000fc40002000000 */
[----:B------:R-:W-:Y:S02]  /*6bd0*/  FMNMX.FTZ R12, R43, R12, !PT ;  /* 0x0000000c2b0c7209 */ /* 0x000fe40007810000 */
[----:B------:R-:W-:Y:S01]  /*6be0*/  ISETP.GT.AND P4, PT, R61, 0x68, PT ;  /* 0x000000683d00780c */ /* 0x000fe20003f84270 */
[----:B------:R-:W-:Y:S01]  /*6bf0*/  MUFU.EX2 R30, R30 ;  /* 0x0000001e001e7308 */ /* 0x000fe20000000800 */
[----:B------:R-:W-:Y:S02]  /*6c00*/  FSEL R47, R47, -INF , P5 ;  /* 0xff8000002f2f7808 */ /* 0x000fe40002800000 */
[----:B------:R-:W-:Y:S02]  /*6c10*/  FMNMX.FTZ R12, R45, R12, !PT ;  /* 0x0000000c2d0c7209 */ /* 0x000fe40007810000 */
[----:B------:R-:W-:Y:S02]  /*6c20*/  ISETP.GT.AND P5, PT, R61, 0x69, PT ;  /* 0x000000693d00780c */ /* 0x000fe40003fa4270 */
[----:B------:R-:W-:Y:S01]  /*6c30*/  FSEL R49, R49, -INF , P4 ;  /* 0xff80000031317808 */ /* 0x000fe20002000000 */
[----:B------:R-:W-:Y:S01]  /*6c40*/  MUFU.EX2 R169, R169 ;  /* 0x000000a900a97308 */ /* 0x000fe20000000800 */
[----:B------:R-:W-:-:S02]  /*6c50*/  FMNMX.FTZ R12, R47, R12, !PT ;  /* 0x0000000c2f0c7209 */ /* 0x000fc40007810000 */
[----:B------:R-:W-:Y:S02]  /*6c60*/  ISETP.GT.AND P4, PT, R61, 0x70, PT ;  /* 0x000000703d00780c */ /* 0x000fe40003f84270 */
[----:B------:R-:W-:Y:S02]  /*6c70*/  FSEL R51, R51, -INF , P5 ;  /* 0xff80000033337808 */ /* 0x000fe40002800000 */
[----:B------:R-:W-:Y:S01]  /*6c80*/  FMNMX.FTZ R12, R49, R12, !PT ;  /* 0x0000000c310c7209 */ /* 0x000fe20007810000 */
[----:B------:R-:W-:Y:S01]  /*6c90*/  MUFU.EX2 R46, R46 ;  /* 0x0000002e002e7308 */ /* 0x000fe20000000800 */
[----:B------:R-:W-:Y:S02]  /*6ca0*/  ISETP.GT.AND P5, PT, R61, 0x71, PT ;  /* 0x000000713d00780c */ /* 0x000fe40003fa4270 */
[----:B------:R-:W-:Y:S02]  /*6cb0*/  FSEL R53, R53, -INF , P4 ;  /* 0xff80000035357808 */ /* 0x000fe40002000000 */
[----:B------:R-:W-:-:S02]  /*6cc0*/  FMNMX.FTZ R12, R51, R12, !PT ;  /* 0x0000000c330c7209 */ /* 0x000fc40007810000 */
[----:B------:R-:W-:Y:S01]  /*6cd0*/  ISETP.GT.AND P4, PT, R61, 0x78, PT ;  /* 0x000000783d00780c */ /* 0x000fe20003f84270 */
[----:B------:R-:W-:Y:S01]  /*6ce0*/  MUFU.EX2 R171, R171 ;  /* 0x000000ab00ab7308 */ /* 0x000fe20000000800 */
[----:B------:R-:W-:Y:S02]  /*6cf0*/  FSEL R55, R55, -INF , P5 ;  /* 0xff80000037377808 */ /* 0x000fe40002800000 */
[----:B------:R-:W-:Y:S02]  /*6d00*/  FMNMX.FTZ R12, R53, R12, !PT ;  /* 0x0000000c350c7209 */ /* 0x000fe40007810000 */
[----:B------:R-:W-:Y:S02]  /*6d10*/  ISETP.GT.AND P5, PT, R61, 0x79, PT ;  /* 0x000000793d00780c */ /* 0x000fe40003fa4270 */
[----:B0-----:R-:W-:Y:S01]  /*6d20*/  FSEL R59, R59, -INF , P4 ;  /* 0xff8000003b3b7808 */ /* 0x001fe20002000000 */
[----:B------:R-:W-:Y:S01]  /*6d30*/  MUFU.EX2 R52, R52 ;  /* 0x0000003400347308 */ /* 0x000fe20000000800 */
[----:B------:R-:W-:-:S02]  /*6d40*/  FMNMX.FTZ R12, R55, R12, !PT ;  /* 0x0000000c370c7209 */ /* 0x000fc40007810000 */
[----:B------:R-:W-:Y:S02]  /*6d50*/  FSEL R63, R63, -INF , P5 ;  /* 0xff8000003f3f7808 */ /* 0x000fe40002800000 */
[----:B------:R-:W-:-:S03]  /*6d60*/  FMNMX.FTZ R12, R59, R12, !PT ;  /* 0x0000000c3b0c7209 */ /* 0x000fc60007810000 */
[----:B------:R-:W-:Y:S01]  /*6d70*/  MUFU.EX2 R165, R165 ;  /* 0x000000a500a57308 */ /* 0x000fe20000000800 */
[----:B------:R-:W-:-:S05]  /*6d80*/  FMNMX.FTZ R12, R63, R12, !PT ;  /* 0x0000000c3f0c7209 */ /* 0x000fca0007810000 */
[----:B------:R-:W0:Y:S02]  /*6d90*/  SHFL.BFLY PT, R11, R12, 0x2, 0x1f ;  /* 0x0c401f000c0b7f89 */ /* 0x000e2400000e0000 */
[----:B------:R-:W-:Y:S08]  /*6da0*/  MUFU.EX2 R54, R54 ;  /* 0x0000003600367308 */ /* 0x000ff00000000800 */
[----:B------:R-:W-:Y:S08]  /*6db0*/  MUFU.EX2 R167, R167 ;  /* 0x000000a700a77308 */ /* 0x000ff00000000800 */
[----:B------:R-:W-:Y:S01]  /*6dc0*/  MUFU.EX2 R56, R56 ;  /* 0x0000003800387308 */ /* 0x000fe20000000800 */
[----:B0-----:R-:W-:Y:S01]  /*6dd0*/  FMNMX.FTZ R15, R12, R11, !PT ;  /* 0x0000000b0c0f7209 */ /* 0x001fe20007810000 */
[----:B------:R-:W-:-:S06]  /*6de0*/  FFMA.FTZ R11, R86, R5, -R57 ;  /* 0x00000005560b7223 */ /* 0x000fcc0000010839 */
[----:B------:R-:W-:Y:S01]  /*6df0*/  MUFU.EX2 R161, R161 ;  /* 0x000000a100a17308 */ /* 0x000fe20000000800 */
[----:B------:R-:W0:Y:S07]  /*6e00*/  SHFL.BFLY PT, R12, R15, 0x1, 0x1f ;  /* 0x0c201f000f0c7f89 */ /* 0x000e2e00000e0000 */
[----:B------:R-:W-:Y:S08]  /*6e10*/  MUFU.EX2 R62, R62 ;  /* 0x0000003e003e7308 */ /* 0x000ff00000000800 */
[----:B------:R-:W-:Y:S08]  /*6e20*/  MUFU.EX2 R163, R163 ;  /* 0x000000a300a37308 */ /* 0x000ff00000000800 */
[----:B------:R-:W-:Y:S01]  /*6e30*/  MUFU.EX2 R58, R58 ;  /* 0x0000003a003a7308 */ /* 0x000fe20000000800 */
[----:B0-----:R-:W-:Y:S01]  /*6e40*/  FMNMX.FTZ R12, R15, R12, !PT ;  /* 0x0000000c0f0c7209 */ /* 0x001fe20007810000 */
[-CC-:B------:R-:W-:Y:S01]  /*6e50*/  FFMA.FTZ R15, R172, R5.reuse, -R57.reuse ;  /* 0x00000005ac0f7223 */ /* 0x180fe20000010839 */
[----:B------:R-:W-:-:S02]  /*6e60*/  FFMA.FTZ R57, R60, R5, -R57 ;  /* 0x000000053c397223 */ /* 0x000fc40000010839 */
[C---:B------:R-:W-:Y:S01]  /*6e70*/  FSETP.NEU.FTZ.AND P4, PT, R12.reuse, -INF , PT ;  /* 0xff8000000c00780b */ /* 0x040fe20003f9d000 */
[----:B------:R-:W-:Y:S02]  /*6e80*/  FMUL.FTZ R27, R12, R5 ;  /* 0x000000050c1b7220 */ /* 0x000fe40000410000 */
[----:B------:R-:W-:Y:S03]  /*6e90*/  MUFU.EX2 R11, R11 ;  /* 0x0000000b000b7308 */ /* 0x000fe60000000800 */
[----:B------:R-:W-:-:S05]  /*6ea0*/  FSEL R27, R27, RZ, P4 ;  /* 0x000000ff1b1b7208 */ /* 0x000fca0002000000 */
[----:B------:R-:W-:Y:S01]  /*6eb0*/  MUFU.EX2 R66, R66 ;  /* 0x0000004200427308 */ /* 0x000fe20000000800 */
[-CC-:B------:R-:W-:Y:S01]  /*6ec0*/  FFMA.FTZ R33, R20, R5.reuse, -R27.reuse ;  /* 0x0000000514217223 */ /* 0x180fe2000001081b */
[----:B------:R-:W-:Y:S01]  /*6ed0*/  IMAD.U32 R20, RZ, RZ, UR7 ;  /* 0x00000007ff147e24 */ /* 0x000fe2000f8e00ff */
[----:B------:R-:W-:Y:S01]  /*6ee0*/  UMOV UR7, 0x40000040 ;  /* 0x4000004000077882 */ /* 0x000fe20000000000 */
[-CC-:B------:R-:W-:Y:S01]  /*6ef0*/  FFMA.FTZ R25, R0, R5.reuse, -R27.reuse ;  /* 0x0000000500197223 */ /* 0x180fe2000001081b */
[----:B------:R-:W-:Y:S01]  /*6f00*/  HGMMA.64x128x16.F32 R88, R152, gdesc[UR4].tnspB, R88, gsb0 ;  /* 0x41e0000498587df0 */ /* 0x000fe20008000858 */
[----:B------:R-:W-:Y:S01]  /*6f10*/  FSEL R0, R6, RZ, P3 ;  /* 0x000000ff06007208 */ /* 0x000fe20001800000 */
[-CC-:B------:R-:W-:Y:S01]  /*6f20*/  FFMA.FTZ R180, R2, R5.reuse, -R27.reuse ;  /* 0x0000000502b47223 */ /* 0x180fe2000001081b */
[-CC-:B------:R-:W-:Y:S01]  /*6f30*/  FFMA.FTZ R29, R68, R5.reuse, -R27.reuse ;  /* 0x00000005441d7223 */ /* 0x180fe2000001081b */
[-C--:B------:R-:W-:Y:S01]  /*6f40*/  FFMA.FTZ R68, R72, R5.reuse, -R27 ;  /* 0x0000000548447223 */ /* 0x080fe2000001081b */
[----:B------:R-:W-:Y:S01]  /*6f50*/  MUFU.EX2 R25, R25 ;  /* 0x0000001900197308 */ /* 0x000fe20000000800 */
[----:B------:R-:W-:Y:S01]  /*6f60*/  FADD.FTZ R0, -R0, R7 ;  /* 0x0000000700007221 */ /* 0x000fe20000010100 */
[----:B------:R-:W-:Y:S01]  /*6f70*/  FSEL R7, R12, RZ, P4 ;  /* 0x000000ff0c077208 */ /* 0x000fe20002000000 */
[-CC-:B------:R-:W-:Y:S01]  /*6f80*/  FFMA.FTZ R176, R36, R5.reuse, -R27.reuse ;  /* 0x0000000524b07223 */ /* 0x180fe2000001081b */
[-CC-:B------:R-:W-:Y:S01]  /*6f90*/  FFMA.FTZ R31, R76, R5.reuse, -R27.reuse ;  /* 0x000000054c1f7223 */ /* 0x180fe2000001081b */
[-C--:B------:R-:W-:Y:S01]  /*6fa0*/  FMUL.FTZ R0, R0, R5.reuse ;  /* 0x0000000500007220 */ /* 0x080fe20000410000 */
[-CC-:B------:R-:W-:Y:S01]  /*6fb0*/  FFMA.FTZ R178, R34, R5.reuse, -R27.reuse ;  /* 0x0000000522b27223 */ /* 0x180fe2000001081b */
[----:B------:R-:W-:Y:S01]  /*6fc0*/  FADD.FTZ R2, -R7, R8 ;  /* 0x0000000807027221 */ /* 0x000fe20000010100 */
[----:B------:R-:W-:Y:S01]  /*6fd0*/  IMAD.U32 R8, RZ, RZ, UR59 ;  /* 0x0000003bff087e24 */ /* 0x000fe2000f8e00ff */
[----:B------:R-:W-:Y:S01]  /*6fe0*/  MUFU.EX2 R180, R180 ;  /* 0x000000b400b47308 */ /* 0x000fe20000000800 */
[-C--:B------:R-:W-:Y:S01]  /*6ff0*/  FFMA.FTZ R172, R40, R5.reuse, -R27 ;  /* 0x0000000528ac7223 */ /* 0x080fe2000001081b */
[----:B------:R-:W-:Y:S01]  /*7000*/  FMUL.FTZ R2, R2, R5 ;  /* 0x0000000502027220 */ /* 0x000fe20000410000 */
[----:B------:R-:W-:-:S02]  /*7010*/  @!P1 VIADD R8, R8, 0x34840 ;  /* 0x0003484008089836 */ /* 0x000fc40000000000 */
[-CC-:B------:R-:W-:Y:S01]  /*7020*/  FFMA.FTZ R35, R80, R5.reuse, -R27.reuse ;  /* 0x0000000550237223 */ /* 0x180fe2000001081b */
[-CC-:B------:R-:W-:Y:S01]  /*7030*/  FFMA.FTZ R174, R38, R5.reuse, -R27.reuse ;  /* 0x0000000526ae7223 */ /* 0x180fe2000001081b */
[-CC-:B------:R-:W-:Y:S01]  /*7040*/  FFMA.FTZ R37, R84, R5.reuse, -R27.reuse ;  /* 0x0000000554257223 */ /* 0x180fe2000001081b */
[-CC-:B------:R-:W-:Y:S01]  /*7050*/  FFMA.FTZ R156, R45, R5.reuse, -R27.reuse ;  /* 0x000000052d9c7223 */ /* 0x180fe2000001081b */
[----:B------:R-:W0:Y:S01]  /*7060*/  MUFU.EX2 R2, R2 ;  /* 0x0000000200027308 */ /* 0x000e220000000800 */
[----:B------:R-:W-:Y:S01]  /*7070*/  @!P1 PRMT R8, RZ, 0x654, R8 ;  /* 0x00000654ff089816 */ /* 0x000fe20000000008 */
        /* <DEDUP_REMOVED lines=13> */
[-C--:B------:R-:W-:Y:S01]  /*7150*/  FFMA.FTZ R49, R49, R5.reuse, -R27 ;  /* 0x0000000531317223 */ /* 0x080fe2000001081b */
[----:B------:R-:W2:Y:S01]  /*7160*/  MUFU.EX2 R29, R29 ;  /* 0x0000001d001d7308 */ /* 0x000ea20000000800 */
[----:B0-----:R-:W-:Y:S01]  /*7170*/  FFMA.FTZ R61, R2, R4, R25 ;  /* 0x00000004023d7223 */ /* 0x001fe20000010019 */
[-CC-:B------:R-:W-:Y:S01]  /*7180*/  FFMA.FTZ R51, R51, R5.reuse, -R27.reuse ;  /* 0x0000000533337223 */ /* 0x180fe2000001081b */
[-CC-:B------:R-:W-:Y:S01]  /*7190*/  FFMA.FTZ R53, R53, R5.reuse, -R27.reuse ;  /* 0x0000000535357223 */ /* 0x180fe2000001081b */
[-C--:B------:R-:W-:Y:S01]  /*71a0*/  FFMA.FTZ R55, R55, R5.reuse, -R27 ;  /* 0x0000000537377223 */ /* 0x080fe2000001081b */
[C---:B------:R-:W-:Y:S01]  /*71b0*/  FADD.FTZ R4, R180.reuse, R61 ;  /* 0x0000003db4047221 */ /* 0x040fe20000010000 */
[----:B------:R-:W-:Y:S01]  /*71c0*/  FFMA.FTZ R59, R59, R5, -R27 ;  /* 0x000000053b3b7223 */ /* 0x000fe2000001081b */
[----:B------:R-:W-:Y:S01]  /*71d0*/  F2FP.F16.F32.PACK_AB R180, R180, R25 ;  /* 0x00000019b4b4723e */ /* 0x000fe200000000ff */
[----:B------:R-:W0:Y:S01]  /*71e0*/  MUFU.EX2 R68, R68 ;  /* 0x0000004400447308 */ /* 0x000e220000000800 */
[----:B-1----:R-:W-:Y:S01]  /*71f0*/  FFMA.FTZ R65, R0, R3, R181 ;  /* 0x0000000300417223 */ /* 0x002fe200000100b5 */
[----:B------:R-:W-:-:S02]  /*7200*/  ISETP.GT.AND P3, PT, R10, R9, PT ;  /* 0x000000090a00720c */ /* 0x000fc40003f64270 */
[----:B------:R-:W-:Y:S02]  /*7210*/  F2FP.F16.F32.PACK_AB R181, R64, R181 ;  /* 0x000000b540b5723e */ /* 0x000fe400000000ff */
[----:B------:R-:W-:Y:S02]  /*7220*/  F2FP.F16.F32.PACK_AB R157, R66, R11 ;  /* 0x0000000b429d723e */ /* 0x000fe400000000ff */
[----:B------:R-:W1:Y:S01]  /*7230*/  MUFU.EX2 R176, R176 ;  /* 0x000000b000b07308 */ /* 0x000e620000000800 */
[----:B--2---:R-:W-:Y:S01]  /*7240*/  FADD.FTZ R61, R29, R4 ;  /* 0x000000041d3d7221 */ /* 0x004fe20000010000 */
[----:B------:R-:W-:-:S06]  /*7250*/  IADD3 R10, R10, -0x1, RZ ;  /* 0xffffffff0a0a7810 */ /* 0x000fcc0007ffe0ff */
[----:B------:R-:W2:Y:S01]  /*7260*/  MUFU.EX2 R31, R31 ;  /* 0x0000001f001f7308 */ /* 0x000ea20000000800 */
[C---:B0-----:R-:W-:Y:S01]  /*7270*/  FADD.FTZ R61, R68.reuse, R61 ;  /* 0x0000003d443d7221 */ /* 0x041fe20000010000 */
[----:B------:R-:W-:-:S06]  /*7280*/  F2FP.F16.F32.PACK_AB R182, R68, R29 ;  /* 0x0000001d44b6723e */ /* 0x000fcc00000000ff */
[----:B------:R-:W0:Y:S08]  /*7290*/  MUFU.EX2 R178, R178 ;  /* 0x000000b200b27308 */ /* 0x000e300000000800 */
[----:B------:R-:W3:Y:S08]  /*72a0*/  MUFU.EX2 R33, R33 ;  /* 0x0000002100217308 */ /* 0x000ef00000000800 */
[----:B------:R-:W4:Y:S08]  /*72b0*/  MUFU.EX2 R172, R172 ;  /* 0x000000ac00ac7308 */ /* 0x000f300000000800 */
        /* <DEDUP_REMOVED lines=9> */
[----:B-1----:R-:W-:-:S07]  /*7350*/  @!P1 VIADD R8, R20, 0x34860 ;  /* 0x0003486014089836 */ /* 0x002fce0000000000 */
[----:B------:R-:W1:Y:S01]  /*7360*/  MUFU.EX2 R164, R164 ;  /* 0x000000a400a47308 */ /* 0x000e620000000800 */
[----:B------:R-:W-:Y:S01]  /*7370*/  @!P1 PRMT R20, RZ, 0x654, R8 ;  /* 0x00000654ff149816 */ /* 0x000fe20000000008 */
[----:B------:R-:W-:-:S03]  /*7380*/  FADD.FTZ R8, R64, R65 ;  /* 0x0000004140087221 */ /* 0x000fc60000010000 */
[----:B------:R0:W-:Y:S01]  /*7390*/  @!P1 SYNCS.ARRIVE.TRANS64.RED.A1T0 RZ, [R20+URZ], RZ ;  /* 0x000000ff14ff99a7 */ /* 0x0001e2000810043f */
[----:B------:R-:W-:Y:S01]  /*73a0*/  FADD.FTZ R65, R183, R8 ;  /* 0x00000008b7417221 */ /* 0x000fe20000010000 */
[----:B------:R-:W-:Y:S01]  /*73b0*/  FADD.FTZ R8, R176, R61 ;  /* 0x0000003db0087221 */ /* 0x000fe20000010000 */
[----:B------:R-:W1:Y:S01]  /*73c0*/  MUFU.EX2 R7, R7 ;  /* 0x0000000700077308 */ /* 0x000e620000000800 */
[C---:B--2---:R-:W-:Y:S01]  /*73d0*/  F2FP.F16.F32.PACK_AB R176, R31.reuse, R176 ;  /* 0x000000b01fb0723e */ /* 0x044fe200000000ff */
[C---:B------:R-:W-:Y:S01]  /*73e0*/  FADD.FTZ R4, R14.reuse, R65 ;  /* 0x000000410e047221 */ /* 0x040fe20000010000 */
[----:B------:R-:W-:Y:S01]  /*73f0*/  FADD.FTZ R65, R31, R8 ;  /* 0x000000081f417221 */ /* 0x000fe20000010000 */
[----:B------:R-:W-:Y:S02]  /*7400*/  F2FP.F16.F32.PACK_AB R183, R14, R183 ;  /* 0x000000b70eb7723e */ /* 0x000fe400000000ff */
[----:B------:R-:W-:Y:S01]  /*7410*/  FADD.FTZ R61, R177, R4 ;  /* 0x00000004b13d7221 */ /* 0x000fe20000010000 */
[----:B0-----:R-:W-:Y:S01]  /*7420*/  FADD.FTZ R20, R178, R65 ;  /* 0x00000041b2147221 */ /* 0x001fe20000010000 */
[-CC-:B------:R-:W-:Y:S01]  /*7430*/  FFMA.FTZ R4, R43, R5.reuse, -R27.reuse ;  /* 0x000000052b047223 */ /* 0x180fe2000001081b */
[----:B------:R-:W-:Y:S01]  /*7440*/  FFMA.FTZ R27, R63, R5, -R27 ;  /* 0x000000053f1b7223 */ /* 0x000fe2000001081b */
[C---:B------:R-:W-:Y:S01]  /*7450*/  FADD.FTZ R8, R24.reuse, R61 ;  /* 0x0000003d18087221 */ /* 0x040fe20000010000 */
[----:B---3--:R-:W-:Y:S01]  /*7460*/  FADD.FTZ R61, R33, R20 ;  /* 0x00000014213d7221 */ /* 0x008fe20000010000 */
[----:B------:R-:W0:Y:S01]  /*7470*/  MUFU.EX2 R166, R166 ;  /* 0x000000a600a67308 */ /* 0x000e220000000800 */
[----:B------:R-:W-:Y:S01]  /*7480*/  F2FP.F16.F32.PACK_AB R177, R24, R177 ;  /* 0x000000b118b1723e */ /* 0x000fe200000000ff */
[----:B------:R-:W-:Y:S01]  /*7490*/  FADD.FTZ R45, R179, R8 ;  /* 0x00000008b32d7221 */ /* 0x000fe20000010000 */
[----:B----4-:R-:W-:Y:S01]  /*74a0*/  FADD.FTZ R20, R172, R61 ;  /* 0x0000003dac147221 */ /* 0x010fe20000010000 */
[----:B------:R-:W-:-:S02]  /*74b0*/  F2FP.F16.F32.PACK_AB R178, R33, R178 ;  /* 0x000000b221b2723e */ /* 0x000fc400000000ff */
[C---:B------:R-:W-:Y:S01]  /*74c0*/  FADD.FTZ R8, R26.reuse, R45 ;  /* 0x0000002d1a087221 */ /* 0x040fe20000010000 */
[----:B-----5:R-:W-:Y:S01]  /*74d0*/  FADD.FTZ R65, R35, R20 ;  /* 0x0000001423417221 */ /* 0x020fe20000010000 */
[----:B------:R2:W-:Y:S01]  /*74e0*/  MUFU.EX2 R45, R4 ;  /* 0x00000004002d7308 */ /* 0x0005e20000000800 */
[----:B------:R-:W-:Y:S01]  /*74f0*/  F2FP.F16.F32.PACK_AB R179, R26, R179 ;  /* 0x000000b31ab3723e */ /* 0x000fe200000000ff */
[----:B------:R-:W-:Y:S01]  /*7500*/  FADD.FTZ R61, R173, R8 ;  /* 0x00000008ad3d7221 */ /* 0x000fe20000010000 */
[----:B------:R-:W-:Y:S01]  /*7510*/  FADD.FTZ R20, R174, R65 ;  /* 0x00000041ae147221 */ /* 0x000fe20000010000 */
[----:B------:R-:W-:Y:S02]  /*7520*/  F2FP.F16.F32.PACK_AB R172, R35, R172 ;  /* 0x000000ac23ac723e */ /* 0x000fe400000000ff */
[C---:B------:R-:W-:Y:S01]  /*7530*/  FADD.FTZ R8, R28.reuse, R61 ;  /* 0x0000003d1c087221 */ /* 0x040fe20000010000 */
[----:B------:R-:W-:Y:S01]  /*7540*/  FADD.FTZ R63, R37, R20 ;  /* 0x00000014253f7221 */ /* 0x000fe20000010000 */
[----:B------:R-:W3:Y:S01]  /*7550*/  MUFU.EX2 R3, R232 ;  /* 0x000000e800037308 */ /* 0x000ee20000000800 */
[----:B------:R-:W-:Y:S01]  /*7560*/  F2FP.F16.F32.PACK_AB R173, R28, R173 ;  /* 0x000000ad1cad723e */ /* 0x000fe200000000ff */
[----:B------:R-:W-:Y:S01]  /*7570*/  FADD.FTZ R61, R175, R8 ;  /* 0x00000008af3d7221 */ /* 0x000fe20000010000 */
[----:B--2---:R-:W-:Y:S01]  /*7580*/  FADD.FTZ R4, R168, R63 ;  /* 0x0000003fa8047221 */ /* 0x004fe20000010000 */
[----:B------:R-:W-:-:S02]  /*7590*/  F2FP.F16.F32.PACK_AB R174, R37, R174 ;  /* 0x000000ae25ae723e */ /* 0x000fc400000000ff */
[C---:B------:R-:W-:Y:S01]  /*75a0*/  FADD.FTZ R8, R30.reuse, R61 ;  /* 0x0000003d1e087221 */ /* 0x040fe20000010000 */
[----:B------:R-:W-:Y:S01]  /*75b0*/  FADD.FTZ R63, R39, R4 ;  /* 0x00000004273f7221 */ /* 0x000fe20000010000 */
[----:B------:R-:W2:Y:S01]  /*75c0*/  MUFU.EX2 R160, R160 ;  /* 0x000000a000a07308 */ /* 0x000ea20000000800 */
[----:B------:R-:W-:Y:S01]  /*75d0*/  F2FP.F16.F32.PACK_AB R175, R30, R175 ;  /* 0x000000af1eaf723e */ /* 0x000fe200000000ff */
[----:B------:R-:W-:Y:S01]  /*75e0*/  FADD.FTZ R61, R169, R8 ;  /* 0x00000008a93d7221 */ /* 0x000fe20000010000 */
[----:B------:R-:W-:Y:S01]  /*75f0*/  FADD.FTZ R8, R170, R63 ;  /* 0x0000003faa087221 */ /* 0x000fe20000010000 */
[----:B------:R-:W-:Y:S02]  /*7600*/  F2FP.F16.F32.PACK_AB R168, R39, R168 ;  /* 0x000000a827a8723e */ /* 0x000fe400000000ff */
[C---:B------:R-:W-:Y:S01]  /*7610*/  FADD.FTZ R4, R46.reuse, R61 ;  /* 0x0000003d2e047221 */ /* 0x040fe20000010000 */
[----:B------:R-:W-:Y:S01]  /*7620*/  FADD.FTZ R31, R41, R8 ;  /* 0x00000008291f7221 */ /* 0x000fe20000010000 */
[----:B------:R-:W4:Y:S01]  /*7630*/  MUFU.EX2 R43, R234 ;  /* 0x000000ea002b7308 */ /* 0x000f220000000800 */
[----:B------:R-:W-:Y:S01]  /*7640*/  F2FP.F16.F32.PACK_AB R169, R46, R169 ;  /* 0x000000a92ea9723e */ /* 0x000fe200000000ff */
[----:B------:R-:W-:Y:S01]  /*7650*/  FADD.FTZ R29, R171, R4 ;  /* 0x00000004ab1d7221 */ /* 0x000fe20000010000 */
[----:B-1----:R-:W-:Y:S01]  /*7660*/  FADD.FTZ R8, R164, R31 ;  /* 0x0000001fa4087221 */ /* 0x002fe20000010000 */
[----:B------:R-:W-:-:S02]  /*7670*/  F2FP.F16.F32.PACK_AB R164, R7, R164 ;  /* 0x000000a407a4723e */ /* 0x000fc400000000ff */
[----:B------:R-:W-:Y:S01]  /*7680*/  FADD.FTZ R4, R52, R29 ;  /* 0x0000001d34047221 */ /* 0x000fe20000010000 */
[----:B------:R-:W-:Y:S01]  /*7690*/  FADD.FTZ R31, R7, R8 ;  /* 0x00000008071f7221 */ /* 0x000fe20000010000 */
[----:B------:R-:W1:Y:S01]  /*76a0*/  MUFU.EX2 R162, R162 ;  /* 0x000000a200a27308 */ /* 0x000e620000000800 */
[----:B------:R-:W-:Y:S01]  /*76b0*/  F2FP.F16.F32.PACK_AB R170, R41, R170 ;  /* 0x000000aa29aa723e */ /* 0x000fe200000000ff */
[----:B------:R-:W-:Y:S01]  /*76c0*/  FADD.FTZ R29, R165, R4 ;  /* 0x00000004a51d7221 */ /* 0x000fe20000010000 */
[----:B0-----:R-:W-:Y:S01]  /*76d0*/  FADD.FTZ R8, R166, R31 ;  /* 0x0000001fa6087221 */ /* 0x001fe20000010000 */
[C---:B---3--:R-:W-:Y:S02]  /*76e0*/  F2FP.F16.F32.PACK_AB R166, R3.reuse, R166 ;  /* 0x000000a603a6723e */ /* 0x048fe400000000ff */
[----:B------:R-:W-:Y:S01]  /*76f0*/  FADD.FTZ R4, R54, R29 ;  /* 0x0000001d36047221 */ /* 0x000fe20000010000 */
[----:B------:R-:W-:Y:S01]  /*7700*/  FADD.FTZ R31, R3, R8 ;  /* 0x00000008031f7221 */ /* 0x000fe20000010000 */
[----:B------:R-:W0:Y:S01]  /*7710*/  MUFU.EX2 R156, R156 ;  /* 0x0000009c009c7308 */ /* 0x000e220000000800 */
[----:B------:R-:W-:Y:S01]  /*7720*/  F2FP.F16.F32.PACK_AB R171, R52, R171 ;  /* 0x000000ab34ab723e */ /* 0x000fe200000000ff */
[----:B------:R-:W-:Y:S01]  /*7730*/  FADD.FTZ R29, R167, R4 ;  /* 0x00000004a71d7221 */ /* 0x000fe20000010000 */
[----:B--2---:R-:W-:Y:S01]  /*7740*/  FADD.FTZ R8, R160, R31 ;  /* 0x0000001fa0087221 */ /* 0x004fe20000010000 */
[----:B------:R-:W-:-:S02]  /*7750*/  F2FP.F16.F32.PACK_AB R165, R54, R165 ;  /* 0x000000a536a5723e */ /* 0x000fc400000000ff */
[C---:B------:R-:W-:Y:S01]  /*7760*/  FADD.FTZ R4, R56.reuse, R29 ;  /* 0x0000001d38047221 */ /* 0x040fe20000010000 */
[----:B----4-:R-:W-:Y:S01]  /*7770*/  FADD.FTZ R31, R43, R8 ;  /* 0x000000082b1f7221 */ /* 0x010fe20000010000 */
[----:B------:R-:W2:Y:S01]  /*7780*/  MUFU.EX2 R25, R47 ;  /* 0x0000002f00197308 */ /* 0x000ea20000000800 */
[----:B------:R-:W-:Y:S01]  /*7790*/  F2FP.F16.F32.PACK_AB R167, R56, R167 ;  /* 0x000000a738a7723e */ /* 0x000fe200000000ff */
[----:B------:R-:W-:Y:S01]  /*77a0*/  FADD.FTZ R29, R161, R4 ;  /* 0x00000004a11d7221 */ /* 0x000fe20000010000 */
[----:B-1----:R-:W-:Y:S01]  /*77b0*/  FADD.FTZ R8, R162, R31 ;  /* 0x0000001fa2087221 */ /* 0x002fe20000010000 */
[----:B------:R-:W-:Y:S02]  /*77c0*/  F2FP.F16.F32.PACK_AB R160, R43, R160 ;  /* 0x000000a02ba0723e */ /* 0x000fe400000000ff */
[C---:B------:R-:W-:Y:S01]  /*77d0*/  FADD.FTZ R4, R62.reuse, R29 ;  /* 0x0000001d3e047221 */ /* 0x040fe20000010000 */
[----:B------:R-:W-:Y:S01]  /*77e0*/  FADD.FTZ R3, R45, R8 ;  /* 0x000000082d037221 */ /* 0x000fe20000010000 */
[----:B------:R-:W1:Y:S01]  /*77f0*/  MUFU.EX2 R49, R49 ;  /* 0x0000003100317308 */ /* 0x000e620000000800 */
[----:B------:R-:W-:Y:S01]  /*7800*/  F2FP.F16.F32.PACK_AB R161, R62, R161 ;  /* 0x000000a13ea1723e */ /* 0x000fe200000000ff */
[----:B------:R-:W-:Y:S01]  /*7810*/  FADD.FTZ R7, R163, R4 ;  /* 0x00000004a3077221 */ /* 0x000fe20000010000 */
[----:B0-----:R-:W-:Y:S01]  /*7820*/  FADD.FTZ R8, R156, R3 ;  /* 0x000000039c087221 */ /* 0x001fe20000010000 */
[----:B------:R-:W-:-:S02]  /*7830*/  F2FP.F16.F32.PACK_AB R162, R45, R162 ;  /* 0x000000a22da2723e */ /* 0x000fc400000000ff */
[C---:B------:R-:W-:Y:S01]  /*7840*/  FADD.FTZ R4, R58.reuse, R7 ;  /* 0x000000073a047221 */ /* 0x040fe20000010000 */
[----:B------:R-:W-:Y:S01]  /*7850*/  F2FP.F16.F32.PACK_AB R163, R58, R163 ;  /* 0x000000a33aa3723e */ /* 0x000fe200000000ff */
[----:B------:R-:W0:Y:S01]  /*7860*/  MUFU.EX2 R13, R13 ;  /* 0x0000000d000d7308 */ /* 0x000e220000000800 */
[----:B--2---:R-:W-:Y:S01]  /*7870*/  FADD.FTZ R8, R25, R8 ;  /* 0x0000000819087221 */ /* 0x004fe20000010000 */
[----:B------:R-:W-:Y:S01]  /*7880*/  FADD.FTZ R3, R11, R4 ;  /* 0x000000040b037221 */ /* 0x000fe20000010000 */
[----:B------:R-:W-:Y:S01]  /*7890*/  F2FP.F16.F32.PACK_AB R156, R25, R156 ;  /* 0x0000009c199c723e */ /* 0x000fe200000000ff */
[----:B------:R-:W-:Y:S02]  /*78a0*/  IMAD.MOV.U32 R7, RZ, RZ, R6 ;  /* 0x000000ffff077224 */ /* 0x000fe400078e0006 */
[----:B------:R-:W-:Y:S02]  /*78b0*/  FADD.FTZ R4, R66, R3 ;  /* 0x0000000342047221 */ /* 0x000fe40000010000 */
[----:B------:R-:W2:Y:S01]  /*78c0*/  MUFU.EX2 R51, R51 ;  /* 0x0000003300337308 */ /* 0x000ea20000000800 */
[----:B-1----:R-:W-:-:S07]  /*78d0*/  FADD.FTZ R8, R49, R8 ;  /* 0x0000000831087221 */ /* 0x002fce0000010000 */
        /* <DEDUP_REMOVED lines=21> */
[----:B-1----:R-:W-:Y:S01]  /*7a30*/  FADD.FTZ R3, R21, R4 ;  /* 0x0000000415037221 */ /* 0x002fe20000010000 */
[C---:B0-----:R-:W-:Y:S01]  /*7a40*/  FADD.FTZ R4, R27.reuse, R8 ;  /* 0x000000081b047221 */ /* 0x041fe20000010000 */
[----:B------:R-:W-:Y:S01]  /*7a50*/  F2FP.F16.F32.PACK_AB R154, R27, R59 ;  /* 0x0000003b1b9a723e */ /* 0x000fe200000000ff */
[----:B------:R-:W-:Y:S02]  /*7a60*/  IMAD.MOV.U32 R8, RZ, RZ, R12 ;  /* 0x000000ffff087224 */ /* 0x000fe400078e000c */
[C---:B--2---:R-:W-:Y:S01]  /*7a70*/  FADD.FTZ R3, R14.reuse, R3 ;  /* 0x000000030e037221 */ /* 0x044fe20000010000 */
[----:B------:R-:W-:Y:S01]  /*7a80*/  F2FP.F16.F32.PACK_AB R155, R14, R21 ;  /* 0x000000150e9b723e */ /* 0x000fe200000000ff */
[----:B------:R-:W-:Y:S06]  /*7a90*/  @P3 BRA `(.L_x_2231) ;  /* 0xffffffcc00a43947 */ /* 0x000fec000383ffff */
.L_x_2222:
[----:B------:R-:W-:-:S13]  /*7aa0*/  ISETP.GE.AND P2, PT, R10, R22, PT ;  /* 0x000000160a00720c */ /* 0x000fda0003f46270 */
[----:B------:R-:W-:Y:S05]  /*7ab0*/  @!P2 BRA `(.L_x_2232) ;  /* 0x000000280028a947 */ /* 0x000fea0003800000 */
[----:B------:R-:W-:Y:S01]  /*7ac0*/  IMAD.MOV.U32 R7, RZ, RZ, R6 ;  /* 0x000000ffff077224 */ /* 0x000fe200078e0006 */
[----:B------:R-:W-:Y:S01]  /*7ad0*/  UMOV UR60, UR38 ;  /* 0x00000026003c7c82 */ /* 0x000fe20008000000 */
[----:B------:R-:W-:Y:S01]  /*7ae0*/  IMAD.MOV.U32 R9, RZ, RZ, R12 ;  /* 0x000000ffff097224 */ /* 0x000fe200078e000c */
[----:B------:R-:W-:Y:S01]  /*7af0*/  UMOV UR59, UR36 ;  /* 0x00000024003b7c82 */ /* 0x000fe20008000000 */
[----:B------:R-:W-:-:S05]  /*7b00*/  ULDC UR58, c[0x0][0x9d8] ;  /* 0x00027600003a7ab9 */ /* 0x000fca0000000800 */
.L_x_2241:
[----:B------:R-:W-:-:S04]  /*7b10*/  UIADD3 UR36, UR59, 0x1, URZ ;  /* 0x000000013b247890 */ /* 0x000fc8000fffe03f */
[----:B------:R-:W-:-:S04]  /*7b20*/  UISETP.NE.AND UP0, UPT, UR36, 0x2, UPT ;  /* 0x000000022400788c */ /* 0x000fc8000bf05270 */
[----:B------:R-:W-:Y:S02]  /*7b30*/  USEL UR38, URZ, 0x1, UP0 ;  /* 0x000000013f267887 */ /* 0x000fe40008000000 */
[----:B------:R-:W-:Y:S02]  /*7b40*/  USEL UR36, UR36, URZ, UP0 ;  /* 0x0000003f24247287 */ /* 0x000fe40008000000 */
[----:B------:R-:W-:Y:S01]  /*7b50*/  ULOP3.LUT UR38, UR60, UR38, URZ, 0x3c, !UPT ;  /* 0x000000263c267292 */ /* 0x000fe2000f8e3c3f */
[----:B------:R-:W-:Y:S11]  /*7b60*/  @!P0 BRA `(.L_x_2233) ;  /* 0x0000000000048947 */ /* 0x000ff60003800000 */
[----:B------:R-:W-:Y:S01]  /*7b70*/  BPT.TRAP 0x1 ;  /* 0x000000040000795c */ /* 0x000fe20000300000 */
.L_x_2233:
[----:B------:R-:W-:Y:S01]  /*7b80*/  ULEA UR6, UR36, UR37, 0x3 ;  /* 0x0000002524067291 */ /* 0x000fe2000f8e183f */
[----:B------:R-:W-:-:S05]  /*7b90*/  IMAD.U32 R5, RZ, RZ, UR38 ;  /* 0x00000026ff057e24 */ /* 0x000fca000f8e00ff */
[----:B------:R-:W-:-:S04]  /*7ba0*/  SHF.L.U32 R5, R5, 0x1f, RZ ;  /* 0x0000001f05057819 */ /* 0x000fc800000006ff */
[----:B------:R0:W1:Y:S01]  /*7bb0*/  SYNCS.PHASECHK.TRANS64.TRYWAIT P2, [UR6+0x34830], R5 ;  /* 0x03483005ff0075a7 */ /* 0x0000620008040146 */
[----:B------:R-:W-:Y:S05]  /*7bc0*/  @!P0 BRA `(.L_x_2234) ;  /* 0x0000000000048947 */ /* 0x000fea0003800000 */
[----:B------:R-:W-:Y:S01]  /*7bd0*/  BPT.TRAP 0x1 ;  /* 0x000000040000795c */ /* 0x000fe20000300000 */
.L_x_2234:
[----:B-1----:R-:W-:Y:S05]  /*7be0*/  @P2 BRA `(.L_x_2235) ;  /* 0x0000000000082947 */ /* 0x002fea0003800000 */
[----:B------:R-:W1:Y:S02]  /*7bf0*/  SYNCS.PHASECHK.TRANS64.TRYWAIT P2, [UR6+0x34830], R5 ;  /* 0x03483005ff0075a7 */ /* 0x000e640008040146 */
[----:B-1----:R-:W-:Y:S05]  /*7c00*/  @!P2 BRA `(.L_x_2236) ;  /* 0x000000d40020a947 */ /* 0x002fea0003800000 */
.L_x_2235:
        /* <DEDUP_REMOVED lines=126> */
.L_x_2237:
[----:B------:R-:W-:Y:S01]  /*83f0*/  ULEA UR7, UR59, UR37, 0x3 ;  /* 0x000000253b077291 */ /* 0x000fe2000f8e183f */
[----:B------:R-:W-:-:S05]  /*8400*/  IMAD.U32 R0, RZ, RZ, UR60 ;  /* 0x0000003cff007e24 */ /* 0x000fca000f8e00ff */
[----:B------:R-:W-:-:S04]  /*8410*/  SHF.L.U32 R0, R0, 0x1f, RZ ;  /* 0x0000001f00007819 */ /* 0x000fc800000006ff */
[----:B------:R2:W3:Y:S01]  /*8420*/  SYNCS.PHASECHK.TRANS64.TRYWAIT P2, [UR7+0x34850], R0 ;  /* 0x03485000ff0075a7 */ /* 0x0004e20008040147 */
[----:B------:R-:W-:Y:S05]  /*8430*/  @!P0 BRA `(.L_x_2238) ;  /* 0x0000000000048947 */ /* 0x000fea0003800000 */
[----:B------:R-:W-:Y:S01]  /*8440*/  BPT.TRAP 0x1 ;  /* 0x000000040000795c */ /* 0x000fe20000300000 */
.L_x_2238:
[----:B---3--:R-:W-:Y:S05]  /*8450*/  @P2 BRA `(.L_x_2239) ;  /* 0x0000000000082947 */ /* 0x008fea0003800000 */
[----:B------:R-:W3:Y:S02]  /*8460*/  SYNCS.PHASECHK.TRANS64.TRYWAIT P2, [UR7+0x34850], R0 ;  /* 0x03485000ff0075a7 */ /* 0x000ee40008040147 */
[----:B---3--:R-:W-:Y:S05]  /*8470*/  @!P2 BRA `(.L_x_2240) ;  /* 0x000000cc001ca947 */ /* 0x008fea0003800000 */
.L_x_2239:
        /* <DEDUP_REMOVED lines=27> */
[----:B------:R-:W2:Y:S01]  /*8630*/  MUFU.TANH R16, R16 ;  /* 0x0000001000107308 */ /* 0x000ea20000002400 */
[----:B------:R-:W-:Y:S01]  /*8640*/  UMOV UR11, 0x40000040 ;  /* 0x40000040000b7882 */ /* 0x000fe20000000000 */
[----:B0-----:R-:W-:Y:S01]  /*8650*/  FMNMX.FTZ R5, R0, R9, !PT ;  /* 0x0000000900057209 */ /* 0x001fe20007810000 */
[----:B------:R-:W-:Y:S01]  /*8660*/  FMUL.FTZ R17, R56, UR58 ;  /* 0x0000003a38117c20 */ /* 0x000fe20008410000 */
[----:B------:R-:W-:Y:S01]  /*8670*/  FMUL.FTZ R21, R57, UR58 ;  /* 0x0000003a39157c20 */ /* 0x000fe20008410000 */
[----:B------:R-:W-:Y:S01]  /*8680*/  FMUL.FTZ R25, R60, UR58 ;  /* 0x0000003a3c197c20 */ /* 0x000fe20008410000 */
[----:B------:R-:W-:Y:S01]  /*8690*/  FMUL.FTZ R14, R27, UR58 ;  /* 0x0000003a1b0e7c20 */ /* 0x000fe20008410000 */
[----:B-1----:R-:W-:Y:S01]  /*86a0*/  FMNMX.FTZ R5, R6, R5, !PT ;  /* 0x0000000506057209 */ /* 0x002fe20007810000 */
        /* <DEDUP_REMOVED lines=9> */
[----:B--2---:R-:W-:Y:S01]  /*8740*/  FMNMX.FTZ R5, R16, R5, !PT ;  /* 0x0000000510057209 */ /* 0x004fe20007810000 */
[----:B------:R-:W-:Y:S01]  /*8750*/  FMUL.FTZ R29, R77, UR58 ;  /* 0x0000003a4d1d7c20 */ /* 0x000fe20008410000 */
[----:B------:R-:W-:Y:S01]  /*8760*/  FMUL.FTZ R80, R80, UR58 ;  /* 0x0000003a50507c20 */ /* 0x000fe20008410000 */
[----:B------:R-:W-:Y:S01]  /*8770*/  FMUL.FTZ R24, R31, UR58 ;  /* 0x0000003a1f187c20 */ /* 0x000fe20008410000 */
[----:B------:R-:W-:Y:S01]  /*8780*/  FMUL.FTZ R31, R81, UR58 ;  /* 0x0000003a511f7c20 */ /* 0x000fe20008410000 */
[----:B------:R-:W-:Y:S01]  /*8790*/  FMUL.FTZ R33, R84, UR58 ;  /* 0x0000003a54217c20 */ /* 0x000fe20008410000 */
[----:B------:R-:W-:Y:S01]  /*87a0*/  FMUL.FTZ R28, R34, UR58 ;  /* 0x0000003a221c7c20 */ /* 0x000fe20008410000 */
[----:B------:R-:W2:Y:S01]  /*87b0*/  MUFU.TANH R32, R32 ;  /* 0x0000002000207308 */ /* 0x000ea20000002400 */
        /* <DEDUP_REMOVED lines=18> */
[----:B------:R-:W-:Y:S01]  /*88e0*/  FMUL.FTZ R78, R78, UR58 ;  /* 0x0000003a4e4e7c20 */ /* 0x000fe20008410000 */
[----:B------:R-:W-:Y:S01]  /*88f0*/  FMUL.FTZ R82, R82, UR58 ;  /* 0x0000003a52527c20 */ /* 0x000fe20008410000 */
[----:B------:R-:W-:Y:S01]  /*8900*/  FMUL.FTZ R41, R83, UR58 ;  /* 0x0000003a53297c20 */ /* 0x000fe20008410000 */
[----:B------:R-:W-:Y:S01]  /*8910*/  FMUL.FTZ R86, R86, UR58 ;  /* 0x0000003a56567c20 */ /* 0x000fe20008410000 */
[----:B------:R-:W-:Y:S01]  /*8920*/  FMUL.FTZ R43, R87, UR58 ;  /* 0x0000003a572b7c20 */ /* 0x000fe20008410000 */
[----:B------:R-:W-:Y:S01]  /*8930*/  MUFU.TANH R44, R44 ;  /* 0x0000002c002c7308 */ /* 0x000fe20000002400 */
[C---:B------:R-:W-:Y:S01]  /*8940*/  ISETP.GT.AND P2, PT, R10.reuse, R22, PT ;  /* 0x000000160a00720c */ /* 0x040fe20003f44270 */
[----:B------:R-:W-:Y:S01]  /*8950*/  UMOV UR60, UR38 ;  /* 0x00000026003c7c82 */ /* 0x000fe20008000000 */
[----:B------:R-:W-:Y:S01]  /*8960*/  UMOV UR59, UR36 ;  /* 0x00000024003b7c82 */ /* 0x000fe20008000000 */
[----:B------:R-:W-:-:S04]  /*8970*/  VIADD R10, R10, 0xffffffff ;  /* 0xffffffff0a0a7836 */ /* 0x000fc80000000000 */
        /* <DEDUP_REMOVED lines=17> */
[----:B------:R-:W-:Y:S01]  /*8a90*/  FMUL.FTZ R38, R39, UR58 ;  /* 0x0000003a27267c20 */ /* 0x000fe20008410000 */
[----:B------:R-:W-:Y:S01]  /*8aa0*/  HGMMA.64x128x16.F32 R88, R176, gdesc[UR8].tnspB, R88, gsb0 ;  /* 0x41e00008b0587df0 */ /* 0x000fe20008000858 */
[----:B------:R-:W-:Y:S01]  /*8ab0*/  UIADD3 UR10, UR6, 0x100, URZ ;  /* 0x00000100060a7890 */ /* 0x000fe2000fffe03f */
[----:B------:R-:W-:Y:S01]  /*8ac0*/  FMUL.FTZ R37, R75, UR58 ;  /* 0x0000003a4b257c20 */ /* 0x000fe20008410000 */
[----:B------:R-:W-:Y:S01]  /*8ad0*/  UMOV UR11, 0x40000040 ;  /* 0x40000040000b7882 */ /* 0x000fe20000000000 */
[----:B------:R-:W-:Y:S01]  /*8ae0*/  FMUL.FTZ R39, R79, UR58 ;  /* 0x0000003a4f277c20 */ /* 0x000fe20008410000 */
[----:B------:R-:W0:Y:S08]  /*8af0*/  MUFU.TANH R180, R180 ;  /* 0x000000b400b47308 */ /* 0x000e300000002400 */
[----:B------:R-:W1:Y:S08]  /*8b00*/  MUFU.TANH R182, R182 ;  /* 0x000000b600b67308 */ /* 0x000e700000002400 */
[----:B------:R-:W-:Y:S01]  /*8b10*/  MUFU.TANH R76, R76 ;  /* 0x0000004c004c7308 */ /* 0x000fe20000002400 */
[----:B0-----:R-:W-:-:S07]  /*8b20*/  FMNMX.FTZ R5, R180, R5, !PT ;  /* 0x00000005b4057209 */ /* 0x001fce0007810000 */
[----:B------:R-:W-:Y:S01]  /*8b30*/  MUFU.TANH R29, R29 ;  /* 0x0000001d001d7308 */ /* 0x000fe20000002400 */
[----:B-1----:R-:W-:-:S04]  /*8b40*/  FMNMX.FTZ R5, R182, R5, !PT ;  /* 0x00000005b6057209 */ /* 0x002fc80007810000 */
[----:B------:R-:W-:-:S03]  /*8b50*/  FMNMX.FTZ R5, R232, R5, !PT ;  /* 0x00000005e8057209 */ /* 0x000fc60007810000 */
[----:B------:R-:W-:Y:S01]  /*8b60*/  MUFU.TANH R80, R80 ;  /* 0x0000005000507308 */ /* 0x000fe20000002400 */
[----:B------:R-:W-:-:S04]  /*8b70*/  FMNMX.FTZ R5, R234, R5, !PT ;  /* 0x00000005ea057209 */ /* 0x000fc80007810000 */
[----:B------:R-:W-:-:S03]  /*8b80*/  FMNMX.FTZ R5, R44, R5, !PT ;  /* 0x000000052c057209 */ /* 0x000fc60007810000 */
[----:B------:R-:W-:Y:S01]  /*8b90*/  MUFU.TANH R31, R31 ;  /* 0x0000001f001f7308 */ /* 0x000fe20000002400 */
[----:B------:R-:W-:-:S07]  /*8ba0*/  FMNMX.FTZ R5, R236, R5, !PT ;  /* 0x00000005ec057209 */ /* 0x000fce0007810000 */
[----:B------:R-:W-:Y:S08]  /*8bb0*/  MUFU.TANH R33, R33 ;  /* 0x0000002100217308 */ /* 0x000ff00000002400 */
[----:B------:R-:W0:Y:S08]  /*8bc0*/  MUFU.TANH R8, R8 ;  /* 0x0000000800087308 */ /* 0x000e300000002400 */
[----:B------:R-:W-:Y:S08]  /*8bd0*/  MUFU.TANH R35, R35 ;  /* 0x0000002300237308 */ /* 0x000ff00000002400 */
[----:B------:R-:W1:Y:S08]  /*8be0*/  MUFU.TANH R14, R14 ;  /* 0x0000000e000e7308 */ /* 0x000e700000002400 */
[----:B------:R-:W2:Y:S08]  /*8bf0*/  MUFU.TANH R20, R20 ;  /* 0x0000001400147308 */ /* 0x000eb00000002400 */
[----:B------:R-:W3:Y:S08]  /*8c00*/  MUFU.TANH R24, R24 ;  /* 0x0000001800187308 */ /* 0x000ef00000002400 */
[----:B------:R-:W4:Y:S08]  /*8c10*/  MUFU.TANH R28, R28 ;  /* 0x0000001c001c7308 */ /* 0x000f300000002400 */
[----:B------:R-:W5:Y:S08]  /*8c20*/  MUFU.TANH R34, R34 ;  /* 0x0000002200227308 */ /* 0x000f700000002400 */
[----:B------:R-:W5:Y:S08]  /*8c30*/  MUFU.TANH R36, R36 ;  /* 0x0000002400247308 */ /* 0x000f700000002400 */
[----:B------:R-:W-:Y:S08]  /*8c40*/  MUFU.TANH R38, R38 ;  /* 0x0000002600267308 */ /* 0x000ff00000002400 */
[----:B------:R-:W-:Y:S08]  /*8c50*/  MUFU.TANH R40, R40 ;  /* 0x0000002800287308 */ /* 0x000ff00000002400 */
[----:B------:R-:W-:Y:S01]  /*8c60*/  MUFU.TANH R42, R42 ;  /* 0x0000002a002a7308 */ /* 0x000fe20000002400 */
[----:B------:R-:W-:-:S02]  /*8c70*/  WARPGROUP.DEPBAR.LE gsb0, 0x0 ;  /* 0x00008000000079c5 */ /* 0x000fc40000010000 */
[----:B------:R-:W-:Y:S01]  /*8c80*/  WARPGROUP.ARRIVE ;  /* 0x00000000000079c5 */ /* 0x000fe20000000000 */
[----:B------:R-:W-:Y:S01]  /*8c90*/  FMUL.FTZ R178, R48, UR58 ;  /* 0x0000003a30b27c20 */ /* 0x000fe20008410000 */
[----:B------:R-:W-:Y:S01]  /*8ca0*/  FMUL.FTZ R176, R47, UR58 ;  /* 0x0000003a2fb07c20 */ /* 0x000fe20008410000 */
[----:B0-----:R-:W-:Y:S01]  /*8cb0*/  FMNMX.FTZ R47, R8, R7, !PT ;  /* 0x00000007082f7209 */ /* 0x001fe20007810000 */
[----:B------:R-:W-:Y:S01]  /*8cc0*/  FMUL.FTZ R48, R50, UR58 ;  /* 0x0000003a32307c20 */ /* 0x000fe20008410000 */
[----:B------:R-:W-:Y:S01]  /*8cd0*/  MUFU.TANH R46, R46 ;  /* 0x0000002e002e7308 */ /* 0x000fe20000002400 */
[----:B------:R-:W-:Y:S01]  /*8ce0*/  HGMMA.64x128x16.F32 R88, R172, gdesc[UR8].tnspB, R88, gsb0 ;  /* 0x41e00008ac587df0 */ /* 0x000fe20008000858 */
[----:B------:R-:W-:Y:S01]  /*8cf0*/  UIADD3 UR10, UR6, 0x180, URZ ;  /* 0x00000180060a7890 */ /* 0x000fe2000fffe03f */
[----:B-1----:R-:W-:Y:S01]  /*8d00*/  FMNMX.FTZ R47, R14, R47, !PT ;  /* 0x0000002f0e2f7209 */ /* 0x002fe20007810000 */
[----:B------:R-:W-:Y:S01]  /*8d10*/  UMOV UR11, 0x40000040 ;  /* 0x40000040000b7882 */ /* 0x000fe20000000000 */
[----:B------:R-:W-:-:S02]  /*8d20*/  FMUL.FTZ R50, R51, UR58 ;  /* 0x0000003a33327c20 */ /* 0x000fc40008410000 */
[----:B--2---:R-:W-:Y:S01]  /*8d30*/  FMNMX.FTZ R47, R20, R47, !PT ;  /* 0x0000002f142f7209 */ /* 0x004fe20007810000 */
[----:B------:R-:W0:Y:S03]  /*8d40*/  MUFU.TANH R178, R178 ;  /* 0x000000b200b27308 */ /* 0x000e260000002400 */
[----:B---3--:R-:W-:-:S04]  /*8d50*/  FMNMX.FTZ R47, R24, R47, !PT ;  /* 0x0000002f182f7209 */ /* 0x008fc80007810000 */
[----:B----4-:R-:W-:Y:S01]  /*8d60*/  FMNMX.FTZ R49, R28, R47, !PT ;  /* 0x0000002f1c317209 */ /* 0x010fe20007810000 */
[----:B------:R-:W1:Y:S03]  /*8d70*/  MUFU.TANH R176, R176 ;  /* 0x000000b000b07308 */ /* 0x000e660000002400 */
[----:B-----5:R-:W-:-:S04]  /*8d80*/  FMNMX.FTZ R49, R34, R49, !PT ;  /* 0x0000003122317209 */ /* 0x020fc80007810000 */
[----:B------:R-:W-:Y:S01]  /*8d90*/  FMNMX.FTZ R49, R36, R49, !PT ;  /* 0x0000003124317209 */ /* 0x000fe20007810000 */
[----:B------:R-:W2:Y:S01]  /*8da0*/  MUFU.TANH R48, R48 ;  /* 0x0000003000307308 */ /* 0x000ea20000002400 */
[----:B0-----:R-:W-:Y:S02]  /*8db0*/  FMNMX.FTZ R2, R178, R5, !PT ;  /* 0x00000005b2027209 */ /* 0x001fe40007810000 */
[----:B------:R-:W-:Y:S02]  /*8dc0*/  FMNMX.FTZ R49, R38, R49, !PT ;  /* 0x0000003126317209 */ /* 0x000fe40007810000 */
[----:B------:R-:W-:Y:S02]  /*8dd0*/  FMNMX.FTZ R2, R11, R2, !PT ;  /* 0x000000020b027209 */ /* 0x000fe40007810000 */
[----:B------:R-:W-:Y:S01]  /*8de0*/  FMNMX.FTZ R49, R40, R49, !PT ;  /* 0x0000003128317209 */ /* 0x000fe20007810000 */
[----:B------:R-:W0:Y:S01]  /*8df0*/  MUFU.TANH R50, R50 ;  /* 0x0000003200327308 */ /* 0x000e220000002400 */
[----:B------:R-:W-:-:S02]  /*8e00*/  FMNMX.FTZ R2, R13, R2, !PT ;  /* 0x000000020d027209 */ /* 0x000fc40007810000 */
[----:B------:R-:W-:Y:S02]  /*8e10*/  FMNMX.FTZ R49, R42, R49, !PT ;  /* 0x000000312a317209 */ /* 0x000fe40007810000 */
[----:B------:R-:W-:Y:S02]  /*8e20*/  FMNMX.FTZ R2, R15, R2, !PT ;  /* 0x000000020f027209 */ /* 0x000fe40007810000 */
[----:B------:R-:W-:Y:S01]  /*8e30*/  FMNMX.FTZ R51, R46, R49, !PT ;  /* 0x000000312e337209 */ /* 0x000fe20007810000 */
[----:B------:R-:W3:Y:S01]  /*8e40*/  MUFU.TANH R52, R52 ;  /* 0x0000003400347308 */ /* 0x000ee20000002400 */
[----:B------:R-:W-:Y:S02]  /*8e50*/  FMNMX.FTZ R2, R17, R2, !PT ;  /* 0x0000000211027209 */ /* 0x000fe40007810000 */
[----:B-1----:R-:W-:Y:S02]  /*8e60*/  FMNMX.FTZ R51, R176, R51, !PT ;  /* 0x00000033b0337209 */ /* 0x002fe40007810000 */
[----:B------:R-:W-:-:S02]  /*8e70*/  FMNMX.FTZ R2, R21, R2, !PT ;  /* 0x0000000215027209 */ /* 0x000fc40007810000 */
[----:B--2---:R-:W-:Y:S01]  /*8e80*/  FMNMX.FTZ R51, R48, R51, !PT ;  /* 0x0000003330337209 */ /* 0x004fe20007810000 */
[----:B------:R-:W1:Y:S01]  /*8e90*/  MUFU.TANH R54, R54 ;  /* 0x0000003600367308 */ /* 0x000e620000002400 */
[----:B------:R-:W-:Y:S02]  /*8ea0*/  FMNMX.FTZ R2, R25, R2, !PT ;  /* 0x0000000219027209 */ /* 0x000fe40007810000 */
[----:B0-----:R-:W-:Y:S02]  /*8eb0*/  FMNMX.FTZ R51, R50, R51, !PT ;  /* 0x0000003332337209 */ /* 0x001fe40007810000 */
[----:B------:R-:W-:-:S03]  /*8ec0*/  FMNMX.FTZ R5, R27, R2, !PT ;  /* 0x000000021b057209 */ /* 0x000fc60007810000 */
[----:B------:R-:W0:Y:S01]  /*8ed0*/  MUFU.TANH R56, R56 ;  /* 0x0000003800387308 */ /* 0x000e220000002400 */
[----:B------:R-:W-:Y:S02]  /*8ee0*/  FMNMX.FTZ R5, R62, R5, !PT ;  /* 0x000000053e057209 */ /* 0x000fe40007810000 */
[----:B---3--:R-:W-:Y:S02]  /*8ef0*/  FMNMX.FTZ R53, R52, R51, !PT ;  /* 0x0000003334357209 */ /* 0x008fe40007810000 */
[----:B------:R-:W-:-:S03]  /*8f00*/  FMNMX.FTZ R5, R64, R5, !PT ;  /* 0x0000000540057209 */ /* 0x000fc60007810000 */
[----:B------:R-:W2:Y:S01]  /*8f10*/  MUFU.TANH R58, R58 ;  /* 0x0000003a003a7308 */ /* 0x000ea20000002400 */
[----:B------:R-:W-:Y:S02]  /*8f20*/  FMNMX.FTZ R5, R68, R5, !PT ;  /* 0x0000000544057209 */ /* 0x000fe40007810000 */
[----:B-1----:R-:W-:-:S05]  /*8f30*/  FMNMX.FTZ R53, R54, R53, !PT ;  /* 0x0000003536357209 */ /* 0x002fca0007810000 */
[----:B------:R-:W-:Y:S01]  /*8f40*/  MUFU.TANH R60, R60 ;  /* 0x0000003c003c7308 */ /* 0x000fe20000002400 */
[----:B0-----:R-:W-:-:S07]  /*8f50*/  FMNMX.FTZ R53, R56, R53, !PT ;  /* 0x0000003538357209 */ /* 0x001fce0007810000 */
[----:B------:R-:W-:Y:S01]  /*8f60*/  MUFU.TANH R84, R84 ;  /* 0x0000005400547308 */ /* 0x000fe20000002400 */
[----:B--2---:R-:W-:-:S07]  /*8f70*/  FMNMX.FTZ R53, R58, R53, !PT ;  /* 0x000000353a357209 */ /* 0x004fce0007810000 */
        /* <DEDUP_REMOVED lines=33> */
[C---:B0-----:R-:W-:Y:S01]  /*9190*/  FMUL.FTZ R59, R12.reuse, R5 ;  /* 0x000000050c3b7220 */ /* 0x041fe20000410000 */
[----:B------:R-:W-:-:S03]  /*91a0*/  FADD.FTZ R2, -R12, R9 ;  /* 0x000000090c027221 */ /* 0x000fc60000010100 */
        /* <DEDUP_REMOVED lines=8> */
[-C--:B------:R-:W-:Y:S01]  /*9230*/  FMUL.FTZ R2, R2, R5.reuse ;  /* 0x0000000502027220 */ /* 0x080fe20000410000 */
[--C-:B------:R-:W-:Y:S01]  /*9240*/  FFMA.FTZ R16, R16, R5, -R59.reuse ;  /* 0x0000000510107223 */ /* 0x100fe2000001083b */
[----:B------:R-:W-:Y:S01]  /*9250*/  FMNMX.FTZ R13, R66, R11, !PT ;  /* 0x0000000b420d7209 */ /* 0x000fe20007810000 */
        /* <DEDUP_REMOVED lines=12> */
[----:B------:R-:W-:Y:S01]  /*9320*/  FMUL.FTZ R168, R67, UR58 ;  /* 0x0000003a43a87c20 */ /* 0x000fe20008410000 */
[----:B------:R-:W-:Y:S01]  /*9330*/  FMUL.FTZ R170, R71, UR58 ;  /* 0x0000003a47aa7c20 */ /* 0x000fe20008410000 */
[-CC-:B0-----:R-:W-:Y:S01]  /*9340*/  FFMA.FTZ R234, R27, R5.reuse, -R59.reuse ;  /* 0x000000051bea7223 */ /* 0x181fe2000001083b */
[----:B------:R-:W-:Y:S01]  /*9350*/  MUFU.EX2 R11, R6 ;  /* 0x00000006000b7308 */ /* 0x000fe20000000800 */
[----:B------:R-:W-:Y:S01]  /*9360*/  FFMA.FTZ R25, R172, R5, -R59 ;  /* 0x00000005ac197223 */ /* 0x000fe2000001083b */
[----:B------:R-:W-:Y:S01]  /*9370*/  HGMMA.64x128x16.F32 R88, R164, gdesc[UR8].tnspB, R88, gsb0 ;  /* 0x41e00008a4587df0 */ /* 0x000fe20008000858 */
[----:B------:R-:W-:Y:S01]  /*9380*/  UIADD3 UR10, UR6, 0x280, URZ ;  /* 0x00000280060a7890 */ /* 0x000fe2000fffe03f */
[----:B------:R-:W-:-:S04]  /*9390*/  UMOV UR11, 0x40000040 ;  /* 0x40000040000b7882 */ /* 0x000fc80000000000 */
[----:B------:R-:W0:Y:S08]  /*93a0*/  MUFU.TANH R168, R168 ;  /* 0x000000a800a87308 */ /* 0x000e300000002400 */
        /* <DEDUP_REMOVED lines=10> */
[----:B------:R-:W-:Y:S01]  /*9450*/  MUFU.EX2 R16, R16 ;  /* 0x0000001000107308 */ /* 0x000fe20000000800 */
[----:B------:R-:W-:Y:S01]  /*9460*/  FMNMX.FTZ R13, R39, R0, !PT ;  /* 0x00000000270d7209 */ /* 0x000fe20007810000 */
[----:B0-----:R-:W-:-:S03]  /*9470*/  FFMA.FTZ R4, R2, R4, R9 ;  /* 0x0000000402047223 */ /* 0x001fc60000010009 */
[----:B------:R-:W-:-:S03]  /*9480*/  FMNMX.FTZ R0, R82, R13, !PT ;  /* 0x0000000d52007209 */ /* 0x000fc60007810000 */
[----:B------:R-:W-:Y:S01]  /*9490*/  MUFU.EX2 R55, R55 ;  /* 0x0000003700377308 */ /* 0x000fe20000000800 */
[----:B------:R-:W-:-:S04]  /*94a0*/  FMNMX.FTZ R13, R41, R0, !PT ;  /* 0x00000000290d7209 */ /* 0x000fc80007810000 */
[----:B------:R-:W-:Y:S01]  /*94b0*/  FMNMX.FTZ R0, R86, R13, !PT ;  /* 0x0000000d56007209 */ /* 0x000fe20007810000 */
[-CC-:B------:R-:W-:Y:S01]  /*94c0*/  FFMA.FTZ R13, R72, R5.reuse, -R59.reuse ;  /* 0x00000005480d7223 */ /* 0x180fe2000001083b */
[----:B------:R-:W-:Y:S01]  /*94d0*/  FFMA.FTZ R72, R35, R5, -R59 ;  /* 0x0000000523487223 */ /* 0x000fe2000001083b */
[----:B------:R-:W-:Y:S01]  /*94e0*/  IMAD.U32 R35, RZ, RZ, UR7 ;  /* 0x00000007ff237e24 */ /* 0x000fe2000f8e00ff */
[----:B------:R-:W-:Y:S01]  /*94f0*/  UMOV UR7, 0x40000040 ;  /* 0x4000004000077882 */ /* 0x000fe20000000000 */
[----:B------:R-:W-:Y:S01]  /*9500*/  FMNMX.FTZ R0, R43, R0, !PT ;  /* 0x000000002b007209 */ /* 0x000fe20007810000 */
[----:B------:R-:W-:Y:S04]  /*9510*/  MUFU.EX2 R57, R57 ;  /* 0x0000003900397308 */ /* 0x000fe80000000800 */
[----:B------:R-:W0:Y:S04]  /*9520*/  SHFL.BFLY PT, R27, R0, 0x2, 0x1f ;  /* 0x0c401f00001b7f89 */ /* 0x000e2800000e0000 */
[----:B------:R1:W-:Y:S08]  /*9530*/  MUFU.EX2 R47, R180 ;  /* 0x000000b4002f7308 */ /* 0x0003f00000000800 */
[----:B------:R-:W-:Y:S01]  /*9540*/  MUFU.EX2 R30, R30 ;  /* 0x0000001e001e7308 */ /* 0x000fe20000000800 */
[----:B-1----:R-:W-:-:S07]  /*9550*/  F2FP.F16.F32.PACK_AB R180, R45, R9 ;  /* 0x000000092db4723e */ /* 0x002fce00000000ff */
        /* <DEDUP_REMOVED lines=22> */
[----:B------:R-:W-:Y:S01]  /*96c0*/  FFMA.FTZ R24, R38, R5, -R7 ;  /* 0x0000000526187223 */ /* 0x000fe20000010807 */
[----:B------:R-:W-:-:S02]  /*96d0*/  WARPGROUP.DEPBAR.LE gsb0, 0x0 ;  /* 0x00008000000079c5 */ /* 0x000fc40000010000 */
[----:B------:R-:W-:Y:S01]  /*96e0*/  WARPGROUP.ARRIVE ;  /* 0x00000000000079c5 */ /* 0x000fe20000000000 */
[----:B------:R-:W0:Y:S01]  /*96f0*/  MUFU.EX2 R181, R181 ;  /* 0x000000b500b57308 */ /* 0x000e220000000800 */
[-CC-:B------:R-:W-:Y:S01]  /*9700*/  FFMA.FTZ R166, R32, R5.reuse, -R59.reuse ;  /* 0x0000000520a67223 */ /* 0x180fe2000001083b */
[-C--:B------:R-:W-:Y:S01]  /*9710*/  FFMA.FTZ R164, R182, R5.reuse, -R59 ;  /* 0x00000005b6a47223 */ /* 0x080fe2000001083b */
[-C--:B------:R-:W-:Y:S01]  /*9720*/  FFMA.FTZ R175, R46, R5.reuse, -R7 ;  /* 0x000000052eaf7223 */ /* 0x080fe20000010807 */
[-C--:B------:R-:W-:Y:S01]  /*9730*/  FFMA.FTZ R32, R232, R5.reuse, -R59 ;  /* 0x00000005e8207223 */ /* 0x080fe2000001083b */
[----:B------:R-:W-:Y:S01]  /*9740*/  HGMMA.64x128x16.F32 R88, R160, gdesc[UR8].tnspB, R88, gsb0 ;  /* 0x41e00008a0587df0 */ /* 0x000fe20008000858 */
[----:B------:R-:W-:Y:S01]  /*9750*/  UIADD3 UR10, UR6, 0x300, URZ ;  /* 0x00000300060a7890 */ /* 0x000fe2000fffe03f */
[-CC-:B------:R-:W-:Y:S01]  /*9760*/  FFMA.FTZ R173, R40, R5.reuse, -R7.reuse ;  /* 0x0000000528ad7223 */ /* 0x180fe20000010807 */
[----:B------:R-:W-:Y:S01]  /*9770*/  UMOV UR11, 0x40000040 ;  /* 0x40000040000b7882 */ /* 0x000fe20000000000 */
[----:B------:R-:W-:Y:S01]  /*9780*/  UIADD3 UR6, UR6, 0x380, URZ ;  /* 0x0000038006067890 */ /* 0x000fe2000fffe03f */
[----:B------:R-:W1:Y:S01]  /*9790*/  MUFU.EX2 R8, R8 ;  /* 0x0000000800087308 */ /* 0x000e620000000800 */
[-CC-:B------:R-:W-:Y:S01]  /*97a0*/  FFMA.FTZ R169, R48, R5.reuse, -R7.reuse ;  /* 0x0000000530a97223 */ /* 0x180fe20000010807 */
[-CC-:B------:R-:W-:Y:S01]  /*97b0*/  FFMA.FTZ R36, R50, R5.reuse, -R7.reuse ;  /* 0x0000000532247223 */ /* 0x180fe20000010807 */
[-CC-:B------:R-:W-:Y:S01]  /*97c0*/  FFMA.FTZ R34, R176, R5.reuse, -R7.reuse ;  /* 0x00000005b0227223 */ /* 0x180fe20000010807 */
[-CC-:B------:R-:W-:Y:S01]  /*97d0*/  FFMA.FTZ R171, R52, R5.reuse, -R7.reuse ;  /* 0x0000000534ab7223 */ /* 0x180fe20000010807 */
[-CC-:B------:R-:W-:Y:S01]  /*97e0*/  FFMA.FTZ R38, R54, R5.reuse, -R7.reuse ;  /* 0x0000000536267223 */ /* 0x180fe20000010807 */
[----:B------:R-:W-:Y:S01]  /*97f0*/  FFMA.FTZ R165, R56, R5, -R7 ;  /* 0x0000000538a57223 */ /* 0x000fe20000010807 */
[----:B0-----:R-:W-:Y:S01]  /*9800*/  FFMA.FTZ R3, R0, R3, R181 ;  /* 0x0000000300037223 */ /* 0x001fe200000100b5 */
[----:B------:R-:W0:Y:S01]  /*9810*/  MUFU.EX2 R183, R183 ;  /* 0x000000b700b77308 */ /* 0x000e220000000800 */
[-C--:B------:R-:W-:Y:S01]  /*9820*/  FFMA.FTZ R232, R21, R5.reuse, -R59 ;  /* 0x0000000515e87223 */ /* 0x080fe2000001083b */
[-CC-:B------:R-:W-:Y:S01]  /*9830*/  FFMA.FTZ R40, R58, R5.reuse, -R7.reuse ;  /* 0x000000053a287223 */ /* 0x180fe20000010807 */
[----:B------:R-:W-:Y:S01]  /*9840*/  F2FP.F16.F32.PACK_AB R182, R55, R16 ;  /* 0x0000001037b6723e */ /* 0x000fe200000000ff */
[-C--:B------:R-:W-:Y:S01]  /*9850*/  FFMA.FTZ R167, R60, R5.reuse, -R7 ;  /* 0x000000053ca77223 */ /* 0x080fe20000010807 */
[-C--:B------:R-:W-:Y:S01]  /*9860*/  FFMA.FTZ R21, R64, R5.reuse, -R59 ;  /* 0x0000000540157223 */ /* 0x080fe2000001083b */
[-CC-:B------:R-:W-:Y:S01]  /*9870*/  FFMA.FTZ R37, R37, R5.reuse, -R7.reuse ;  /* 0x0000000525257223 */ /* 0x180fe20000010807 */
[----:B------:R-:W-:Y:S01]  /*9880*/  FFMA.FTZ R78, R78, R5, -R7 ;  /* 0x000000054e4e7223 */ /* 0x000fe20000010807 */
[----:B------:R-:W2:Y:S01]  /*9890*/  MUFU.EX2 R14, R14 ;  /* 0x0000000e000e7308 */ /* 0x000ea20000000800 */
[C---:B-1----:R-:W-:Y:S01]  /*98a0*/  FADD.FTZ R42, R8.reuse, R3 ;  /* 0x00000003082a7221 */ /* 0x042fe20000010000 */
[----:B------:R-:W-:Y:S01]  /*98b0*/  F2FP.F16.F32.PACK_AB R181, R8, R181 ;  /* 0x000000b508b5723e */ /* 0x000fe200000000ff */
[-C--:B------:R-:W-:Y:S01]  /*98c0*/  FFMA.FTZ R64, R29, R5.reuse, -R59 ;  /* 0x000000051d407223 */ /* 0x080fe2000001083b */
[-C--:B------:R-:W-:Y:S01]  /*98d0*/  FFMA.FTZ R39, R39, R5.reuse, -R7 ;  /* 0x0000000527277223 */ /* 0x080fe20000010807 */
[-C--:B------:R-:W-:Y:S01]  /*98e0*/  FFMA.FTZ R29, R80, R5.reuse, -R59 ;  /* 0x00000005501d7223 */ /* 0x080fe2000001083b */
[-CC-:B------:R-:W-:Y:S01]  /*98f0*/  FFMA.FTZ R82, R82, R5.reuse, -R7.reuse ;  /* 0x0000000552527223 */ /* 0x180fe20000010807 */
[-CC-:B------:R-:W-:Y:S01]  /*9900*/  FFMA.FTZ R41, R41, R5.reuse, -R7.reuse ;  /* 0x0000000529297223 */ /* 0x180fe20000010807 */
[----:B------:R-:W-:Y:S01]  /*9910*/  MUFU.EX2 R177, R177 ;  /* 0x000000b100b17308 */ /* 0x000fe20000000800 */
[----:B0-----:R-:W-:Y:S01]  /*9920*/  FADD.FTZ R3, R183, R42 ;  /* 0x0000002ab7037221 */ /* 0x001fe20000010000 */
[-CC-:B------:R-:W-:Y:S01]  /*9930*/  FFMA.FTZ R42, R168, R5.reuse, -R7.reuse ;  /* 0x00000005a82a7223 */ /* 0x180fe20000010807 */
[----:B------:R-:W-:Y:S01]  /*9940*/  FFMA.FTZ R86, R86, R5, -R7 ;  /* 0x0000000556567223 */ /* 0x000fe20000010807 */
[----:B------:R-:W-:-:S04]  /*9950*/  F2FP.F16.F32.PACK_AB R168, R53, R26 ;  /* 0x0000001a35a8723e */ /* 0x000fc800000000ff */
[----:B------:R-:W0:Y:S01]  /*9960*/  MUFU.EX2 R166, R166 ;  /* 0x000000a600a67308 */ /* 0x000e220000000800 */
[C---:B--2---:R-:W-:Y:S01]  /*9970*/  FADD.FTZ R48, R14.reuse, R3 ;  /* 0x000000030e307221 */ /* 0x044fe20000010000 */
[----:B------:R-:W-:-:S06]  /*9980*/  F2FP.F16.F32.PACK_AB R183, R14, R183 ;  /* 0x000000b70eb7723e */ /* 0x000fcc00000000ff */
[----:B------:R-:W-:Y:S08]  /*9990*/  MUFU.EX2 R20, R20 ;  /* 0x0000001400147308 */ /* 0x000ff00000000800 */
[----:B------:R-:W-:Y:S01]  /*99a0*/  MUFU.EX2 R179, R179 ;  /* 0x000000b300b37308 */ /* 0x000fe20000000800 */
[----:B0-----:R-:W-:-:S07]  /*99b0*/  F2FP.F16.F32.PACK_AB R176, R166, R57 ;  /* 0x00000039a6b0723e */ /* 0x001fce00000000ff */
[----:B------:R-:W0:Y:S08]  /*99c0*/  MUFU.EX2 R164, R164 ;  /* 0x000000a400a47308 */ /* 0x000e300000000800 */
[----:B------:R-:W-:Y:S08]  /*99d0*/  MUFU.EX2 R24, R24 ;  /* 0x0000001800187308 */ /* 0x000ff00000000800 */
[----:B------:R-:W1:Y:S01]  /*99e0*/  MUFU.EX2 R32, R32 ;  /* 0x0000002000207308 */ /* 0x000e620000000800 */
[----:B0-----:R-:W-:-:S07]  /*99f0*/  F2FP.F16.F32.PACK_AB R178, R164, R47 ;  /* 0x0000002fa4b2723e */ /* 0x001fce00000000ff */
[----:B------:R-:W-:Y:S08]  /*9a00*/  MUFU.EX2 R173, R173 ;  /* 0x000000ad00ad7308 */ /* 0x000ff00000000800 */
[----:B------:R-:W-:Y:S01]  /*9a10*/  MUFU.EX2 R28, R28 ;  /* 0x0000001c001c7308 */ /* 0x000fe20000000800 */
[----:B-1----:R-:W-:-:S07]  /*9a20*/  F2FP.F16.F32.PACK_AB R172, R49, R32 ;  /* 0x0000002031ac723e */ /* 0x002fce00000000ff */
        /* <DEDUP_REMOVED lines=11> */
[----:B------:R-:W-:Y:S01]  /*9ae0*/  IMAD.U32 R33, RZ, RZ, UR36 ;  /* 0x00000024ff217e24 */ /* 0x000fe2000f8e00ff */
[----:B------:R-:W-:Y:S01]  /*9af0*/  MUFU.EX2 R165, R165 ;  /* 0x000000a500a57308 */ /* 0x000fe20000000800 */
[----:B------:R-:W-:Y:S01]  /*9b00*/  HGMMA.64x128x16.F32 R88, R156, gdesc[UR8].tnspB, R88, gsb0 ;  /* 0x41e000089c587df0 */ /* 0x000fe20008000858 */
[-C--:B------:R-:W-:Y:S01]  /*9b10*/  FFMA.FTZ R160, R62, R5.reuse, -R59 ;  /* 0x000000053ea07223 */ /* 0x080fe2000001083b */
[-CC-:B------:R-:W-:Y:S01]  /*9b20*/  FFMA.FTZ R161, R66, R5.reuse, -R7.reuse ;  /* 0x0000000542a17223 */ /* 0x180fe20000010807 */
[----:B------:R-:W-:Y:S01]  /*9b30*/  @!P1 LEA R33, R33, UR37, 0x3 ;  /* 0x0000002521219c11 */ /* 0x000fe2000f8e18ff */
[-C--:B------:R-:W-:Y:S01]  /*9b40*/  FFMA.FTZ R163, R70, R5.reuse, -R7 ;  /* 0x0000000546a37223 */ /* 0x080fe20000010807 */
[----:B------:R-:W-:Y:S01]  /*9b50*/  FFMA.FTZ R62, R174, R5, -R59 ;  /* 0x00000005ae3e7223 */ /* 0x000fe2000001083b */
[----:B------:R-:W-:Y:S01]  /*9b60*/  F2FP.F16.F32.PACK_AB R174, R51, R30 ;  /* 0x0000001e33ae723e */ /* 0x000fe200000000ff */
[----:B------:R-:W-:Y:S01]  /*9b70*/  MUFU.EX2 R232, R232 ;  /* 0x000000e800e87308 */ /* 0x000fe20000000800 */
[----:B------:R-:W-:-:S05]  /*9b80*/  @!P1 VIADD R33, R33, 0x34840 ;  /* 0x0003484021219836 */ /* 0x000fca0000000000 */
[----:B------:R-:W-:Y:S02]  /*9b90*/  @!P1 PRMT R33, RZ, 0x654, R33 ;  /* 0x00000654ff219816 */ /* 0x000fe40000000021 */
        /* <DEDUP_REMOVED lines=12> */
[----:B------:R-:W-:Y:S08]  /*9c60*/  MUFU.EX2 R27, R27 ;  /* 0x0000001b001b7308 */ /* 0x000ff00000000800 */
[----:B------:R-:W1:Y:S08]  /*9c70*/  MUFU.EX2 R64, R64 ;  /* 0x0000004000407308 */ /* 0x000e700000000800 */
[----:B------:R-:W-:Y:S08]  /*9c80*/  MUFU.EX2 R39, R39 ;  /* 0x0000002700277308 */ /* 0x000ff00000000800 */
[----:B------:R-:W-:Y:S01]  /*9c90*/  MUFU.EX2 R29, R29 ;  /* 0x0000001d001d7308 */ /* 0x000fe20000000800 */
[----:B------:R-:W-:-:S02]  /*9ca0*/  WARPGROUP.DEPBAR.LE gsb0, 0x0 ;  /* 0x00008000000079c5 */ /* 0x000fc40000010000 */
[----:B------:R-:W-:Y:S01]  /*9cb0*/  WARPGROUP.ARRIVE ;  /* 0x00000000000079c5 */ /* 0x000fe20000000000 */
[----:B------:R-:W-:-:S04]  /*9cc0*/  FFMA.FTZ R157, R74, R5, -R7 ;  /* 0x000000054a9d7223 */ /* 0x000fc80000010807 */
[----:B------:R-:W-:Y:S01]  /*9cd0*/  MUFU.EX2 R159, R78 ;  /* 0x0000004e009f7308 */ /* 0x000fe20000000800 */
[----:B0-----:R-:W-:Y:S02]  /*9ce0*/  F2FP.F16.F32.PACK_AB R156, R62, R13 ;  /* 0x0000000d3e9c723e */ /* 0x001fe400000000ff */
[----:B-1----:R-:W-:Y:S01]  /*9cf0*/  F2FP.F16.F32.PACK_AB R158, R64, R27 ;  /* 0x0000001b409e723e */ /* 0x002fe200000000ff */
[----:B------:R-:W-:Y:S04]  /*9d00*/  HGMMA.64x128x16.F32 R88, R152, gdesc[UR4].tnspB, R88, gsb0 ;  /* 0x41e0000498587df0 */ /* 0x000fe80008000858 */
[----:B------:R-:W-:Y:S08]  /*9d10*/  MUFU.EX2 R157, R157 ;  /* 0x0000009d009d7308 */ /* 0x000ff00000000800 */
        /* <DEDUP_REMOVED lines=9> */
[----:B--2---:R-:W-:-:S04]  /*9db0*/  @!P1 VIADD R33, R35, 0x34860 ;  /* 0x0003486023219836 */ /* 0x004fc80000000000 */
[----:B------:R-:W-:Y:S01]  /*9dc0*/  MUFU.EX2 R155, R86 ;  /* 0x00000056009b7308 */ /* 0x000fe20000000800 */
[----:B------:R-:W-:Y:S01]  /*9dd0*/  @!P1 PRMT R35, RZ, 0x654, R33 ;  /* 0x00000654ff239816 */ /* 0x000fe20000000021 */
[----:B------:R-:W-:Y:S01]  /*9de0*/  FADD.FTZ R33, R45, R4 ;  /* 0x000000042d217221 */ /* 0x000fe20000010000 */
[----:B------:R-:W-:Y:S02]  /*9df0*/  FFMA.FTZ R4, R84, R5, -R7 ;  /* 0x0000000554047223 */ /* 0x000fe40000010807 */
[----:B------:R0:W-:Y:S01]  /*9e00*/  @!P1 SYNCS.ARRIVE.TRANS64.RED.A1T0 RZ, [R35+URZ], RZ ;  /* 0x000000ff23ff99a7 */ /* 0x0001e2000810043f */
[----:B------:R-:W-:Y:S01]  /*9e10*/  FADD.FTZ R46, R16, R33 ;  /* 0x00000021102e7221 */ /* 0x000fe20000010000 */
[----:B------:R-:W-:Y:S01]  /*9e20*/  FADD.FTZ R33, R177, R48 ;  /* 0x00000030b1217221 */ /* 0x000fe20000010000 */
[C---:B------:R-:W-:Y:S01]  /*9e30*/  F2FP.F16.F32.PACK_AB R177, R20.reuse, R177 ;  /* 0x000000b114b1723e */ /* 0x040fe200000000ff */
[----:B------:R-:W1:Y:S01]  /*9e40*/  MUFU.EX2 R4, R4 ;  /* 0x0000000400047308 */ /* 0x000e620000000800 */
[----:B------:R-:W-:Y:S01]  /*9e50*/  FADD.FTZ R46, R55, R46 ;  /* 0x0000002e372e7221 */ /* 0x000fe20000010000 */
[----:B------:R-:W-:-:S03]  /*9e60*/  FADD.FTZ R50, R20, R33 ;  /* 0x0000002114327221 */ /* 0x000fc60000010000 */
[----:B------:R-:W-:Y:S01]  /*9e70*/  FADD.FTZ R3, R57, R46 ;  /* 0x0000002e39037221 */ /* 0x000fe20000010000 */
[----:B------:R-:W-:Y:S01]  /*9e80*/  FADD.FTZ R33, R179, R50 ;  /* 0x00000032b3217221 */ /* 0x000fe20000010000 */
[-CC-:B------:R-:W-:Y:S01]  /*9e90*/  FFMA.FTZ R46, R170, R5.reuse, -R7.reuse ;  /* 0x00000005aa2e7223 */ /* 0x180fe20000010807 */
[----:B------:R-:W-:Y:S01]  /*9ea0*/  FFMA.FTZ R7, R43, R5, -R7 ;  /* 0x000000052b077223 */ /* 0x000fe20000010807 */
[----:B------:R-:W-:Y:S01]  /*9eb0*/  FADD.FTZ R48, R166, R3 ;  /* 0x00000003a6307221 */ /* 0x000fe20000010000 */
[----:B------:R-:W-:Y:S02]  /*9ec0*/  F2FP.F16.F32.PACK_AB R179, R24, R179 ;  /* 0x000000b318b3723e */ /* 0x000fe400000000ff */
[----:B------:R-:W-:Y:S01]  /*9ed0*/  F2FP.F16.F32.PACK_AB R170, R44, R11 ;  /* 0x0000000b2caa723e */ /* 0x000fe200000000ff */
[----:B------:R-:W-:Y:S01]  /*9ee0*/  FADD.FTZ R3, R47, R48 ;  /* 0x000000302f037221 */ /* 0x000fe20000010000 */
[----:B------:R-:W-:Y:S01]  /*9ef0*/  FADD.FTZ R48, R24, R33 ;  /* 0x0000002118307221 */ /* 0x000fe20000010000 */
[----:B------:R-:W2:Y:S01]  /*9f00*/  MUFU.EX2 R46, R46 ;  /* 0x0000002e002e7308 */ /* 0x000ea20000000800 */
[----:B------:R-:W-:Y:S01]  /*9f10*/  F2FP.F16.F32.PACK_AB R166, R234, R15 ;  /* 0x0000000feaa6723e */ /* 0x000fe200000000ff */
[----:B------:R-:W-:Y:S01]  /*9f20*/  FADD.FTZ R3, R164, R3 ;  /* 0x00000003a4037221 */ /* 0x000fe20000010000 */
[----:B------:R-:W-:-:S03]  /*9f30*/  F2FP.F16.F32.PACK_AB R164, R232, R17 ;  /* 0x00000011e8a4723e */ /* 0x000fc600000000ff */
[----:B------:R-:W-:Y:S01]  /*9f40*/  FADD.FTZ R50, R32, R3 ;  /* 0x0000000320327221 */ /* 0x000fe20000010000 */
[----:B------:R-:W-:Y:S01]  /*9f50*/  FADD.FTZ R3, R173, R48 ;  /* 0x00000030ad037221 */ /* 0x000fe20000010000 */
[----:B------:R-:W3:Y:S01]  /*9f60*/  MUFU.EX2 R7, R7 ;  /* 0x0000000700077308 */ /* 0x000ee20000000800 */
[C---:B------:R-:W-:Y:S01]  /*9f70*/  F2FP.F16.F32.PACK_AB R173, R28.reuse, R173 ;  /* 0x000000ad1cad723e */ /* 0x040fe200000000ff */
        /* <DEDUP_REMOVED lines=24> */
[----:B-1----:R-:W-:Y:S02]  /*a100*/  F2FP.F16.F32.PACK_AB R167, R4, R167 ;  /* 0x000000a704a7723e */ /* 0x002fe400000000ff */
[----:B------:R-:W-:Y:S01]  /*a110*/  FADD.FTZ R3, R234, R3 ;  /* 0x00000003ea037221 */ /* 0x000fe20000010000 */
[----:B------:R-:W-:-:S03]  /*a120*/  FADD.FTZ R8, R4, R9 ;  /* 0x0000000904087221 */ /* 0x000fc60000010000 */
        /* <DEDUP_REMOVED lines=8> */
[----:B------:R-:W-:Y:S01]  /*a1b0*/  F2FP.F16.F32.PACK_AB R162, R25, R162 ;  /* 0x000000a219a2723e */ /* 0x000fe200000000ff */
[----:B------:R-:W-:-:S02]  /*a1c0*/  IMAD.MOV.U32 R9, RZ, RZ, R12 ;  /* 0x000000ffff097224 */ /* 0x000fc400078e000c */
[----:B------:R-:W-:Y:S01]  /*a1d0*/  FADD.FTZ R14, R25, R14 ;  /* 0x0000000e190e7221 */ /* 0x000fe20000010000 */
[C---:B--2---:R-:W-:Y:S01]  /*a1e0*/  FADD.FTZ R8, R46.reuse, R3 ;  /* 0x000000032e087221 */ /* 0x044fe20000010000 */
[----:B------:R-:W-:Y:S02]  /*a1f0*/  F2FP.F16.F32.PACK_AB R163, R46, R163 ;  /* 0x000000a32ea3723e */ /* 0x000fe400000000ff */
        /* <DEDUP_REMOVED lines=17> */
[C---:B---3--:R-:W-:Y:S02]  /*a310*/  F2FP.F16.F32.PACK_AB R155, R7.reuse, R155 ;  /* 0x0000009b079b723e */ /* 0x048fe400000000ff */
[----:B------:R-:W-:Y:S01]  /*a320*/  FADD.FTZ R4, R72, R3 ;  /* 0x0000000348047221 */ /* 0x000fe20000010000 */
[----:B------:R-:W-:Y:S01]  /*a330*/  FADD.FTZ R3, R7, R8 ;  /* 0x0000000807037221 */ /* 0x000fe20000010000 */
[----:B------:R-:W-:Y:S01]  /*a340*/  IMAD.MOV.U32 R7, RZ, RZ, R6 ;  /* 0x000000ffff077224 */ /* 0x000fe200078e0006 */
[----:B0-----:R-:W-:Y:S06]  /*a350*/  @P2 BRA `(.L_x_2241) ;  /* 0xffffffd400ec2947 */ /* 0x001fec000383ffff */
.L_x_2232:
        /* <DEDUP_REMOVED lines=67> */
.L_x_2242:
[----:B------:R-:W-:Y:S01]  /*a790*/  ULEA UR5, UR36, UR37, 0x3 ;  /* 0x0000002524057291 */ /* 0x000fe2000f8e183f */
[----:B------:R-:W-:-:S05]  /*a7a0*/  IMAD.U32 R0, RZ, RZ, UR38 ;  /* 0x00000026ff007e24 */ /* 0x000fca000f8e00ff */
[----:B------:R-:W-:-:S04]  /*a7b0*/  SHF.L.U32 R0, R0, 0x1f, RZ ;  /* 0x0000001f00007819 */ /* 0x000fc800000006ff */
[----:B------:R0:W1:Y:S01]  /*a7c0*/  SYNCS.PHASECHK.TRANS64.TRYWAIT P2, [UR5+0x34850], R0 ;  /* 0x03485000ff0075a7 */ /* 0x0000620008040145 */
[----:B------:R-:W-:Y:S05]  /*a7d0*/  @!P0 BRA `(.L_x_2243) ;  /* 0x0000000000048947 */ /* 0x000fea0003800000 */
[----:B------:R-:W-:Y:S01]  /*a7e0*/  BPT.TRAP 0x1 ;  /* 0x000000040000795c */ /* 0x000fe20000300000 */
.L_x_2243:
[----:B-1----:R-:W-:Y:S05]  /*a7f0*/  @P2 BRA `(.L_x_2244) ;  /* 0x0000000000082947 */ /* 0x002fea0003800000 */
[----:B------:R-:W1:Y:S02]  /*a800*/  SYNCS.PHASECHK.TRANS64.TRYWAIT P0, [UR5+0x34850], R0 ;  /* 0x03485000ff0075a7 */ /* 0x000e640008000145 */
[----:B-1----:R-:W-:Y:S05]  /*a810*/  @!P0 BRA `(.L_x_2245) ;  /* 0x000000a8004c8947 */ /* 0x002fea0003800000 */
.L_x_2244:
[----:B------:R-:W-:Y:S01]  /*a820*/  UIADD3 UR37, UR37, 0x400, URZ ;  /* 0x0000040025257890 */ /* 0x000fe2000fffe03f */
[----:B------:R-:W-:Y:S01]  /*a830*/  WARPGROUP.ARRIVE ;  /* 0x00000000000079c5 */ /* 0x000fe20000000000 */
[----:B------:R-:W-:Y:S01]  /*a840*/  UMOV UR7, 0x40000040 ;  /* 0x4000004000077882 */ /* 0x000fe20000000000 */
[----:B-1----:R-:W1:Y:S01]  /*a850*/  SHFL.BFLY PT, R7, R4, 0x2, 0x1f ;  /* 0x0c401f0004077f89 */ /* 0x002e6200000e0000 */
[----:B------:R-:W-:Y:S01]  /*a860*/  USHF.R.U32.HI UR37, URZ, 0x4, UR37 ;  /* 0x000000043f257899 */ /* 0x000fe20008011625 */
[----:B------:R-:W-:Y:S02]  /*a870*/  IMAD.MOV.U32 R94, RZ, RZ, -0x800000 ;  /* 0xff800000ff5e7424 */ /* 0x000fe400078e00ff */
[----:B0-----:R-:W0:Y:S01]  /*a880*/  SHFL.BFLY PT, R0, R3, 0x2, 0x1f ;  /* 0x0c401f0003007f89 */ /* 0x001e2200000e0000 */
[----:B------:R-:W-:Y:S01]  /*a890*/  ULOP3.LUT UR37, UR37, 0x3fff, URZ, 0xc0, !UPT ;  /* 0x00003fff25257892 */ /* 0x000fe2000f8ec03f */
[----:B------:R-:W-:-:S03]  /*a8a0*/  VIADD R209, R209, 0x1 ;  /* 0x00000001d1d17836 */ /* 0x000fc60000000000 */
[----:B------:R-:W-:-:S04]  /*a8b0*/  ULOP3.LUT UR4, UR37, 0x4000000, URZ, 0xfc, !UPT ;  /* 0x0400000025047892 */ /* 0x000fc8000f8efc3f */
[----:B------:R-:W-:Y:S02]  /*a8c0*/  ULEA UR4, UR36, UR4, 0xb ;  /* 0x0000000424047291 */ /* 0x000fe4000f8e583f */
[----:B------:R-:W-:-:S04]  /*a8d0*/  UIADD3 UR36, UR36, 0x1, URZ ;  /* 0x0000000124247890 */ /* 0x000fc8000fffe03f */
[----:B------:R-:W-:Y:S01]  /*a8e0*/  UISETP.NE.AND UP0, UPT, UR36, 0x2, UPT ;  /* 0x000000022400788c */ /* 0x000fe2000bf05270 */
[----:B------:R-:W-:Y:S02]  /*a8f0*/  UMOV UR6, UR4 ;  /* 0x0000000400067c82 */ /* 0x000fe40008000000 */
[----:B------:R-:W-:Y:S01]  /*a900*/  HGMMA.64x128x16.F32 R24, R180, gdesc[UR4].tnspB, R24, gsb0 ;  /* 0x41e00004b4187df0 */ /* 0x000fe20008000818 */
[----:B------:R-:W-:Y:S01]  /*a910*/  UIADD3 UR6, UR4, 0x80, URZ ;  /* 0x0000008004067890 */ /* 0x000fe2000fffe03f */
[----:B-1----:R-:W-:Y:S01]  /*a920*/  FADD.FTZ R7, R7, R4 ;  /* 0x0000000407077221 */ /* 0x002fe20000010000 */
[----:B------:R-:W-:Y:S01]  /*a930*/  UMOV UR7, 0x40000040 ;  /* 0x4000004000077882 */ /* 0x000fe20000000000 */
[----:B------:R-:W-:Y:S02]  /*a940*/  IMAD.MOV.U32 R4, RZ, RZ, RZ ;  /* 0x000000ffff047224 */ /* 0x000fe400078e00ff */
[----:B0-----:R-:W-:Y:S01]  /*a950*/  FADD.FTZ R2, R0, R3 ;  /* 0x0000000300027221 */ /* 0x001fe20000010000 */
[----:B------:R-:W-:Y:S01]  /*a960*/  IMAD.U32 R3, RZ, RZ, UR5 ;  /* 0x00000005ff037e24 */ /* 0x000fe2000f8e00ff */
[----:B------:R-:W0:Y:S01]  /*a970*/  SHFL.BFLY PT, R0, R7, 0x1, 0x1f ;  /* 0x0c201f0007007f89 */ /* 0x000e2200000e0000 */
[----:B------:R-:W-:-:S03]  /*a980*/  USEL UR36, UR36, URZ, UP0 ;  /* 0x0000003f24247287 */ /* 0x000fc60008000000 */
[----:B------:R-:W1:Y:S01]  /*a990*/  SHFL.BFLY PT, R9, R2, 0x1, 0x1f ;  /* 0x0c201f0002097f89 */ /* 0x000e6200000e0000 */
[----:B0-----:R-:W-:Y:S01]  /*a9a0*/  FADD.FTZ R11, R7, R0 ;  /* 0x00000000070b7221 */ /* 0x001fe20000010000 */
[----:B------:R-:W-:Y:S02]  /*a9b0*/  IMAD.MOV.U32 R0, RZ, RZ, -0x800000 ;  /* 0xff800000ff007424 */ /* 0x000fe400078e00ff */
[----:B-1----:R-:W-:Y:S02]  /*a9c0*/  FADD.FTZ R13, R2, R9 ;  /* 0x00000009020d7221 */ /* 0x002fe40000010000 */
[----:B------:R-:W-:Y:S01]  /*a9d0*/  FSETP.NE.FTZ.AND P0, PT, R11, RZ, PT ;  /* 0x000000ff0b00720b */ /* 0x000fe20003f15000 */
[----:B------:R-:W-:Y:S02]  /*a9e0*/  IMAD.MOV.U32 R9, RZ, RZ, RZ ;  /* 0x000000ffff097224 */ /* 0x000fe400078e00ff */
[----:B------:R-:W-:Y:S01]  /*a9f0*/  @!P1 VIADD R2, R3, 0x34860 ;  /* 0x0003486003029836 */ /* 0x000fe20000000000 */
[----:B------:R-:W-:-:S04]  /*aa00*/  FSETP.NE.FTZ.AND P2, PT, R13, RZ, PT ;  /* 0x000000ff0d00720b */ /* 0x000fc80003f55000 */
[----:B------:R-:W-:-:S05]  /*aa10*/  @!P1 PRMT R2, RZ, 0x654, R2 ;  /* 0x00000654ff029816 */ /* 0x000fca0000000002 */
        /* <DEDUP_REMOVED lines=56> */
[-C--:B-1----:R-:W-:Y:S01]  /*ada0*/  FMUL.FTZ R2, R24, R4.reuse ;  /* 0x0000000418027220 */ /* 0x082fe20000410000 */
        /* <DEDUP_REMOVED lines=55> */
[----:B------:R-:W-:-:S07]  /*b120*/  FMUL.FTZ R87, R87, R9 ;  /* 0x0000000957577220 */ /* 0x000fce0000410000 */
.L_x_2215:
        /* <DEDUP_REMOVED lines=8> */
[----:B------:R-:W2:Y:S01]  /*b1b0*/  S2R R5, SR_SWINHI ;  /* 0x0000000000057919 */ /* 0x000ea20000002f00 */
[----:B------:R-:W-:Y:S01]  /*b1c0*/  F2FP.F16.F32.PACK_AB R36, R73, R72 ;  /* 0x000000484924723e */ /* 0x000fe200000000ff */
[C---:B------:R-:W-:Y:S01]  /*b1d0*/  IMAD.SHL.U32 R107, R186.reuse, 0x4, RZ ;  /* 0x00000004ba6b7824 */ /* 0x040fe200078e00ff */
[----:B------:R-:W-:Y:S01]  /*b1e0*/  SHF.L.U64.HI R106, R186, 0x2, R191 ;  /* 0x00000002ba6a7819 */ /* 0x000fe200000102bf */
[----:B------:R-:W-:Y:S06]  /*b1f0*/  BAR.SYNC.DEFER_BLOCKING 0x1, 0x100 ;  /* 0x0044000000007b1d */ /* 0x000fec0000010000 */
[----:B------:R-:W-:Y:S01]  /*b200*/  ULDC.64 UR4, c[0x0][0xc08] ;  /* 0x0003020000047ab9 */ /* 0x000fe20000000a00 */
[----:B------:R-:W-:-:S02]  /*b210*/  MOV R16, R22 ;  /* 0x0000001600107202 */ /* 0x000fc40000000f00 */
[----:B--2---:R-:W-:-:S03]  /*b220*/  MOV R17, R5 ;  /* 0x0000000500117202 */ /* 0x004fc60000000f00 */
[----:B------:R-:W-:-:S03]  /*b230*/  IMAD.WIDE R8, R228, 0x2, R16 ;  /* 0x00000002e4087825 */ /* 0x000fc600078e0210 */
[C---:B------:R-:W-:Y:S02]  /*b240*/  IADD3 R11, P3, R8.reuse, 0x4000, RZ ;  /* 0x00004000080b7810 */ /* 0x040fe40007f7e0ff */
[C---:B------:R-:W-:Y:S02]  /*b250*/  IADD3 R95, P2, R8.reuse, 0x4020, RZ ;  /* 0x00004020085f7810 */ /* 0x040fe40007f5e0ff */
[----:B------:R-:W-:Y:S01]  /*b260*/  LOP3.LUT R4, R11, 0x380, RZ, 0xc0, !PT ;  /* 0x000003800b047812 */ /* 0x000fe200078ec0ff */
[--C-:B------:R-:W-:Y:S01]  /*b270*/  IMAD.X R29, RZ, RZ, R9.reuse, P3 ;  /* 0x000000ffff1d7224 */ /* 0x100fe200018e0609 */
[----:B------:R-:W-:Y:S01]  /*b280*/  LOP3.LUT R6, R95, 0x380, RZ, 0xc0, !PT ;  /* 0x000003805f067812 */ /* 0x000fe200078ec0ff */
[----:B------:R-:W-:Y:S01]  /*b290*/  IMAD.X R33, RZ, RZ, R9, P2 ;  /* 0x000000ffff217224 */ /* 0x000fe200010e0609 */
[----:B------:R-:W-:Y:S02]  /*b2a0*/  IADD3 R105, P0, R8, 0x4060, RZ ;  /* 0x0000406008697810 */ /* 0x000fe40007f1e0ff */
[----:B------:R-:W-:-:S02]  /*b2b0*/  SHF.R.U64 R4, R4, 0x3, RZ ;  /* 0x0000000304047819 */ /* 0x000fc400000012ff */
[C---:B------:R-:W-:Y:S01]  /*b2c0*/  LOP3.LUT R5, R8.reuse, 0x380, RZ, 0xc0, !PT ;  /* 0x0000038008057812 */ /* 0x040fe200078ec0ff */
[--C-:B------:R-:W-:Y:S01]  /*b2d0*/  IMAD.X R31, RZ, RZ, R9.reuse, P0 ;  /* 0x000000ffff1f7224 */ /* 0x100fe200000e0609 */
[C---:B------:R-:W-:Y:S02]  /*b2e0*/  IADD3 R103, P1, R8.reuse, 0x4040, RZ ;  /* 0x0000404008677810 */ /* 0x040fe40007f3e0ff */
[----:B------:R-:W-:Y:S02]  /*b2f0*/  IADD3 R35, P6, R8, 0x20, RZ ;  /* 0x0000002008237810 */ /* 0x000fe40007fde0ff */
[----:B------:R-:W-:Y:S01]  /*b300*/  SHF.R.U64 R6, R6, 0x3, RZ ;  /* 0x0000000306067819 */ /* 0x000fe200000012ff */
[--C-:B------:R-:W-:Y:S01]  /*b310*/  IMAD.X R15, RZ, RZ, R9.reuse, P1 ;  /* 0x000000ffff0f7224 */ /* 0x100fe200008e0609 */
[C---:B------:R-:W-:Y:S01]  /*b320*/  IADD3 R39, P4, R8.reuse, 0x60, RZ ;  /* 0x0000006008277810 */ /* 0x040fe20007f9e0ff */
[----:B------:R-:W-:Y:S01]  /*b330*/  IMAD.X R13, RZ, RZ, R9, P6 ;  /* 0x000000ffff0d7224 */ /* 0x000fe200030e0609 */
[----:B------:R-:W-:-:S02]  /*b340*/  IADD3 R37, P5, R8, 0x40, RZ ;  /* 0x0000004008257810 */ /* 0x000fc40007fbe0ff */
[----:B------:R-:W-:Y:S01]  /*b350*/  LOP3.LUT R12, R105, 0x380, RZ, 0xc0, !PT ;  /* 0x00000380690c7812 */ /* 0x000fe200078ec0ff */
[----:B------:R-:W-:Y:S01]  /*b360*/  IMAD.X R7, RZ, RZ, R9, P4 ;  /* 0x000000ffff077224 */ /* 0x000fe200020e0609 */
[----:B------:R-:W-:Y:S02]  /*b370*/  LOP3.LUT R28, R4, R11, RZ, 0x3c, !PT ;  /* 0x0000000b041c7212 */ /* 0x000fe400078e3cff */
[----:B------:R-:W-:Y:S02]  /*b380*/  SHF.R.U64 R5, R5, 0x3, RZ ;  /* 0x0000000305057819 */ /* 0x000fe400000012ff */
[----:B------:R-:W-:Y:S02]  /*b390*/  LOP3.LUT R10, R103, 0x380, RZ, 0xc0, !PT ;  /* 0x00000380670a7812 */ /* 0x000fe400078ec0ff */
[----:B------:R-:W-:Y:S02]  /*b3a0*/  LOP3.LUT R32, R6, R95, RZ, 0x3c, !PT ;  /* 0x0000005f06207212 */ /* 0x000fe400078e3cff */
[----:B------:R-:W-:-:S02]  /*b3b0*/  LOP3.LUT R4, R35, 0x380, RZ, 0xc0, !PT ;  /* 0x0000038023047812 */ /* 0x000fc400078ec0ff */
[----:B------:R-:W-:Y:S02]  /*b3c0*/  LOP3.LUT R6, R39, 0x380, RZ, 0xc0, !PT ;  /* 0x0000038027067812 */ /* 0x000fe400078ec0ff */
[----:B------:R-:W-:Y:S02]  /*b3d0*/  LOP3.LUT R34, R37, 0x380, RZ, 0xc0, !PT ;  /* 0x0000038025227812 */ /* 0x000fe400078ec0ff */
[----:B------:R-:W-:Y:S02]  /*b3e0*/  SHF.R.U64 R12, R12, 0x3, RZ ;  /* 0x000000030c0c7819 */ /* 0x000fe400000012ff */
[----:B------:R-:W-:Y:S01]  /*b3f0*/  LOP3.LUT R8, R5, R8, RZ, 0x3c, !PT ;  /* 0x0000000805087212 */ /* 0x000fe200078e3cff */
[----:B------:R-:W-:Y:S01]  /*b400*/  IMAD.X R5, RZ, RZ, R9, P5 ;  /* 0x000000ffff057224 */ /* 0x000fe200028e0609 */
[----:B------:R-:W-:Y:S02]  /*b410*/  SHF.R.U64 R10, R10, 0x3, RZ ;  /* 0x000000030a0a7819 */ /* 0x000fe400000012ff */
[----:B------:R-:W-:-:S02]  /*b420*/  SHF.R.U64 R4, R4, 0x3, RZ ;  /* 0x0000000304047819 */ /* 0x000fc400000012ff */
[----:B------:R-:W-:Y:S02]  /*b430*/  SHF.R.U64 R6, R6, 0x3, RZ ;  /* 0x0000000306067819 */ /* 0x000fe400000012ff */
[----:B------:R-:W-:Y:S02]  /*b440*/  SHF.R.U64 R34, R34, 0x3, RZ ;  /* 0x0000000322227819 */ /* 0x000fe400000012ff */
[----:B------:R-:W-:Y:S02]  /*b450*/  LOP3.LUT R30, R12, R105, RZ, 0x3c, !PT ;  /* 0x000000690c1e7212 */ /* 0x000fe400078e3cff */
[----:B------:R-:W-:Y:S02]  /*b460*/  LOP3.LUT R14, R10, R103, RZ, 0x3c, !PT ;  /* 0x000000670a0e7212 */ /* 0x000fe400078e3cff */
[----:B-1----:R-:W-:Y:S01]  /*b470*/  MOV R24, R8 ;  /* 0x0000000800187202 */ /* 0x002fe20000000f00 */
[----:B------:R-:W1:Y:S01]  /*b480*/  LDC.64 R102, c[0x0][0xc00] ;  /* 0x00030000ff667b82 */ /* 0x000e620000000a00 */
[----:B------:R-:W-:-:S02]  /*b490*/  LOP3.LUT R12, R4, R35, RZ, 0x3c, !PT ;  /* 0x00000023040c7212 */ /* 0x000fc400078e3cff */
        /* <DEDUP_REMOVED lines=16> */
[----:B------:R-:W-:Y:S01]  /*b5a0*/  STSM.16.M88.4 [R104], R4 ;  /* 0x0000000468007844 */ /* 0x000fe20000000200 */
        /* <DEDUP_REMOVED lines=8> */
[----:B------:R-:W-:Y:S02]  /*b630*/  F2FP.F16.F32.PACK_AB R14, R53, R52 ;  /* 0x00000034350e723e */ /* 0x000fe400000000ff */
        /* <DEDUP_REMOVED lines=12> */
[----:B--2---:R-:W-:Y:S02]  /*b700*/  F2FP.F16.F32.PACK_AB R37, R75, R74 ;  /* 0x0000004a4b25723e */ /* 0x004fe400000000ff */
[----:B---3--:R-:W-:Y:S01]  /*b710*/  F2FP.F16.F32.PACK_AB R38, R77, R76 ;  /* 0x0000004c4d26723e */ /* 0x008fe200000000ff */
[----:B------:R-:W-:Y:S01]  /*b720*/  STSM.16.M88.4 [R24], R32 ;  /* 0x0000002018007844 */ /* 0x000fe20000000200 */
[----:B------:R-:W-:Y:S02]  /*b730*/  F2FP.F16.F32.PACK_AB R4, R81, R80 ;  /* 0x000000505104723e */ /* 0x000fe400000000ff */
[----:B------:R-:W-:-:S02]  /*b740*/  F2FP.F16.F32.PACK_AB R5, R83, R82 ;  /* 0x000000525305723e */ /* 0x000fc400000000ff */
[----:B------:R-:W-:Y:S02]  /*b750*/  F2FP.F16.F32.PACK_AB R6, R85, R84 ;  /* 0x000000545506723e */ /* 0x000fe400000000ff */
[----:B----4-:R-:W-:Y:S02]  /*b760*/  F2FP.F16.F32.PACK_AB R39, R79, R78 ;  /* 0x0000004e4f27723e */ /* 0x010fe400000000ff */
[----:B------:R-:W-:Y:S02]  /*b770*/  F2FP.F16.F32.PACK_AB R7, R87, R86 ;  /* 0x000000565707723e */ /* 0x000fe400000000ff */
[----:B-1----:R-:W-:Y:S01]  /*b780*/  ISETP.NE.U32.AND P0, PT, R102, RZ, PT ;  /* 0x000000ff6600720c */ /* 0x002fe20003f05070 */
[----:B------:R-:W-:Y:S01]  /*b790*/  STSM.16.M88.4 [R105], R36 ;  /* 0x0000002469007844 */ /* 0x000fe20000000200 */
[----:B------:R-:W-:Y:S02]  /*b7a0*/  IADD3 R8, P1, R107, R102, RZ ;  /* 0x000000666b087210 */ /* 0x000fe40007f3e0ff */
[----:B------:R-:W-:Y:S01]  /*b7b0*/  ISETP.NE.AND.EX P0, PT, R103, RZ, PT, P0 ;  /* 0x000000ff6700720c */ /* 0x000fe20003f05300 */
[----:B------:R1:W-:Y:S01]  /*b7c0*/  STSM.16.M88.4 [R95], R4 ;  /* 0x000000045f007844 */ /* 0x0003e20000000200 */
[----:B------:R-:W-:Y:S01]  /*b7d0*/  MOV R104, RZ ;  /* 0x000000ff00687202 */ /* 0x000fe20000000f00 */
[----:B------:R-:W-:Y:S01]  /*b7e0*/  IMAD.X R9, R106, 0x1, R103, P1 ;  /* 0x000000016a097824 */ /* 0x000fe200008e0667 */
[----:B------:R-:W-:Y:S08]  /*b7f0*/  BAR.SYNC.DEFER_BLOCKING 0x1, 0x100 ;  /* 0x0044000000007b1d */ /* 0x000ff00000010000 */
[----:B-1----:R-:W1:Y:S08]  /*b800*/  LDC R5, c[0x0][0xad4] ;  /* 0x0002b500ff057b82 */ /* 0x002e700000000800 */
[----:B------:R-:W2:Y:S01]  /*b810*/  LDC R95, c[0x0][0xbe8] ;  /* 0x0002fa00ff5f7b82 */ /* 0x000ea20000000800 */
[----:B------:R-:W3:Y:S01]  /*b820*/  @P0 LDG.E R104, desc[UR56][R8.64] ;  /* 0x0000003808680981 */ /* 0x000ee2000c1e1900 */
[----:B------:R-:W-:-:S04]  /*b830*/  ISETP.NE.U32.AND P1, PT, RZ, UR4, PT ;  /* 0x00000004ff007c0c */ /* 0x000fc8000bf25070 */
[----:B------:R-:W-:Y:S01]  /*b840*/  ISETP.NE.AND.EX P1, PT, RZ, UR5, PT, P1 ;  /* 0x00000005ff007c0c */ /* 0x000fe2000bf25310 */
[----:B------:R-:W-:-:S12]  /*b850*/  IMAD.MOV.U32 R30, RZ, RZ, 0x9b8 ;  /* 0x000009b8ff1e7424 */ /* 0x000fd800078e00ff */
[----:B------:R-:W-:Y:S01]  /*b860*/  @P1 IADD3 R12, P2, R107, UR4, RZ ;  /* 0x000000046b0c1c10 */ /* 0x000fe2000ff5e0ff */
[----:B------:R-:W-:Y:S01]  /*b870*/  ULDC UR4, c[0x0][0xa88] ;  /* 0x0002a20000047ab9 */ /* 0x000fe20000000800 */
[----:B--2---:R-:W-:Y:S01]  /*b880*/  ISETP.NE.AND P4, PT, R95, 0x1, PT ;  /* 0x000000015f00780c */ /* 0x004fe20003f85270 */
[----:B------:R-:W-:Y:S01]  /*b890*/  IMAD.U32 R24, RZ, RZ, UR4 ;  /* 0x00000004ff187e24 */ /* 0x000fe2000f8e00ff */
[----:B------:R-:W-:Y:S02]  /*b8a0*/  @P1 IADD3.X R13, R106, UR5, RZ, P2, !PT ;  /* 0x000000056a0d1c10 */ /* 0x000fe400097fe4ff */
[----:B------:R-:W-:-:S03]  /*b8b0*/  ISETP.NE.AND P2, PT, R190, RZ, PT ;  /* 0x000000ffbe00720c */ /* 0x000fc60003f45270 */
[----:B------:R2:W5:Y:S01]  /*b8c0*/  @P1 LDG.E R24, desc[UR56][R12.64] ;  /* 0x000000380c181981 */ /* 0x000562000c1e1900 */
[----:B-1----:R-:W-:Y:S01]  /*b8d0*/  SEL R5, R190, R5, P2 ;  /* 0x00000005be057207 */ /* 0x002fe20001000000 */
[----:B------:R-:W-:Y:S01]  /*b8e0*/  IMAD.IADD R35, R185, 0x1, R18 ;  /* 0x00000001b9237824 */ /* 0x000fe200078e0212 */
[----:B------:R-:W-:Y:S02]  /*b8f0*/  ISETP.NE.U32.AND P2, PT, R102, RZ, PT ;  /* 0x000000ff6600720c */ /* 0x000fe40003f45070 */
[----:B------:R-:W-:Y:S01]  /*b900*/  ISETP.GT.AND P3, PT, R5, 0x1, PT ;  /* 0x000000010500780c */ /* 0x000fe20003f64270 */
[----:B------:R-:W1:Y:S01]  /*b910*/  @P4 LDC R32, c[0x0][0xbec] ;  /* 0x0002fb00ff204b82 */ /* 0x000e620000000800 */
[----:B------:R-:W-:Y:S02]  /*b920*/  ISETP.NE.AND.EX P2, PT, R103, RZ, PT, P2 ;  /* 0x000000ff6700720c */ /* 0x000fe40003f45320 */
[----:B------:R-:W-:Y:S02]  /*b930*/  SEL R30, R30, 0x978, P3 ;  /* 0x000009781e1e7807 */ /* 0x000fe40001800000 */
[----:B------:R-:W-:-:S02]  /*b940*/  SEL R186, R186, RZ, !P2 ;  /* 0x000000ffbaba7207 */ /* 0x000fc40005000000 */
[----:B------:R-:W-:Y:S01]  /*b950*/  SEL R191, R191, RZ, !P2 ;  /* 0x000000ffbfbf7207 */ /* 0x000fe20005000000 */
[----:B------:R-:W4:Y:S01]  /*b960*/  LDC.64 R10, c[0x0][R30+0x220] ;  /* 0x000088001e0a7b82 */ /* 0x000f220000000a00 */
[----:B------:R-:W-:-:S07]  /*b970*/  SEL R29, R207, RZ, P3 ;  /* 0x000000ffcf1d7207 */ /* 0x000fce0001800000 */
[----:B------:R-:W0:Y:S08]  /*b980*/  LDC.64 R6, c[0x0][R30+0x218] ;  /* 0x000086001e067b82 */ /* 0x000e300000000a00 */
[----:B------:R-:W1:Y:S08]  /*b990*/  @P4 LDC R33, c[0x0][0xbf0] ;  /* 0x0002fc00ff214b82 */ /* 0x000e700000000800 */
[----:B------:R-:W1:Y:S01]  /*b9a0*/  LDC.64 R4, c[0x0][0xba8] ;  /* 0x0002ea00ff047b82 */ /* 0x000e620000000a00 */
[----:B----4-:R-:W-:-:S04]  /*b9b0*/  IMAD R11, R11, R186, RZ ;  /* 0x000000ba0b0b7224 */ /* 0x010fc800078e02ff */
[C---:B------:R-:W-:Y:S02]  /*b9c0*/  IMAD R191, R10.reuse, R191, R11 ;  /* 0x000000bf0abf7224 */ /* 0x040fe400078e020b */
[----:B------:R-:W-:Y:S01]  /*b9d0*/  IMAD.WIDE.U32 R10, R10, R186, RZ ;  /* 0x000000ba0a0a7225 */ /* 0x000fe200078e00ff */
[----:B--2---:R-:W2:Y:S03]  /*b9e0*/  LDC.64 R12, c[0x0][R30+0x228] ;  /* 0x00008a001e0c7b82 */ /* 0x004ea60000000a00 */
[----:B0-----:R-:W-:-:S04]  /*b9f0*/  IMAD.WIDE.U32 R14, R6, R189, RZ ;  /* 0x000000bd060e7225 */ /* 0x001fc800078e00ff */
[----:B------:R-:W-:Y:S02]  /*ba00*/  IMAD R31, R7, R189, RZ ;  /* 0x000000bd071f7224 */ /* 0x000fe400078e02ff */
[----:B------:R-:W0:Y:S01]  /*ba10*/  LDC.64 R6, c[0x0][R30+0x210] ;  /* 0x000084001e067b82 */ /* 0x000e220000000a00 */
[----:B------:R-:W-:Y:S02]  /*ba20*/  IMAD.IADD R191, R11, 0x1, R191 ;  /* 0x000000010bbf7824 */ /* 0x000fe400078e02bf */
[----:B------:R-:W-:Y:S02]  /*ba30*/  IMAD.IADD R31, R15, 0x1, R31 ;  /* 0x000000010f1f7824 */ /* 0x000fe400078e021f */
[----:B------:R-:W-:-:S03]  /*ba40*/  IMAD.MOV.U32 R15, RZ, RZ, R35 ;  /* 0x000000ffff0f7224 */ /* 0x000fc600078e0023 */
[----:B-1----:R-:W1:Y:S01]  /*ba50*/  @!P3 LDC R4, c[0x0][0xb50] ;  /* 0x0002d400ff04bb82 */ /* 0x002e620000000800 */
[----:B--2---:R-:W-:-:S07]  /*ba60*/  IMAD R13, R13, R29, RZ ;  /* 0x0000001d0d0d7224 */ /* 0x004fce00078e02ff */
[----:B------:R-:W2:Y:S01]  /*ba70*/  @!P3 LDC R5, c[0x0][0xb54] ;  /* 0x0002d500ff05bb82 */ /* 0x000ea20000000800 */
[--C-:B---3--:R-:W-:Y:S01]  /*ba80*/  IADD3 R28, P2, P5, R10, R14, R104.reuse ;  /* 0x0000000e0a1c7210 */ /* 0x108fe20007d5e068 */
[----:B------:R-:W-:Y:S01]  /*ba90*/  @P4 IMAD.HI.U32 R14, R35, R32, RZ ;  /* 0x00000020230e4227 */ /* 0x000fe200078e00ff */
[----:B------:R-:W-:-:S03]  /*baa0*/  SHF.R.S32.HI R102, RZ, 0x1f, R104 ;  /* 0x0000001fff667819 */ /* 0x000fc60000011468 */
[----:B------:R-:W-:Y:S01]  /*bab0*/  IMAD.WIDE.U32 R10, R12, R29, RZ ;  /* 0x0000001d0c0a7225 */ /* 0x000fe200078e00ff */
[----:B------:R-:W-:Y:S02]  /*bac0*/  @P4 SHF.R.U32.HI R15, RZ, R33, R14 ;  /* 0x00000021ff0f4219 */ /* 0x000fe4000001160e */
[----:B------:R-:W-:Y:S01]  /*bad0*/  IADD3.X R12, R191, R31, R102, P2, P5 ;  /* 0x0000001fbf0c7210 */ /* 0x000fe200017ea466 */
[----:B------:R-:W-:Y:S01]  /*bae0*/  IMAD.IADD R29, R11, 0x1, R13 ;  /* 0x000000010b1d7824 */ /* 0x000fe200078e020d */
[----:B------:R-:W-:Y:S01]  /*baf0*/  IADD3 R10, P2, P5, R15, R28, R10 ;  /* 0x0000001c0f0a7210 */ /* 0x000fe20007d5e00a */
[--C-:B------:R-:W-:Y:S01]  /*bb00*/  IMAD.MOV R14, RZ, RZ, -R15.reuse ;  /* 0x000000ffff0e7224 */ /* 0x100fe200078e0a0f */
[----:B------:R-:W-:-:S03]  /*bb10*/  SHF.R.S32.HI R11, RZ, 0x1f, R15 ;  /* 0x0000001fff0b7819 */ /* 0x000fc6000001140f */
[----:B------:R-:W-:Y:S01]  /*bb20*/  IMAD R13, R95, R14, R35 ;  /* 0x0000000e5f0d7224 */ /* 0x000fe200078e0223 */
[----:B------:R-:W-:-:S03]  /*bb30*/  IADD3.X R11, R11, R12, R29, P2, P5 ;  /* 0x0000000c0b0b7210 */ /* 0x000fc600017ea41d */
        /* <DEDUP_REMOVED lines=12> */
.L_x_2248:
[----:B------:R-:W-:Y:S01]  /*bc00*/  SHFL.IDX PT, R4, R10, RZ, 0x1c1f ;  /* 0x001c1fff0a047589 */ /* 0x000fe200000e0000 */
[----:B------:R-:W-:Y:S01]  /*bc10*/  IMAD.IADD R13, R227, 0x1, R18 ;  /* 0x00000001e30d7824 */ /* 0x000fe200078e0212 */
        /* <DEDUP_REMOVED lines=11> */
[----:B------:R-:W-:Y:S01]  /*bcd0*/  IMAD R3, R208, 0x40, R23 ;  /* 0x00000040d0037824 */ /* 0x000fe200078e0217 */
[----:B------:R-:W1:Y:S01]  /*bce0*/  @P4 LDC R49, c[0x0][0xbec] ;  /* 0x0002fb00ff314b82 */ /* 0x000e620000000800 */
[----:B------:R-:W-:Y:S02]  /*bcf0*/  ULDC.64 UR4, c[0x0][0xaa0] ;  /* 0x0002a80000047ab9 */ /* 0x000fe40000000a00 */
[----:B------:R-:W-:-:S03]  /*bd00*/  IMAD.WIDE R16, R3, 0x2, R16 ;  /* 0x0000000203107825 */ /* 0x000fc600078e0210 */
[C---:B------:R-:W-:Y:S02]  /*bd10*/  IADD3 R9, P6, R16.reuse, 0x1000, RZ ;  /* 0x0000100010097810 */ /* 0x040fe40007fde0ff */
[----:B------:R-:W2:Y:S01]  /*bd20*/  @P4 LDC R51, c[0x0][0xbf0] ;  /* 0x0002fc00ff334b82 */ /* 0x000ea20000000800 */
[C---:B------:R-:W-:Y:S02]  /*bd30*/  IADD3 R13, P5, R16.reuse, 0x2000, RZ ;  /* 0x00002000100d7810 */ /* 0x040fe40007fbe0ff */
[----:B------:R-:W-:Y:S02]  /*bd40*/  LOP3.LUT R8, R9, 0x380, RZ, 0xc0, !PT ;  /* 0x0000038009087812 */ /* 0x000fe400078ec0ff */
[----:B------:R-:W-:Y:S02]  /*bd50*/  IADD3 R29, P3, R16, 0x3000, RZ ;  /* 0x00003000101d7810 */ /* 0x000fe40007f7e0ff */
[----:B------:R-:W-:Y:S02]  /*bd60*/  SHF.R.U64 R8, R8, 0x3, RZ ;  /* 0x0000000308087819 */ /* 0x000fe400000012ff */
[----:B------:R-:W-:-:S02]  /*bd70*/  IADD3 R33, P2, R16, 0x4000, RZ ;  /* 0x0000400010217810 */ /* 0x000fc40007f5e0ff */
[----:B------:R-:W-:Y:S01]  /*bd80*/  LOP3.LUT R8, R8, R9, RZ, 0x3c, !PT ;  /* 0x0000000908087212 */ /* 0x000fe200078e3cff */
[--C-:B------:R-:W-:Y:S01]  /*bd90*/  IMAD.X R9, RZ, RZ, R17.reuse, P6 ;  /* 0x000000ffff097224 */ /* 0x100fe200030e0611 */
[C---:B------:R-:W-:Y:S02]  /*bda0*/  IADD3 R3, P6, R16.reuse, 0x7000, RZ ;  /* 0x0000700010037810 */ /* 0x040fe40007fde0ff */
[C---:B------:R-:W-:Y:S02]  /*bdb0*/  IADD3 R37, P1, R16.reuse, 0x5000, RZ ;  /* 0x0000500010257810 */ /* 0x040fe40007f3e0ff */
[C---:B------:R-:W-:Y:S01]  /*bdc0*/  IADD3 R41, P0, R16.reuse, 0x6000, RZ ;  /* 0x0000600010297810 */ /* 0x040fe20007f1e0ff */
[----:B------:R-:W-:Y:S01]  /*bdd0*/  IMAD.X R45, RZ, RZ, R17, P6 ;  /* 0x000000ffff2d7224 */ /* 0x000fe200030e0611 */
[----:B0-----:R-:W-:Y:S01]  /*bde0*/  LOP3.LUT R5, R16, 0x380, RZ, 0xc0, !PT ;  /* 0x0000038010057812 */ /* 0x001fe200078ec0ff */
[----:B------:R-:W5:Y:S01]  /*bdf0*/  LD.E.128 R8, desc[UR56][R8.64] ;  /* 0x0000003808087980 */ /* 0x000f62000c101d00 */
[----:B------:R-:W-:-:S02]  /*be00*/  LOP3.LUT R0, R3, 0x380, RZ, 0xc0, !PT ;  /* 0x0000038003007812 */ /* 0x000fc400078ec0ff */
[----:B------:R-:W-:Y:S02]  /*be10*/  LOP3.LUT R12, R13, 0x380, RZ, 0xc0, !PT ;  /* 0x000003800d0c7812 */ /* 0x000fe400078ec0ff */
[----:B------:R-:W-:Y:S02]  /*be20*/  LOP3.LUT R28, R29, 0x380, RZ, 0xc0, !PT ;  /* 0x000003801d1c7812 */ /* 0x000fe400078ec0ff */
[----:B------:R-:W-:Y:S02]  /*be30*/  LOP3.LUT R32, R33, 0x380, RZ, 0xc0, !PT ;  /* 0x0000038021207812 */ /* 0x000fe400078ec0ff */
[----:B------:R-:W-:Y:S02]  /*be40*/  LOP3.LUT R36, R37, 0x380, RZ, 0xc0, !PT ;  /* 0x0000038025247812 */ /* 0x000fe400078ec0ff */
[----:B------:R-:W-:Y:S02]  /*be50*/  LOP3.LUT R40, R41, 0x380, RZ, 0xc0, !PT ;  /* 0x0000038029287812 */ /* 0x000fe400078ec0ff */
[----:B------:R-:W-:-:S02]  /*be60*/  SHF.R.U64 R5, R5, 0x3, RZ ;  /* 0x0000000305057819 */ /* 0x000fc400000012ff */
[----:B------:R-:W-:Y:S02]  /*be70*/  SHF.R.U64 R0, R0, 0x3, RZ ;  /* 0x0000000300007819 */ /* 0x000fe400000012ff */
[----:B------:R-:W-:Y:S02]  /*be80*/  SHF.R.U64 R12, R12, 0x3, RZ ;  /* 0x000000030c0c7819 */ /* 0x000fe400000012ff */
[----:B------:R-:W-:Y:S02]  /*be90*/  SHF.R.U64 R28, R28, 0x3, RZ ;  /* 0x000000031c1c7819 */ /* 0x000fe400000012ff */
[----:B------:R-:W-:Y:S02]  /*bea0*/  SHF.R.U64 R32, R32, 0x3, RZ ;  /* 0x0000000320207819 */ /* 0x000fe400000012ff */
[----:B------:R-:W-:Y:S02]  /*beb0*/  SHF.R.U64 R36, R36, 0x3, RZ ;  /* 0x0000000324247819 */ /* 0x000fe400000012ff */
[----:B------:R-:W-:-:S02]  /*bec0*/  SHF.R.U64 R40, R40, 0x3, RZ ;  /* 0x0000000328287819 */ /* 0x000fc400000012ff */
[----:B------:R-:W-:Y:S02]  /*bed0*/  LOP3.LUT R16, R5, R16, RZ, 0x3c, !PT ;  /* 0x0000001005107212 */ /* 0x000fe400078e3cff */
[----:B------:R-:W-:Y:S01]  /*bee0*/  LOP3.LUT R44, R0, R3, RZ, 0x3c, !PT ;  /* 0x00000003002c7212 */ /* 0x000fe200078e3cff */
[----:B------:R-:W-:Y:S01]  /*bef0*/  IMAD R3, R102, UR4, RZ ;  /* 0x0000000466037c24 */ /* 0x000fe2000f8e02ff */
        /* <DEDUP_REMOVED lines=10> */
[----:B------:R0:W5:Y:S01]  /*bfa0*/  LD.E.128 R4, desc[UR56][R16.64] ;  /* 0x0000003810047980 */ /* 0x000162000c101d00 */
[----:B------:R-:W-:-:S03]  /*bfb0*/  SHF.R.S32.HI R21, RZ, 0x1f, R186 ;  /* 0x0000001fff157819 */ /* 0x000fc600000114ba */
[----:B------:R-:W5:Y:S04]  /*bfc0*/  LD.E.128 R12, desc[UR56][R12.64] ;  /* 0x000000380c0c7980 */ /* 0x000f68000c101d00 */
[----:B------:R-:W5:Y:S01]  /*bfd0*/  LD.E.128 R28, desc[UR56][R28.64] ;  /* 0x000000381c1c7980 */ /* 0x000f62000c101d00 */
[C---:B0-----:R-:W-:Y:S02]  /*bfe0*/  IMAD R17, R104.reuse, UR5, R3 ;  /* 0x0000000568117c24 */ /* 0x041fe4000f8e0203 */
[----:B------:R-:W-:Y:S01]  /*bff0*/  IMAD.WIDE.U32 R2, R104, UR4, RZ ;  /* 0x0000000468027c25 */ /* 0x000fe2000f8e00ff */
[----:B------:R-:W-:Y:S01]  /*c000*/  ULDC.64 UR4, c[0x0][0xae8] ;  /* 0x0002ba0000047ab9 */ /* 0x000fe20000000a00 */
[----:B------:R-:W5:Y:S02]  /*c010*/  LD.E.128 R32, desc[UR56][R32.64] ;  /* 0x0000003820207980 */ /* 0x000f64000c101d00 */
[----:B------:R-:W-:-:S02]  /*c020*/  IMAD.IADD R3, R3, 0x1, R17 ;  /* 0x0000000103037824 */ /* 0x000fc400078e0211 */
[----:B------:R-:W-:Y:S01]  /*c030*/  IMAD R17, R188, 0x20, R208 ;  /* 0x00000020bc117824 */ /* 0x000fe200078e02d0 */
[----:B------:R-:W5:Y:S03]  /*c040*/  LD.E.128 R36, desc[UR56][R36.64] ;  /* 0x0000003824247980 */ /* 0x000f66000c101d00 */
[----:B------:R-:W-:Y:S01]  /*c050*/  IMAD.IADD R20, R18, 0x1, R17 ;  /* 0x0000000112147824 */ /* 0x000fe200078e0211 */
[----:B------:R-:W5:Y:S01]  /*c060*/  LD.E.128 R40, desc[UR56][R40.64] ;  /* 0x0000003828287980 */ /* 0x000f62000c101d00 */
[----:B------:R-:W-:-:S03]  /*c070*/  IMAD.WIDE.U32 R2, R189, UR4, R2 ;  /* 0x00000004bd027c25 */ /* 0x000fc6000f8e0002 */
[----:B------:R-:W5:Y:S01]  /*c080*/  LD.E.128 R44, desc[UR56][R44.64] ;  /* 0x000000382c2c7980 */ /* 0x000f62000c101d00 */
[----:B-1----:R-:W-:Y:S01]  /*c090*/  @P4 IMAD.HI.U32 R0, R20, R49, RZ ;  /* 0x0000003114004227 */ /* 0x002fe200078e00ff */
[----:B------:R-:W-:Y:S01]  /*c0a0*/  @!PT LDS RZ, [RZ] ;  /* 0x00000000fffff984 */ /* 0x000fe20000000800 */
[----:B------:R-:W-:Y:S01]  /*c0b0*/  @!PT LDS RZ, [RZ] ;  /* 0x00000000fffff984 */ /* 0x000fe20000000800 */
[----:B------:R-:W-:Y:S01]  /*c0c0*/  @!PT LDS RZ, [RZ] ;  /* 0x00000000fffff984 */ /* 0x000fe20000000800 */
[----:B------:R-:W-:Y:S01]  /*c0d0*/  @!PT LDS RZ, [RZ] ;  /* 0x00000000fffff984 */ /* 0x000fe20000000800 */
[----:B------:R0:W-:Y:S06]  /*c0e0*/  MEMBAR.ALL.CTA ;  /* 0x0000000000007992 */ /* 0x0001ec0000008000 */
[----:B0-----:R-:W0:Y:S01]  /*c0f0*/  FENCE.VIEW.ASYNC.S ;  /* 0x00000000000073c6 */ /* 0x001e220000000000 */
[----:B------:R-:W-:Y:S01]  /*c100*/  IMAD R3, R189, UR5, R3 ;  /* 0x00000005bd037c24 */ /* 0x000fe2000f8e0203 */
[----:B------:R-:W-:Y:S01]  /*c110*/  ULDC.64 UR4, c[0x0][0xaf0] ;  /* 0x0002bc0000047ab9 */ /* 0x000fe20000000a00 */
[----:B------:R-:W-:Y:S01]  /*c120*/  IMAD.MOV.U32 R17, RZ, RZ, R20 ;  /* 0x000000ffff117224 */ /* 0x000fe200078e0014 */
[----:B--2---:R-:W-:Y:S01]  /*c130*/  @P4 SHF.R.U32.HI R17, RZ, R51, R0 ;  /* 0x00000033ff114219 */ /* 0x004fe20000011600 */
[----:B------:R-:W-:-:S03]  /*c140*/  IMAD R21, R21, UR4, RZ ;  /* 0x0000000415157c24 */ /* 0x000fc6000f8e02ff */
[--C-:B------:R-:W-:Y:S01]  /*c150*/  SHF.R.S32.HI R0, RZ, 0x1f, R17.reuse ;  /* 0x0000001fff007819 */ /* 0x100fe20000011411 */
[----:B------:R-:W-:Y:S02]  /*c160*/  IMAD.MOV R16, RZ, RZ, -R17 ;  /* 0x000000ffff107224 */ /* 0x000fe400078e0a11 */
[C---:B------:R-:W-:Y:S02]  /*c170*/  IMAD R21, R186.reuse, UR5, R21 ;  /* 0x00000005ba157c24 */ /* 0x040fe4000f8e0215 */
[----:B------:R-:W-:Y:S01]  /*c180*/  IMAD.WIDE.U32 R2, R186, UR4, R2 ;  /* 0x00000004ba027c25 */ /* 0x000fe2000f8e0002 */
[----:B------:R-:W-:-:S03]  /*c190*/  ULDC.64 UR4, c[0x0][0xae0] ;  /* 0x0002b80000047ab9 */ /* 0x000fc60000000a00 */
[----:B------:R-:W-:Y:S02]  /*c1a0*/  IMAD R0, R0, UR4, RZ ;  /* 0x0000000400007c24 */ /* 0x000fe4000f8e02ff */
[----:B------:R-:W-:Y:S02]  /*c1b0*/  IMAD R95, R95, R16, R20 ;  /* 0x000000105f5f7224 */ /* 0x000fe400078e0214 */
[----:B------:R-:W-:Y:S02]  /*c1c0*/  IMAD.IADD R3, R3, 0x1, R21 ;  /* 0x0000000103037824 */ /* 0x000fe400078e0215 */
[C---:B------:R-:W-:Y:S01]  /*c1d0*/  IMAD R21, R17.reuse, UR5, R0 ;  /* 0x0000000511157c24 */ /* 0x040fe2000f8e0200 */
[----:B------:R-:W-:Y:S01]  /*c1e0*/  SHF.R.S32.HI R0, RZ, 0x1f, R95 ;  /* 0x0000001fff007819 */ /* 0x000fe2000001145f */
[----:B------:R-:W-:Y:S01]  /*c1f0*/  IMAD.WIDE.U32 R2, R17, UR4, R2 ;  /* 0x0000000411027c25 */ /* 0x000fe2000f8e0002 */
[----:B------:R-:W-:-:S03]  /*c200*/  ULDC.64 UR4, c[0x0][0xad8] ;  /* 0x0002b60000047ab9 */ /* 0x000fc60000000a00 */
[----:B------:R-:W-:Y:S02]  /*c210*/  IMAD.IADD R3, R3, 0x1, R21 ;  /* 0x0000000103037824 */ /* 0x000fe400078e0215 */
[----:B------:R-:W-:Y:S02]  /*c220*/  IMAD R0, R0, UR4, RZ ;  /* 0x0000000400007c24 */ /* 0x000fe4000f8e02ff */
[----:B------:R-:W-:Y:S02]  /*c230*/  IMAD.IADD R49, R208, 0x1, R18 ;  /* 0x00000001d0317824 */ /* 0x000fe400078e0212 */
        /* <DEDUP_REMOVED lines=11> */
[----:B0-----:R0:W1:Y:S01]  /*c2f0*/  SHFL.IDX PT, R16, R0, RZ, 0x181f ;  /* 0x00181fff00107589 */ /* 0x00106200000e0000 */
[----:B------:R-:W-:Y:S01]  /*c300*/  IADD3 R17, R49, 0x40, RZ ;  /* 0x0000004031117810 */ /* 0x000fe20007ffe0ff */
[----:B------:R0:W-:Y:S01]  /*c310*/  SYNCS.ARRIVE.TRANS64.RED.A1T0 RZ, [R22+URZ], RZ ;  /* 0x000000ff16ff79a7 */ /* 0x0001e2000810043f */
[----:B------:R-:W-:Y:S01]  /*c320*/  BSSY B1, `(.L_x_2250) ;  /* 0x000000d000017945 */ /* 0x000fe20003800000 */
[----:B------:R0:W2:Y:S01]  /*c330*/  SHFL.IDX PT, R20, R18, RZ, 0x181f ;  /* 0x00181fff12147589 */ /* 0x0000a200000e0000 */
[----:B------:R-:W-:-:S02]  /*c340*/  ISETP.GE.AND P1, PT, R17, R24, PT ;  /* 0x000000181100720c */ /* 0x000fc40003f26270 */
[----:B------:R-:W-:Y:S11]  /*c350*/  @P2 BRA `(.L_x_2251) ;  /* 0x0000000000242947 */ /* 0x000ff60003800000 */
        /* <DEDUP_REMOVED lines=9> */
.L_x_2251:
[----:B------:R-:W-:Y:S05]  /*c3f0*/  BSYNC B1 ;  /* 0x0000000000017941 */ /* 0x000fea0003800000 */
.L_x_2250:
[----:B---3-5:R3:W4:Y:S01]  /*c400*/  SHFL.IDX PT, R6, R18, 0x1, 0x181f ;  /* 0x00381f0012067f89 */ /* 0x02872200000e0000 */
        /* <DEDUP_REMOVED lines=12> */
.L_x_2253:
[----:B------:R-:W-:Y:S05]  /*c4d0*/  BSYNC B1 ;  /* 0x0000000000017941 */ /* 0x000fea0003800000 */
.L_x_2252:
[----:B----4-:R4:W1:Y:S01]  /*c4e0*/  SHFL.IDX PT, R6, R18, 0x2, 0x181f ;  /* 0x00581f0012067f89 */ /* 0x01086200000e0000 */
[----:B------:R-:W-:Y:S03]  /*c4f0*/  BSSY B1, `(.L_x_2254) ;  /* 0x000000c000017945 */ /* 0x000fe60003800000 */
[----:B0-----:R4:W0:Y:S01]  /*c500*/  SHFL.IDX PT, R4, R0, 0x2, 0x181f ;  /* 0x00581f0000047f89 */ /* 0x00182200000e0000 */
[----:B------:R-:W-:Y:S05]  /*c510*/  @P1 BRA `(.L_x_2255) ;  /* 0x0000000000241947 */ /* 0x000fea0003800000 */
[----:B------:R-:W-:Y:S02]  /*c520*/  ULDC UR4, c[0x0][0xac8] ;  /* 0x0002b20000047ab9 */ /* 0x000fe40000000800 */
[----:B------:R-:W-:Y:S02]  /*c530*/  ISETP.GE.AND P2, PT, R23, UR4, PT ;  /* 0x0000000417007c0c */ /* 0x000fe4000bf46270 */
[----:B------:R-:W-:-:S11]  /*c540*/  ISETP.GE.AND P3, PT, R187, UR4, PT ;  /* 0x00000004bb007c0c */ /* 0x000fd6000bf66270 */
[-C--:B0-----:R-:W-:Y:S02]  /*c550*/  @!P2 LEA R2, P0, R23, R4.reuse, 0x1 ;  /* 0x000000041702a211 */ /* 0x081fe400078008ff */
[----:B------:R-:W-:Y:S02]  /*c560*/  @!P3 LEA R4, P1, R187, R4, 0x1 ;  /* 0x00000004bb04b211 */ /* 0x000fe400078208ff */
[-C--:B-1----:R-:W-:Y:S02]  /*c570*/  @!P2 LEA.HI.X R3, R23, R6.reuse, R230, 0x1, P0 ;  /* 0x000000061703a211 */ /* 0x082fe400000f0ce6 */
[----:B------:R-:W-:-:S03]  /*c580*/  @!P3 LEA.HI.X R5, R187, R6, R229, 0x1, P1 ;  /* 0x00000006bb05b211 */ /* 0x000fc600008f0ce5 */
[----:B------:R0:W-:Y:S04]  /*c590*/  @!P2 ST.E.128 desc[UR56][R2.64], R12 ;  /* 0x0000000c0200a985 */ /* 0x0001e8000c101d38 */
[----:B------:R0:W-:Y:S02]  /*c5a0*/  @!P3 ST.E.128 desc[UR56][R4.64], R40 ;  /* 0x000000280400b985 */ /* 0x0001e4000c101d38 */
.L_x_2255:
[----:B------:R-:W-:Y:S05]  /*c5b0*/  BSYNC B1 ;  /* 0x0000000000017941 */ /* 0x000fea0003800000 */
.L_x_2254:
[----:B0-----:R-:W-:Y:S01]  /*c5c0*/  VIADD R3, R49, 0x60 ;  /* 0x0000006031037836 */ /* 0x001fe20000000000 */
[----:B---34-:R-:W0:Y:S04]  /*c5d0*/  SHFL.IDX PT, R18, R18, 0x3, 0x181f ;  /* 0x00781f0012127f89 */ /* 0x018e2800000e0000 */
[----:B------:R-:W-:Y:S01]  /*c5e0*/  ISETP.GE.AND P0, PT, R3, R24, PT ;  /* 0x000000180300720c */ /* 0x000fe20003f06270 */
[----:B------:R-:W3:-:S12]  /*c5f0*/  SHFL.IDX PT, R0, R0, 0x3, 0x181f ;  /* 0x00781f0000007f89 */ /* 0x000ed800000e0000 */
[----:B------:R-:W-:Y:S05]  /*c600*/  @P0 BRA `(.L_x_2256) ;  /* 0x0000001400dc0947 */ /* 0x000fea0003800000 */
        /* <DEDUP_REMOVED lines=11> */
.L_x_2249:
[----:B0-----:R-:W0:Y:S01]  /*c6c0*/  @P4 LDC R0, c[0x0][0xbec] ;  /* 0x0002fb00ff004b82 */ /* 0x001e220000000800 */
[----:B------:R-:W-:Y:S01]  /*c6d0*/  ULDC.64 UR4, c[0x0][0xb08] ;  /* 0x0002c20000047ab9 */ /* 0x000fe20000000a00 */
[----:B------:R-:W-:Y:S01]  /*c6e0*/  ULDC.64 UR6, c[0x0][0xb30] ;  /* 0x0002cc0000067ab9 */ /* 0x000fe20000000a00 */
[----:B------:R-:W-:Y:S01]  /*c6f0*/  IMAD R7, R102, UR4, RZ ;  /* 0x0000000466077c24 */ /* 0x000fe2000f8e02ff */
[----:B------:R-:W-:Y:S01]  /*c700*/  ISETP.GE.AND P0, PT, R13, R24, PT ;  /* 0x000000180d00720c */ /* 0x000fe20003f06270 */
[C---:B------:R-:W-:Y:S01]  /*c710*/  IMAD.WIDE.U32 R4, R104.reuse, UR4, RZ ;  /* 0x0000000468047c25 */ /* 0x040fe2000f8e00ff */
[----:B------:R-:W-:Y:S02]  /*c720*/  BSSY B1, `(.L_x_2257) ;  /* 0x0000069000017945 */ /* 0x000fe40003800000 */
[----:B------:R-:W1:Y:S01]  /*c730*/  @P4 LDC R11, c[0x0][0xbf0] ;  /* 0x0002fc00ff0b4b82 */ /* 0x000e620000000800 */
[----:B------:R-:W-:Y:S01]  /*c740*/  IMAD R7, R104, UR5, R7 ;  /* 0x0000000568077c24 */ /* 0x000fe2000f8e0207 */
[----:B------:R-:W-:Y:S01]  /*c750*/  ULDC.64 UR4, c[0x0][0xb38] ;  /* 0x0002ce0000047ab9 */ /* 0x000fe20000000a00 */
[----:B------:R-:W-:-:S02]  /*c760*/  VIADD R22, R22, 0x34820 ;  /* 0x0003482016167836 */ /* 0x000fc40000000000 */
[----:B------:R-:W-:Y:S01]  /*c770*/  IMAD.IADD R5, R5, 0x1, R7 ;  /* 0x0000000105057824 */ /* 0x000fe200078e0207 */
[----:B------:R-:W-:Y:S02]  /*c780*/  SHF.R.S32.HI R7, RZ, 0x1f, R186 ;  /* 0x0000001fff077819 */ /* 0x000fe400000114ba */
[----:B------:R-:W-:Y:S01]  /*c790*/  PRMT R22, RZ, 0x654, R22 ;  /* 0x00000654ff167816 */ /* 0x000fe20000000016 */
[----:B------:R-:W-:-:S03]  /*c7a0*/  IMAD.WIDE.U32 R4, R189, UR4, R4 ;  /* 0x00000004bd047c25 */ /* 0x000fc6000f8e0004 */
[----:B------:R2:W-:Y:S01]  /*c7b0*/  SYNCS.ARRIVE.TRANS64.RED.A1T0 RZ, [R22+URZ], RZ ;  /* 0x000000ff16ff79a7 */ /* 0x0005e2000810043f */
[----:B------:R-:W-:Y:S01]  /*c7c0*/  IMAD R5, R189, UR5, R5 ;  /* 0x00000005bd057c24 */ /* 0x000fe2000f8e0205 */
[----:B------:R-:W-:Y:S02]  /*c7d0*/  ULDC.64 UR4, c[0x0][0xb40] ;  /* 0x0002d00000047ab9 */ /* 0x000fe40000000a00 */
[----:B------:R-:W-:Y:S02]  /*c7e0*/  IMAD R7, R7, UR4, RZ ;  /* 0x0000000407077c24 */ /* 0x000fe4000f8e02ff */
[----:B0-----:R-:W-:-:S04]  /*c7f0*/  @P4 IMAD.HI.U32 R0, R35, R0, RZ ;  /* 0x0000000023004227 */ /* 0x001fc800078e00ff */
[C---:B------:R-:W-:Y:S02]  /*c800*/  IMAD R9, R186.reuse, UR5, R7 ;  /* 0x00000005ba097c24 */ /* 0x040fe4000f8e0207 */
[----:B------:R-:W-:Y:S01]  /*c810*/  IMAD.WIDE.U32 R4, R186, UR4, R4 ;  /* 0x00000004ba047c25 */ /* 0x000fe2000f8e0004 */
[----:B------:R-:W-:-:S03]  /*c820*/  ULDC.64 UR4, c[0x0][0xb48] ;  /* 0x0002d20000047ab9 */ /* 0x000fc60000000a00 */
[----:B------:R-:W-:Y:S01]  /*c830*/  IMAD.MOV.U32 R7, RZ, RZ, R35 ;  /* 0x000000ffff077224 */ /* 0x000fe200078e0023 */
[----:B-1----:R-:W-:Y:S01]  /*c840*/  @P4 SHF.R.U32.HI R7, RZ, R11, R0 ;  /* 0x0000000bff074219 */ /* 0x002fe20000011600 */
[----:B------:R-:W-:-:S03]  /*c850*/  IMAD.IADD R5, R5, 0x1, R9 ;  /* 0x0000000105057824 */ /* 0x000fc600078e0209 */
        /* <DEDUP_REMOVED lines=85> */
.L_x_2258:
[----:B------:R-:W-:Y:S05]  /*cdb0*/  BSYNC B1 ;  /* 0x0000000000017941 */ /* 0x000fea0003800000 */
.L_x_2257:
[----:B------:R-:W-:Y:S01]  /*cdc0*/  ISETP.GE.AND P0, PT, R29, R24, PT ;  /* 0x000000181d00720c */ /* 0x000fe20003f06270 */
[----:B----4-:R3:W4:Y:S04]  /*cdd0*/  SHFL.IDX PT, R5, R16, 0x1, 0x1c1f ;  /* 0x003c1f0010057f89 */ /* 0x01072800000e0000 */
[----:B------:R3:W0:Y:S08]  /*cde0*/  SHFL.IDX PT, R4, R0, 0x1, 0x1c1f ;  /* 0x003c1f0000047f89 */ /* 0x00063000000e0000 */
[----:B---3--:R-:W-:Y:S05]  /*cdf0*/  @P0 BRA `(.L_x_2256) ;  /* 0x0000000c00e00947 */ /* 0x008fea0003800000 */
[----:B------:R-:W-:Y:S02]  /*ce00*/  ULDC UR4, c[0x0][0xac8] ;  /* 0x0002b20000047ab9 */ /* 0x000fe40000000800 */
[----:B------:R-:W-:Y:S02]  /*ce10*/  ISETP.GE.AND P1, PT, R206, UR4, PT ;  /* 0x00000004ce007c0c */ /* 0x000fe4000bf26270 */
[----:B------:R-:W-:Y:S02]  /*ce20*/  ISETP.GE.AND P0, PT, R205, UR4, PT ;  /* 0x00000004cd007c0c */ /* 0x000fe4000bf06270 */
[----:B------:R-:W-:Y:S02]  /*ce30*/  ISETP.GE.AND P2, PT, R184, UR4, PT ;  /* 0x00000004b8007c0c */ /* 0x000fe4000bf46270 */
[----:B------:R-:W-:Y:S02]  /*ce40*/  ISETP.GE.AND P4, PT, R203, UR4, PT ;  /* 0x00000004cb007c0c */ /* 0x000fe4000bf86270 */
[----:B------:R-:W-:-:S05]  /*ce50*/  ISETP.GE.AND P3, PT, R204, UR4, PT ;  /* 0x00000004cc007c0c */ /* 0x000fca000bf66270 */
[CC--:B0-----:R-:W-:Y:S02]  /*ce60*/  @!P1 LEA R6, P5, R206.reuse, R4.reuse, 0x2 ;  /* 0x00000004ce069211 */ /* 0x0c1fe400078a10ff */
[CC--:B------:R-:W-:Y:S02]  /*ce70*/  @!P0 LEA R8, P6, R205.reuse, R4.reuse, 0x2 ;  /* 0x00000004cd088211 */ /* 0x0c0fe400078c10ff */
[-C--:B-1--4-:R-:W-:Y:S01]  /*ce80*/  @!P1 LEA.HI.X R7, R206, R5.reuse, R225, 0x2, P5 ;  /* 0x00000005ce079211 */ /* 0x092fe200028f14e1 */
        /* <DEDUP_REMOVED lines=53> */
[----:B---3--:R-:W-:-:S04]  /*d1e0*/  LEA R2, P0, R192, R4, 0x2 ;  /* 0x00000004c0027211 */ /* 0x008fc800078010ff */
[----:B------:R-:W-:-:S05]  /*d1f0*/  LEA.HI.X R3, R192, R5, R211, 0x2, P0 ;  /* 0x00000005c0037211 */ /* 0x000fca00000f14d3 */
[----:B------:R0:W-:Y:S01]  /*d200*/  ST.E.64 desc[UR56][R2.64], R86 ;  /* 0x0000005602007985 */ /* 0x0001e2000c101b38 */
[----:B------:R-:W-:Y:S05]  /*d210*/  BRA `(.L_x_2256) ;  /* 0x0000000800d87947 */ /* 0x000fea0003800000 */
.L_x_2247:
        /* <DEDUP_REMOVED lines=24> */
.L_x_2259:
[----:B------:R-:W-:Y:S01]  /*d3a0*/  BSSY B1, `(.L_x_2260) ;  /* 0x0000036000017945 */ /* 0x000fe20003800000 */
[----:B------:R-:W-:Y:S02]  /*d3b0*/  SEL R21, R186, RZ, !P0 ;  /* 0x000000ffba157207 */ /* 0x000fe40004000000 */
[----:B------:R-:W-:Y:S02]  /*d3c0*/  SEL R191, R191, RZ, !P0 ;  /* 0x000000ffbfbf7207 */ /* 0x000fe40004000000 */
[----:B-----5:R-:W-:Y:S01]  /*d3d0*/  SHF.R.S32.HI R16, RZ, 0x1f, R13 ;  /* 0x0000001fff107819 */ /* 0x020fe2000001140d */
[----:B------:R-:W-:Y:S06]  /*d3e0*/  @P3 BRA `(.L_x_2261) ;  /* 0x0000000000c43947 */ /* 0x000fec0003800000 */
[----:B------:R-:W2:Y:S01]  /*d3f0*/  S2R R3, SR_TID.X ;  /* 0x0000000000037919 */ /* 0x000ea20000002100 */
[----:B------:R-:W3:Y:S02]  /*d400*/  LDC R33, c[0x0][0xbe8] ;  /* 0x0002fa00ff217b82 */ /* 0x000ee40000000800 */
[----:B---3--:R-:W-:Y:S01]  /*d410*/  IMAD R2, R0, R33, RZ ;  /* 0x0000002100027224 */ /* 0x008fe200078e02ff */
[----:B--2---:R-:W-:-:S04]  /*d420*/  IADD3 R29, R18, -0x80, R3 ;  /* 0xffffff80121d7810 */ /* 0x004fc80007ffe003 */
[----:B------:R-:W-:-:S13]  /*d430*/  ISETP.GE.AND P0, PT, R29, R2, PT ;  /* 0x000000021d00720c */ /* 0x000fda0003f06270 */
[----:B------:R-:W-:Y:S05]  /*d440*/  @P0 BRA `(.L_x_2261) ;  /* 0x0000000000ac0947 */ /* 0x000fea0003800000 */
[----:B------:R-:W-:Y:S01]  /*d450*/  ISETP.NE.AND P1, PT, R33, 0x1, PT ;  /* 0x000000012100780c */ /* 0x000fe20003f25270 */
[----:B------:R-:W-:Y:S01]  /*d460*/  IMAD.MOV.U32 R14, RZ, RZ, 0x9b8 ;  /* 0x000009b8ff0e7424 */ /* 0x000fe200078e00ff */
[----:B------:R-:W-:Y:S01]  /*d470*/  ISETP.GT.AND P0, PT, R190, 0x1, PT ;  /* 0x00000001be00780c */ /* 0x000fe20003f04270 */
[----:B------:R-:W2:Y:S01]  /*d480*/  LDC.64 R30, c[0x0][0xba8] ;  /* 0x0002ea00ff1e7b82 */ /* 0x000ea20000000a00 */
[----:B------:R-:W-:Y:S02]  /*d490*/  IMAD.MOV.U32 R15, RZ, RZ, R29 ;  /* 0x000000ffff0f7224 */ /* 0x000fe400078e001d */
[----:B------:R-:W-:Y:S02]  /*d4a0*/  SEL R14, R14, 0x978, P0 ;  /* 0x000009780e0e7807 */ /* 0x000fe40000000000 */
[----:B------:R-:W-:-:S03]  /*d4b0*/  SEL R207, R207, RZ, P0 ;  /* 0x000000ffcfcf7207 */ /* 0x000fc60000000000 */
[----:B------:R-:W3:Y:S08]  /*d4c0*/  LDC.64 R4, c[0x0][R14+0x220] ;  /* 0x000088000e047b82 */ /* 0x000ef00000000a00 */
[----:B------:R-:W4:Y:S08]  /*d4d0*/  @P1 LDC R12, c[0x0][0xbec] ;  /* 0x0002fb00ff0c1b82 */ /* 0x000f300000000800 */
[----:B------:R-:W5:Y:S08]  /*d4e0*/  LDC.64 R2, c[0x0][R14+0x218] ;  /* 0x000086000e027b82 */ /* 0x000f700000000a00 */
[----:B------:R-:W0:Y:S01]  /*d4f0*/  @P1 LDC R35, c[0x0][0xbf0] ;  /* 0x0002fc00ff231b82 */ /* 0x000e220000000800 */
[----:B---3--:R-:W-:-:S02]  /*d500*/  IMAD R5, R5, R21, RZ ;  /* 0x0000001505057224 */ /* 0x008fc400078e02ff */
[----:B------:R-:W-:-:S04]  /*d510*/  IMAD.WIDE.U32 R10, R4, R21, RZ ;  /* 0x00000015040a7225 */ /* 0x000fc800078e00ff */
[----:B------:R-:W-:Y:S01]  /*d520*/  IMAD R5, R4, R191, R5 ;  /* 0x000000bf04057224 */ /* 0x000fe200078e0205 */
[----:B------:R-:W3:Y:S01]  /*d530*/  LDC.64 R6, c[0x0][R14+0x228] ;  /* 0x00008a000e067b82 */ /* 0x000ee20000000a00 */
[----:B----4-:R-:W-:-:S04]  /*d540*/  @P1 IMAD.HI.U32 R12, R29, R12, RZ ;  /* 0x0000000c1d0c1227 */ /* 0x010fc800078e00ff */
[----:B------:R-:W-:-:S03]  /*d550*/  IMAD.IADD R11, R11, 0x1, R5 ;  /* 0x000000010b0b7824 */ /* 0x000fc600078e0205 */
[----:B------:R-:W4:Y:S01]  /*d560*/  LDC.64 R8, c[0x0][R14+0x210] ;  /* 0x000084000e087b82 */ /* 0x000f220000000a00 */
[-C--:B-----5:R-:W-:Y:S02]  /*d570*/  IMAD R17, R3, R189.reuse, RZ ;  /* 0x000000bd03117224 */ /* 0x0a0fe400078e02ff */
[----:B------:R-:W-:-:S04]  /*d580*/  IMAD.WIDE.U32 R2, R2, R189, RZ ;  /* 0x000000bd02027225 */ /* 0x000fc800078e00ff */
[----:B------:R-:W-:Y:S01]  /*d590*/  IMAD.IADD R17, R3, 0x1, R17 ;  /* 0x0000000103117824 */ /* 0x000fe200078e0211 */
[----:B0-----:R-:W-:Y:S01]  /*d5a0*/  @P1 SHF.R.U32.HI R15, RZ, R35, R12 ;  /* 0x00000023ff0f1219 */ /* 0x001fe2000001160c */
[----:B--2---:R-:W0:Y:S01]  /*d5b0*/  @!P0 LDC R30, c[0x0][0xb50] ;  /* 0x0002d400ff1e8b82 */ /* 0x004e220000000800 */
[----:B------:R-:W-:-:S03]  /*d5c0*/  IADD3 R4, P1, P3, R10, R2, R13 ;  /* 0x000000020a047210 */ /* 0x000fc60007b3e00d */
[----:B------:R-:W-:Y:S02]  /*d5d0*/  IMAD.MOV R10, RZ, RZ, -R15 ;  /* 0x000000ffff0a7224 */ /* 0x000fe400078e0a0f */
[----:B---3--:R-:W-:Y:S02]  /*d5e0*/  IMAD.WIDE.U32 R2, R6, R207, RZ ;  /* 0x000000cf06027225 */ /* 0x008fe400078e00ff */
[----:B------:R-:W2:Y:S01]  /*d5f0*/  @!P0 LDC R31, c[0x0][0xb54] ;  /* 0x0002d500ff1f8b82 */ /* 0x000ea20000000800 */
[----:B------:R-:W-:Y:S01]  /*d600*/  IADD3.X R6, R11, R17, R16, P1, P3 ;  /* 0x000000110b067210 */ /* 0x000fe20000fe6410 */
[----:B------:R-:W-:Y:S01]  /*d610*/  IMAD R7, R7, R207, RZ ;  /* 0x000000cf07077224 */ /* 0x000fe200078e02ff */
[----:B------:R-:W-:Y:S01]  /*d620*/  IADD3 R2, P0, P1, R15, R4, R2 ;  /* 0x000000040f027210 */ /* 0x000fe2000791e002 */
[----:B------:R-:W-:Y:S01]  /*d630*/  IMAD R5, R33, R10, R29 ;  /* 0x0000000a21057224 */ /* 0x000fe200078e021d */
[----:B------:R-:W-:Y:S01]  /*d640*/  SHF.R.S32.HI R15, RZ, 0x1f, R15 ;  /* 0x0000001fff0f7819 */ /* 0x000fe2000001140f */
[----:B------:R-:W-:-:S02]  /*d650*/  IMAD.IADD R7, R3, 0x1, R7 ;  /* 0x0000000103077824 */ /* 0x000fc400078e0207 */
[----:B----4-:R-:W-:-:S03]  /*d660*/  IMAD R4, R9, R5, RZ ;  /* 0x0000000509047224 */ /* 0x010fc600078e02ff */
[----:B------:R-:W-:Y:S02]  /*d670*/  IADD3.X R3, R15, R6, R7, P0, P1 ;  /* 0x000000060f037210 */ /* 0x000fe400007e2407 */
[----:B------:R-:W-:Y:S01]  /*d680*/  SHF.R.S32.HI R7, RZ, 0x1f, R5 ;  /* 0x0000001fff077819 */ /* 0x000fe20000011405 */
[----:B------:R-:W-:-:S04]  /*d690*/  IMAD.WIDE.U32 R2, R8, R5, R2 ;  /* 0x0000000508027225 */ /* 0x000fc800078e0002 */
[----:B------:R-:W-:Y:S01]  /*d6a0*/  IMAD R7, R8, R7, R4 ;  /* 0x0000000708077224 */ /* 0x000fe200078e0204 */
[----:B0-----:R-:W-:-:S03]  /*d6b0*/  LEA R4, P0, R2, R30, 0x2 ;  /* 0x0000001e02047211 */ /* 0x001fc600078010ff */
[----:B------:R-:W-:-:S05]  /*d6c0*/  IMAD.IADD R3, R3, 0x1, R7 ;  /* 0x0000000103037824 */ /* 0x000fca00078e0207 */
[----:B--2---:R-:W-:Y:S01]  /*d6d0*/  LEA.HI.X R5, R2, R31, R3, 0x2, P0 ;  /* 0x0000001f02057211 */ /* 0x004fe200000f1403 */
[----:B------:R-:W-:-:S05]  /*d6e0*/  IMAD.MOV.U32 R3, RZ, RZ, -0x800000 ;  /* 0xff800000ff037424 */ /* 0x000fca00078e00ff */
[----:B------:R2:W-:Y:S02]  /*d6f0*/  STG.E desc[UR56][R4.64], R3 ;  /* 0x0000000304007986 */ /* 0x0005e4000c101938 */
.L_x_2261:
[----:B------:R-:W-:Y:S05]  /*d700*/  BSYNC B1 ;  /* 0x0000000000017941 */ /* 0x000fea0003800000 */
.L_x_2260:
[----:B------:R-:W-:Y:S05]  /*d710*/  @P2 BRA `(.L_x_2256) ;  /* 0x0000000400982947 */ /* 0x000fea0003800000 */
[----:B------:R-:W3:Y:S01]  /*d720*/  LDC R11, c[0x0][0xbe8] ;  /* 0x0002fa00ff0b7b82 */ /* 0x000ee20000000800 */
[----:B------:R-:W-:Y:S01]  /*d730*/  ULDC.64 UR4, c[0x0][0xaa0] ;  /* 0x0002a80000047ab9 */ /* 0x000fe20000000a00 */
[----:B------:R-:W-:Y:S01]  /*d740*/  IMAD R7, R188, 0x20, R208 ;  /* 0x00000020bc077824 */ /* 0x000fe200078e02d0 */
[----:B------:R-:W-:Y:S01]  /*d750*/  ULDC.64 UR6, c[0x0][0xaf0] ;  /* 0x0002bc0000067ab9 */ /* 0x000fe20000000a00 */
[----:B------:R-:W-:Y:S01]  /*d760*/  IMAD R2, R16, UR4, RZ ;  /* 0x0000000410027c24 */ /* 0x000fe2000f8e02ff */
[----:B------:R-:W-:Y:S01]  /*d770*/  BSSY B1, `(.L_x_2262) ;  /* 0x0000036000017945 */ /* 0x000fe20003800000 */
[----:B------:R-:W-:Y:S02]  /*d780*/  IMAD.IADD R9, R18, 0x1, R7 ;  /* 0x0000000112097824 */ /* 0x000fe400078e0207 */
[C---:B--2---:R-:W-:Y:S02]  /*d790*/  IMAD R5, R13.reuse, UR5, R2 ;  /* 0x000000050d057c24 */ /* 0x044fe4000f8e0202 */
[----:B------:R-:W-:Y:S01]  /*d7a0*/  IMAD.WIDE.U32 R2, R13, UR4, RZ ;  /* 0x000000040d027c25 */ /* 0x000fe2000f8e00ff */
[----:B------:R-:W-:-:S03]  /*d7b0*/  ULDC.64 UR4, c[0x0][0xae8] ;  /* 0x0002ba0000047ab9 */ /* 0x000fc60000000a00 */
[----:B------:R-:W-:Y:S02]  /*d7c0*/  IMAD.IADD R3, R3, 0x1, R5 ;  /* 0x0000000103037824 */ /* 0x000fe400078e0205 */
[----:B------:R-:W-:Y:S02]  /*d7d0*/  IMAD.MOV.U32 R5, RZ, RZ, R9 ;  /* 0x000000ffff057224 */ /* 0x000fe400078e0009 */
[----:B------:R-:W-:-:S04]  /*d7e0*/  IMAD.WIDE.U32 R2, R189, UR4, R2 ;  /* 0x00000004bd027c25 */ /* 0x000fc8000f8e0002 */
[----:B------:R-:W-:Y:S01]  /*d7f0*/  IMAD R6, R191, UR6, RZ ;  /* 0x00000006bf067c24 */ /* 0x000fe2000f8e02ff */
[----:B---3--:R-:W-:Y:S01]  /*d800*/  ISETP.NE.AND P0, PT, R11, 0x1, PT ;  /* 0x000000010b00780c */ /* 0x008fe20003f05270 */
[----:B------:R-:W-:Y:S01]  /*d810*/  IMAD R3, R189, UR5, R3 ;  /* 0x00000005bd037c24 */ /* 0x000fe2000f8e0203 */
[----:B------:R-:W-:Y:S01]  /*d820*/  ULDC.64 UR4, c[0x0][0xae0] ;  /* 0x0002b80000047ab9 */ /* 0x000fe20000000a00 */
[C---:B------:R-:W-:Y:S02]  /*d830*/  IMAD R7, R21.reuse, UR7, R6 ;  /* 0x0000000715077c24 */ /* 0x040fe4000f8e0206 */
[----:B------:R-:W-:-:S04]  /*d840*/  IMAD.WIDE.U32 R2, R21, UR6, R2 ;  /* 0x0000000615027c25 */ /* 0x000fc8000f8e0002 */
[----:B------:R-:W-:Y:S02]  /*d850*/  IMAD.IADD R3, R3, 0x1, R7 ;  /* 0x0000000103037824 */ /* 0x000fe400078e0207 */
[----:B------:R-:W-:Y:S02]  /*d860*/  IMAD.IADD R18, R208, 0x1, R18 ;  /* 0x00000001d0127824 */ /* 0x000fe400078e0212 */
[----:B------:R-:W2:Y:S08]  /*d870*/  @P0 LDC R4, c[0x0][0xbec] ;  /* 0x0002fb00ff040b82 */ /* 0x000eb00000000800 */
[----:B------:R-:W3:Y:S01]  /*d880*/  @P0 LDC R15, c[0x0][0xbf0] ;  /* 0x0002fc00ff0f0b82 */ /* 0x000ee20000000800 */
[----:B--2---:R-:W-:-:S05]  /*d890*/  @P0 IMAD.HI.U32 R4, R9, R4, RZ ;  /* 0x0000000409040227 */ /* 0x004fca00078e00ff */
        /* <DEDUP_REMOVED lines=19> */
[----:B------:R-:W-:Y:S02]  /*d9d0*/  LEA R4, P3, R2, UR4, 0x1 ;  /* 0x0000000402047c11 */ /* 0x000fe4000f8608ff */
[----:B------:R-:W-:Y:S02]  /*d9e0*/  IADD3 R3, R3, R5, RZ ;  /* 0x0000000503037210 */ /* 0x000fe40007ffe0ff */
[----:B------:R-:W-:Y:S02]  /*d9f0*/  ISETP.GE.AND P0, PT, R0, R11, PT ;  /* 0x0000000b0000720c */ /* 0x000fe40003f06270 */
[----:B------:R-:W-:Y:S02]  /*da00*/  LEA.HI.X R5, R2, UR5, R3, 0x1, P3 ;  /* 0x0000000502057c11 */ /* 0x000fe400098f0c03 */
[----:B------:R2:W3:Y:S04]  /*da10*/  SHFL.IDX PT, R2, R4, RZ, 0x181f ;  /* 0x00181fff04027589 */ /* 0x0004e800000e0000 */
        /* <DEDUP_REMOVED lines=11> */
.L_x_2263:
[----:B------:R-:W-:Y:S05]  /*dad0*/  BSYNC B1 ;  /* 0x0000000000017941 */ /* 0x000fea0003800000 */
.L_x_2262:
        /* <DEDUP_REMOVED lines=11> */
[----:B------:R0:W-:Y:S04]  /*db90*/  @!P3 ST.E.128 desc[UR56][R6.64], RZ ;  /* 0x000000ff0600b985 */ /* 0x0001e8000c101d38 */
[----:B------:R0:W-:Y:S02]  /*dba0*/  @!P4 ST.E.128 desc[UR56][R2.64], RZ ;  /* 0x000000ff0200c985 */ /* 0x0001e4000c101d38 */
.L_x_2265:
[----:B------:R-:W-:Y:S05]  /*dbb0*/  BSYNC B1 ;  /* 0x0000000000017941 */ /* 0x000fea0003800000 */
.L_x_2264:
[----:B0-----:R0:W0:Y:S01]  /*dbc0*/  SHFL.IDX PT, R0, R5, 0x2, 0x181f ;  /* 0x00581f0005007f89 */ /* 0x00102200000e0000 */
[----:B------:R-:W-:Y:S03]  /*dbd0*/  BSSY B1, `(.L_x_2266) ;  /* 0x000000c000017945 */ /* 0x000fe60003800000 */
[----:B---3--:R3:W0:Y:S01]  /*dbe0*/  SHFL.IDX PT, R2, R4, 0x2, 0x181f ;  /* 0x00581f0004027f89 */ /* 0x00862200000e0000 */
[----:B------:R-:W-:Y:S05]  /*dbf0*/  @P0 BRA `(.L_x_2267) ;  /* 0x0000000000240947 */ /* 0x000fea0003800000 */
[----:B------:R-:W-:Y:S02]  /*dc00*/  ULDC UR4, c[0x0][0xac8] ;  /* 0x0002b20000047ab9 */ /* 0x000fe40000000800 */
[----:B------:R-:W-:Y:S02]  /*dc10*/  ISETP.GE.AND P2, PT, R23, UR4, PT ;  /* 0x0000000417007c0c */ /* 0x000fe4000bf46270 */
[----:B------:R-:W-:-:S11]  /*dc20*/  ISETP.GE.AND P3, PT, R187, UR4, PT ;  /* 0x00000004bb007c0c */ /* 0x000fd6000bf66270 */
[-C--:B0-----:R-:W-:Y:S02]  /*dc30*/  @!P2 LEA R6, P0, R23, R2.reuse, 0x1 ;  /* 0x000000021706a211 */ /* 0x081fe400078008ff */
[----:B------:R-:W-:Y:S02]  /*dc40*/  @!P3 LEA R2, P1, R187, R2, 0x1 ;  /* 0x00000002bb02b211 */ /* 0x000fe400078208ff */
[-C--:B------:R-:W-:Y:S02]  /*dc50*/  @!P2 LEA.HI.X R7, R23, R0.reuse, R230, 0x1, P0 ;  /* 0x000000001707a211 */ /* 0x080fe400000f0ce6 */
[----:B------:R-:W-:-:S03]  /*dc60*/  @!P3 LEA.HI.X R3, R187, R0, R229, 0x1, P1 ;  /* 0x00000000bb03b211 */ /* 0x000fc600008f0ce5 */
[----:B------:R0:W-:Y:S04]  /*dc70*/  @!P2 ST.E.128 desc[UR56][R6.64], RZ ;  /* 0x000000ff0600a985 */ /* 0x0001e8000c101d38 */
[----:B------:R0:W-:Y:S02]  /*dc80*/  @!P3 ST.E.128 desc[UR56][R2.64], RZ ;  /* 0x000000ff0200b985 */ /* 0x0001e4000c101d38 */
.L_x_2267:
[----:B------:R-:W-:Y:S05]  /*dc90*/  BSYNC B1 ;  /* 0x0000000000017941 */ /* 0x000fea0003800000 */
.L_x_2266:
[----:B0-----:R-:W-:Y:S01]  /*dca0*/  VIADD R0, R18, 0x60 ;  /* 0x0000006012007836 */ /* 0x001fe20000000000 */
[----:B------:R0:W0:Y:S04]  /*dcb0*/  SHFL.IDX PT, R6, R5, 0x3, 0x181f ;  /* 0x00781f0005067f89 */ /* 0x00002800000e0000 */
[----:B------:R-:W-:Y:S01]  /*dcc0*/  ISETP.GE.AND P0, PT, R0, R11, PT ;  /* 0x0000000b0000720c */ /* 0x000fe20003f06270 */
[----:B------:R0:W0:-:S12]  /*dcd0*/  SHFL.IDX PT, R2, R4, 0x3, 0x181f ;  /* 0x00781f0004027f89 */ /* 0x00001800000e0000 */
[----:B------:R-:W-:Y:S05]  /*dce0*/  @P0 BRA `(.L_x_2256) ;  /* 0x0000000000240947 */ /* 0x000fea0003800000 */
[----:B------:R-:W-:Y:S02]  /*dcf0*/  ULDC UR4, c[0x0][0xac8] ;  /* 0x0002b20000047ab9 */ /* 0x000fe40000000800 */
[----:B------:R-:W-:Y:S02]  /*dd00*/  ISETP.GE.AND P2, PT, R23, UR4, PT ;  /* 0x0000000417007c0c */ /* 0x000fe4000bf46270 */
[----:B------:R-:W-:-:S11]  /*dd10*/  ISETP.GE.AND P3, PT, R187, UR4, PT ;  /* 0x00000004bb007c0c */ /* 0x000fd6000bf66270 */
[-C--:B0-234-:R-:W-:Y:S02]  /*dd20*/  @!P2 LEA R4, P0, R23, R2.reuse, 0x1 ;  /* 0x000000021704a211 */ /* 0x09dfe400078008ff */
[----:B------:R-:W-:Y:S02]  /*dd30*/  @!P3 LEA R2, P1, R187, R2, 0x1 ;  /* 0x00000002bb02b211 */ /* 0x000fe400078208ff */
[-C--:B------:R-:W-:Y:S02]  /*dd40*/  @!P2 LEA.HI.X R5, R23, R6.reuse, R230, 0x1, P0 ;  /* 0x000000061705a211 */ /* 0x080fe400000f0ce6 */
[----:B------:R-:W-:-:S03]  /*dd50*/  @!P3 LEA.HI.X R3, R187, R6, R229, 0x1, P1 ;  /* 0x00000006bb03b211 */ /* 0x000fc600008f0ce5 */
[----:B------:R0:W-:Y:S04]  /*dd60*/  @!P2 ST.E.128 desc[UR56][R4.64], RZ ;  /* 0x000000ff0400a985 */ /* 0x0001e8000c101d38 */
[----:B------:R0:W-:Y:S02]  /*dd70*/  @!P3 ST.E.128 desc[UR56][R2.64], RZ ;  /* 0x000000ff0200b985 */ /* 0x0001e4000c101d38 */
.L_x_2256:
[----:B------:R-:W-:Y:S05]  /*dd80*/  BSYNC B0 ;  /* 0x0000000000007941 */ /* 0x000fea0003800000 */
.L_x_2246:
[----:B------:R-:W-:Y:S02]  /*dd90*/  ULDC UR4, c[0x0][0xc3c] ;  /* 0x00030f0000047ab9 */ /* 0x000fe40000000800 */
[----:B-1----:R-:W-:-:S13]  /*dda0*/  ISETP.GE.AND P0, PT, R27, UR4, PT ;  /* 0x000000041b007c0c */ /* 0x002fda000bf06270 */
[----:B------:R-:W-:Y:S05]  /*ddb0*/  @!P0 BRA `(.L_x_2268) ;  /* 0xffffff3000788947 */ /* 0x000fea000383ffff */
[----:B------:R-:W-:Y:S05]  /*ddc0*/  EXIT ;  /* 0x000000000000794d */ /* 0x000fea0003800000 */
.L_x_2209:
        /* <DEDUP_REMOVED lines=18> */
.L_x_2269:
[----:B0-----:R-:W0:Y:S01]  /*def0*/  S2R R0, SR_TID.X ;  /* 0x0000000000007919 */ /* 0x001e220000002100 */
[----:B------:R-:W-:Y:S01]  /*df00*/  ULDC UR4, c[0x0][0xc3c] ;  /* 0x00030f0000047ab9 */ /* 0x000fe20000000800 */
        /* <DEDUP_REMOVED lines=9> */
[----:B--2---:R-:W-:-:S04]  /*dfa0*/  @!P1 IMAD.WIDE.U32 R2, R0, 0x4, R4 ;  /* 0x0000000400029825 */ /* 0x004fc800078e0004 */
[----:B------:R-:W-:-:S06]  /*dfb0*/  IMAD.MOV.U32 R5, RZ, RZ, RZ ;  /* 0x000000ffff057224 */ /* 0x000fcc00078e00ff */
        /* <DEDUP_REMOVED lines=31> */
.L_x_2273:
        /* <DEDUP_REMOVED lines=39> */
.L_x_2271:
        /* <DEDUP_REMOVED lines=10> */
[----:B------:R-:W-:-:S06]  /*e4c0*/  VIADD R8, R10, 0xffffffff ;  /* 0xffffffff0a087836 */ /* 0x000fcc0000000000 */
[----:B------:R3:W4:Y:S02]  /*e4d0*/  SHFL.IDX PT, R8, R3, R8, 0x1f ;  /* 0x00001f0803087589 */ /* 0x00072400000e0000 */
.L_x_2274:
[----:B---34-:R-:W-:Y:S01]  /*e4e0*/  IMAD R3, R8, UR5, R9 ;  /* 0x0000000508037c24 */ /* 0x018fe2000f8e0209 */
[----:B-1----:R-:W-:Y:S01]  /*e4f0*/  ISETP.NE.AND P0, PT, R7, 0x1, PT ;  /* 0x000000010700780c */ /* 0x002fe20003f05270 */
[----:B------:R-:W-:-:S03]  /*e500*/  VIADD R13, R10, UR4 ;  /* 0x000000040a0d7c36 */ /* 0x000fc60008000000 */
[----:B------:R1:W-:Y:S01]  /*e510*/  STL [R1], R3 ;  /* 0x0000000301007387 */ /* 0x0003e20000100800 */
[----:B0-----:R-:W-:-:S03]  /*e520*/  IADD3 R5, -R3, UR6, RZ ;  /* 0x0000000603057c10 */ /* 0x001fc6000fffe1ff */
[----:B------:R1:W-:Y:S05]  /*e530*/  STL [R1+0xc], R13 ;  /* 0x00000c0d01007387 */ /* 0x0003ea0000100800 */
[----:B------:R-:W-:Y:S05]  /*e540*/  @!P0 BRA `(.L_x_2275) ;  /* 0x0000000000e08947 */ /* 0x000fea0003800000 */
[----:B--2---:R-:W-:Y:S01]  /*e550*/  IABS R6, R4 ;  /* 0x0000000400067213 */ /* 0x004fe20000000000 */
[----:B------:R-:W-:Y:S01]  /*e560*/  IMAD.MOV.U32 R2, RZ, RZ, RZ ;  /* 0x000000ffff027224 */ /* 0x000fe200078e00ff */
[----:B------:R-:W-:Y:S02]  /*e570*/  IABS R8, R7 ;  /* 0x0000000700087213 */ /* 0x000fe40000000000 */
[----:B------:R-:W0:Y:S08]  /*e580*/  I2F.RP R9, R6 ;  /* 0x0000000600097306 */ /* 0x000e300000209400 */
[----:B------:R-:W-:Y:S08]  /*e590*/  I2F.RP R12, R8 ;  /* 0x00000008000c7306 */ /* 0x000ff00000209400 */
[----:B0-----:R-:W1:Y:S02]  /*e5a0*/  MUFU.RCP R9, R9 ;  /* 0x0000000900097308 */ /* 0x001e640000001000 */
[----:B-1----:R-:W-:-:S06]  /*e5b0*/  VIADD R3, R9, 0xffffffe ;  /* 0x0ffffffe09037836 */ /* 0x002fcc0000000000 */
[----:B------:R-:W0:Y:S02]  /*e5c0*/  F2I.FTZ.U32.TRUNC.NTZ R3, R3 ;  /* 0x0000000300037305 */ /* 0x000e24000021f000 */
[----:B0-----:R-:W-:-:S04]  /*e5d0*/  IMAD.MOV R11, RZ, RZ, -R3 ;  /* 0x000000ffff0b7224 */ /* 0x001fc800078e0a03 */
[----:B------:R-:W-:-:S04]  /*e5e0*/  IMAD R11, R11, R6, RZ ;  /* 0x000000060b0b7224 */ /* 0x000fc800078e02ff */
[----:B------:R-:W-:Y:S01]  /*e5f0*/  IMAD.HI.U32 R10, R3, R11, R2 ;  /* 0x0000000b030a7227 */ /* 0x000fe200078e0002 */
[----:B------:R-:W-:Y:S01]  /*e600*/  IABS R11, R5 ;  /* 0x00000005000b7213 */ /* 0x000fe20000000000 */
[----:B------:R-:W0:Y:S01]  /*e610*/  MUFU.RCP R2, R12 ;  /* 0x0000000c00027308 */ /* 0x000e220000001000 */
[----:B------:R-:W-:-:S03]  /*e620*/  IABS R3, R4 ;  /* 0x0000000400037213 */ /* 0x000fc60000000000 */
[----:B------:R-:W-:-:S04]  /*e630*/  IMAD.HI.U32 R9, R10, R11, RZ ;  /* 0x0000000b0a097227 */ /* 0x000fc800078e00ff */
[----:B------:R-:W-:-:S04]  /*e640*/  IMAD.MOV R14, RZ, RZ, -R3 ;  /* 0x000000ffff0e7224 */ /* 0x000fc800078e0a03 */
[----:B------:R-:W-:Y:S01]  /*e650*/  IMAD R11, R9, R14, R11 ;  /* 0x0000000e090b7224 */ /* 0x000fe200078e020b */
[----:B0-----:R-:W-:Y:S01]  /*e660*/  IADD3 R3, R2, 0xffffffe, RZ ;  /* 0x0ffffffe02037810 */ /* 0x001fe20007ffe0ff */
[----:B------:R-:W-:-:S03]  /*e670*/  IMAD.MOV.U32 R2, RZ, RZ, RZ ;  /* 0x000000ffff027224 */ /* 0x000fc600078e00ff */
[----:B------:R-:W-:Y:S02]  /*e680*/  ISETP.GT.U32.AND P1, PT, R6, R11, PT ;  /* 0x0000000b0600720c */ /* 0x000fe40003f24070 */
[----:B------:R-:W0:Y:S11]  /*e690*/  F2I.FTZ.U32.TRUNC.NTZ R3, R3 ;  /* 0x0000000300037305 */ /* 0x000e36000021f000 */
[----:B------:R-:W-:-:S02]  /*e6a0*/  @!P1 IMAD.IADD R11, R11, 0x1, -R6 ;  /* 0x000000010b0b9824 */ /* 0x000fc400078e0a06 */
[----:B------:R-:W-:Y:S01]  /*e6b0*/  @!P1 VIADD R9, R9, 0x1 ;  /* 0x0000000109099836 */ /* 0x000fe20000000000 */
[----:B------:R-:W-:Y:S02]  /*e6c0*/  ISETP.NE.AND P1, PT, R4, RZ, PT ;  /* 0x000000ff0400720c */ /* 0x000fe40003f25270 */
[----:B------:R-:W-:Y:S01]  /*e6d0*/  ISETP.GE.U32.AND P0, PT, R11, R6, PT ;  /* 0x000000060b00720c */ /* 0x000fe20003f06070 */
[----:B0-----:R-:W-:-:S04]  /*e6e0*/  IMAD.MOV R11, RZ, RZ, -R3 ;  /* 0x000000ffff0b7224 */ /* 0x001fc800078e0a03 */
[----:B------:R-:W-:-:S04]  /*e6f0*/  IMAD R11, R11, R8, RZ ;  /* 0x000000080b0b7224 */ /* 0x000fc800078e02ff */
[----:B------:R-:W-:Y:S01]  /*e700*/  IMAD.HI.U32 R6, R3, R11, R2 ;  /* 0x0000000b03067227 */ /* 0x000fe200078e0002 */
[----:B------:R-:W-:-:S03]  /*e710*/  LOP3.LUT R2, R5, R4, RZ, 0x3c, !PT ;  /* 0x0000000405027212 */ /* 0x000fc600078e3cff */
[----:B------:R-:W-:Y:S01]  /*e720*/  @P0 VIADD R9, R9, 0x1 ;  /* 0x0000000109090836 */ /* 0x000fe20000000000 */
[----:B------:R-:W-:Y:S02]  /*e730*/  ISETP.GE.AND P2, PT, R2, RZ, PT ;  /* 0x000000ff0200720c */ /* 0x000fe40003f46270 */
[----:B------:R-:W-:-:S05]  /*e740*/  IABS R2, R7 ;  /* 0x0000000700027213 */ /* 0x000fca0000000000 */
[----:B------:R-:W-:-:S06]  /*e750*/  IMAD.MOV R2, RZ, RZ, -R2 ;  /* 0x000000ffff027224 */ /* 0x000fcc00078e0a02 */
[----:B------:R-:W-:Y:S01]  /*e760*/  @!P2 IMAD.MOV R9, RZ, RZ, -R9 ;  /* 0x000000ffff09a224 */ /* 0x000fe200078e0a09 */
[----:B------:R-:W-:-:S04]  /*e770*/  @!P1 LOP3.LUT R9, RZ, R4, RZ, 0x33, !PT ;  /* 0x00000004ff099212 */ /* 0x000fc800078e33ff */
[----:B------:R-:W-:-:S05]  /*e780*/  IABS R3, R9 ;  /* 0x0000000900037213 */ /* 0x000fca0000000000 */
        /* <DEDUP_REMOVED lines=12> */
[--C-:B------:R-:W-:Y:S02]  /*e850*/  IMAD.MOV R2, RZ, RZ, -R6.reuse ;  /* 0x000000ffff027224 */ /* 0x100fe400078e0a06 */
[C---:B------:R-:W-:Y:S02]  /*e860*/  IMAD R6, R7.reuse, 0x1000000, R6 ;  /* 0x0100000007067824 */ /* 0x040fe400078e0206 */
[--C-:B------:R-:W-:Y:S02]  /*e870*/  IMAD R7, R7, R2, R9.reuse ;  /* 0x0000000207077224 */ /* 0x100fe400078e0209 */
[----:B------:R-:W-:Y:S02]  /*e880*/  IMAD.MOV R2, RZ, RZ, -R9 ;  /* 0x000000ffff027224 */ /* 0x000fe400078e0a09 */
[----:B------:R-:W-:Y:S02]  /*e890*/  IMAD R3, R7, 0x10000, R6 ;  /* 0x0001000007037824 */ /* 0x000fe400078e0206 */
[----:B------:R-:W-:-:S03]  /*e8a0*/  IMAD R2, R4, R2, R5 ;  /* 0x0000000204027224 */ /* 0x000fc600078e0205 */
[----:B------:R0:W-:Y:S01]  /*e8b0*/  STL [R1+0x8], R3 ;  /* 0x0000080301007387 */ /* 0x0001e20000100800 */
[----:B------:R-:W-:Y:S05]  /*e8c0*/  BRA `(.L_x_2276) ;  /* 0x0000000000f47947 */ /* 0x000fea0003800000 */
.L_x_2275:
[----:B-1----:R-:W0:Y:S02]  /*e8d0*/  LDC.64 R2, c[0x0][0xc90] ;  /* 0x00032400ff027b82 */ /* 0x002e240000000a00 */
[----:B0-----:R-:W-:-:S05]  /*e8e0*/  IMAD.WIDE R2, R13, 0x4, R2 ;  /* 0x000000040d027825 */ /* 0x001fca00078e0202 */
[----:B------:R0:W2:Y:S02]  /*e8f0*/  LDG.E R7, desc[UR56][R2.64] ;  /* 0x0000003802077981 */ /* 0x0000a4000c1e1900 */
        /* <DEDUP_REMOVED lines=29> */
[----:B------:R-:W-:-:S04]  /*ead0*/  VIADDMNMX R7, R10, UR5, R7, PT ;  /* 0x000000050a077c46 */ /* 0x000fc8000b800107 */
[-C--:B------:R-:W-:Y:S02]  /*eae0*/  IABS R9, R7.reuse ;  /* 0x0000000700097213 */ /* 0x080fe40000000000 */
        /* <DEDUP_REMOVED lines=11> */
[----:B------:R-:W-:Y:S02]  /*eba0*/  LOP3.LUT R3, R5, R7, RZ, 0x3c, !PT ;  /* 0x0000000705037212 */ /* 0x000fe400078e3cff */
[----:B------:R-:W-:Y:S01]  /*ebb0*/  IADD3 R5, R8, 0x1000000, R5 ;  /* 0x0100000008057810 */ /* 0x000fe20007ffe005 */
[----:B------:R-:W-:Y:S01]  /*ebc0*/  IMAD.HI.U32 R2, R2, R11, RZ ;  /* 0x0000000b02027227 */ /* 0x000fe200078e00ff */
[----:B------:R-:W-:-:S03]  /*ebd0*/  ISETP.GE.AND P2, PT, R3, RZ, PT ;  /* 0x000000ff0300720c */ /* 0x000fc60003f46270 */
        /* <DEDUP_REMOVED lines=8> */
[----:B------:R-:W-:Y:S01]  /*ec60*/  @!P1 LOP3.LUT R2, RZ, R7, RZ, 0x33, !PT ;  /* 0x00000007ff029212 */ /* 0x000fe200078e33ff */
[----:B------:R-:W-:-:S04]  /*ec70*/  IMAD.MOV R7, RZ, RZ, -R7 ;  /* 0x000000ffff077224 */ /* 0x000fc800078e0a07 */
[----:B------:R-:W-:-:S05]  /*ec80*/  IMAD R3, R2, R7, R5 ;  /* 0x0000000702037224 */ /* 0x000fca00078e0205 */
[----:B------:R1:W-:Y:S02]  /*ec90*/  STL [R1+0x8], R3 ;  /* 0x0000080301007387 */ /* 0x0003e40000100800 */
.L_x_2276:
[----:B01----:R-:W-:-:S05]  /*eca0*/  LOP3.LUT R3, RZ, R2, RZ, 0x33, !PT ;  /* 0x00000002ff037212 */ /* 0x003fca00078e33ff */
[----:B------:R-:W-:-:S05]  /*ecb0*/  IMAD.IADD R2, R4, 0x1, R3 ;  /* 0x0000000104027824 */ /* 0x000fca00078e0203 */
[----:B------:R1:W-:Y:S01]  /*ecc0*/  STL [R1+0x4], R2 ;  /* 0x0000040201007387 */ /* 0x0003e20000100800 */
[----:B------:R-:W-:Y:S05]  /*ecd0*/  BRA `(.L_x_2277) ;  /* 0x0000000000107947 */ /* 0x000fea0003800000 */
.L_x_2272:
[----:B------:R-:W-:Y:S01]  /*ece0*/  IMAD.U32 R2, RZ, RZ, UR6 ;  /* 0x00000006ff027e24 */ /* 0x000fe2000f8e00ff */
[----:B------:R0:W-:Y:S04]  /*ecf0*/  STL [R1+0x4], RZ ;  /* 0x000004ff01007387 */ /* 0x0001e80000100800 */
[----:B------:R0:W-:Y:S04]  /*ed00*/  STL [R1+0x8], RZ ;  /* 0x000008ff01007387 */ /* 0x0001e80000100800 */
[----:B------:R0:W-:Y:S02]  /*ed10*/  STL [R1], R2 ;  /* 0x0000000201007387 */ /* 0x0001e40000100800 */
.L_x_2277:
        /* <DEDUP_REMOVED lines=10> */
.L_x_2270:
[----:B0-2---:R-:W2:Y:S01]  /*edc0*/  LDL R0, [R1+0xc] ;  /* 0x00000c0001007983 */ /* 0x005ea20000100800 */
[----:B------:R-:W-:Y:S01]  /*edd0*/  ULDC UR4, c[0x0][0xc3c] ;  /* 0x00030f0000047ab9 */ /* 0x000fe20000000800 */
[----:B------:R-:W-:Y:S02]  /*ede0*/  IMAD.MOV.U32 R19, RZ, RZ, RZ ;  /* 0x000000ffff137224 */ /* 0x000fe400078e00ff */
[----:B------:R0:W-:Y:S01]  /*edf0*/  STL [R1+0x48], RZ ;  /* 0x000048ff01007387 */ /* 0x0001e20000100800 */
[----:B--2---:R-:W-:Y:S01]  /*ee00*/  ISETP.GE.AND P0, PT, R0, UR4, PT ;  /* 0x0000000400007c0c */ /* 0x004fe2000bf06270 */
[----:B------:R-:W-:-:S05]  /*ee10*/  IMAD.MOV.U32 R0, RZ, RZ, 0x1 ;  /* 0x00000001ff007424 */ /* 0x000fca00078e00ff */
[----:B------:R0:W-:Y:S07]  /*ee20*/  STL [R1+0x14], R0 ;  /* 0x0000140001007387 */ /* 0x0001ee0000100800 */
[----:B------:R-:W-:Y:S05]  /*ee30*/  @P0 BRA `(.L_x_2278) ;  /* 0x0000005c004c0947 */ /* 0x000fea0003800000 */
[----:B---3--:R-:W2:Y:S01]  /*ee40*/  S2R R5, SR_TID.X ;  /* 0x0000000000057919 */ /* 0x008ea20000002100 */
[----:B------:R-:W3:Y:S01]  /*ee50*/  S2UR UR5, SR_CgaCtaId ;  /* 0x00000000000579c3 */ /* 0x000ee20000008800 */
[----:B------:R-:W-:Y:S01]  /*ee60*/  UMOV UR4, 0x400 ;  /* 0x0000040000047882 */ /* 0x000fe20000000000 */
[----:B------:R-:W-:Y:S01]  /*ee70*/  BSSY B8, `(.L_x_2278) ;  /* 0x00005cf000087945 */ /* 0x000fe20003800000 */
[----:B------:R-:W-:Y:S01]  /*ee80*/  IMAD.MOV.U32 R19, RZ, RZ, RZ ;  /* 0x000000ffff137224 */ /* 0x000fe200078e00ff */
[----:B------:R-:W-:Y:S01]  /*ee90*/  ULDC UR36, c[0x0][0xc] ;  /* 0x0000030000247ab9 */ /* 0x000fe20000000800 */
[----:B------:R-:W-:Y:S01]  /*eea0*/  ULDC.64 UR38, c[0x0][0x198] ;  /* 0x0000660000267ab9 */ /* 0x000fe20000000a00 */
[----:B---3--:R-:W-:-:S06]  /*eeb0*/  ULEA UR4, UR5, UR4, 0x18 ;  /* 0x0000000405047291 */ /* 0x008fcc000f8ec03f */
[----:B------:R-:W-:Y:S01]  /*eec0*/  IMAD.U32 R18, RZ, RZ, UR4 ;  /* 0x00000004ff127e24 */ /* 0x000fe2000f8e00ff */
[C---:B--2---:R-:W-:Y:S01]  /*eed0*/  LOP3.LUT R4, R5.reuse, 0x7f, RZ, 0xc0, !PT ;  /* 0x0000007f05047812 */ /* 0x044fe200078ec0ff */
[----:B0-----:R-:W-:-:S05]  /*eee0*/  IMAD.SHL.U32 R0, R5, 0x8, RZ ;  /* 0x0000000805007824 */ /* 0x001fca00078e00ff */
[C---:B-1----:R-:W-:Y:S02]  /*eef0*/  LOP3.LUT R2, R0.reuse, 0x1f8, RZ, 0xc0, !PT ;  /* 0x000001f800027812 */ /* 0x042fe400078ec0ff */
[----:B------:R-:W-:Y:S02]  /*ef00*/  LOP3.LUT R0, R0, 0x38, RZ, 0xc0, !PT ;  /* 0x0000003800007812 */ /* 0x000fe400078ec0ff */
[----:B------:R-:W-:Y:S01]  /*ef10*/  LOP3.LUT R3, R2, 0x38, R5, 0x78, !PT ;  /* 0x0000003802037812 */ /* 0x000fe200078e7805 */
[----:B------:R-:W-:Y:S01]  /*ef20*/  IMAD.SHL.U32 R2, R4, 0x8, RZ ;  /* 0x0000000804027824 */ /* 0x000fe200078e00ff */
[----:B------:R-:W-:-:S04]  /*ef30*/  SHF.R.U32.HI R4, RZ, 0x3, R4 ;  /* 0x00000003ff047819 */ /* 0x000fc80000011604 */
        /* <DEDUP_REMOVED lines=10> */
.L_x_2382:
[----:B------:R-:W2:Y:S01]  /*efe0*/  LDL R0, [R1+0xc] ;  /* 0x00000c0001007983 */ /* 0x000ea20000100800 */
[----:B------:R-:W2:Y:S01]  /*eff0*/  LDC.64 R2, c[0x0][0xc88] ;  /* 0x00032200ff027b82 */ /* 0x000ea20000000a00 */
[----:B------:R-:W-:Y:S05]  /*f000*/  YIELD ;  /* 0x0000000000007946 */ /* 0x000fea0003800000 */
[----:B------:R-:W-:Y:S01]  /*f010*/  ULDC.64 UR4, c[0x0][0xa28] ;  /* 0x00028a0000047ab9 */ /* 0x000fe20000000a00 */
[----:B01----:R-:W-:Y:S01]  /*f020*/  IMAD.MOV.U32 R6, RZ, RZ, RZ ;  /* 0x000000ffff067224 */ /* 0x003fe200078e00ff */
        /* <DEDUP_REMOVED lines=47> */
[----:B------:R-:W0:Y:S04]  /*f320*/  LDG.E R7, desc[UR56][R2.64] ;  /* 0x0000003802077981 */ /* 0x000e28000c1e1900 */
[----:B------:R-:W0:Y:S02]  /*f330*/  LDG.E R2, desc[UR56][R2.64+0x4] ;  /* 0x0000043802027981 */ /* 0x000e24000c1e1900 */
[----:B0-----:R-:W-:-:S05]  /*f340*/  IMAD.IADD R9, R2, 0x1, -R7 ;  /* 0x0000000102097824 */ /* 0x001fca00078e0a07 */
[----:B------:R1:W-:Y:S02]  /*f350*/  STL [R1+0x38], R9 ;  /* 0x0000380901007387 */ /* 0x0003e40000100800 */
.L_x_2279:
[----:B------:R-:W2:Y:S01]  /*f360*/  LDL.LU R7, [R1+0x8] ;  /* 0x0000080001077983 */ /* 0x000ea20000300800 */
[----:B------:R-:W-:Y:S02]  /*f370*/  ULDC.64 UR4, c[0x0][0xa20] ;  /* 0x0002880000047ab9 */ /* 0x000fe40000000a00 */
[----:B------:R-:W-:-:S04]  /*f380*/  ISETP.NE.U32.AND P1, PT, RZ, UR4, PT ;  /* 0x00000004ff007c0c */ /* 0x000fc8000bf25070 */
[----:B------:R-:W-:Y:S02]  /*f390*/  ISETP.NE.AND.EX P1, PT, RZ, UR5, PT, P1 ;  /* 0x00000005ff007c0c */ /* 0x000fe4000bf25310 */
[C---:B--2---:R-:W-:Y:S02]  /*f3a0*/  LOP3.LUT R2, R7.reuse, 0xff000000, RZ, 0xc0, !PT ;  /* 0xff00000007027812 */ /* 0x044fe400078ec0ff */
        /* <DEDUP_REMOVED lines=10> */
[----:B--2---:R-:W-:-:S05]  /*f450*/  IADD3.X R7, R10, UR5, RZ, P0, !PT ;  /* 0x000000050a077c10 */ /* 0x004fca00087fe4ff */
[----:B------:R3:W5:Y:S01]  /*f460*/  LDG.E R6, desc[UR56][R6.64] ;  /* 0x0000003806067981 */ /* 0x000762000c1e1900 */
[----:B------:R-:W-:Y:S05]  /*f470*/  BRA `(.L_x_2281) ;  /* 0x0000000000107947 */ /* 0x000fea0003800000 */
.L_x_2280:
[----:B------:R-:W-:Y:S05]  /*f480*/  @!P0 BRA `(.L_x_2281) ;  /* 0x00000000000c8947 */ /* 0x000fea0003800000 */
[----:B------:R-:W3:Y:S04]  /*f490*/  LDG.E R6, desc[UR56][R4.64] ;  /* 0x0000003804067981 */ /* 0x000ee8000c1e1900 */
[----:B------:R-:W3:Y:S02]  /*f4a0*/  LDG.E R4, desc[UR56][R4.64+0x4] ;  /* 0x0000043804047981 */ /* 0x000ee4000c1e1900 */
[----:B---3--:R-:W-:-:S07]  /*f4b0*/  IMAD.IADD R6, R4, 0x1, -R6 ;  /* 0x0000000104067824 */ /* 0x008fce00078e0a06 */
.L_x_2281:
[----:B------:R-:W4:Y:S01]  /*f4c0*/  LDL R5, [R1+0x4] ;  /* 0x0000040001057983 */ /* 0x000f220000100800 */
[----:B-----5:R-:W-:Y:S01]  /*f4d0*/  IMAD.IADD R6, R6, 0x1, -R0 ;  /* 0x0000000106067824 */ /* 0x020fe200078e0a00 */
[----:B------:R-:W-:Y:S01]  /*f4e0*/  BSSY B0, `(.L_x_2282) ;  /* 0x000003a000007945 */ /* 0x000fe20003800000 */
[----:B------:R-:W0:Y:S02]  /*f4f0*/  LDC R0, c[0x0][0x448] ;  /* 0x00011200ff007b82 */ /* 0x000e240000000800 */
[----:B0-----:R-:W-:-:S13]  /*f500*/  ISETP.NE.AND P0, PT, R0, 0x1, PT ;  /* 0x000000010000780c */ /* 0x001fda0003f05270 */
[----:B--2---:R-:W0:Y:S08]  /*f510*/  @P0 LDC R3, c[0x0][0x44c] ;  /* 0x00011300ff030b82 */ /* 0x004e300000000800 */
[----:B------:R-:W2:Y:S01]  /*f520*/  @P0 LDC R4, c[0x0][0x450] ;  /* 0x00011400ff040b82 */ /* 0x000ea20000000800 */
[----:B----4-:R-:W-:Y:S02]  /*f530*/  IMAD.SHL.U32 R0, R5, 0x80, RZ ;  /* 0x0000008005007824 */ /* 0x010fe400078e00ff */
[----:B------:R-:W-:-:S02]  /*f540*/  IMAD.MOV.U32 R5, RZ, RZ, RZ ;  /* 0x000000ffff057224 */ /* 0x000fc400078e00ff */
[----:B------:R-:W-:Y:S02]  /*f550*/  VIADD R0, R0, 0x7f ;  /* 0x0000007f00007836 */ /* 0x000fe40000000000 */
[----:B------:R-:W-:Y:S02]  /*f560*/  IMAD.MOV.U32 R10, RZ, RZ, R5 ;  /* 0x000000ffff0a7224 */ /* 0x000fe400078e0005 */
[----:B0-----:R-:W-:-:S05]  /*f570*/  @P0 IMAD.HI.U32 R3, R0, R3, RZ ;  /* 0x0000000300030227 */ /* 0x001fca00078e00ff */
[----:B--2---:R-:W-:Y:S02]  /*f580*/  @P0 SHF.R.U32.HI R0, RZ, R4, R3 ;  /* 0x00000004ff000219 */ /* 0x004fe40000011603 */
[C---:B------:R-:W-:Y:S01]  /*f590*/  IADD3 R3, R6.reuse, 0x80, -R9 ;  /* 0x0000008006037810 */ /* 0x040fe20007ffe809 */
[----:B------:R-:W-:Y:S01]  /*f5a0*/  VIADD R6, R6, 0x7f ;  /* 0x0000007f06067836 */ /* 0x000fe20000000000 */
[----:B-1----:R-:W-:Y:S02]  /*f5b0*/  LOP3.LUT R9, R2, 0xff, RZ, 0xc0, !PT ;  /* 0x000000ff02097812 */ /* 0x002fe400078ec0ff */
[----:B------:R-:W-:Y:S02]  /*f5c0*/  IADD3 R0, R3, R0, RZ ;  /* 0x0000000003007210 */ /* 0x000fe40007ffe0ff */
[----:B------:R-:W-:Y:S02]  /*f5d0*/  SHF.R.S32.HI R3, RZ, 0x1f, R6 ;  /* 0x0000001fff037819 */ /* 0x000fe40000011406 */
[----:B------:R-:W-:-:S02]  /*f5e0*/  SHF.R.S32.HI R4, RZ, 0x1f, R0 ;  /* 0x0000001fff047819 */ /* 0x000fc40000011400 */
[----:B------:R-:W-:Y:S02]  /*f5f0*/  LEA.HI R3, R3, R6, RZ, 0x7 ;  /* 0x0000000603037211 */ /* 0x000fe400078f38ff */
[----:B------:R-:W-:Y:S02]  /*f600*/  LEA.HI R4, R4, R0, RZ, 0x7 ;  /* 0x0000000004047211 */ /* 0x000fe400078f38ff */
[----:B------:R-:W-:Y:S02]  /*f610*/  SHF.R.U32.HI R0, RZ, 0x10, R2 ;  /* 0x00000010ff007819 */ /* 0x000fe40000011602 */
[----:B------:R-:W-:Y:S02]  /*f620*/  SHF.R.S32.HI R3, RZ, 0x7, R3 ;  /* 0x00000007ff037819 */ /* 0x000fe40000011403 */
[----:B------:R-:W-:Y:S02]  /*f630*/  ISETP.NE.AND P0, PT, R0, RZ, PT ;  /* 0x000000ff0000720c */ /* 0x000fe40003f05270 */
[----:B------:R-:W-:-:S04]  /*f640*/  SHF.R.S32.HI R4, RZ, 0x7, R4 ;  /* 0x00000007ff047819 */ /* 0x000fc80000011404 */
[----:B------:R-:W-:-:S04]  /*f650*/  VIMNMX R8, R3, R4, PT ;  /* 0x0000000403087248 */ /* 0x000fc80003fe0100 */
[----:B------:R-:W-:Y:S01]  /*f660*/  ISETP.GE.AND P1, PT, R8, 0x1, PT ;  /* 0x000000010800780c */ /* 0x000fe20003f26270 */
[----:B------:R0:W-:Y:S02]  /*f670*/  STL [R1+0x30], R8 ;  /* 0x0000300801007387 */ /* 0x0001e40000100800 */
[----:B------:R-:W1:Y:S02]  /*f680*/  @!P0 LDC R0, c[0x0][0x9f0] ;  /* 0x00027c00ff008b82 */ /* 0x000e640000000800 */
[----:B------:R0:W-:Y:S04]  /*f690*/  STL [R1+0x3c], R5 ;  /* 0x00003c0501007387 */ /* 0x0001e80000100800 */
[----:B------:R0:W-:Y:S04]  /*f6a0*/  STL [R1+0x58], R9 ;  /* 0x0000580901007387 */ /* 0x0001e80000100800 */
[----:B------:R-:W-:Y:S05]  /*f6b0*/  @!P1 BRA `(.L_x_2283) ;  /* 0x0000000000709947 */ /* 0x000fea0003800000 */
[----:B-1----:R-:W-:-:S04]  /*f6c0*/  IABS R4, R0 ;  /* 0x0000000000047213 */ /* 0x002fc80000000000 */
[----:B------:R-:W1:Y:S08]  /*f6d0*/  I2F.RP R2, R4 ;  /* 0x0000000400027306 */ /* 0x000e700000209400 */
[----:B-1----:R-:W1:Y:S02]  /*f6e0*/  MUFU.RCP R2, R2 ;  /* 0x0000000200027308 */ /* 0x002e640000001000 */
[----:B-1----:R-:W-:-:S06]  /*f6f0*/  VIADD R2, R2, 0xffffffe ;  /* 0x0ffffffe02027836 */ /* 0x002fcc0000000000 */
[----:B------:R-:W1:Y:S02]  /*f700*/  F2I.FTZ.U32.TRUNC.NTZ R3, R2 ;  /* 0x0000000200037305 */ /* 0x000e64000021f000 */
[----:B-1----:R-:W-:-:S04]  /*f710*/  IMAD.MOV R2, RZ, RZ, -R3 ;  /* 0x000000ffff027224 */ /* 0x002fc800078e0a03 */
[----:B0-----:R-:W-:Y:S02]  /*f720*/  IMAD R5, R2, R4, RZ ;  /* 0x0000000402057224 */ /* 0x001fe400078e02ff */
[----:B------:R-:W-:-:S04]  /*f730*/  IMAD.MOV.U32 R2, RZ, RZ, RZ ;  /* 0x000000ffff027224 */ /* 0x000fc800078e00ff */
[----:B---3--:R-:W-:Y:S01]  /*f740*/  IMAD.HI.U32 R7, R3, R5, R2 ;  /* 0x0000000503077227 */ /* 0x008fe200078e0002 */
        /* <DEDUP_REMOVED lines=19> */
.L_x_2283:
[----:B------:R-:W-:Y:S05]  /*f880*/  BSYNC B0 ;  /* 0x0000000000007941 */ /* 0x000fea0003800000 */
.L_x_2282:
[----:B-1----:R-:W-:Y:S01]  /*f890*/  IMAD.MOV.U32 R0, RZ, RZ, R10 ;  /* 0x000000ffff007224 */ /* 0x002fe200078e000a */
[----:B------:R-:W-:Y:S03]  /*f8a0*/  BSSY B7, `(.L_x_2284) ;  /* 0x000040d000077945 */ /* 0x000fe60003800000 */
[----:B------:R-:W-:-:S05]  /*f8b0*/  IMAD R2, R9, R0, RZ ;  /* 0x0000000009027224 */ /* 0x000fca00078e02ff */
[----:B------:R-:W-:Y:S01]  /*f8c0*/  VIADDMNMX R0, R2, R0, R8, PT ;  /* 0x0000000002007246 */ /* 0x000fe20003800108 */
[----:B------:R1:W-:Y:S03]  /*f8d0*/  STL [R1+0x28], R2 ;  /* 0x0000280201007387 */ /* 0x0003e60000100800 */
[----:B------:R-:W-:Y:S01]  /*f8e0*/  ISETP.GT.AND P0, PT, R0, R2, PT ;  /* 0x000000020000720c */ /* 0x000fe20003f04270 */
[----:B------:R1:W-:-:S12]  /*f8f0*/  STL [R1+0x40], R0 ;  /* 0x0000400001007387 */ /* 0x0003d80000100800 */
[----:B------:R-:W-:Y:S05]  /*f900*/  @P0 BRA `(.L_x_2285) ;  /* 0x0000000000480947 */ /* 0x000fea0003800000 */
[----:B-1----:R-:W1:Y:S02]  /*f910*/  S2R R0, SR_TID.X ;  /* 0x0000000000007919 */ /* 0x002e640000002100 */
[----:B-1----:R-:W-:-:S04]  /*f920*/  LOP3.LUT R0, R0, 0x7f, RZ, 0xc0, !PT ;  /* 0x0000007f00007812 */ /* 0x002fc800078ec0ff */
[----:B------:R-:W-:-:S13]  /*f930*/  ISETP.NE.AND P0, PT, R0, RZ, PT ;  /* 0x000000ff0000720c */ /* 0x000fda0003f05270 */
[----:B------:R-:W-:Y:S05]  /*f940*/  @P0 BRA `(.L_x_2286) ;  /* 0x0000004000080947 */ /* 0x000fea0003800000 */
[----:B------:R-:W1:Y:S01]  /*f950*/  S2R R3, SR_LANEID ;  /* 0x0000000000037919 */ /* 0x000e620000000000 */
[----:B------:R-:W-:Y:S02]  /*f960*/  VOTEU.ANY UR4, UPT, PT ;  /* 0x0000000000047886 */ /* 0x000fe400038e0100 */
[----:B------:R-:W1:Y:S08]  /*f970*/  FLO.U32 R0, UR4 ;  /* 0x0000000400007d00 */ /* 0x000e7000080e0000 */
[----:B0-----:R-:W0:Y:S01]  /*f980*/  POPC R5, UR4 ;  /* 0x0000000400057d09 */ /* 0x001e220008000000 */
[----:B-1----:R-:W-:-:S02]  /*f990*/  ISETP.EQ.U32.AND P0, PT, R0, R3, PT ;  /* 0x000000030000720c */ /* 0x002fc40003f02070 */
[----:B------:R-:W0:Y:S11]  /*f9a0*/  LDC.64 R2, c[0x0][0xc60] ;  /* 0x00031800ff027b82 */ /* 0x000e360000000a00 */
[----:B0-----:R-:W4:Y:S01]  /*f9b0*/  @P0 ATOMG.E.ADD.STRONG.GPU PT, R3, desc[UR56][R2.64], R5 ;  /* 0x00000005020309a8 */ /* 0x001f2200081ee1f8 */
[----:B------:R-:W0:Y:S02]  /*f9c0*/  S2R R4, SR_LTMASK ;  /* 0x0000000000047919 */ /* 0x000e240000003900 */
[----:B0-----:R-:W-:-:S04]  /*f9d0*/  LOP3.LUT R4, R4, UR4, RZ, 0xc0, !PT ;  /* 0x0000000404047c12 */ /* 0x001fc8000f8ec0ff */
[----:B---3--:R-:W0:Y:S01]  /*f9e0*/  POPC R7, R4 ;  /* 0x0000000400077309 */ /* 0x008e220000000000 */
[----:B----4-:R-:W0:Y:S02]  /*f9f0*/  SHFL.IDX PT, R0, R3, R0, 0x1f ;  /* 0x00001f0003007589 */ /* 0x010e2400000e0000 */
[----:B0-----:R-:W-:-:S05]  /*fa00*/  IADD3 R0, R0, UR36, R7 ;  /* 0x0000002400007c10 */ /* 0x001fca000fffe007 */
[----:B------:R4:W-:Y:S01]  /*fa10*/  STL [R1], R0 ;  /* 0x0000000001007387 */ /* 0x0009e20000100800 */
[----:B------:R-:W-:Y:S05]  /*fa20*/  BRA `(.L_x_2286) ;  /* 0x0000003c00d07947 */ /* 0x000fea0003800000 */
.L_x_2285:
[----:B-1----:R-:W-:Y:S01]  /*fa30*/  VIADD R0, R18, 0x1c400 ;  /* 0x0001c40012007836 */ /* 0x002fe20000000000 */
[----:B------:R-:W-:Y:S04]  /*fa40*/  BSSY B6, `(.L_x_2287) ;  /* 0x0000013000067945 */ /* 0x000fe80003800000 */
[----:B------:R-:W-:-:S13]  /*fa50*/  LOP3.LUT P0, RZ, R0, 0x3ff, RZ, 0xc0, !PT ;  /* 0x000003ff00ff7812 */ /* 0x000fda000780c0ff */
        /* <DEDUP_REMOVED lines=9> */
[----:B---3--:R-:W-:-:S02]  /*faf0*/  IMAD.U32 R7, RZ, RZ, UR9 ;  /* 0x00000009ff077e24 */ /* 0x008fc4000f8e00ff */
[----:B--2---:R-:W-:Y:S02]  /*fb00*/  IMAD.U32 R10, RZ, RZ, UR4 ;  /* 0x00000004ff0a7e24 */ /* 0x004fe4000f8e00ff */
[----:B------:R-:W-:Y:S02]  /*fb10*/  IMAD.U32 R11, RZ, RZ, UR5 ;  /* 0x00000005ff0b7e24 */ /* 0x000fe4000f8e00ff */
[----:B------:R-:W-:Y:S02]  /*fb20*/  IMAD.MOV.U32 R8, RZ, RZ, 0x70 ;  /* 0x00000070ff087424 */ /* 0x000fe400078e00ff */
[----:B------:R-:W-:Y:S02]  /*fb30*/  IMAD.MOV.U32 R12, RZ, RZ, 0x1 ;  /* 0x00000001ff0c7424 */ /* 0x000fe400078e00ff */
[----:B------:R-:W-:-:S07]  /*fb40*/  IMAD.MOV.U32 R13, RZ, RZ, RZ ;  /* 0x000000ffff0d7224 */ /* 0x000fce00078e00ff */
[----:B------:R-:W-:-:S07]  /*fb50*/  LEPC R20, `(.L_x_2288) ;  /* 0x000000001014794e */ /* 0x000fce0000000000 */
[----:B-1----:R-:W-:Y:S05]  /*fb60*/  CALL.ABS.NOINC R2 ;  /* 0x0000000002007343 */ /* 0x002fea0003c00000 */
.L_x_2288:
[----:B------:R-:W-:Y:S05]  /*fb70*/  BSYNC B6 ;  /* 0x0000000000067941 */ /* 0x000fea0003800000 */
.L_x_2287:
        /* <DEDUP_REMOVED lines=9> */
[----:B------:R-:W-:Y:S01]  /*fc10*/  IMAD.U32 R4, RZ, RZ, UR6 ;  /* 0x00000006ff047e24 */ /* 0x000fe2000f8e00ff */
[----:B------:R-:W-:Y:S01]  /*fc20*/  MOV R11, UR5 ;  /* 0x00000005000b7c02 */ /* 0x000fe20008000f00 */
[----:B0-----:R-:W-:Y:S02]  /*fc30*/  IMAD.U32 R5, RZ, RZ, UR7 ;  /* 0x00000007ff057e24 */ /* 0x001fe4000f8e00ff */
[----:B------:R-:W-:Y:S02]  /*fc40*/  IMAD.U32 R6, RZ, RZ, UR8 ;  /* 0x00000008ff067e24 */ /* 0x000fe4000f8e00ff */
[----:B---3--:R-:W-:-:S02]  /*fc50*/  IMAD.U32 R7, RZ, RZ, UR9 ;  /* 0x00000009ff077e24 */ /* 0x008fc4000f8e00ff */
[----:B--2---:R-:W-:Y:S02]  /*fc60*/  IMAD.U32 R10, RZ, RZ, UR4 ;  /* 0x00000004ff0a7e24 */ /* 0x004fe4000f8e00ff */
[----:B------:R-:W-:Y:S02]  /*fc70*/  IMAD.MOV.U32 R8, RZ, RZ, 0x70 ;  /* 0x00000070ff087424 */ /* 0x000fe400078e00ff */
[----:B------:R-:W-:Y:S02]  /*fc80*/  IMAD.MOV.U32 R12, RZ, RZ, 0x1 ;  /* 0x00000001ff0c7424 */ /* 0x000fe400078e00ff */
[----:B-1----:R-:W-:-:S07]  /*fc90*/  IMAD.MOV.U32 R13, RZ, RZ, RZ ;  /* 0x000000ffff0d7224 */ /* 0x002fce00078e00ff */
[----:B------:R-:W-:-:S07]  /*fca0*/  LEPC R20, `(.L_x_2291) ;  /* 0x000000001014794e */ /* 0x000fce0000000000 */
[----:B----4-:R-:W-:Y:S05]  /*fcb0*/  CALL.ABS.NOINC R2 ;  /* 0x0000000002007343 */ /* 0x010fea0003c00000 */
.L_x_2291:
        /* <DEDUP_REMOVED lines=16> */
.L_x_2290:
[----:B------:R-:W-:Y:S05]  /*fdc0*/  BSYNC B6 ;  /* 0x0000000000067941 */ /* 0x000fea0003800000 */
.L_x_2289:
[----:B------:R-:W4:Y:S01]  /*fdd0*/  LDL.LU R4, [R1+0x1c] ;  /* 0x00001c0001047983 */ /* 0x000f220000300800 */
[----:B------:R-:W-:-:S03]  /*fde0*/  ULDC.64 UR4, c[0x0][0x9f8] ;  /* 0x00027e0000047ab9 */ /* 0x000fc60000000a00 */
[----:B---3--:R-:W3:Y:S01]  /*fdf0*/  LDL R7, [R1+0x10] ;  /* 0x0000100001077983 */ /* 0x008ee20000100800 */
[----:B------:R-:W-:-:S03]  /*fe00*/  ISETP.NE.U32.AND P0, PT, RZ, UR4, PT ;  /* 0x00000004ff007c0c */ /* 0x000fc6000bf05070 */
[----:B------:R-:W5:Y:S01]  /*fe10*/  LDL R0, [R1+0x40] ;  /* 0x0000400001007983 */ /* 0x000f620000100800 */
[----:B------:R-:W-:-:S13]  /*fe20*/  ISETP.NE.AND.EX P0, PT, RZ, UR5, PT, P0 ;  /* 0x00000005ff007c0c */ /* 0x000fda000bf05300 */
[----:B------:R-:W-:-:S04]  /*fe30*/  @P0 IADD3 R2, P1, R17, UR4, RZ ;  /* 0x0000000411020c10 */ /* 0x000fc8000ff3e0ff */
[----:B----4-:R-:W-:Y:S01]  /*fe40*/  @P0 IADD3.X R3, R4, UR5, RZ, P1, !PT ;  /* 0x0000000504030c10 */ /* 0x010fe20008ffe4ff */
[----:B------:R-:W-:-:S04]  /*fe50*/  ULDC.64 UR4, c[0x0][0xa08] ;  /* 0x0002820000047ab9 */ /* 0x000fc80000000a00 */
[----:B---3--:R1:W0:Y:S02]  /*fe60*/  @P0 LDG.E R7, desc[UR56][R2.64] ;  /* 0x0000003802070981 */ /* 0x008224000c1e1900 */
[----:B-1----:R-:W1:Y:S01]  /*fe70*/  LDC.64 R2, c[0x0][0x418] ;  /* 0x00010600ff027b82 */ /* 0x002e620000000a00 */
[----:B-----5:R-:W-:Y:S01]  /*fe80*/  VIADD R0, R0, 0xffffffff ;  /* 0xffffffff00007836 */ /* 0x020fe20000000000 */
[----:B0-----:R-:W-:Y:S01]  /*fe90*/  SHF.R.S32.HI R8, RZ, 0x1f, R7 ;  /* 0x0000001fff087819 */ /* 0x001fe20000011407 */
[----:B------:R0:W-:Y:S04]  /*fea0*/  @P0 STL [R1+0x10], R7 ;  /* 0x0000100701000387 */ /* 0x0001e80000100800 */
[----:B------:R0:W-:Y:S01]  /*feb0*/  STL [R1+0x1c], R8 ;  /* 0x00001c0801007387 */ /* 0x0001e20000100800 */
[----:B-1----:R-:W-:Y:S01]  /*fec0*/  LOP3.LUT P0, RZ, R2, UR4, RZ, 0xfc, !PT ;  /* 0x0000000402ff7c12 */ /* 0x002fe2000f80fcff */
[----:B------:R-:W-:-:S03]  /*fed0*/  UMOV UR4, 0xffffffff ;  /* 0xffffffff00047882 */ /* 0x000fc60000000000 */
[----:B------:R-:W-:-:S04]  /*fee0*/  LOP3.LUT P0, RZ, R3, UR5, RZ, 0xfc, P0 ;  /* 0x0000000503ff7c12 */ /* 0x000fc8000800fcff */
[----:B------:R-:W-:Y:S01]  /*fef0*/  SEL R17, R7, RZ, !P0 ;  /* 0x000000ff07117207 */ /* 0x000fe20004000000 */
[----:B0-----:R-:W-:Y:S08]  /*ff00*/  BRA.DIV UR4, `(.L_x_2292) ;  /* 0x0000005204a87947 */ /* 0x001ff0000b800000 */
[----:B------:R-:W0:Y:S02]  /*ff10*/  S2R R4, SR_TID.X ;  /* 0x0000000000047919 */ /* 0x000e240000002100 */
[----:B0-----:R-:W-:-:S04]  /*ff20*/  SHF.R.U32.HI R4, RZ, 0x5, R4 ;  /* 0x00000005ff047819 */ /* 0x001fc80000011604 */
[----:B------:R-:W-:-:S05]  /*ff30*/  LOP3.LUT R4, R4, 0x3, RZ, 0xc0, !PT ;  /* 0x0000000304047812 */ /* 0x000fca00078ec0ff */
[----:B------:R0:W1:Y:S02]  /*ff40*/  SHFL.IDX PT, R14, R4, RZ, 0x1f ;  /* 0x00001fff040e7589 */ /* 0x00006400000e0000 */
.L_x_2398:
[----:B------:R-:W-:Y:S01]  /*ff50*/  PLOP3.LUT P1, PT, PT, PT, PT, 0x8, 0x0 ;  /* 0x000000000000781c */ /* 0x000fe20003f2e170 */
[----:B------:R3:W-:Y:S01]  /*ff60*/  STL [R1+0x8], R0 ;  /* 0x0000080001007387 */ /* 0x0007e20000100800 */
[----:B-1----:R-:W-:Y:S02]  /*ff70*/  ISETP.NE.AND P0, PT, R14, RZ, PT ;  /* 0x000000ff0e00720c */ /* 0x002fe40003f05270 */
[----:B0-----:R-:W-:-:S05]  /*ff80*/  P2R R4, PR, RZ, 0x2 ;  /* 0x00000002ff047803 */ /* 0x001fca0000000000 */
[----:B------:R3:W-:Y:S06]  /*ff90*/  STL [R1+0x20], R4 ;  /* 0x0000200401007387 */ /* 0x0007ec0000100800 */
[----:B------:R-:W-:Y:S05]  /*ffa0*/  @P0 BRA `(.L_x_2293) ;  /* 0x0000000400300947 */ /* 0x000fea0003800000 */
[----:B------:R-:W-:-:S03]  /*ffb0*/  UMOV UR4, 0xffffffff ;  /* 0xffffffff00047882 */ /* 0x000fc60000000000 */
[----:B------:R-:W-:Y:S05]  /*ffc0*/  BRA.DIV UR4, `(.L_x_2294) ;  /* 0x0000005204ac7947 */ /* 0x000fea000b800000 */
[----:B------:R-:W-:-:S13]  /*ffd0*/  ELECT P6, URZ, PT ;  /* 0x00000000003f782f */ /* 0x000fda00038c0000 */
.L_x_2401:
[----:B------:R-:W-:Y:S05]  /*ffe0*/  @!P6 BRA `(.L_x_2293) ;  /* 0x000000040020e947 */ /* 0x000fea0003800000 */
[----:B------:R-:W-:-:S04]  /*fff0*/  ISETP.NE.U32.AND P0, PT, R2, RZ, PT ;  /* 0x000000ff0200720c */ /* 0x000fc80003f05070 */
[----:B------:R-:W-:-:S13]  /*10000*/  ISETP.NE.AND.EX P0, PT, R3, RZ, PT, P0 ;  /* 0x000000ff0300720c */ /* 0x000fda0003f05300 */
[----:B------:R-:W-:Y:S05]  /*10010*/  @!P0 BRA `(.L_x_2295) ;  /* 0x0000000000508947 */ /* 0x000fea0003800000 */
[----:B------:R-:W0:Y:S01]  /*10020*/  LDC R6, c[0x0][0x43c] ;  /* 0x00010f00ff067b82 */ /* 0x000e220000000800 */
[----:B------:R-:W-:Y:S01]  /*10030*/  IMAD.MOV.U32 R9, RZ, RZ, R0 ;  /* 0x000000ffff097224 */ /* 0x000fe200078e0000 */
[----:B------:R-:W-:-:S03]  /*10040*/  ULDC.64 UR4, c[0x0][0x428] ;  /* 0x00010a0000047ab9 */ /* 0x000fc60000000a00 */
[----:B---3--:R-:W-:Y:S01]  /*10050*/  IMAD.MOV.U32 R0, RZ, RZ, R9 ;  /* 0x000000ffff007224 */ /* 0x008fe200078e0009 */
[----:B0-----:R-:W-:-:S13]  /*10060*/  ISETP.NE.AND P0, PT, R6, 0x1, PT ;  /* 0x000000010600780c */ /* 0x001fda0003f05270 */
[----:B------:R-:W0:Y:S02]  /*10070*/  @P0 LDC.64 R4, c[0x0][0x440] ;  /* 0x00011000ff040b82 */ /* 0x000e240000000a00 */
[----:B0-----:R-:W-:-:S05]  /*10080*/  @P0 IMAD.HI.U32 R4, R9, R4, RZ ;  /* 0x0000000409040227 */ /* 0x001fca00078e00ff */
        /* <DEDUP_REMOVED lines=13> */
.L_x_2295:
[----:B0-----:R-:W4:Y:S01]  /*10160*/  LDL R2, [R1+0x14] ;  /* 0x0000140001027983 */ /* 0x001f220000100800 */
[----:B---3--:R-:W-:Y:S01]  /*10170*/  IMAD R0, R19, 0x8, R18 ;  /* 0x0000000813007824 */ /* 0x008fe200078e0212 */
[----:B----4-:R-:W-:-:S04]  /*10180*/  SHF.L.U32 R2, R2, 0x1f, RZ ;  /* 0x0000001f02027819 */ /* 0x010fc800000006ff */
[----:B------:R-:W0:Y:S02]  /*10190*/  SYNCS.PHASECHK.TRANS64.TRYWAIT P0, [R0+URZ+0x34840], R2 ;  /* 0x03484002000075a7 */ /* 0x000e24000800017f */
[----:B0-----:R-:W-:Y:S05]  /*101a0*/  @!P0 BRA `(.L_x_2296) ;  /* 0x0000005000548947 */ /* 0x001fea0003800000 */
.L_x_2402:
[----:B------:R-:W1:Y:S02]  /*101b0*/  S2R R3, SR_TID.X ;  /* 0x0000000000037919 */ /* 0x000e640000002100 */
[----:B-1----:R-:W-:-:S04]  /*101c0*/  LOP3.LUT R3, R3, 0x7f, RZ, 0xc0, !PT ;  /* 0x0000007f03037812 */ /* 0x002fc800078ec0ff */
[----:B------:R-:W-:-:S13]  /*101d0*/  ISETP.NE.AND P0, PT, R3, RZ, PT ;  /* 0x000000ff0300720c */ /* 0x000fda0003f05270 */
[----:B------:R-:W-:Y:S05]  /*101e0*/  @P0 BRA `(.L_x_2297) ;  /* 0x00000000001c0947 */ /* 0x000fea0003800000 */
[----:B------:R-:W1:Y:S01]  /*101f0*/  S2R R3, SR_TID.X ;  /* 0x0000000000037919 */ /* 0x000e620000002100 */
[----:B0-----:R-:W-:-:S04]  /*10200*/  IMAD.MOV.U32 R2, RZ, RZ, 0xc000 ;  /* 0x0000c000ff027424 */ /* 0x001fc800078e00ff */
[----:B------:R3:W-:Y:S01]  /*10210*/  SYNCS.ARRIVE.TRANS64 RZ, [R0+URZ+0x34830], R2 ;  /* 0x0348300200ff79a7 */ /* 0x0007e2000800003f */
[----:B-1----:R-:W-:-:S04]  /*10220*/  LOP3.LUT R3, R3, 0x1f, RZ, 0xc0, !PT ;  /* 0x0000001f03037812 */ /* 0x002fc800078ec0ff */
[----:B------:R-:W-:-:S13]  /*10230*/  ISETP.NE.AND P0, PT, R3, RZ, PT ;  /* 0x000000ff0300720c */ /* 0x000fda0003f05270 */
[----:B---3--:R-:W-:Y:S05]  /*10240*/  @!P0 BRA `(.L_x_2297) ;  /* 0x0000000000048947 */ /* 0x008fea0003800000 */
[----:B------:R-:W-:Y:S01]  /*10250*/  BPT.TRAP 0x1 ;  /* 0x000000040000795c */ /* 0x000fe20000300000 */
.L_x_2297:
[----:B------:R-:W3:Y:S04]  /*10260*/  LDL R3, [R1+0x8] ;  /* 0x0000080001037983 */ /* 0x000ee80000100800 */
[----:B0-----:R-:W4:Y:S01]  /*10270*/  LDL R2, [R1+0x18] ;  /* 0x0000180001027983 */ /* 0x001f220000100800 */
        /* <DEDUP_REMOVED lines=20> */
[----:B----4-:R-:W-:-:S13]  /*103c0*/  R2UR UR5, R2 ;  /* 0x00000000020572ca */ /* 0x010fda00000e0000 */
[----:B------:R-:W-:Y:S02]  /*103d0*/  ULEA UR11, UR11, UR5, 0x7 ;  /* 0x000000050b0b7291 */ /* 0x000fe4000f8e383f */
        /* <DEDUP_REMOVED lines=8> */
[----:B0-----:R-:W-:Y:S01]  /*10460*/  NOP ;  /* 0x0000000000007918 */ /* 0x001fe20000000000 */
.L_x_2293:
[----:B------:R-:W4:Y:S04]  /*10470*/  LDL.LU R3, [R1+0x34] ;  /* 0x0000340001037983 */ /* 0x000f280000300800 */
[----:B------:R-:W5:Y:S04]  /*10480*/  LDL.LU R5, [R1+0x2c] ;  /* 0x00002c0001057983 */ /* 0x000f680000300800 */
[----:B---3--:R-:W3:Y:S01]  /*10490*/  LDL.LU R4, [R1+0x44] ;  /* 0x0000440001047983 */ /* 0x008ee20000300800 */
        /* <DEDUP_REMOVED lines=9> */
[----:B----4-:R-:W-:Y:S02]  /*10530*/  SHF.R.S32.HI R0, RZ, 0x1f, R3 ;  /* 0x0000001fff007819 */ /* 0x010fe40000011403 */
[----:B-----5:R-:W-:-:S03]  /*10540*/  SEL R5, R5, RZ, !P0 ;  /* 0x000000ff05057207 */ /* 0x020fc60004000000 */
[----:B------:R-:W-:Y:S01]  /*10550*/  IMAD R0, R0, UR4, RZ ;  /* 0x0000000400007c24 */ /* 0x000fe2000f8e02ff */
[----:B---3--:R-:W-:-:S03]  /*10560*/  SEL R4, R4, RZ, !P0 ;  /* 0x000000ff04047207 */ /* 0x008fc60004000000 */
        /* <DEDUP_REMOVED lines=8> */
[----:B0-----:R-:W-:Y:S01]  /*105f0*/  MOV R2, 0x0 ;  /* 0x0000000000027802 */ /* 0x001fe20000000f00 */
[----:B------:R-:W-:Y:S01]  /*10600*/  ULDC.64 UR6, c[0x4][0xb8] ;  /* 0x01002e0000067ab9 */ /* 0x000fe20000000a00 */
[----:B------:R-:W-:Y:S01]  /*10610*/  ULDC.64 UR8, c[0x4][0xc0] ;  /* 0x0100300000087ab9 */ /* 0x000fe20000000a00 */
[----:B------:R-:W-:Y:S01]  /*10620*/  ULDC.64 UR4, c[0x4][0x20] ;  /* 0x0100080000047ab9 */ /* 0x000fe20000000a00 */
[----:B------:R-:W-:Y:S01]  /*10630*/  IMAD.U32 R4, RZ, RZ, UR6 ;  /* 0x00000006ff047e24 */ /* 0x000fe2000f8e00ff */
[----:B------:R-:W-:Y:S01]  /*10640*/  MOV R12, 0x1 ;  /* 0x00000001000c7802 */ /* 0x000fe20000000f00 */
[----:B------:R-:W0:Y:S01]  /*10650*/  LDC.64 R2, c[0x4][R2] ;  /* 0x0100000002027b82 */ /* 0x000e220000000a00 */
[----:B------:R-:W-:Y:S02]  /*10660*/  IMAD.U32 R5, RZ, RZ, UR7 ;  /* 0x00000007ff057e24 */ /* 0x000fe4000f8e00ff */
[----:B------:R-:W-:Y:S02]  /*10670*/  IMAD.U32 R6, RZ, RZ, UR8 ;  /* 0x00000008ff067e24 */ /* 0x000fe4000f8e00ff */
[----:B------:R-:W-:-:S02]  /*10680*/  IMAD.U32 R7, RZ, RZ, UR9 ;  /* 0x00000009ff077e24 */ /* 0x000fc4000f8e00ff */
[----:B--2---:R-:W-:Y:S02]  /*10690*/  IMAD.U32 R10, RZ, RZ, UR4 ;  /* 0x00000004ff0a7e24 */ /* 0x004fe4000f8e00ff */
[----:B------:R-:W-:Y:S02]  /*106a0*/  IMAD.U32 R11, RZ, RZ, UR5 ;  /* 0x00000005ff0b7e24 */ /* 0x000fe4000f8e00ff */
[----:B------:R-:W-:Y:S02]  /*106b0*/  IMAD.MOV.U32 R8, RZ, RZ, 0x70 ;  /* 0x00000070ff087424 */ /* 0x000fe400078e00ff */
[----:B------:R-:W-:-:S07]  /*106c0*/  IMAD.MOV.U32 R13, RZ, RZ, RZ ;  /* 0x000000ffff0d7224 */ /* 0x000fce00078e00ff */
[----:B------:R-:W-:-:S07]  /*106d0*/  LEPC R20, `(.L_x_2299) ;  /* 0x000000001014794e */ /* 0x000fce0000000000 */
[----:B0-----:R-:W-:Y:S05]  /*106e0*/  CALL.ABS.NOINC R2 ;  /* 0x0000000002007343 */ /* 0x001fea0003c00000 */
.L_x_2299:
[----:B------:R-:W-:Y:S05]  /*106f0*/  BSYNC B6 ;  /* 0x0000000000067941 */ /* 0x000fea0003800000 */
.L_x_2298:
[----:B0-----:R-:W3:Y:S01]  /*10700*/  LDL.LU R0, [R1+0x44] ;  /* 0x0000440001007983 */ /* 0x001ee20000300800 */
[----:B------:R-:W-:Y:S01]  /*10710*/  ULDC.64 UR4, c[0x0][0x2d8] ;  /* 0x0000b60000047ab9 */ /* 0x000fe20000000a00 */
[----:B------:R-:W0:Y:S01]  /*10720*/  LDC R7, c[0x0][0x448] ;  /* 0x00011200ff077b82 */ /* 0x000e220000000800 */
[----:B------:R-:W-:Y:S01]  /*10730*/  ULDC.64 UR6, c[0x0][0x280] ;  /* 0x0000a00000067ab9 */ /* 0x000fe20000000a00 */
[----:B------:R-:W4:Y:S04]  /*10740*/  LDL.LU R5, [R1+0x34] ;  /* 0x0000340001057983 */ /* 0x000f280000300800 */
[----:B------:R-:W4:Y:S04]  /*10750*/  LDL.LU.64 R2, [R1+0x50] ;  /* 0x0000500001027983 */ /* 0x000f280000300a00 */
[----:B------:R-:W3:Y:S04]  /*10760*/  LDL.LU R4, [R1+0x2c] ;  /* 0x00002c0001047983 */ /* 0x000ee80000300800 */
[----:B------:R-:W3:Y:S01]  /*10770*/  LDL R9, [R1+0x4] ;  /* 0x0000040001097983 */ /* 0x000ee20000100800 */
[----:B--2---:R-:W1:Y:S01]  /*10780*/  S2R R10, SR_TID.X ;  /* 0x00000000000a7919 */ /* 0x004e620000002100 */
[----:B0-----:R-:W-:-:S13]  /*10790*/  ISETP.NE.AND P0, PT, R7, 0x1, PT ;  /* 0x000000010700780c */ /* 0x001fda0003f05270 */
[----:B------:R-:W0:Y:S01]  /*107a0*/  @P0 LDC R6, c[0x0][0x450] ;  /* 0x00011400ff060b82 */ /* 0x000e220000000800 */
[----:B-1----:R-:W-:-:S05]  /*107b0*/  IMAD.SHL.U32 R10, R10, 0x8, RZ ;  /* 0x000000080a0a7824 */ /* 0x002fca00078e00ff */
[----:B------:R-:W-:-:S04]  /*107c0*/  LOP3.LUT R10, R10, 0x38, RZ, 0xc0, !PT ;  /* 0x000000380a0a7812 */ /* 0x000fc800078ec0ff */
[C---:B------:R-:W-:Y:S02]  /*107d0*/  LOP3.LUT R11, R10.reuse, 0x40, RZ, 0xfc, !PT ;  /* 0x000000400a0b7812 */ /* 0x040fe400078efcff */
[----:B------:R-:W-:Y:S01]  /*107e0*/  LOP3.LUT R10, R10, 0x80, RZ, 0xfc, !PT ;  /* 0x000000800a0a7812 */ /* 0x000fe200078efcff */
[----:B----4-:R-:W-:Y:S02]  /*107f0*/  IMAD.MOV.U32 R3, RZ, RZ, R5 ;  /* 0x000000ffff037224 */ /* 0x010fe400078e0005 */
[----:B------:R-:W1:Y:S01]  /*10800*/  S2R R5, SR_TID.X ;  /* 0x0000000000057919 */ /* 0x000e620000002100 */
[----:B------:R-:W-:-:S04]  /*10810*/  IMAD.WIDE.U32 R2, R16, UR4, R2 ;  /* 0x0000000410027c25 */ /* 0x000fc8000f8e0002 */
[----:B------:R-:W-:Y:S01]  /*10820*/  IMAD R3, R16, UR5, R3 ;  /* 0x0000000510037c24 */ /* 0x000fe2000f8e0203 */
[----:B------:R-:W-:Y:S02]  /*10830*/  ULDC.64 UR4, c[0x0][0x2e0] ;  /* 0x0000b80000047ab9 */ /* 0x000fe40000000a00 */
[----:B---3--:R-:W-:Y:S02]  /*10840*/  IMAD R0, R0, UR4, RZ ;  /* 0x0000000400007c24 */ /* 0x008fe4000f8e02ff */
[----:B------:R-:W-:-:S04]  /*10850*/  IMAD.WIDE.U32 R2, R4, UR4, R2 ;  /* 0x0000000404027c25 */ /* 0x000fc8000f8e0002 */
[----:B------:R-:W-:Y:S01]  /*10860*/  IMAD R0, R4, UR5, R0 ;  /* 0x0000000504007c24 */ /* 0x000fe2000f8e0200 */
[----:B------:R-:W-:Y:S01]  /*10870*/  ULDC.64 UR4, c[0x0][0x2d0] ;  /* 0x0000b40000047ab9 */ /* 0x000fe20000000a00 */
[----:B------:R-:W2:Y:S02]  /*10880*/  S2R R4, SR_TID.X ;  /* 0x0000000000047919 */ /* 0x000ea40000002100 */
[----:B------:R-:W-:Y:S01]  /*10890*/  IMAD.IADD R3, R3, 0x1, R0 ;  /* 0x0000000103037824 */ /* 0x000fe200078e0200 */
[----:B-1----:R-:W-:-:S04]  /*108a0*/  LOP3.LUT R5, R5, 0x7f, RZ, 0xc0, !PT ;  /* 0x0000007f05057812 */ /* 0x002fc800078ec0ff */
[----:B------:R-:W-:Y:S01]  /*108b0*/  SHF.R.U32.HI R5, RZ, 0x3, R5 ;  /* 0x00000003ff057819 */ /* 0x000fe20000011605 */
[----:B--2---:R-:W-:-:S05]  /*108c0*/  IMAD.SHL.U32 R4, R4, 0x10, RZ ;  /* 0x0000001004047824 */ /* 0x004fca00078e00ff */
[----:B------:R-:W-:Y:S02]  /*108d0*/  LOP3.LUT R4, R5, 0x70, R4, 0xf8, !PT ;  /* 0x0000007005047812 */ /* 0x000fe400078ef804 */
[----:B------:R-:W1:Y:S03]  /*108e0*/  @P0 LDC R5, c[0x0][0x44c] ;  /* 0x00011300ff050b82 */ /* 0x000e660000000800 */
[----:B------:R-:W-:-:S04]  /*108f0*/  IMAD R0, R9, 0x80, R4 ;  /* 0x0000008009007824 */ /* 0x000fc800078e0204 */
[----:B------:R-:W-:Y:S02]  /*10900*/  IMAD.MOV.U32 R4, RZ, RZ, R0 ;  /* 0x000000ffff047224 */ /* 0x000fe400078e0000 */
[----:B-1----:R-:W-:-:S05]  /*10910*/  @P0 IMAD.HI.U32 R5, R0, R5, RZ ;  /* 0x0000000500050227 */ /* 0x002fca00078e00ff */
[----:B0-----:R-:W-:-:S05]  /*10920*/  @P0 SHF.R.U32.HI R4, RZ, R6, R5 ;  /* 0x00000006ff040219 */ /* 0x001fca0000011605 */
[----:B------:R-:W-:Y:S02]  /*10930*/  IMAD.MOV R5, RZ, RZ, -R4 ;  /* 0x000000ffff057224 */ /* 0x000fe400078e0a04 */
[----:B------:R-:W-:-:S04]  /*10940*/  IMAD.WIDE.U32 R2, R4, UR4, R2 ;  /* 0x0000000404027c25 */ /* 0x000fc8000f8e0002 */
[----:B------:R-:W-:Y:S01]  /*10950*/  IMAD R0, R7, R5, R0 ;  /* 0x0000000507007224 */ /* 0x000fe200078e0200 */
[----:B------:R-:W-:-:S05]  /*10960*/  SHF.R.S32.HI R5, RZ, 0x1f, R4 ;  /* 0x0000001fff057819 */ /* 0x000fca0000011404 */
[----:B------:R-:W-:-:S04]  /*10970*/  IMAD R5, R5, UR4, RZ ;  /* 0x0000000405057c24 */ /* 0x000fc8000f8e02ff */
[----:B------:R-:W-:Y:S01]  /*10980*/  IMAD R4, R4, UR5, R5 ;  /* 0x0000000504047c24 */ /* 0x000fe2000f8e0205 */
[----:B------:R-:W-:Y:S01]  /*10990*/  ULDC.64 UR4, c[0x0][0x2c8] ;  /* 0x0000b20000047ab9 */ /* 0x000fe20000000a00 */
[----:B------:R-:W0:Y:S02]  /*109a0*/  S2R R5, SR_TID.X ;  /* 0x0000000000057919 */ /* 0x000e240000002100 */
        /* <DEDUP_REMOVED lines=8> */
[----:B------:R-:W-:Y:S02]  /*10a30*/  LEA R4, P3, R2, UR6, 0x1 ;  /* 0x0000000602047c11 */ /* 0x000fe4000f8608ff */
[----:B------:R-:W-:Y:S01]  /*10a40*/  IMAD.IADD R0, R3, 0x1, R0 ;  /* 0x0000000103007824 */ /* 0x000fe200078e0200 */
[----:B------:R-:W-:Y:S01]  /*10a50*/  ISETP.GE.AND P1, PT, R11, UR4, PT ;  /* 0x000000040b007c0c */ /* 0x000fe2000bf26270 */
[----:B0-----:R-:W-:-:S05]  /*10a60*/  IMAD.SHL.U32 R8, R5, 0x8, RZ ;  /* 0x0000000805087824 */ /* 0x001fca00078e00ff */
[----:B------:R-:W-:-:S04]  /*10a70*/  LOP3.LUT R8, R8, 0x38, RZ, 0xc0, !PT ;  /* 0x0000003808087812 */ /* 0x000fc800078ec0ff */
[----:B------:R-:W-:Y:S01]  /*10a80*/  ISETP.GE.AND P2, PT, R8, UR4, PT ;  /* 0x0000000408007c0c */ /* 0x000fe2000bf46270 */
[----:B------:R-:W-:Y:S01]  /*10a90*/  UMOV UR4, 0xffffffff ;  /* 0xffffffff00047882 */ /* 0x000fe20000000000 */
[----:B------:R-:W-:Y:S02]  /*10aa0*/  LEA.HI.X R3, R2, UR7, R0, 0x1, P3 ;  /* 0x0000000702037c11 */ /* 0x000fe400098f0c00 */
[----:B-1----:R-:W-:Y:S09]  /*10ab0*/  BRA.DIV UR4, `(.L_x_2300) ;  /* 0x0000004a04247947 */ /* 0x002ff2000b800000 */
[----:B------:R-:W0:Y:S02]  /*10ac0*/  S2R R6, SR_TID.X ;  /* 0x0000000000067919 */ /* 0x000e240000002100 */
[----:B0-----:R-:W-:-:S04]  /*10ad0*/  LOP3.LUT R6, R6, 0x7f, RZ, 0xc0, !PT ;  /* 0x0000007f06067812 */ /* 0x001fc800078ec0ff */
[----:B------:R-:W-:Y:S02]  /*10ae0*/  SHF.R.U32.HI R9, RZ, 0x3, R6 ;  /* 0x00000003ff097819 */ /* 0x000fe40000011606 */
[----:B------:R-:W2:Y:S04]  /*10af0*/  LDL.LU R6, [R1+0x4] ;  /* 0x0000040001067983 */ /* 0x000ea80000300800 */
[----:B------:R-:W3:Y:S01]  /*10b00*/  LDL.LU R8, [R1+0x38] ;  /* 0x0000380001087983 */ /* 0x000ee20000300800 */
[----:B--2---:R-:W-:Y:S02]  /*10b10*/  IMAD R2, R6, 0x80, R9 ;  /* 0x0000008006027824 */ /* 0x004fe400078e0209 */
[----:B------:R-:W0:Y:S01]  /*10b20*/  S2R R6, SR_TID.X ;  /* 0x0000000000067919 */ /* 0x000e220000002100 */
[----:B---3--:R-:W-:-:S02]  /*10b30*/  IMAD R0, R8, R7, RZ ;  /* 0x0000000708007224 */ /* 0x008fc400078e02ff */
[----:B------:R-:W1:Y:S01]  /*10b40*/  SHFL.IDX PT, R7, R4, RZ, 0x181f ;  /* 0x00181fff04077589 */ /* 0x000e6200000e0000 */
[C---:B------:R-:W-:Y:S02]  /*10b50*/  VIADD R5, R2.reuse, 0x10 ;  /* 0x0000001002057836 */ /* 0x040fe40000000000 */
[-C--:B------:R-:W-:Y:S01]  /*10b60*/  ISETP.GE.AND P4, PT, R2, R0.reuse, PT ;  /* 0x000000000200720c */ /* 0x080fe20003f86270 */
[----:B------:R-:W-:Y:S02]  /*10b70*/  SHFL.IDX PT, R9, R3, 0x1, 0x181f ;  /* 0x00381f0003097f89 */ /* 0x000fe400000e0000 */
[----:B------:R-:W-:Y:S02]  /*10b80*/  ISETP.GE.AND P3, PT, R5, R0, PT ;  /* 0x000000000500720c */ /* 0x000fe40003f66270 */
[----:B------:R-:W-:Y:S01]  /*10b90*/  SHFL.IDX PT, R5, R4, 0x1, 0x181f ;  /* 0x00381f0004057f89 */ /* 0x000fe200000e0000 */
[----:B0-----:R-:W-:-:S03]  /*10ba0*/  IMAD.SHL.U32 R11, R6, 0x8, RZ ;  /* 0x00000008060b7824 */ /* 0x001fc600078e00ff */
[----:B------:R-:W0:Y:S02]  /*10bb0*/  SHFL.IDX PT, R6, R3, RZ, 0x181f ;  /* 0x00181fff03067589 */ /* 0x000e2400000e0000 */
[----:B------:R-:W-:-:S04]  /*10bc0*/  LOP3.LUT R11, R11, 0x38, RZ, 0xc0, !PT ;  /* 0x000000380b0b7812 */ /* 0x000fc800078ec0ff */
[----:B-1----:R-:W-:-:S05]  /*10bd0*/  @!P4 LEA R7, P5, R11, R7, 0x1 ;  /* 0x000000070b07c211 */ /* 0x002fca00078a08ff */
[----:B0-----:R-:W-:Y:S01]  /*10be0*/  @!P4 IMAD.X R6, RZ, RZ, R6, P5 ;  /* 0x000000ffff06c224 */ /* 0x001fe200028e0606 */
[----:B------:R-:W-:-:S04]  /*10bf0*/  @!P3 LEA R8, P5, R11, R5, 0x1 ;  /* 0x000000050b08b211 */ /* 0x000fc800078a08ff */
[----:B------:R-:W-:Y:S01]  /*10c00*/  @!P4 LOP3.LUT R7, R7, R6, RZ, 0x3c, !PT ;  /* 0x000000060707c212 */ /* 0x000fe200078e3cff */
[----:B------:R-:W-:-:S03]  /*10c10*/  @!P3 IMAD.X R5, RZ, RZ, R9, P5 ;  /* 0x000000ffff05b224 */ /* 0x000fc600028e0609 */
[----:B------:R-:W-:-:S04]  /*10c20*/  @!P4 LOP3.LUT R6, R7, R6, RZ, 0x3c, !PT ;  /* 0x000000060706c212 */ /* 0x000fc800078e3cff */
[----:B------:R-:W-:-:S05]  /*10c30*/  @!P4 LOP3.LUT R7, R7, R6, RZ, 0x3c, !PT ;  /* 0x000000060707c212 */ /* 0x000fca00078e3cff */
[----:B-----5:R-:W-:Y:S04]  /*10c40*/  @!P4 LDGSTS.E.BYPASS.LTC128B.128 [R10+0x10400], desc[UR56][R6.64], !P2 ;  /* 0x10400000060acfae */ /* 0x020fe8000d101d78 */
[----:B------:R-:W-:Y:S04]  /*10c50*/  @!P4 LDGSTS.E.BYPASS.LTC128B.128 [R10+0x14400], desc[UR56][R6.64+0x80], !P1 ;  /* 0x14400080060acfae */ /* 0x000fe8000c901d78 */
[----:B------:R0:W-:Y:S02]  /*10c60*/  @!P4 LDGSTS.E.BYPASS.LTC128B.128 [R10+0x18400], desc[UR56][R6.64+0x100], !P0 ;  /* 0x18400100060acfae */ /* 0x0001e4000c101d78 */
[----:B0-----:R-:W-:-:S02]  /*10c70*/  @!P3 IMAD.MOV.U32 R6, RZ, RZ, R8 ;  /* 0x000000ffff06b224 */ /* 0x001fc400078e0008 */
[----:B------:R-:W-:Y:S01]  /*10c80*/  @!P3 IMAD.MOV.U32 R7, RZ, RZ, R5 ;  /* 0x000000ffff07b224 */ /* 0x000fe200078e0005 */
[----:B------:R-:W-:Y:S01]  /*10c90*/  SHFL.IDX PT, R8, R3, 0x2, 0x181f ;  /* 0x00581f0003087f89 */ /* 0x000fe200000e0000 */
[----:B------:R-:W-:-:S03]  /*10ca0*/  VIADD R5, R2, 0x20 ;  /* 0x0000002002057836 */ /* 0x000fc60000000000 */
[----:B------:R-:W-:Y:S04]  /*10cb0*/  @!P3 LDGSTS.E.BYPASS.LTC128B.128 [R10+0x10c00], desc[UR56][R6.64], !P2 ;  /* 0x10c00000060abfae */ /* 0x000fe8000d101d78 */
[----:B------:R-:W-:Y:S04]  /*10cc0*/  @!P3 LDGSTS.E.BYPASS.LTC128B.128 [R10+0x14c00], desc[UR56][R6.64+0x80], !P1 ;  /* 0x14c00080060abfae */ /* 0x000fe8000c901d78 */
[----:B------:R0:W-:Y:S01]  /*10cd0*/  @!P3 LDGSTS.E.BYPASS.LTC128B.128 [R10+0x18c00], desc[UR56][R6.64+0x100], !P0 ;  /* 0x18c00100060abfae */ /* 0x0001e2000c101d78 */
[----:B------:R-:W-:-:S03]  /*10ce0*/  ISETP.GE.AND P3, PT, R5, R0, PT ;  /* 0x000000000500720c */ /* 0x000fc60003f66270 */
[----:B------:R-:W1:Y:S10]  /*10cf0*/  SHFL.IDX PT, R5, R4, 0x2, 0x181f ;  /* 0x00581f0004057f89 */ /* 0x000e7400000e0000 */
        /* <DEDUP_REMOVED lines=53> */
.L_x_2419:
[----:B------:R-:W-:Y:S01]  /*11050*/  VIADD R2, R2, 0x70 ;  /* 0x0000007002027836 */ /* 0x000fe20000000000 */
[----:B------:R-:W-:Y:S04]  /*11060*/  BSSY B0, `(.L_x_2301) ;  /* 0x000000e000007945 */ /* 0x000fe80003800000 */
[----:B------:R-:W-:-:S13]  /*11070*/  ISETP.GE.AND P3, PT, R2, R0, PT ;  /* 0x000000000200720c */ /* 0x000fda0003f66270 */
[----:B------:R-:W-:Y:S05]  /*11080*/  @P3 BRA `(.L_x_2302) ;  /* 0x00000000002c3947 */ /* 0x000fea0003800000 */
[----:B0-----:R-:W0:Y:S02]  /*11090*/  S2R R4, SR_TID.X ;  /* 0x0000000000047919 */ /* 0x001e240000002100 */
        /* <DEDUP_REMOVED lines=10> */
.L_x_2302:
[----:B------:R-:W-:Y:S05]  /*11140*/  BSYNC B0 ;  /* 0x0000000000007941 */ /* 0x000fea0003800000 */
.L_x_2301:
[----:B------:R-:W-:Y:S01]  /*11150*/  NOP ;  /* 0x0000000000007918 */ /* 0x000fe20000000000 */
[----:B------:R-:W-:Y:S01]  /*11160*/  PLOP3.LUT P0, PT, PT, PT, PT, 0x80, 0x0 ;  /* 0x000000000000781c */ /* 0x000fe20003f0f070 */
[----:B0--3--:R-:W-:-:S12]  /*11170*/  VIADD R6, R18, 0x34800 ;  /* 0x0003480012067836 */ /* 0x009fd80000000000 */
.L_x_2303:
[----:B------:R-:W-:Y:S02]  /*11180*/  PLOP3.LUT P1, PT, P1, P0, PT, 0xa2, 0x0 ;  /* 0x000000000000781c */ /* 0x000fe40000f21472 */
[----:B------:R-:W-:-:S08]  /*11190*/  @P0 R2UR P1, UR4, R18 ;  /* 0x00000000120402ca */ /* 0x000fd00000020000 */
[----:B------:R-:W-:-:S05]  /*111a0*/  @P0 PLOP3.LUT P0, PT, P1, PT, PT, 0x80, 0x0 ;  /* 0x000000000000081c */ /* 0x000fca0000f0f070 */
[----:B------:R-:W-:Y:S01]  /*111b0*/  @!P1 SYNCS.ARRIVE.TRANS64.RED.A0T1 RZ, [UR4+0x34800], RZ ;  /* 0x034800ffffff99a7 */ /* 0x000fe20008200404 */
[----:B------:R-:W-:Y:S07]  /*111c0*/  @!P1 ARRIVES.LDGSTSBAR.64.TRANSCNT [UR4+0x34800] ;  /* 0x03480000ff0099b0 */ /* 0x000fee0008000a84 */
[----:B------:R-:W-:Y:S05]  /*111d0*/  @P0 BRA.U.ANY `(.L_x_2303) ;  /* 0xfffffffd00e80947 */ /* 0x000fea000393ffff */
[----:B----4-:R-:W3:Y:S02]  /*111e0*/  LDL.LU R2, [R1+0x48] ;  /* 0x0000480001027983 */ /* 0x010ee40000300800 */
        /* <DEDUP_REMOVED lines=11> */
.L_x_2420:
[----:B------:R-:W-:Y:S05]  /*112a0*/  BSYNC B0 ;  /* 0x0000000000007941 */ /* 0x000fea0003800000 */
.L_x_2304:
[----:B------:R-:W0:Y:S04]  /*112b0*/  LDL R2, [R1+0x40] ;  /* 0x0000400001027983 */ /* 0x000e280000100800 */
[----:B--2---:R-:W2:Y:S01]  /*112c0*/  LDL R3, [R1+0x28] ;  /* 0x0000280001037983 */ /* 0x004ea20000100800 */
[----:B------:R-:W-:Y:S01]  /*112d0*/  BSSY B0, `(.L_x_2306) ;  /* 0x0000213000007945 */ /* 0x000fe20003800000 */
[----:B0-----:R-:W-:-:S05]  /*112e0*/  VIADD R0, R2, 0xfffffffe ;  /* 0xfffffffe02007836 */ /* 0x001fca0000000000 */
[----:B--2---:R-:W-:-:S13]  /*112f0*/  ISETP.GE.AND P0, PT, R0, R3, PT ;  /* 0x000000030000720c */ /* 0x004fda0003f06270 */
[----:B------:R-:W-:Y:S05]  /*11300*/  @!P0 BRA `(.L_x_2307) ;  /* 0x00000020003c8947 */ /* 0x000fea0003800000 */
[----:B------:R-:W2:Y:S04]  /*11310*/  LDL.LU R2, [R1+0x58] ;  /* 0x0000580001027983 */ /* 0x000ea80000300800 */
[----:B-1----:R-:W3:Y:S04]  /*11320*/  LDL.LU R5, [R1+0x3c] ;  /* 0x00003c0001057983 */ /* 0x002ee80000300800 */
[----:B------:R-:W4:Y:S01]  /*11330*/  LDL.LU R4, [R1+0x30] ;  /* 0x0000300001047983 */ /* 0x000f220000300800 */
[----:B------:R-:W-:Y:S01]  /*11340*/  LOP3.LUT R12, RZ, R3, RZ, 0x33, !PT ;  /* 0x00000003ff0c7212 */ /* 0x000fe200078e33ff */
[----:B------:R-:W-:Y:S01]  /*11350*/  BSSY B2, `(.L_x_2308) ;  /* 0x00000b5000027945 */ /* 0x000fe20003800000 */
[----:B--2---:R-:W-:-:S04]  /*11360*/  VIADD R2, R2, 0x1 ;  /* 0x0000000102027836 */ /* 0x004fc80000000000 */
[----:B---3--:R-:W-:-:S05]  /*11370*/  IMAD R2, R2, R5, RZ ;  /* 0x0000000502027224 */ /* 0x008fca00078e02ff */
        /* <DEDUP_REMOVED lines=41> */
.L_x_2312:
[----:B------:R-:W-:Y:S01]  /*11610*/  IMAD R3, R9, 0x8, R18 ;  /* 0x0000000809037824 */ /* 0x000fe200078e0212 */
[----:B------:R-:W-:Y:S01]  /*11620*/  SHF.L.U32 R2, R13, 0x1f, RZ ;  /* 0x0000001f0d027819 */ /* 0x000fe200000006ff */
[----:B------:R-:W-:Y:S03]  /*11630*/  BSSY B3, `(.L_x_2313) ;  /* 0x0000003000037945 */ /* 0x000fe60003800000 */
[----:B------:R-:W1:Y:S02]  /*11640*/  SYNCS.PHASECHK.TRANS64.TRYWAIT P0, [R3+URZ+0x34840], R2 ;  /* 0x03484002030075a7 */ /* 0x000e64000800017f */
[----:B-1----:R-:W-:Y:S05]  /*11650*/  @!P0 BRA `(.L_x_2314) ;  /* 0x0000004800508947 */ /* 0x002fea0003800000 */
.L_x_2421:
[----:B------:R-:W-:Y:S05]  /*11660*/  BSYNC B3 ;  /* 0x0000000000037941 */ /* 0x000fea0003800000 */
.L_x_2313:
        /* <DEDUP_REMOVED lines=12> */
.L_x_2316:
[----:B------:R-:W-:Y:S05]  /*11730*/  BSYNC B3 ;  /* 0x0000000000037941 */ /* 0x000fea0003800000 */
.L_x_2315:
        /* <DEDUP_REMOVED lines=12> */
.L_x_2317:
        /* <DEDUP_REMOVED lines=10> */
[----:B------:R-:W-:Y:S01]  /*118a0*/  MOV R15, 0x40 ;  /* 0x00000040000f7802 */ /* 0x000fe20000000f00 */
[----:B------:R-:W-:Y:S01]  /*118b0*/  VIADD R7, R8, 0x20400 ;  /* 0x0002040008077836 */ /* 0x000fe20000000000 */
[----:B------:R-:W-:Y:S01]  /*118c0*/  PLOP3.LUT P0, PT, PT, PT, PT, 0x80, 0x0 ;  /* 0x000000000000781c */ /* 0x000fe20003f0f070 */
[----:B------:R-:W-:Y:S01]  /*118d0*/  UMOV UR6, 0x0 ;  /* 0x0000000000067882 */ /* 0x000fe20000000000 */
[----:B------:R-:W-:Y:S01]  /*118e0*/  R2UR UR10, R15 ;  /* 0x000000000f0a72ca */ /* 0x000fe200000e0000 */
[----:B------:R-:W-:-:S14]  /*118f0*/  UMOV UR7, 0x14f00000 ;  /* 0x14f0000000077882 */ /* 0x000fdc0000000000 */
.L_x_2318:
        /* <DEDUP_REMOVED lines=15> */
.L_x_2319:
        /* <DEDUP_REMOVED lines=16> */
.L_x_2422:
[----:B------:R-:W-:Y:S05]  /*11af0*/  BSYNC B3 ;  /* 0x0000000000037941 */ /* 0x000fea0003800000 */
.L_x_2320:
        /* <DEDUP_REMOVED lines=12> */
.L_x_2323:
[----:B------:R-:W-:Y:S05]  /*11bc0*/  BSYNC B3 ;  /* 0x0000000000037941 */ /* 0x000fea0003800000 */
.L_x_2322:
[----:B------:R-:W2:Y:S04]  /*11bd0*/  LDL R7, [R1+0x18] ;  /* 0x0000180001077983 */ /* 0x000ea80000100800 */
[----:B-1----:R-:W2:Y:S01]  /*11be0*/  LDL.LU R2, [R1+0x8] ;  /* 0x0000080001027983 */ /* 0x002ea20000300800 */
        /* <DEDUP_REMOVED lines=11> */
.L_x_2324:
        /* <DEDUP_REMOVED lines=15> */
.L_x_2325:
        /* <DEDUP_REMOVED lines=12> */
.L_x_2311:
[----:B------:R-:W-:Y:S05]  /*11e50*/  BSYNC B1 ;  /* 0x0000000000017941 */ /* 0x000fea0003800000 */
.L_x_2310:
[----:B0-----:R-:W2:Y:S01]  /*11e60*/  LDL.LU R0, [R1+0x40] ;  /* 0x0000400001007983 */ /* 0x001ea20000300800 */
[----:B------:R-:W-:-:S03]  /*11e70*/  IMAD.MOV.U32 R19, RZ, RZ, R9 ;  /* 0x000000ffff137224 */ /* 0x000fc600078e0009 */
[----:B------:R0:W-:Y:S02]  /*11e80*/  STL [R1+0x14], R13 ;  /* 0x0000140d01007387 */ /* 0x0001e40000100800 */
[----:B0-2---:R-:W-:-:S07]  /*11e90*/  VIADD R0, R0, 0xfffffffd ;  /* 0xfffffffd00007836 */ /* 0x005fce0000000000 */
.L_x_2309:
[----:B------:R-:W-:Y:S05]  /*11ea0*/  BSYNC B2 ;  /* 0x0000000000027941 */ /* 0x000fea0003800000 */
.L_x_2308:
[----:B------:R-:W-:Y:S01]  /*11eb0*/  VIADD R12, R12, 0xfffffffe ;  /* 0xfffffffe0c0c7836 */ /* 0x000fe20000000000 */
[----:B------:R-:W-:-:S04]  /*11ec0*/  LOP3.LUT R4, RZ, R4, RZ, 0x33, !PT ;  /* 0x00000004ff047212 */ /* 0x000fc800078e33ff */
[----:B------:R-:W-:-:S13]  /*11ed0*/  ISETP.NE.AND P0, PT, R12, R4, PT ;  /* 0x000000040c00720c */ /* 0x000fda0003f05270 */
[----:B------:R-:W-:Y:S05]  /*11ee0*/  @!P0 BRA `(.L_x_2307) ;  /* 0x0000001400448947 */ /* 0x000fea0003800000 */
[----:B------:R-:W-:-:S07]  /*11ef0*/  IMAD.MOV.U32 R9, RZ, RZ, R17 ;  /* 0x000000ffff097224 */ /* 0x000fce00078e0011 */
.L_x_2358:
        /* <DEDUP_REMOVED lines=35> */
.L_x_2328:
[----:B------:R-:W-:Y:S01]  /*12130*/  IMAD R3, R4, 0x8, R18 ;  /* 0x0000000804037824 */ /* 0x000fe200078e0212 */
[----:B------:R-:W-:Y:S01]  /*12140*/  SHF.L.U32 R2, R5, 0x1f, RZ ;  /* 0x0000001f05027819 */ /* 0x000fe200000006ff */
[----:B------:R-:W-:Y:S03]  /*12150*/  BSSY B2, `(.L_x_2329) ;  /* 0x0000003000027945 */ /* 0x000fe60003800000 */
[----:B------:R-:W1:Y:S02]  /*12160*/  SYNCS.PHASECHK.TRANS64.TRYWAIT P0, [R3+URZ+0x34840], R2 ;  /* 0x03484002030075a7 */ /* 0x000e64000800017f */
[----:B-1----:R-:W-:Y:S05]  /*12170*/  @!P0 BRA `(.L_x_2330) ;  /* 0x0000003c00b08947 */ /* 0x002fea0003800000 */
.L_x_2423:
[----:B------:R-:W-:Y:S05]  /*12180*/  BSYNC B2 ;  /* 0x0000000000027941 */ /* 0x000fea0003800000 */
.L_x_2329:
        /* <DEDUP_REMOVED lines=12> */
.L_x_2332:
[----:B------:R-:W-:Y:S05]  /*12250*/  BSYNC B2 ;  /* 0x0000000000027941 */ /* 0x000fea0003800000 */
.L_x_2331:
        /* <DEDUP_REMOVED lines=12> */
.L_x_2333:
        /* <DEDUP_REMOVED lines=16> */
.L_x_2334:
        /* <DEDUP_REMOVED lines=15> */
.L_x_2335:
        /* <DEDUP_REMOVED lines=16> */
.L_x_2424:
[----:B------:R-:W-:Y:S05]  /*12610*/  BSYNC B2 ;  /* 0x0000000000027941 */ /* 0x000fea0003800000 */
.L_x_2336:
        /* <DEDUP_REMOVED lines=11> */
.L_x_2339:
[----:B------:R-:W-:Y:S05]  /*126d0*/  BSYNC B2 ;  /* 0x0000000000027941 */ /* 0x000fea0003800000 */
.L_x_2338:
        /* <DEDUP_REMOVED lines=12> */
.L_x_2340:
        /* <DEDUP_REMOVED lines=15> */
.L_x_2341:
        /* <DEDUP_REMOVED lines=12> */
.L_x_2327:
[----:B------:R-:W-:Y:S05]  /*12950*/  BSYNC B1 ;  /* 0x0000000000017941 */ /* 0x000fea0003800000 */
.L_x_2326:
        /* <DEDUP_REMOVED lines=35> */
.L_x_2344:
[----:B------:R-:W-:Y:S01]  /*12b90*/  IMAD R2, R19, 0x8, R18 ;  /* 0x0000000813027824 */ /* 0x000fe200078e0212 */
[----:B------:R-:W-:Y:S01]  /*12ba0*/  SHF.L.U32 R3, R12, 0x1f, RZ ;  /* 0x0000001f0c037819 */ /* 0x000fe200000006ff */
[----:B------:R-:W-:Y:S03]  /*12bb0*/  BSSY B2, `(.L_x_2345) ;  /* 0x0000003000027945 */ /* 0x000fe60003800000 */
[----:B------:R-:W2:Y:S02]  /*12bc0*/  SYNCS.PHASECHK.TRANS64.TRYWAIT P0, [R2+URZ+0x34840], R3 ;  /* 0x03484003020075a7 */ /* 0x000ea4000800017f */
[----:B--2---:R-:W-:Y:S05]  /*12bd0*/  @!P0 BRA `(.L_x_2346) ;  /* 0x0000003400408947 */ /* 0x004fea0003800000 */
.L_x_2425:
[----:B------:R-:W-:Y:S05]  /*12be0*/  BSYNC B2 ;  /* 0x0000000000027941 */ /* 0x000fea0003800000 */
.L_x_2345:
        /* <DEDUP_REMOVED lines=12> */
.L_x_2348:
[----:B------:R-:W-:Y:S05]  /*12cb0*/  BSYNC B2 ;  /* 0x0000000000027941 */ /* 0x000fea0003800000 */
.L_x_2347:
        /* <DEDUP_REMOVED lines=13> */
.L_x_2349:
        /* <DEDUP_REMOVED lines=16> */
.L_x_2350:
        /* <DEDUP_REMOVED lines=15> */
.L_x_2351:
        /* <DEDUP_REMOVED lines=15> */
.L_x_2426:
[----:B------:R-:W-:Y:S05]  /*13070*/  BSYNC B2 ;  /* 0x0000000000027941 */ /* 0x000fea0003800000 */
.L_x_2352:
[----:B------:R-:W-:Y:S01]  /*13080*/  BSSY B2, `(.L_x_2354) ;  /* 0x000000b000027945 */ /* 0x000fe20003800000 */
[----:B------:R-:W-:Y:S01]  /*13090*/  MOV R10, 0x0 ;  /* 0x00000000000a7802 */ /* 0x000fe20000000f00 */
[----:B------:R-:W-:Y:S02]  /*130a0*/  IMAD.MOV.U32 R11, RZ, RZ, 0x14f00000 ;  /* 0x14f00000ff0b7424 */ /* 0x000fe400078e00ff */
[----:B------:R-:W-:Y:S05]  /*130b0*/  @P1 BRA `(.L_x_2355) ;  /* 0x00000000001c1947 */ /* 0x000fea0003800000 */
[----:B------:R-:W1:Y:S02]  /*130c0*/  S2R R3, SR_TID.X ;  /* 0x0000000000037919 */ /* 0x000e640000002100 */
[----:B-1----:R-:W-:Y:S01]  /*130d0*/  LOP3.LUT R14, R3, 0x1f, RZ, 0xc0, !PT ;  /* 0x0000001f030e7812 */ /* 0x002fe200078ec0ff */
[----:B------:R-:W-:-:S03]  /*130e0*/  IMAD.MOV.U32 R3, RZ, RZ, 0x8000 ;  /* 0x00008000ff037424 */ /* 0x000fc600078e00ff */
[----:B------:R-:W-:Y:S01]  /*130f0*/  ISETP.NE.AND P0, PT, R14, RZ, PT ;  /* 0x000000ff0e00720c */ /* 0x000fe20003f05270 */
[----:B------:R1:W-:-:S12]  /*13100*/  SYNCS.ARRIVE.TRANS64 RZ, [R2+URZ+0x50], R3 ;  /* 0x0000500302ff79a7 */ /* 0x0003d8000800003f */
[----:B-1----:R-:W-:Y:S05]  /*13110*/  @!P0 BRA `(.L_x_2355) ;  /* 0x0000000000048947 */ /* 0x002fea0003800000 */
[----:B------:R-:W-:Y:S01]  /*13120*/  BPT.TRAP 0x1 ;  /* 0x000000040000795c */ /* 0x000fe20000300000 */
.L_x_2355:
[----:B------:R-:W-:Y:S05]  /*13130*/  BSYNC B2 ;  /* 0x0000000000027941 */ /* 0x000fea0003800000 */
.L_x_2354:
        /* <DEDUP_REMOVED lines=12> */
.L_x_2356:
        /* <DEDUP_REMOVED lines=15> */
.L_x_2357:
        /* <DEDUP_REMOVED lines=12> */
.L_x_2343:
[----:B------:R-:W-:Y:S05]  /*133b0*/  BSYNC B1 ;  /* 0x0000000000017941 */ /* 0x000fea0003800000 */
.L_x_2342:
[----:B------:R-:W2:Y:S01]  /*133c0*/  LDL R2, [R1+0x28] ;  /* 0x0000280001027983 */ /* 0x000ea20000100800 */
[----:B------:R-:W-:Y:S01]  /*133d0*/  VIADD R0, R0, 0xfffffffe ;  /* 0xfffffffe00007836 */ /* 0x000fe20000000000 */
[----:B--2---:R-:W-:-:S13]  /*133e0*/  ISETP.GT.AND P0, PT, R7, R2, PT ;  /* 0x000000020700720c */ /* 0x004fda0003f04270 */
[----:B------:R-:W-:Y:S05]  /*133f0*/  @P0 BRA `(.L_x_2358) ;  /* 0xffffffe800c00947 */ /* 0x000fea000383ffff */
.L_x_2307:
[----:B------:R-:W-:Y:S05]  /*13400*/  BSYNC B0 ;  /* 0x0000000000007941 */ /* 0x000fea0003800000 */
.L_x_2306:
[----:B------:R-:W2:Y:S01]  /*13410*/  S2R R2, SR_TID.X ;  /* 0x0000000000027919 */ /* 0x000ea20000002100 */
[----:B------:R-:W-:Y:S01]  /*13420*/  BSSY B0, `(.L_x_2359) ;  /* 0x0000011000007945 */ /* 0x000fe20003800000 */
[----:B--2---:R-:W-:-:S04]  /*13430*/  LOP3.LUT R3, R2, 0x7f, RZ, 0xc0, !PT ;  /* 0x0000007f02037812 */ /* 0x004fc800078ec0ff */
[----:B------:R-:W-:-:S13]  /*13440*/  ISETP.NE.AND P0, PT, R3, RZ, PT ;  /* 0x000000ff0300720c */ /* 0x000fda0003f05270 */
[----:B------:R-:W-:Y:S05]  /*13450*/  @P0 BRA `(.L_x_2360) ;  /* 0x0000000000340947 */ /* 0x000fea0003800000 */
[----:B------:R-:W2:Y:S01]  /*13460*/  S2R R2, SR_LANEID ;  /* 0x0000000000027919 */ /* 0x000ea20000000000 */
[----:B------:R-:W-:Y:S01]  /*13470*/  VOTEU.ANY UR4, UPT, PT ;  /* 0x0000000000047886 */ /* 0x000fe200038e0100 */
[----:B-1----:R-:W1:Y:S01]  /*13480*/  LDC.64 R4, c[0x0][0xc60] ;  /* 0x00031800ff047b82 */ /* 0x002e620000000a00 */
[----:B------:R-:W2:Y:S02]  /*13490*/  FLO.U32 R0, UR4 ;  /* 0x0000000400007d00 */ /* 0x000ea400080e0000 */
        /* <DEDUP_REMOVED lines=9> */
.L_x_2360:
[----:B------:R-:W-:Y:S05]  /*13530*/  BSYNC B0 ;  /* 0x0000000000007941 */ /* 0x000fea0003800000 */
.L_x_2359:
[----:B--2---:R-:W2:Y:S01]  /*13540*/  LDL.LU R0, [R1+0x20] ;  /* 0x0000200001007983 */ /* 0x004ea20000300800 */
[----:B------:R-:W-:Y:S01]  /*13550*/  BSSY B0, `(.L_x_2361) ;  /* 0x000003a000007945 */ /* 0x000fe20003800000 */
[----:B--2---:R-:W-:-:S13]  /*13560*/  ISETP.NE.AND P0, PT, R0, RZ, PT ;  /* 0x000000ff0000720c */ /* 0x004fda0003f05270 */
        /* <DEDUP_REMOVED lines=8> */
.L_x_2427:
[----:B------:R-:W-:Y:S05]  /*135f0*/  BSYNC B1 ;  /* 0x0000000000017941 */ /* 0x000fea0003800000 */
.L_x_2363:
        /* <DEDUP_REMOVED lines=9> */
.L_x_2366:
[----:B------:R-:W-:Y:S05]  /*13690*/  BSYNC B1 ;  /* 0x0000000000017941 */ /* 0x000fea0003800000 */
.L_x_2365:
        /* <DEDUP_REMOVED lines=12> */
.L_x_2367:
        /* <DEDUP_REMOVED lines=15> */
.L_x_2368:
        /* <DEDUP_REMOVED lines=10> */
.L_x_2362:
[----:B------:R-:W-:Y:S05]  /*138f0*/  BSYNC B0 ;  /* 0x0000000000007941 */ /* 0x000fea0003800000 */
.L_x_2361:
[----:B------:R-:W2:Y:S01]  /*13900*/  LDL.LU R4, [R1+0x14] ;  /* 0x0000140001047983 */ /* 0x000ea20000300800 */
[----:B------:R-:W-:-:S05]  /*13910*/  VIADD R19, R19, 0x1 ;  /* 0x0000000113137836 */ /* 0x000fca0000000000 */
[----:B------:R-:W-:-:S04]  /*13920*/  ISETP.NE.AND P0, PT, R19, 0x2, PT ;  /* 0x000000021300780c */ /* 0x000fc80003f05270 */
[----:B------:R-:W-:Y:S02]  /*13930*/  SEL R0, RZ, 0x1, P0 ;  /* 0x00000001ff007807 */ /* 0x000fe40000000000 */
[----:B------:R-:W-:Y:S02]  /*13940*/  SEL R19, R19, RZ, P0 ;  /* 0x000000ff13137207 */ /* 0x000fe40000000000 */
[----:B--2---:R-:W-:-:S05]  /*13950*/  LOP3.LUT R4, R4, R0, RZ, 0x3c, !PT ;  /* 0x0000000004047212 */ /* 0x004fca00078e3cff */
[----:B------:R2:W-:Y:S02]  /*13960*/  STL [R1+0x14], R4 ;  /* 0x0000140401007387 */ /* 0x0005e40000100800 */
.L_x_2286:
[----:B------:R-:W-:Y:S05]  /*13970*/  BSYNC B7 ;  /* 0x0000000000077941 */ /* 0x000fea0003800000 */
.L_x_2284:
        /* <DEDUP_REMOVED lines=9> */
[----:B0123--:R-:W0:Y:S04]  /*13a10*/  LDS.128 R4, [R18+0x348d0] ;  /* 0x0348d00012047984 */ /* 0x00fe280000000c00 */
[----:B0-----:R0:W-:Y:S04]  /*13a20*/  STL.64 [R1], R4 ;  /* 0x0000000401007387 */ /* 0x0011e80000100a00 */
[----:B------:R0:W-:Y:S01]  /*13a30*/  STL.64 [R1+0x8], R6 ;  /* 0x0000080601007387 */ /* 0x0001e20000100a00 */
[----:B------:R-:W-:Y:S06]  /*13a40*/  BAR.ARV 0x4, 0x180 ;  /* 0x0106000000007b1d */ /* 0x000fec0000002000 */
[----:B------:R-:W-:Y:S05]  /*13a50*/  BRA `(.L_x_2370) ;  /* 0x0000001000307947 */ /* 0x000fea0003800000 */
.L_x_2369:
[----:B------:R-:W2:Y:S01]  /*13a60*/  S2R R0, SR_TID.X ;  /* 0x0000000000007919 */ /* 0x000ea20000002100 */
[----:B------:R-:W-:Y:S01]  /*13a70*/  UMOV UR4, 0xffffffff ;  /* 0xffffffff00047882 */ /* 0x000fe20000000000 */
[----:B--2---:R-:W-:-:S04]  /*13a80*/  LOP3.LUT R10, R0, 0x1f, RZ, 0xc0, !PT ;  /* 0x0000001f000a7812 */ /* 0x004fc800078ec0ff */
[----:B------:R-:W-:Y:S01]  /*13a90*/  ISETP.NE.AND P0, PT, R10, 0x1f, PT ;  /* 0x0000001f0a00780c */ /* 0x000fe20003f05270 */
[----:B------:R-:W-:-:S12]  /*13aa0*/  BRA.DIV UR4, `(.L_x_2371) ;  /* 0x0000002604c87947 */ /* 0x000fd8000b800000 */
[----:B------:R-:W2:Y:S01]  /*13ab0*/  LDL.LU R3, [R1] ;  /* 0x0000000001037983 */ /* 0x000ea20000300800 */
[----:B------:R-:W-:-:S03]  /*13ac0*/  ULDC UR4, c[0x0][0xc3c] ;  /* 0x00030f0000047ab9 */ /* 0x000fc60000000800 */
[----:B01----:R-:W4:Y:S02]  /*13ad0*/  LDL R8, [R1+0xc] ;  /* 0x00000c0001087983 */ /* 0x003f240000100800 */
[----:B----4-:R-:W-:Y:S02]  /*13ae0*/  IMAD.IADD R0, R8, 0x1, R10 ;  /* 0x0000000108007824 */ /* 0x010fe400078e020a */
[----:B--2---:R-:W-:-:S03]  /*13af0*/  IMAD.MOV.U32 R8, RZ, RZ, R3 ;  /* 0x000000ffff087224 */ /* 0x004fc600078e0003 */
[----:B------:R-:W-:-:S13]  /*13b00*/  ISETP.GE.OR P1, PT, R0, UR4, !P0 ;  /* 0x0000000400007c0c */ /* 0x000fda000c726670 */
[----:B------:R-:W0:Y:S08]  /*13b10*/  @!P1 LDC.64 R2, c[0x0][0xc80] ;  /* 0x00032000ff029b82 */ /* 0x000e300000000a00 */
[----:B---3--:R-:W1:Y:S01]  /*13b20*/  @!P1 LDC.64 R6, c[0x0][0xc78] ;  /* 0x00031e00ff069b82 */ /* 0x008e620000000a00 */
[----:B0-----:R-:W-:-:S05]  /*13b30*/  @!P1 IMAD.WIDE R2, R0, 0x4, R2 ;  /* 0x0000000400029825 */ /* 0x001fca00078e0202 */
[----:B------:R1:W2:Y:S02]  /*13b40*/  @!P1 LDG.E R5, desc[UR56][R2.64] ;  /* 0x0000003802059981 */ /* 0x0002a4000c1e1900 */
[----:B-1----:R-:W-:-:S06]  /*13b50*/  @!P1 IMAD.WIDE R2, R0, 0x4, R6 ;  /* 0x0000000400029825 */ /* 0x002fcc00078e0206 */
[----:B------:R-:W3:Y:S01]  /*13b60*/  @!P1 LDG.E R2, desc[UR56][R2.64] ;  /* 0x0000003802029981 */ /* 0x000ee2000c1e1900 */
[----:B------:R-:W-:Y:S02]  /*13b70*/  CS2R R6, SRZ ;  /* 0x0000000000067805 */ /* 0x000fe4000001ff00 */
[C---:B------:R-:W-:Y:S02]  /*13b80*/  ISETP.GE.U32.AND P2, PT, R10.reuse, 0x2, PT ;  /* 0x000000020a00780c */ /* 0x040fe40003f46070 */
[C---:B------:R-:W-:Y:S01]  /*13b90*/  ISETP.GE.U32.AND P3, PT, R10.reuse, 0x4, PT ;  /* 0x000000040a00780c */ /* 0x040fe20003f66070 */
[----:B------:R-:W-:Y:S01]  /*13ba0*/  SHFL.IDX PT, R4, R8, RZ, 0x1f ;  /* 0x00001fff08047589 */ /* 0x000fe200000e0000 */
[C---:B------:R-:W-:Y:S02]  /*13bb0*/  ISETP.GE.U32.AND P4, PT, R10.reuse, 0x8, PT ;  /* 0x000000080a00780c */ /* 0x040fe40003f86070 */
[----:B------:R-:W-:Y:S01]  /*13bc0*/  ISETP.GE.U32.AND P5, PT, R10, 0x10, PT ;  /* 0x000000100a00780c */ /* 0x000fe20003fa6070 */
[----:B------:R-:W-:Y:S01]  /*13bd0*/  SHFL.IDX PT, R0, R8, 0x1, 0x1f ;  /* 0x00201f0008007f89 */ /* 0x000fe200000e0000 */
[----:B--2---:R-:W-:-:S02]  /*13be0*/  @!P1 IMAD.MOV.U32 R6, RZ, RZ, R5 ;  /* 0x000000ffff069224 */ /* 0x004fc400078e0005 */
[----:B---3--:R-:W-:Y:S01]  /*13bf0*/  @!P1 IMAD.MOV.U32 R7, RZ, RZ, R2 ;  /* 0x000000ffff079224 */ /* 0x008fe200078e0002 */
[----:B------:R-:W-:-:S03]  /*13c00*/  ISETP.NE.AND P1, PT, R10, RZ, PT ;  /* 0x000000ff0a00720c */ /* 0x000fc60003f25270 */
[----:B------:R-:W-:-:S05]  /*13c10*/  IMAD R2, R7, R6, RZ ;  /* 0x0000000607027224 */ /* 0x000fca00078e02ff */
[----:B------:R-:W0:Y:S02]  /*13c20*/  SHFL.UP PT, R3, R2, 0x1, RZ ;  /* 0x0420000002037989 */ /* 0x000e2400000e00ff */
[----:B0-----:R-:W-:-:S05]  /*13c30*/  SEL R5, R3, RZ, P1 ;  /* 0x000000ff03057207 */ /* 0x001fca0000800000 */
[----:B------:R-:W-:Y:S02]  /*13c40*/  IMAD.IADD R2, R2, 0x1, R5 ;  /* 0x0000000102027824 */ /* 0x000fe400078e0205 */
[----:B------:R-:W-:-:S03]  /*13c50*/  IMAD.MOV.U32 R5, RZ, RZ, RZ ;  /* 0x000000ffff057224 */ /* 0x000fc600078e00ff */
        /* <DEDUP_REMOVED lines=13> */
.L_x_2437:
[----:B------:R-:W-:Y:S02]  /*13d30*/  ULDC UR4, c[0x0][0xc38] ;  /* 0x00030e0000047ab9 */ /* 0x000fe40000000800 */
[----:B------:R-:W-:-:S04]  /*13d40*/  IMAD.U32 R8, RZ, RZ, UR4 ;  /* 0x00000004ff087e24 */ /* 0x000fc8000f8e00ff */
[----:B-1----:R-:W-:-:S05]  /*13d50*/  IMAD R9, R9, R8, RZ ;  /* 0x0000000809097224 */ /* 0x002fca00078e02ff */
[----:B------:R-:W-:-:S04]  /*13d60*/  IADD3 R0, R0, R9, RZ ;  /* 0x0000000900007210 */ /* 0x000fc80007ffe0ff */
[----:B------:R-:W-:-:S13]  /*13d70*/  ISETP.GT.AND P6, PT, R0, R4, PT ;  /* 0x000000040000720c */ /* 0x000fda0003fc4270 */
[----:B------:R-:W-:Y:S05]  /*13d80*/  @P6 BRA `(.L_x_2372) ;  /* 0x0000000000ac6947 */ /* 0x000fea0003800000 */
.L_x_2375:
[----:B------:R-:W2:Y:S01]  /*13d90*/  LDL.LU R3, [R1+0xc] ;  /* 0x00000c0001037983 */ /* 0x000ea20000300800 */
[----:B0-----:R-:W0:Y:S01]  /*13da0*/  LDC R2, c[0x0][0xc3c] ;  /* 0x00030f00ff027b82 */ /* 0x001e220000000800 */
[----:B--2---:R-:W-:-:S05]  /*13db0*/  VIADD R3, R3, 0x1f ;  /* 0x0000001f03037836 */ /* 0x004fca0000000000 */
[----:B0-----:R-:W-:-:S13]  /*13dc0*/  ISETP.GE.AND P6, PT, R3, R2, PT ;  /* 0x000000020300720c */ /* 0x001fda0003fc6270 */
[----:B------:R-:W-:Y:S05]  /*13dd0*/  @P6 BRA `(.L_x_2373) ;  /* 0x0000000800e86947 */ /* 0x000fea0003800000 */
[----:B------:R-:W0:Y:S01]  /*13de0*/  S2R R6, SR_TID.X ;  /* 0x0000000000067919 */ /* 0x000e220000002100 */
        /* <DEDUP_REMOVED lines=31> */
.L_x_2445:
[----:B------:R-:W-:Y:S02]  /*13fe0*/  ULDC UR4, c[0x0][0xc38] ;  /* 0x00030e0000047ab9 */ /* 0x000fe40000000800 */
[----:B------:R-:W-:-:S04]  /*13ff0*/  IMAD.U32 R8, RZ, RZ, UR4 ;  /* 0x00000004ff087e24 */ /* 0x000fc8000f8e00ff */
[----:B-1----:R-:W-:-:S04]  /*14000*/  IMAD R9, R9, R8, RZ ;  /* 0x0000000809097224 */ /* 0x002fc800078e02ff */
[----:B------:R-:W-:-:S05]  /*14010*/  IMAD.IADD R0, R9, 0x1, R0 ;  /* 0x0000000109007824 */ /* 0x000fca00078e0200 */
[----:B------:R-:W-:-:S13]  /*14020*/  ISETP.GT.AND P6, PT, R0, R4, PT ;  /* 0x000000040000720c */ /* 0x000fda0003fc4270 */
[----:B------:R-:W-:Y:S05]  /*14030*/  @!P6 BRA `(.L_x_2375) ;  /* 0xfffffffc0054e947 */ /* 0x000fea000383ffff */
.L_x_2372:
        /* <DEDUP_REMOVED lines=12> */
.L_x_2450:
[----:B------:R-:W-:-:S13]  /*14100*/  ISETP.NE.AND P0, PT, R3, RZ, PT ;  /* 0x000000ff0300720c */ /* 0x000fda0003f05270 */
[----:B------:R-:W-:Y:S05]  /*14110*/  @!P0 BRA `(.L_x_2377) ;  /* 0x0000000000148947 */ /* 0x000fea0003800000 */
[----:B------:R-:W-:Y:S01]  /*14120*/  UMOV UR4, 0xffffffff ;  /* 0xffffffff00047882 */ /* 0x000fe20000000000 */
[----:B---3--:R-:W-:Y:S02]  /*14130*/  VIADD R10, R10, 0xffffffff ;  /* 0xffffffff0a0a7836 */ /* 0x008fe40000000000 */
[----:B------:R-:W-:Y:S05]  /*14140*/  BRA.DIV UR4, `(.L_x_2378) ;  /* 0x0000002a04bc7947 */ /* 0x000fea000b800000 */
[----:B0-----:R0:W1:Y:S02]  /*14150*/  SHFL.IDX PT, R2, R2, R10, 0x1f ;  /* 0x00001f0a02027589 */ /* 0x00106400000e0000 */
.L_x_2453:
[----:B-1----:R-:W-:-:S07]  /*14160*/  IMAD.MOV.U32 R5, RZ, RZ, R2 ;  /* 0x000000ffff057224 */ /* 0x002fce00078e0002 */
.L_x_2377:
[----:B0-----:R-:W-:Y:S01]  /*14170*/  IMAD R2, R5, R8, R9 ;  /* 0x0000000805027224 */ /* 0x001fe200078e0209 */
[----:B------:R-:W-:-:S03]  /*14180*/  ISETP.NE.AND P0, PT, R7, 0x1, PT ;  /* 0x000000010700780c */ /* 0x000fc60003f05270 */
[----:B------:R-:W-:Y:S01]  /*14190*/  IMAD.IADD R4, R4, 0x1, -R2 ;  /* 0x0000000104047824 */ /* 0x000fe200078e0a02 */
[----:B------:R0:W-:Y:S09]  /*141a0*/  STL [R1], R2 ;  /* 0x0000000201007387 */ /* 0x0001f20000100800 */
[----:B------:R-:W-:Y:S05]  /*141b0*/  @!P0 BRA `(.L_x_2379) ;  /* 0x0000000000e48947 */ /* 0x000fea0003800000 */
[----:B------:R-:W-:-:S04]  /*141c0*/  IABS R5, R0 ;  /* 0x0000000000057213 */ /* 0x000fc80000000000 */
        /* <DEDUP_REMOVED lines=25> */
[----:B---3--:R-:W-:Y:S02]  /*14360*/  IMAD R6, R2, R5, RZ ;  /* 0x0000000502067224 */ /* 0x008fe400078e02ff */
        /* <DEDUP_REMOVED lines=13> */
[-C--:B------:R-:W-:Y:S01]  /*14440*/  @!P1 IADD3 R2, R2, -R5.reuse, RZ ;  /* 0x8000000502029210 */ /* 0x080fe20007ffe0ff */
        /* <DEDUP_REMOVED lines=16> */
.L_x_2379:
[----:B------:R-:W2:Y:S01]  /*14550*/  LDL R5, [R1+0xc] ;  /* 0x00000c0001057983 */ /* 0x000ea20000100800 */
[----:B0-----:R-:W2:Y:S02]  /*14560*/  LDC.64 R2, c[0x0][0xc90] ;  /* 0x00032400ff027b82 */ /* 0x001ea40000000a00 */
[----:B--2---:R-:W-:-:S05]  /*14570*/  IMAD.WIDE R2, R5, 0x4, R2 ;  /* 0x0000000405027825 */ /* 0x004fca00078e0202 */
[----:B---3--:R-:W2:Y:S02]  /*14580*/  LDG.E R6, desc[UR56][R2.64] ;  /* 0x0000003802067981 */ /* 0x008ea4000c1e1900 */
        /* <DEDUP_REMOVED lines=59> */
.L_x_2380:
[----:B0-----:R-:W-:-:S05]  /*14940*/  LOP3.LUT R3, RZ, R4, RZ, 0x33, !PT ;  /* 0x00000004ff037212 */ /* 0x001fca00078e33ff */
[----:B------:R-:W-:-:S05]  /*14950*/  IMAD.IADD R0, R0, 0x1, R3 ;  /* 0x0000000100007824 */ /* 0x000fca00078e0203 */
[----:B------:R2:W-:Y:S01]  /*14960*/  STL [R1+0x4], R0 ;  /* 0x0000040001007387 */ /* 0x0005e20000100800 */
[----:B------:R-:W-:Y:S05]  /*14970*/  BRA `(.L_x_2381) ;  /* 0x0000000000287947 */ /* 0x000fea0003800000 */
.L_x_2373:
        /* <DEDUP_REMOVED lines=10> */
.L_x_2381:
[----:B0-----:R-:W3:Y:S04]  /*14a20*/  LDL R3, [R1+0x8] ;  /* 0x0000080001037983 */ /* 0x001ee80000100800 */
[----:B-1----:R-:W4:Y:S04]  /*14a30*/  LDL R2, [R1+0xc] ;  /* 0x00000c0001027983 */ /* 0x002f280000100800 */
[----:B------:R-:W5:Y:S04]  /*14a40*/  LDL R4, [R1] ;  /* 0x0000000001047983 */ /* 0x000f680000100800 */
[----:B------:R-:W5:Y:S01]  /*14a50*/  LDL R5, [R1+0x4] ;  /* 0x0000040001057983 */ /* 0x000f620000100800 */
[----:B------:R-:W-:Y:S05]  /*14a60*/  WARPSYNC.ALL ;  /* 0x0000000000007948 */ /* 0x000fea0003800000 */
[----:B--2---:R-:W0:Y:S02]  /*14a70*/  S2R R0, SR_TID.X ;  /* 0x0000000000007919 */ /* 0x004e240000002100 */
        /* <DEDUP_REMOVED lines=10> */
.L_x_2370:
[----:B------:R-:W2:Y:S01]  /*14b20*/  LDL R0, [R1+0xc] ;  /* 0x00000c0001007983 */ /* 0x000ea20000100800 */
[----:B------:R-:W-:Y:S02]  /*14b30*/  ULDC UR4, c[0x0][0xc3c] ;  /* 0x00030f0000047ab9 */ /* 0x000fe40000000800 */
[----:B--2---:R-:W-:-:S13]  /*14b40*/  ISETP.GE.AND P0, PT, R0, UR4, PT ;  /* 0x0000000400007c0c */ /* 0x004fda000bf06270 */
[----:B------:R-:W-:Y:S05]  /*14b50*/  @!P0 BRA `(.L_x_2382) ;  /* 0xffffffa400208947 */ /* 0x000fea000383ffff */
[----:B------:R-:W-:Y:S05]  /*14b60*/  BSYNC B8 ;  /* 0x0000000000087941 */ /* 0x000fea0003800000 */
.L_x_2278:
[----:B0-----:R-:W2:Y:S01]  /*14b70*/  LDL.LU R0, [R1+0x48] ;  /* 0x0000480001007983 */ /* 0x001ea20000300800 */
[----:B------:R-:W-:Y:S01]  /*14b80*/  BSSY B0, `(.L_x_2383) ;  /* 0x000000b000007945 */ /* 0x000fe20003800000 */
[----:B-1-3--:R-:W0:Y:S01]  /*14b90*/  S2R R5, SR_CgaCtaId ;  /* 0x0000000000057919 */ /* 0x00ae220000008800 */
        /* <DEDUP_REMOVED lines=9> */
.L_x_2454:
[----:B------:R-:W-:Y:S05]  /*14c30*/  BSYNC B0 ;  /* 0x0000000000007941 */ /* 0x000fea0003800000 */
.L_x_2383:
[----:B------:R-:W-:-:S03]  /*14c40*/  UMOV UR4, 0xffffffff ;  /* 0xffffffff00047882 */ /* 0x000fc60000000000 */
[----:B------:R-:W-:Y:S05]  /*14c50*/  BRA.DIV UR4, `(.L_x_2385) ;  /* 0x0000002204387947 */ /* 0x000fea000b800000 */
[----:B------:R-:W1:Y:S02]  /*14c60*/  S2R R2, SR_TID.X ;  /* 0x0000000000027919 */ /* 0x000e640000002100 */
[----:B-1----:R-:W-:-:S04]  /*14c70*/  SHF.R.U32.HI R2, RZ, 0x5, R2 ;  /* 0x00000005ff027819 */ /* 0x002fc80000011602 */
[----:B------:R-:W-:-:S05]  /*14c80*/  LOP3.LUT R2, R2, 0x3, RZ, 0xc0, !PT ;  /* 0x0000000302027812 */ /* 0x000fca00078ec0ff */
[----:B------:R1:W2:Y:S02]  /*14c90*/  SHFL.IDX PT, R14, R2, RZ, 0x1f ;  /* 0x00001fff020e7589 */ /* 0x0002a400000e0000 */
.L_x_2457:
[----:B--2---:R-:W-:Y:S01]  /*14ca0*/  ISETP.NE.AND P0, PT, R14, RZ, PT ;  /* 0x000000ff0e00720c */ /* 0x004fe20003f05270 */
[----:B------:R-:W-:-:S12]  /*14cb0*/  BSSY B0, `(.L_x_2386) ;  /* 0x0000025000007945 */ /* 0x000fd80003800000 */
[----:B------:R-:W-:Y:S05]  /*14cc0*/  @P0 BRA `(.L_x_2387) ;  /* 0x00000000008c0947 */ /* 0x000fea0003800000 */
[----:B------:R-:W-:-:S03]  /*14cd0*/  UMOV UR4, 0xffffffff ;  /* 0xffffffff00047882 */ /* 0x000fc60000000000 */
[----:B------:R-:W-:Y:S05]  /*14ce0*/  BRA.DIV UR4, `(.L_x_2388) ;  /* 0x0000002204487947 */ /* 0x000fea000b800000 */
[----:B------:R-:W-:-:S13]  /*14cf0*/  ELECT P6, URZ, PT ;  /* 0x00000000003f782f */ /* 0x000fda00038c0000 */
.L_x_2460:
[----:B------:R-:W-:Y:S05]  /*14d00*/  @!P6 BRA `(.L_x_2387) ;  /* 0x00000000007ce947 */ /* 0x000fea0003800000 */
[----:B-1----:R-:W2:Y:S02]  /*14d10*/  LDL.LU R2, [R1+0x60] ;  /* 0x0000600001027983 */ /* 0x002ea40000300800 */
[----:B--2---:R-:W-:-:S04]  /*14d20*/  LOP3.LUT R2, R2, 0x2, RZ, 0xfc, !PT ;  /* 0x0000000202027812 */ /* 0x004fc800078efcff */
[----:B------:R-:W-:-:S13]  /*14d30*/  ISETP.NE.AND P2, PT, R2, 0x3, PT ;  /* 0x000000030200780c */ /* 0x000fda0003f45270 */
[----:B------:R-:W-:Y:S05]  /*14d40*/  @!P2 BRA `(.L_x_2389) ;  /* 0x000000000004a947 */ /* 0x000fea0003800000 */
[----:B------:R-:W-:Y:S01]  /*14d50*/  BPT.TRAP 0x1 ;  /* 0x000000040000795c */ /* 0x000fe20000300000 */
.L_x_2389:
        /* <DEDUP_REMOVED lines=13> */
.L_x_2461:
[----:B------:R-:W1:Y:S02]  /*14e30*/  SYNCS.PHASECHK.TRANS64.TRYWAIT P0, [R7+URZ], R2 ;  /* 0x00000002070075a7 */ /* 0x000e64000800017f */
[----:B-1----:R-:W-:Y:S05]  /*14e40*/  @!P0 BRA `(.L_x_2391) ;  /* 0x0000002000248947 */ /* 0x002fea0003800000 */
.L_x_2462:
[----:B------:R-:W-:Y:S05]  /*14e50*/  @!P2 BRA `(.L_x_2392) ;  /* 0x000000000004a947 */ /* 0x000fea0003800000 */
[----:B------:R-:W-:Y:S01]  /*14e60*/  BPT.TRAP 0x1 ;  /* 0x000000040000795c */ /* 0x000fe20000300000 */
.L_x_2392:
[----:B------:R-:W-:-:S04]  /*14e70*/  VIADD R0, R0, 0x34860 ;  /* 0x0003486000007836 */ /* 0x000fc80000000000 */
[----:B------:R-:W-:-:S04]  /*14e80*/  IMAD R4, R19, 0x8, R0 ;  /* 0x0000000813047824 */ /* 0x000fc800078e0200 */
[----:B------:R-:W2:Y:S02]  /*14e90*/  SYNCS.PHASECHK.TRANS64.TRYWAIT P0, [R4+URZ], R5 ;  /* 0x00000005040075a7 */ /* 0x000ea4000800017f */
[----:B--2---:R-:W-:Y:S05]  /*14ea0*/  @!P0 BRA `(.L_x_2393) ;  /* 0x0000002000208947 */ /* 0x004fea0003800000 */
.L_x_2463:
[----:B------:R-:W-:-:S07]  /*14eb0*/  IMAD R3, R3, 0x8, R0 ;  /* 0x0000000803037824 */ /* 0x000fce00078e0200 */
.L_x_2394:
[----:B---3--:R3:W4:Y:S02]  /*14ec0*/  SYNCS.PHASECHK.TRANS64.TRYWAIT P0, [R3+URZ], R2 ;  /* 0x00000002030075a7 */ /* 0x008724000800017f */
[----:B----4-:R-:W-:Y:S05]  /*14ed0*/  @!P0 NANOSLEEP.SYNCS 0x989680 ;  /* 0x009896800000895d */ /* 0x010fea0003900000 */
[----:B------:R-:W4:Y:S02]  /*14ee0*/  @!P0 SYNCS.PHASECHK.TRANS64 P0, [R3+URZ], R2 ;  /* 0x00000002030085a7 */ /* 0x000f24000800007f */
[----:B----4-:R-:W-:Y:S05]  /*14ef0*/  @!P0 BRA `(.L_x_2394) ;  /* 0xfffffffc00f08947 */ /* 0x010fea000383ffff */
.L_x_2387:
[----:B------:R-:W-:Y:S05]  /*14f00*/  BSYNC B0 ;  /* 0x0000000000007941 */ /* 0x000fea0003800000 */
.L_x_2386:
[----:B------:R-:W-:Y:S05]  /*14f10*/  EXIT ;  /* 0x000000000000794d */ /* 0x000fea0003800000 */
.L_x_2217:
[----:B0-----:R-:W-:-:S04]  /*14f20*/  IMAD.U32 R3, RZ, RZ, UR37 ;  /* 0x00000025ff037e24 */ /* 0x001fc8000f8e00ff */
[----:B------:R0:W1:Y:S03]  /*14f30*/  SYNCS.PHASECHK.TRANS64.TRYWAIT P1, [R3+URZ+0x34800], R0 ;  /* 0x03480000030075a7 */ /* 0x000066000802017f */
[----:B-1----:R-:W-:Y:S05]  /*14f40*/  @!P1 NANOSLEEP.SYNCS 0x989680 ;  /* 0x009896800000995d */ /* 0x002fea0003900000 */
[----:B------:R-:W1:Y:S02]  /*14f50*/  @!P1 SYNCS.PHASECHK.TRANS64 P1, [R3+URZ+0x34800], R0 ;  /* 0x03480000030095a7 */ /* 0x000e64000802007f */
[----:B-1----:R-:W-:Y:S05]  /*14f60*/  @!P1 BRA `(.L_x_2217) ;  /* 0xfffffffc00ec9947 */ /* 0x002fea000383ffff */
[----:B------:R-:W-:Y:S05]  /*14f70*/  BRA `(.L_x_2395) ;  /* 0xfffffec800f87947 */ /* 0x000fea000383ffff */
.L_x_2221:
[----:B-1----:R1:W2:Y:S02]  /*14f80*/  SYNCS.PHASECHK.TRANS64.TRYWAIT P2, [R0+URZ+0x34830], R3 ;  /* 0x03483003000075a7 */ /* 0x0022a4000804017f */
[----:B--2---:R-:W-:Y:S05]  /*14f90*/  @!P2 NANOSLEEP.SYNCS 0x989680 ;  /* 0x009896800000a95d */ /* 0x004fea0003900000 */
[----:B------:R-:W2:Y:S02]  /*14fa0*/  @!P2 SYNCS.PHASECHK.TRANS64 P2, [R0+URZ+0x34830], R3 ;  /* 0x034830030000a5a7 */ /* 0x000ea4000804007f */
[----:B--2---:R-:W-:Y:S05]  /*14fb0*/  @!P2 BRA `(.L_x_2221) ;  /* 0xfffffffc00f0a947 */ /* 0x004fea000383ffff */
[----:B------:R-:W-:Y:S05]  /*14fc0*/  BRA `(.L_x_2220) ;  /* 0xfffffecc001c7947 */ /* 0x000fea000383ffff */
.L_x_2226:
[----:B-1----:R-:W-:-:S04]  /*14fd0*/  IMAD.U32 R6, RZ, RZ, UR59 ;  /* 0x0000003bff067e24 */ /* 0x002fc8000f8e00ff */
[----:B------:R1:W2:Y:S03]  /*14fe0*/  SYNCS.PHASECHK.TRANS64.TRYWAIT P3, [R6+URZ+0x34830], R5 ;  /* 0x03483005060075a7 */ /* 0x0002a6000806017f */
[----:B--2---:R-:W-:Y:S05]  /*14ff0*/  @!P3 NANOSLEEP.SYNCS 0x989680 ;  /* 0x009896800000b95d */ /* 0x004fea0003900000 */
[----:B------:R-:W2:Y:S02]  /*15000*/  @!P3 SYNCS.PHASECHK.TRANS64 P3, [R6+URZ+0x34830], R5 ;  /* 0x034830050600b5a7 */ /* 0x000ea4000806007f */
[----:B--2---:R-:W-:Y:S05]  /*15010*/  @!P3 BRA `(.L_x_2226) ;  /* 0xfffffffc00ecb947 */ /* 0x004fea000383ffff */
[----:B------:R-:W-:Y:S05]  /*15020*/  BRA `(.L_x_2225) ;  /* 0xfffffef800807947 */ /* 0x000fea000383ffff */
.L_x_2230:
[----:B01----:R-:W-:-:S04]  /*15030*/  IMAD.U32 R5, RZ, RZ, UR7 ;  /* 0x00000007ff057e24 */ /* 0x003fc8000f8e00ff */
[----:B------:R0:W1:Y:S03]  /*15040*/  SYNCS.PHASECHK.TRANS64.TRYWAIT P3, [R5+URZ+0x34850], R0 ;  /* 0x03485000050075a7 */ /* 0x000066000806017f */
[----:B-1----:R-:W-:Y:S05]  /*15050*/  @!P3 NANOSLEEP.SYNCS 0x989680 ;  /* 0x009896800000b95d */ /* 0x002fea0003900000 */
[----:B------:R-:W1:Y:S02]  /*15060*/  @!P3 SYNCS.PHASECHK.TRANS64 P3, [R5+URZ+0x34850], R0 ;  /* 0x034850000500b5a7 */ /* 0x000e64000806007f */
[----:B-1----:R-:W-:Y:S05]  /*15070*/  @!P3 BRA `(.L_x_2230) ;  /* 0xfffffffc00ecb947 */ /* 0x002fea000383ffff */
[----:B------:R-:W-:Y:S05]  /*15080*/  BRA `(.L_x_2229) ;  /* 0xffffff0000847947 */ /* 0x000fea000383ffff */
.L_x_2236:
[----:B-1----:R-:W-:-:S04]  /*15090*/  IMAD.U32 R6, RZ, RZ, UR6 ;  /* 0x00000006ff067e24 */ /* 0x002fc8000f8e00ff */
[----:B------:R1:W2:Y:S03]  /*150a0*/  SYNCS.PHASECHK.TRANS64.TRYWAIT P2, [R6+URZ+0x34830], R5 ;  /* 0x03483005060075a7 */ /* 0x0002a6000804017f */
[----:B--2---:R-:W-:Y:S05]  /*150b0*/  @!P2 NANOSLEEP.SYNCS 0x989680 ;  /* 0x009896800000a95d */ /* 0x004fea0003900000 */
[----:B------:R-:W2:Y:S02]  /*150c0*/  @!P2 SYNCS.PHASECHK.TRANS64 P2, [R6+URZ+0x34830], R5 ;  /* 0x034830050600a5a7 */ /* 0x000ea4000804007f */
[----:B--2---:R-:W-:Y:S05]  /*150d0*/  @!P2 BRA `(.L_x_2236) ;  /* 0xfffffffc00eca947 */ /* 0x004fea000383ffff */
[----:B------:R-:W-:Y:S05]  /*150e0*/  BRA `(.L_x_2235) ;  /* 0xffffff2800c87947 */ /* 0x000fea000383ffff */
.L_x_2240:
[----:B01----:R-:W-:-:S04]  /*150f0*/  IMAD.U32 R5, RZ, RZ, UR7 ;  /* 0x00000007ff057e24 */ /* 0x003fc8000f8e00ff */
[----:B------:R0:W1:Y:S03]  /*15100*/  SYNCS.PHASECHK.TRANS64.TRYWAIT P2, [R5+URZ+0x34850], R0 ;  /* 0x03485000050075a7 */ /* 0x000066000804017f */
[----:B-1----:R-:W-:Y:S05]  /*15110*/  @!P2 NANOSLEEP.SYNCS 0x989680 ;  /* 0x009896800000a95d */ /* 0x002fea0003900000 */
[----:B------:R-:W1:Y:S02]  /*15120*/  @!P2 SYNCS.PHASECHK.TRANS64 P2, [R5+URZ+0x34850], R0 ;  /* 0x034850000500a5a7 */ /* 0x000e64000804007f */
[----:B-1----:R-:W-:Y:S05]  /*15130*/  @!P2 BRA `(.L_x_2240) ;  /* 0xfffffffc00eca947 */ /* 0x002fea000383ffff */
[----:B------:R-:W-:Y:S05]  /*15140*/  BRA `(.L_x_2239) ;  /* 0xffffff3000cc7947 */ /* 0x000fea000383ffff */
.L_x_2245:
[----:B-1----:R-:W-:-:S04]  /*15150*/  IMAD.U32 R7, RZ, RZ, UR5 ;  /* 0x00000005ff077e24 */ /* 0x002fc8000f8e00ff */
[----:B------:R1:W2:Y:S03]  /*15160*/  SYNCS.PHASECHK.TRANS64.TRYWAIT P0, [R7+URZ+0x34850], R0 ;  /* 0x03485000070075a7 */ /* 0x0002a6000800017f */
[----:B--2---:R-:W-:Y:S05]  /*15170*/  @!P0 NANOSLEEP.SYNCS 0x989680 ;  /* 0x009896800000895d */ /* 0x004fea0003900000 */
[----:B------:R-:W2:Y:S02]  /*15180*/  @!P0 SYNCS.PHASECHK.TRANS64 P0, [R7+URZ+0x34850], R0 ;  /* 0x03485000070085a7 */ /* 0x000ea4000800007f */
[----:B--2---:R-:W-:Y:S05]  /*15190*/  @!P0 BRA `(.L_x_2245) ;  /* 0xfffffffc00ec8947 */ /* 0x004fea000383ffff */
[----:B------:R-:W-:Y:S05]  /*151a0*/  BRA `(.L_x_2244) ;  /* 0xffffff54009c7947 */ /* 0x000fea000383ffff */
.L_x_2292:
[----:B------:R-:W0:Y:S01]  /*151b0*/  S2R R4, SR_TID.X ;  /* 0x0000000000047919 */ /* 0x000e220000002100 */
[----:B------:R-:W-:Y:S01]  /*151c0*/  BSSY B0, `(.L_x_2396) ;  /* 0x000000a000007945 */ /* 0x000fe20003800000 */
[----:B------:R-:W-:Y:S02]  /*151d0*/  IMAD.MOV.U32 R12, RZ, RZ, RZ ;  /* 0x000000ffff0c7224 */ /* 0x000fe400078e00ff */
[----:B------:R-:W-:Y:S02]  /*151e0*/  IMAD.MOV.U32 R11, RZ, RZ, 0x1f ;  /* 0x0000001fff0b7424 */ /* 0x000fe400078e00ff */
[----:B------:R-:W-:Y:S01]  /*151f0*/  IMAD.MOV.U32 R15, RZ, RZ, -0x1 ;  /* 0xffffffffff0f7424 */ /* 0x000fe200078e00ff */
[----:B0-----:R-:W-:-:S04]  /*15200*/  SHF.R.U32.HI R4, RZ, 0x5, R4 ;  /* 0x00000005ff047819 */ /* 0x001fc80000011604 */
[----:B------:R-:W-:-:S05]  /*15210*/  LOP3.LUT R4, R4, 0x3, RZ, 0xc0, !PT ;  /* 0x0000000304047812 */ /* 0x000fca00078ec0ff */
[----:B------:R-:W-:-:S07]  /*15220*/  IMAD.MOV.U32 R13, RZ, RZ, R4 ;  /* 0x000000ffff0d7224 */ /* 0x000fce00078e0004 */
[----:B--2---:R-:W-:Y:S05]  /*15230*/  WARPSYNC.COLLECTIVE R15, `(.L_x_2397) ;  /* 0x000000000f087348 */ /* 0x004fea0003c00000 */
[----:B------:R0:W1:Y:S02]  /*15240*/  SHFL.IDX P6, R14, R13, R12, R11 ;  /* 0x0000000c0d0e7389 */ /* 0x00006400000c000b */
[----:B012---:R-:W-:Y:S01]  /*15250*/  ENDCOLLECTIVE ;  /* 0x000000000000791b */ /* 0x007fe20003800000 */
.L_x_2397:
[----:B------:R-:W-:Y:S05]  /*15260*/  BSYNC B0 ;  /* 0x0000000000007941 */ /* 0x000fea0003800000 */
.L_x_2396:
[----:B------:R-:W-:Y:S05]  /*15270*/  BRA `(.L_x_2398) ;  /* 0xffffffac00347947 */ /* 0x000fea000383ffff */
.L_x_2294:
[----:B------:R-:W-:Y:S01]  /*15280*/  BSSY B0, `(.L_x_2399) ;  /* 0x0000006000007945 */ /* 0x000fe20003800000 */
[----:B------:R-:W-:-:S07]  /*15290*/  IMAD.MOV.U32 R15, RZ, RZ, -0x1 ;  /* 0xffffffffff0f7424 */ /* 0x000fce00078e00ff */
[----:B--23--:R-:W-:Y:S05]  /*152a0*/  WARPSYNC.COLLECTIVE R15, `(.L_x_2400) ;  /* 0x000000000f0c7348 */ /* 0x00cfea0003c00000 */
[----:B------:R-:W-:Y:S02]  /*152b0*/  ELECT P6, UR62, PT ;  /* 0x00000000003e782f */ /* 0x000fe400038c0000 */
[----:B------:R-:W-:Y:S01]  /*152c0*/  MOV R14, UR62 ;  /* 0x0000003e000e7c02 */ /* 0x000fe20008000f00 */
[----:B--23--:R-:W-:Y:S10]  /*152d0*/  ENDCOLLECTIVE ;  /* 0x000000000000791b */ /* 0x00cff40003800000 */
.L_x_2400:
[----:B------:R-:W-:Y:S05]  /*152e0*/  BSYNC B0 ;  /* 0x0000000000007941 */ /* 0x000fea0003800000 */
.L_x_2399:
[----:B------:R-:W-:Y:S05]  /*152f0*/  BRA `(.L_x_2401) ;  /* 0xffffffac00387947 */ /* 0x000fea000383ffff */
.L_x_2296:
[----:B0-----:R0:W1:Y:S02]  /*15300*/  SYNCS.PHASECHK.TRANS64.TRYWAIT P0, [R0+URZ+0x34840], R2 ;  /* 0x03484002000075a7 */ /* 0x001064000800017f */
[----:B-1----:R-:W-:Y:S05]  /*15310*/  @!P0 NANOSLEEP.SYNCS 0x989680 ;  /* 0x009896800000895d */ /* 0x002fea0003900000 */
[----:B------:R-:W1:Y:S02]  /*15320*/  @!P0 SYNCS.PHASECHK.TRANS64 P0, [R0+URZ+0x34840], R2 ;  /* 0x03484002000085a7 */ /* 0x000e64000800007f */
[----:B-1----:R-:W-:Y:S05]  /*15330*/  @!P0 BRA `(.L_x_2296) ;  /* 0xfffffffc00f08947 */ /* 0x002fea000383ffff */
[----:B------:R-:W-:Y:S05]  /*15340*/  BRA `(.L_x_2402) ;  /* 0xffffffac00987947 */ /* 0x000fea000383ffff */
.L_x_2300:
[----:B------:R-:W2:Y:S01]  /*15350*/  LDL.LU R11, [R1+0x38] ;  /* 0x00003800010b7983 */ /* 0x000ea20000300800 */
[----:B------:R-:W-:Y:S01]  /*15360*/  IMAD.MOV.U32 R13, RZ, RZ, R3 ;  /* 0x000000ffff0d7224 */ /* 0x000fe200078e0003 */
[----:B------:R-:W-:Y:S01]  /*15370*/  LOP3.LUT R5, R5, 0x7f, RZ, 0xc0, !PT ;  /* 0x0000007f05057812 */ /* 0x000fe200078ec0ff */
[----:B------:R-:W-:Y:S02]  /*15380*/  IMAD.MOV.U32 R12, RZ, RZ, RZ ;  /* 0x000000ffff0c7224 */ /* 0x000fe400078e00ff */
[----:B------:R-:W-:Y:S01]  /*15390*/  IMAD.MOV.U32 R15, RZ, RZ, -0x1 ;  /* 0xffffffffff0f7424 */ /* 0x000fe200078e00ff */
[----:B------:R-:W-:-:S05]  /*153a0*/  SHF.R.U32.HI R5, RZ, 0x3, R5 ;  /* 0x00000003ff057819 */ /* 0x000fca0000011605 */
[----:B------:R-:W-:-:S04]  /*153b0*/  IMAD R2, R9, 0x80, R5 ;  /* 0x0000008009027824 */ /* 0x000fc800078e0205 */
[----:B------:R-:W-:Y:S02]  /*153c0*/  VIADD R5, R2, 0x10 ;  /* 0x0000001002057836 */ /* 0x000fe40000000000 */
[----:B--2---:R-:W-:Y:S02]  /*153d0*/  IMAD R0, R11, R7, RZ ;  /* 0x000000070b007224 */ /* 0x004fe400078e02ff */
[----:B------:R-:W-:-:S03]  /*153e0*/  IMAD.MOV.U32 R11, RZ, RZ, 0x181f ;  /* 0x0000181fff0b7424 */ /* 0x000fc600078e00ff */
[----:B------:R-:W-:-:S13]  /*153f0*/  ISETP.GE.AND P3, PT, R2, R0, PT ;  /* 0x000000000200720c */ /* 0x000fda0003f66270 */
[----:B-----5:R-:W-:Y:S05]  /*15400*/  WARPSYNC.COLLECTIVE R15, `(.L_x_2403) ;  /* 0x000000000f087348 */ /* 0x020fea0003c00000 */
[----:B------:R0:W1:Y:S02]  /*15410*/  SHFL.IDX P6, R14, R13, R12, R11 ;  /* 0x0000000c0d0e7389 */ /* 0x00006400000c000b */
[----:B01---5:R-:W-:Y:S01]  /*15420*/  ENDCOLLECTIVE ;  /* 0x000000000000791b */ /* 0x023fe20003800000 */
.L_x_2403:
[----:B------:R-:W-:Y:S02]  /*15430*/  IMAD.MOV.U32 R13, RZ, RZ, R4 ;  /* 0x000000ffff0d7224 */ /* 0x000fe400078e0004 */
[----:B------:R-:W-:-:S07]  /*15440*/  IMAD.MOV.U32 R6, RZ, RZ, R14 ;  /* 0x000000ffff067224 */ /* 0x000fce00078e000e */
[----:B------:R-:W-:Y:S05]  /*15450*/  WARPSYNC.COLLECTIVE R15, `(.L_x_2404) ;  /* 0x000000000f087348 */ /* 0x000fea0003c00000 */
[----:B------:R0:W1:Y:S02]  /*15460*/  SHFL.IDX P6, R14, R13, R12, R11 ;  /* 0x0000000c0d0e7389 */ /* 0x00006400000c000b */
[----:B01----:R-:W-:Y:S01]  /*15470*/  ENDCOLLECTIVE ;  /* 0x000000000000791b */ /* 0x003fe20003800000 */
.L_x_2404:
[----:B------:R-:W-:Y:S02]  /*15480*/  IMAD.MOV.U32 R13, RZ, RZ, R3 ;  /* 0x000000ffff0d7224 */ /* 0x000fe400078e0003 */
[----:B------:R-:W-:Y:S01]  /*15490*/  IMAD.MOV.U32 R12, RZ, RZ, 0x1 ;  /* 0x00000001ff0c7424 */ /* 0x000fe200078e00ff */
[----:B------:R-:W-:-:S07]  /*154a0*/  MOV R7, R14 ;  /* 0x0000000e00077202 */ /* 0x000fce0000000f00 */
[----:B------:R-:W-:Y:S05]  /*154b0*/  WARPSYNC.COLLECTIVE R15, `(.L_x_2405) ;  /* 0x000000000f087348 */ /* 0x000fea0003c00000 */
[----:B------:R0:W1:Y:S02]  /*154c0*/  SHFL.IDX P6, R14, R13, R12, R11 ;  /* 0x0000000c0d0e7389 */ /* 0x00006400000c000b */
[----:B01----:R-:W-:Y:S01]  /*154d0*/  ENDCOLLECTIVE ;  /* 0x000000000000791b */ /* 0x003fe20003800000 */
.L_x_2405:
[----:B------:R-:W-:-:S05]  /*154e0*/  @!P3 LEA R7, P5, R8, R7, 0x1 ;  /* 0x000000070807b211 */ /* 0x000fca00078a08ff */
[----:B------:R-:W-:-:S05]  /*154f0*/  @!P3 IMAD.X R6, RZ, RZ, R6, P5 ;  /* 0x000000ffff06b224 */ /* 0x000fca00028e0606 */
        /* <DEDUP_REMOVED lines=12> */
.L_x_2406:
        /* <DEDUP_REMOVED lines=8> */
[----:B------:R-:W-:-:S08]  /*15640*/  IMAD.MOV.U32 R5, RZ, RZ, R14 ;  /* 0x000000ffff057224 */ /* 0x000fd000078e000e */
[----:B0-----:R-:W-:Y:S05]  /*15650*/  WARPSYNC.COLLECTIVE R15, `(.L_x_2407) ;  /* 0x000000000f087348 */ /* 0x001fea0003c00000 */
[----:B------:R1:W2:Y:S02]  /*15660*/  SHFL.IDX P6, R14, R13, R12, R11 ;  /* 0x0000000c0d0e7389 */ /* 0x0002a400000c000b */
[----:B012---:R-:W-:Y:S01]  /*15670*/  ENDCOLLECTIVE ;  /* 0x000000000000791b */ /* 0x007fe20003800000 */
.L_x_2407:
        /* <DEDUP_REMOVED lines=12> */
[----:B------:R-:W-:-:S07]  /*15740*/  IMAD.MOV.U32 R8, RZ, RZ, R14 ;  /* 0x000000ffff087224 */ /* 0x000fce00078e000e */
[----:B01----:R-:W-:Y:S05]  /*15750*/  WARPSYNC.COLLECTIVE R15, `(.L_x_2408) ;  /* 0x000000000f087348 */ /* 0x003fea0003c00000 */
[----:B------:R2:W3:Y:S02]  /*15760*/  SHFL.IDX P6, R14, R13, R12, R11 ;  /* 0x0000000c0d0e7389 */ /* 0x0004e400000c000b */
[----:B0123--:R-:W-:Y:S01]  /*15770*/  ENDCOLLECTIVE ;  /* 0x000000000000791b */ /* 0x00ffe20003800000 */
.L_x_2408:
[----:B------:R-:W-:Y:S01]  /*15780*/  @!PT LDS RZ, [RZ] ;  /* 0x00000000fffff984 */ /* 0x000fe20000000800 */
[----:B------:R-:W-:Y:S01]  /*15790*/  @!PT LDS RZ, [RZ] ;  /* 0x00000000fffff984 */ /* 0x000fe20000000800 */
[----:B------:R-:W-:Y:S01]  /*157a0*/  @!PT LDS RZ, [RZ] ;  /* 0x00000000fffff984 */ /* 0x000fe20000000800 */
[----:B------:R0:W-:Y:S01]  /*157b0*/  @!P3 LDGSTS.E.BYPASS.LTC128B.128 [R10+0x18c00], desc[UR56][R6.64+0x100], !P0 ;  /* 0x18c00100060abfae */ /* 0x0001e2000c101d78 */
[----:B------:R-:W-:Y:S01]  /*157c0*/  ISETP.GE.AND P3, PT, R5, R0, PT ;  /* 0x000000000500720c */ /* 0x000fe20003f66270 */
[----:B------:R-:W-:Y:S02]  /*157d0*/  IMAD.MOV.U32 R13, RZ, RZ, R3 ;  /* 0x000000ffff0d7224 */ /* 0x000fe400078e0003 */
[----:B------:R-:W-:Y:S02]  /*157e0*/  IMAD.MOV.U32 R12, RZ, RZ, 0x3 ;  /* 0x00000003ff0c7424 */ /* 0x000fe400078e00ff */
[----:B------:R-:W-:-:S05]  /*157f0*/  IMAD.SHL.U32 R9, R9, 0x8, RZ ;  /* 0x0000000809097824 */ /* 0x000fca00078e00ff */
[----:B------:R-:W-:Y:S01]  /*15800*/  LOP3.LUT R9, R9, 0x38, RZ, 0xc0, !PT ;  /* 0x0000003809097812 */ /* 0x000fe200078ec0ff */
[----:B0-----:R-:W-:-:S07]  /*15810*/  IMAD.MOV.U32 R5, RZ, RZ, R14 ;  /* 0x000000ffff057224 */ /* 0x001fce00078e000e */
[----:B------:R-:W-:Y:S05]  /*15820*/  WARPSYNC.COLLECTIVE R15, `(.L_x_2409) ;  /* 0x000000000f087348 */ /* 0x000fea0003c00000 */
[----:B------:R0:W1:Y:S02]  /*15830*/  SHFL.IDX P6, R14, R13, R12, R11 ;  /* 0x0000000c0d0e7389 */ /* 0x00006400000c000b */
[----:B01----:R-:W-:Y:S01]  /*15840*/  ENDCOLLECTIVE ;  /* 0x000000000000791b */ /* 0x003fe20003800000 */
.L_x_2409:
        /* <DEDUP_REMOVED lines=17> */
.L_x_2410:
[----:B------:R-:W-:Y:S02]  /*15960*/  IMAD.MOV.U32 R13, RZ, RZ, R3 ;  /* 0x000000ffff0d7224 */ /* 0x000fe400078e0003 */
[----:B------:R-:W-:Y:S02]  /*15970*/  IMAD.MOV.U32 R12, RZ, RZ, 0x4 ;  /* 0x00000004ff0c7424 */ /* 0x000fe400078e00ff */
[----:B------:R-:W-:-:S07]  /*15980*/  IMAD.MOV.U32 R5, RZ, RZ, R14 ;  /* 0x000000ffff057224 */ /* 0x000fce00078e000e */
[----:B------:R-:W-:Y:S05]  /*15990*/  WARPSYNC.COLLECTIVE R15, `(.L_x_2411) ;  /* 0x000000000f087348 */ /* 0x000fea0003c00000 */
[----:B------:R0:W1:Y:S02]  /*159a0*/  SHFL.IDX P6, R14, R13, R12, R11 ;  /* 0x0000000c0d0e7389 */ /* 0x00006400000c000b */
[----:B01----:R-:W-:Y:S01]  /*159b0*/  ENDCOLLECTIVE ;  /* 0x000000000000791b */ /* 0x003fe20003800000 */
.L_x_2411:
[----:B------:R-:W-:-:S05]  /*159c0*/  @!P3 LEA R5, P4, R9, R5, 0x1 ;  /* 0x000000050905b211 */ /* 0x000fca00078808ff */
[----:B------:R-:W-:-:S04]  /*159d0*/  @!P3 IMAD.X R6, RZ, RZ, R6, P4 ;  /* 0x000000ffff06b224 */ /* 0x000fc800020e0606 */
[----:B------:R-:W-:Y:S01]  /*159e0*/  @!P3 IMAD.MOV.U32 R7, RZ, RZ, R6 ;  /* 0x000000ffff07b224 */ /* 0x000fe200078e0006 */
[----:B------:R-:W-:Y:S01]  /*159f0*/  @!P3 MOV R6, R5 ;  /* 0x000000050006b202 */ /* 0x000fe20000000f00 */
[----:B------:R-:W-:Y:S02]  /*15a00*/  IMAD.MOV.U32 R13, RZ, RZ, R4 ;  /* 0x000000ffff0d7224 */ /* 0x000fe400078e0004 */
[----:B------:R-:W-:Y:S02]  /*15a10*/  VIADD R5, R2, 0x40 ;  /* 0x0000004002057836 */ /* 0x000fe40000000000 */
        /* <DEDUP_REMOVED lines=11> */
.L_x_2412:
[----:B------:R-:W-:Y:S02]  /*15ad0*/  IMAD.MOV.U32 R13, RZ, RZ, R3 ;  /* 0x000000ffff0d7224 */ /* 0x000fe400078e0003 */
[----:B------:R-:W-:Y:S02]  /*15ae0*/  IMAD.MOV.U32 R12, RZ, RZ, 0x5 ;  /* 0x00000005ff0c7424 */ /* 0x000fe400078e00ff */
[----:B------:R-:W-:-:S07]  /*15af0*/  IMAD.MOV.U32 R5, RZ, RZ, R14 ;  /* 0x000000ffff057224 */ /* 0x000fce00078e000e */
[----:B------:R-:W-:Y:S05]  /*15b00*/  WARPSYNC.COLLECTIVE R15, `(.L_x_2413) ;  /* 0x000000000f087348 */ /* 0x000fea0003c00000 */
[----:B------:R0:W1:Y:S02]  /*15b10*/  SHFL.IDX P6, R14, R13, R12, R11 ;  /* 0x0000000c0d0e7389 */ /* 0x00006400000c000b */
[----:B01----:R-:W-:Y:S01]  /*15b20*/  ENDCOLLECTIVE ;  /* 0x000000000000791b */ /* 0x003fe20003800000 */
.L_x_2413:
        /* <DEDUP_REMOVED lines=17> */
.L_x_2414:
[----:B------:R-:W-:Y:S02]  /*15c40*/  IMAD.MOV.U32 R13, RZ, RZ, R3 ;  /* 0x000000ffff0d7224 */ /* 0x000fe400078e0003 */
[----:B------:R-:W-:Y:S02]  /*15c50*/  IMAD.MOV.U32 R12, RZ, RZ, 0x6 ;  /* 0x00000006ff0c7424 */ /* 0x000fe400078e00ff */
[----:B------:R-:W-:-:S07]  /*15c60*/  IMAD.MOV.U32 R5, RZ, RZ, R14 ;  /* 0x000000ffff057224 */ /* 0x000fce00078e000e */
[----:B------:R-:W-:Y:S05]  /*15c70*/  WARPSYNC.COLLECTIVE R15, `(.L_x_2415) ;  /* 0x000000000f087348 */ /* 0x000fea0003c00000 */
[----:B------:R0:W1:Y:S02]  /*15c80*/  SHFL.IDX P6, R14, R13, R12, R11 ;  /* 0x0000000c0d0e7389 */ /* 0x00006400000c000b */
[----:B01----:R-:W-:Y:S01]  /*15c90*/  ENDCOLLECTIVE ;  /* 0x000000000000791b */ /* 0x003fe20003800000 */
.L_x_2415:
        /* <DEDUP_REMOVED lines=15> */
.L_x_2416:
        /* <DEDUP_REMOVED lines=8> */
.L_x_2417:
        /* <DEDUP_REMOVED lines=14> */
.L_x_2418:
[----:B------:R-:W-:Y:S01]  /*15ef0*/  @!PT LDS RZ, [RZ] ;  /* 0x00000000fffff984 */ /* 0x000fe20000000800 */
[----:B------:R-:W-:Y:S01]  /*15f00*/  @!PT LDS RZ, [RZ] ;  /* 0x00000000fffff984 */ /* 0x000fe20000000800 */
[----:B------:R-:W-:Y:S01]  /*15f10*/  @!PT LDS RZ, [RZ] ;  /* 0x00000000fffff984 */ /* 0x000fe20000000800 */
[----:B------:R3:W-:Y:S01]  /*15f20*/  @!P4 LDGSTS.E.BYPASS.LTC128B.128 [R10+0x1b400], desc[UR56][R6.64+0x100], !P0 ;  /* 0x1b400100060acfae */ /* 0x0007e2000c101d78 */
[----:B------:R-:W-:Y:S01]  /*15f30*/  IMAD.MOV.U32 R3, RZ, RZ, R14 ;  /* 0x000000ffff037224 */ /* 0x000fe200078e000e */
[----:B------:R-:W-:Y:S06]  /*15f40*/  BRA `(.L_x_2419) ;  /* 0xffffffb000407947 */ /* 0x000fec000383ffff */
.L_x_2305:
[----:B0-----:R0:W3:Y:S02]  /*15f50*/  SYNCS.PHASECHK.TRANS64.TRYWAIT P0, [R18+URZ+0x34820], R0 ;  /* 0x03482000120075a7 */ /* 0x0010e4000800017f */
[----:B---3--:R-:W-:Y:S05]  /*15f60*/  @!P0 NANOSLEEP.SYNCS 0x989680 ;  /* 0x009896800000895d */ /* 0x008fea0003900000 */
[----:B------:R-:W3:Y:S02]  /*15f70*/  @!P0 SYNCS.PHASECHK.TRANS64 P0, [R18+URZ+0x34820], R0 ;  /* 0x03482000120085a7 */ /* 0x000ee4000800007f */
[----:B---3--:R-:W-:Y:S05]  /*15f80*/  @!P0 BRA `(.L_x_2305) ;  /* 0xfffffffc00f08947 */ /* 0x008fea000383ffff */
[----:B------:R-:W-:Y:S05]  /*15f90*/  BRA `(.L_x_2420) ;  /* 0xffffffb000c07947 */ /* 0x000fea000383ffff */
.L_x_2314:
[----:B-1----:R1:W2:Y:S02]  /*15fa0*/  SYNCS.PHASECHK.TRANS64.TRYWAIT P0, [R3+URZ+0x34840], R2 ;  /* 0x03484002030075a7 */ /* 0x0022a4000800017f */
[----:B--2---:R-:W-:Y:S05]  /*15fb0*/  @!P0 NANOSLEEP.SYNCS 0x989680 ;  /* 0x009896800000895d */ /* 0x004fea0003900000 */
[----:B------:R-:W2:Y:S02]  /*15fc0*/  @!P0 SYNCS.PHASECHK.TRANS64 P0, [R3+URZ+0x34840], R2 ;  /* 0x03484002030085a7 */ /* 0x000ea4000800007f */
[----:B--2---:R-:W-:Y:S05]  /*15fd0*/  @!P0 BRA `(.L_x_2314) ;  /* 0xfffffffc00f08947 */ /* 0x004fea000383ffff */
[----:B------:R-:W-:Y:S05]  /*15fe0*/  BRA `(.L_x_2421) ;  /* 0xffffffb4009c7947 */ /* 0x000fea000383ffff */
.L_x_2321:
[----:B-1----:R1:W2:Y:S02]  /*15ff0*/  SYNCS.PHASECHK.TRANS64.TRYWAIT P0, [R3+URZ+0x60], R2 ;  /* 0x00006002030075a7 */ /* 0x0022a4000800017f */
[----:B--2---:R-:W-:Y:S05]  /*16000*/  @!P0 NANOSLEEP.SYNCS 0x989680 ;  /* 0x009896800000895d */ /* 0x004fea0003900000 */
[----:B------:R-:W2:Y:S02]  /*16010*/  @!P0 SYNCS.PHASECHK.TRANS64 P0, [R3+URZ+0x60], R2 ;  /* 0x00006002030085a7 */ /* 0x000ea4000800007f */
[----:B--2---:R-:W-:Y:S05]  /*16020*/  @!P0 BRA `(.L_x_2321) ;  /* 0xfffffffc00f08947 */ /* 0x004fea000383ffff */
[----:B------:R-:W-:Y:S05]  /*16030*/  BRA `(.L_x_2422) ;  /* 0xffffffb800ac7947 */ /* 0x000fea000383ffff */
.L_x_2330:
[----:B-1----:R1:W2:Y:S02]  /*16040*/  SYNCS.PHASECHK.TRANS64.TRYWAIT P0, [R3+URZ+0x34840], R2 ;  /* 0x03484002030075a7 */ /* 0x0022a4000800017f */
[----:B--2---:R-:W-:Y:S05]  /*16050*/  @!P0 NANOSLEEP.SYNCS 0x989680 ;  /* 0x009896800000895d */ /* 0x004fea0003900000 */
[----:B------:R-:W2:Y:S02]  /*16060*/  @!P0 SYNCS.PHASECHK.TRANS64 P0, [R3+URZ+0x34840], R2 ;  /* 0x03484002030085a7 */ /* 0x000ea4000800007f */
[----:B--2---:R-:W-:Y:S05]  /*16070*/  @!P0 BRA `(.L_x_2330) ;  /* 0xfffffffc00f08947 */ /* 0x004fea000383ffff */
[----:B------:R-:W-:Y:S05]  /*16080*/  BRA `(.L_x_2423) ;  /* 0xffffffc0003c7947 */ /* 0x000fea000383ffff */
.L_x_2337:
[----:B0-----:R0:W1:Y:S02]  /*16090*/  SYNCS.PHASECHK.TRANS64.TRYWAIT P0, [R2+URZ+0x60], R3 ;  /* 0x00006003020075a7 */ /* 0x001064000800017f */
[----:B-1----:R-:W-:Y:S05]  /*160a0*/  @!P0 NANOSLEEP.SYNCS 0x989680 ;  /* 0x009896800000895d */ /* 0x002fea0003900000 */
[----:B------:R-:W1:Y:S02]  /*160b0*/  @!P0 SYNCS.PHASECHK.TRANS64 P0, [R2+URZ+0x60], R3 ;  /* 0x00006003020085a7 */ /* 0x000e64000800007f */
[----:B-1----:R-:W-:Y:S05]  /*160c0*/  @!P0 BRA `(.L_x_2337) ;  /* 0xfffffffc00f08947 */ /* 0x002fea000383ffff */
[----:B------:R-:W-:Y:S05]  /*160d0*/  BRA `(.L_x_2424) ;  /* 0xffffffc4004c7947 */ /* 0x000fea000383ffff */
.L_x_2346:
[----:B--2---:R2:W3:Y:S02]  /*160e0*/  SYNCS.PHASECHK.TRANS64.TRYWAIT P0, [R2+URZ+0x34840], R3 ;  /* 0x03484003020075a7 */ /* 0x0044e4000800017f */
[----:B---3--:R-:W-:Y:S05]  /*160f0*/  @!P0 NANOSLEEP.SYNCS 0x989680 ;  /* 0x009896800000895d */ /* 0x008fea0003900000 */
[----:B------:R-:W3:Y:S02]  /*16100*/  @!P0 SYNCS.PHASECHK.TRANS64 P0, [R2+URZ+0x34840], R3 ;  /* 0x03484003020085a7 */ /* 0x000ee4000800007f */
[----:B---3--:R-:W-:Y:S05]  /*16110*/  @!P0 BRA `(.L_x_2346) ;  /* 0xfffffffc00f08947 */ /* 0x008fea000383ffff */
[----:B------:R-:W-:Y:S05]  /*16120*/  BRA `(.L_x_2425) ;  /* 0xffffffc800ac7947 */ /* 0x000fea000383ffff */
.L_x_2353:
[----:B0-----:R0:W1:Y:S02]  /*16130*/  SYNCS.PHASECHK.TRANS64.TRYWAIT P0, [R2+URZ+0x60], R5 ;  /* 0x00006005020075a7 */ /* 0x001064000800017f */
[----:B-1----:R-:W-:Y:S05]  /*16140*/  @!P0 NANOSLEEP.SYNCS 0x989680 ;  /* 0x009896800000895d */ /* 0x002fea0003900000 */
[----:B------:R-:W1:Y:S02]  /*16150*/  @!P0 SYNCS.PHASECHK.TRANS64 P0, [R2+URZ+0x60], R5 ;  /* 0x00006005020085a7 */ /* 0x000e64000800007f */
[----:B-1----:R-:W-:Y:S05]  /*16160*/  @!P0 BRA `(.L_x_2353) ;  /* 0xfffffffc00f08947 */ /* 0x002fea000383ffff */
[----:B------:R-:W-:Y:S05]  /*16170*/  BRA `(.L_x_2426) ;  /* 0xffffffcc00bc7947 */ /* 0x000fea000383ffff */
.L_x_2364:
[----:B--2---:R2:W3:Y:S02]  /*16180*/  SYNCS.PHASECHK.TRANS64.TRYWAIT P0, [R0+URZ+0x34860], R2 ;  /* 0x03486002000075a7 */ /* 0x0044e4000800017f */
[----:B---3--:R-:W-:Y:S05]  /*16190*/  @!P0 NANOSLEEP.SYNCS 0x989680 ;  /* 0x009896800000895d */ /* 0x008fea0003900000 */
[----:B------:R-:W3:Y:S02]  /*161a0*/  @!P0 SYNCS.PHASECHK.TRANS64 P0, [R0+URZ+0x34860], R2 ;  /* 0x03486002000085a7 */ /* 0x000ee4000800007f */
[----:B---3--:R-:W-:Y:S05]  /*161b0*/  @!P0 BRA `(.L_x_2364) ;  /* 0xfffffffc00f08947 */ /* 0x008fea000383ffff */
[----:B------:R-:W-:Y:S05]  /*161c0*/  BRA `(.L_x_2427) ;  /* 0xffffffd400087947 */ /* 0x000fea000383ffff */
.L_x_2371:
[----:B------:R-:W2:Y:S01]  /*161d0*/  LDL R0, [R1] ;  /* 0x0000000001007983 */ /* 0x000ea20000100800 */
[----:B------:R-:W-:Y:S01]  /*161e0*/  BSSY B0, `(.L_x_2428) ;  /* 0x0000008000007945 */ /* 0x000fe20003800000 */
[----:B0-----:R-:W-:Y:S02]  /*161f0*/  IMAD.MOV.U32 R12, RZ, RZ, RZ ;  /* 0x000000ffff0c7224 */ /* 0x001fe400078e00ff */
[----:B------:R-:W-:Y:S02]  /*16200*/  IMAD.MOV.U32 R11, RZ, RZ, 0x1f ;  /* 0x0000001fff0b7424 */ /* 0x000fe400078e00ff */
[----:B------:R-:W-:Y:S02]  /*16210*/  IMAD.MOV.U32 R15, RZ, RZ, -0x1 ;  /* 0xffffffffff0f7424 */ /* 0x000fe400078e00ff */
[----:B--2---:R-:W-:-:S07]  /*16220*/  IMAD.MOV.U32 R13, RZ, RZ, R0 ;  /* 0x000000ffff0d7224 */ /* 0x004fce00078e0000 */
[----:B-1-3--:R-:W-:Y:S05]  /*16230*/  WARPSYNC.COLLECTIVE R15, `(.L_x_2429) ;  /* 0x000000000f087348 */ /* 0x00afea0003c00000 */
[----:B------:R0:W2:Y:S02]  /*16240*/  SHFL.IDX P6, R14, R13, R12, R11 ;  /* 0x0000000c0d0e7389 */ /* 0x0000a400000c000b */
[----:B0123--:R-:W-:Y:S01]  /*16250*/  ENDCOLLECTIVE ;  /* 0x000000000000791b */ /* 0x00ffe20003800000 */
.L_x_2429:
[----:B------:R-:W-:Y:S05]  /*16260*/  BSYNC B0 ;  /* 0x0000000000007941 */ /* 0x000fea0003800000 */
.L_x_2428:
        /* <DEDUP_REMOVED lines=9> */
.L_x_2430:
        /* <DEDUP_REMOVED lines=11> */
[----:B------:R-:W-:Y:S02]  /*163b0*/  CS2R R6, SRZ ;  /* 0x0000000000067805 */ /* 0x000fe4000001ff00 */
        /* <DEDUP_REMOVED lines=13> */
.L_x_2431:
        /* <DEDUP_REMOVED lines=8> */
.L_x_2432:
        /* <DEDUP_REMOVED lines=8> */
.L_x_2433:
        /* <DEDUP_REMOVED lines=8> */
.L_x_2434:
        /* <DEDUP_REMOVED lines=8> */
.L_x_2435:
        /* <DEDUP_REMOVED lines=9> */
.L_x_2436:
[----:B------:R-:W-:Y:S01]  /*16720*/  IMAD.MOV.U32 R9, RZ, RZ, R14 ;  /* 0x000000ffff097224 */ /* 0x000fe200078e000e */
[----:B------:R-:W-:Y:S06]  /*16730*/  BRA `(.L_x_2437) ;  /* 0xffffffd4007c7947 */ /* 0x000fec000383ffff */
.L_x_2374:
        /* <DEDUP_REMOVED lines=8> */
.L_x_2439:
[----:B------:R-:W-:Y:S05]  /*167c0*/  BSYNC B0 ;  /* 0x0000000000007941 */ /* 0x000fea0003800000 */
.L_x_2438:
        /* <DEDUP_REMOVED lines=10> */
.L_x_2440:
        /* <DEDUP_REMOVED lines=8> */
.L_x_2441:
        /* <DEDUP_REMOVED lines=8> */
.L_x_2442:
        /* <DEDUP_REMOVED lines=8> */
.L_x_2443:
        /* <DEDUP_REMOVED lines=9> */
.L_x_2444:
[----:B------:R-:W-:Y:S01]  /*16a80*/  IMAD.MOV.U32 R9, RZ, RZ, R14 ;  /* 0x000000ffff097224 */ /* 0x000fe200078e000e */
[----:B------:R-:W-:Y:S06]  /*16a90*/  BRA `(.L_x_2445) ;  /* 0xffffffd400507947 */ /* 0x000fec000383ffff */
.L_x_2376:
[----:B------:R-:W-:Y:S01]  /*16aa0*/  BSSY B0, `(.L_x_2446) ;  /* 0x0000006000007945 */ /* 0x000fe20003800000 */
[----:B------:R-:W-:Y:S01]  /*16ab0*/  PLOP3.LUT P6, PT, P6, PT, PT, 0x8, 0x0 ;  /* 0x000000000000781c */ /* 0x000fe200037ce170 */
[----:B------:R-:W-:-:S12]  /*16ac0*/  IMAD.MOV.U32 R15, RZ, RZ, -0x1 ;  /* 0xffffffffff0f7424 */ /* 0x000fd800078e00ff */
[----:B0-----:R-:W-:Y:S05]  /*16ad0*/  WARPSYNC.COLLECTIVE R15, `(.L_x_2447) ;  /* 0x000000000f087348 */ /* 0x001fea0003c00000 */
[----:B------:R-:W-:Y:S01]  /*16ae0*/  VOTE.ANY R14, PT, P6 ;  /* 0x00000000000e7806 */ /* 0x000fe200030e0100 */
[----:B0-----:R-:W-:Y:S06]  /*16af0*/  ENDCOLLECTIVE ;  /* 0x000000000000791b */ /* 0x001fec0003800000 */
.L_x_2447:
[----:B------:R-:W-:Y:S05]  /*16b00*/  BSYNC B0 ;  /* 0x0000000000007941 */ /* 0x000fea0003800000 */
.L_x_2446:
        /* <DEDUP_REMOVED lines=10> */
.L_x_2448:
[----:B------:R-:W-:Y:S02]  /*16bb0*/  IMAD.MOV.U32 R13, RZ, RZ, R7 ;  /* 0x000000ffff0d7224 */ /* 0x000fe400078e0007 */
[----:B------:R-:W-:-:S07]  /*16bc0*/  IMAD.MOV.U32 R0, RZ, RZ, R14 ;  /* 0x000000ffff007224 */ /* 0x000fce00078e000e */
[----:B------:R-:W-:Y:S05]  /*16bd0*/  WARPSYNC.COLLECTIVE R15, `(.L_x_2449) ;  /* 0x000000000f087348 */ /* 0x000fea0003c00000 */
[----:B------:R0:W1:Y:S02]  /*16be0*/  SHFL.IDX P6, R14, R13, R12, R11 ;  /* 0x0000000c0d0e7389 */ /* 0x00006400000c000b */
[----:B01----:R-:W-:Y:S01]  /*16bf0*/  ENDCOLLECTIVE ;  /* 0x000000000000791b */ /* 0x003fe20003800000 */
.L_x_2449:
[----:B------:R-:W-:Y:S02]  /*16c00*/  IMAD.MOV.U32 R7, RZ, RZ, R14 ;  /* 0x000000ffff077224 */ /* 0x000fe400078e000e */
[----:B------:R-:W-:-:S05]  /*16c10*/  IMAD.IADD R6, R10, 0x1, R16 ;  /* 0x000000010a067824 */ /* 0x000fca00078e0210 */
[----:B------:R0:W-:Y:S01]  /*16c20*/  STL [R1+0xc], R6 ;  /* 0x00000c0601007387 */ /* 0x0001e20000100800 */
[----:B------:R-:W-:Y:S05]  /*16c30*/  BRA `(.L_x_2450) ;  /* 0xffffffd400307947 */ /* 0x000fea000383ffff */
.L_x_2378:
        /* <DEDUP_REMOVED lines=8> */
.L_x_2452:
[----:B------:R-:W-:Y:S05]  /*16cc0*/  BSYNC B0 ;  /* 0x0000000000007941 */ /* 0x000fea0003800000 */
.L_x_2451:
[----:B------:R-:W-:Y:S01]  /*16cd0*/  IMAD.MOV.U32 R2, RZ, RZ, R14 ;  /* 0x000000ffff027224 */ /* 0x000fe200078e000e */
[----:B------:R-:W-:Y:S06]  /*16ce0*/  BRA `(.L_x_2453) ;  /* 0xffffffd4001c7947 */ /* 0x000fec000383ffff */
.L_x_2384:
[----:B0-----:R0:W1:Y:S02]  /*16cf0*/  SYNCS.PHASECHK.TRANS64.TRYWAIT P0, [R0+URZ+0x34820], R3 ;  /* 0x03482003000075a7 */ /* 0x001064000800017f */
[----:B-1----:R-:W-:Y:S05]  /*16d00*/  @!P0 NANOSLEEP.SYNCS 0x989680 ;  /* 0x009896800000895d */ /* 0x002fea0003900000 */
[----:B------:R-:W1:Y:S02]  /*16d10*/  @!P0 SYNCS.PHASECHK.TRANS64 P0, [R0+URZ+0x34820], R3 ;  /* 0x03482003000085a7 */ /* 0x000e64000800007f */
[----:B-1----:R-:W-:Y:S05]  /*16d20*/  @!P0 BRA `(.L_x_2384) ;  /* 0xfffffffc00f08947 */ /* 0x002fea000383ffff */
[----:B------:R-:W-:Y:S05]  /*16d30*/  BRA `(.L_x_2454) ;  /* 0xffffffdc00bc7947 */ /* 0x000fea000383ffff */
.L_x_2385:
        /* <DEDUP_REMOVED lines=11> */
.L_x_2456:
[----:B------:R-:W-:Y:S05]  /*16df0*/  BSYNC B0 ;  /* 0x0000000000007941 */ /* 0x000fea0003800000 */
.L_x_2455:
[----:B------:R-:W-:Y:S05]  /*16e00*/  BRA `(.L_x_2457) ;  /* 0xffffffdc00a47947 */ /* 0x000fea000383ffff */
.L_x_2388:
[----:B------:R-:W-:Y:S01]  /*16e10*/  BSSY B1, `(.L_x_2458) ;  /* 0x0000006000017945 */ /* 0x000fe20003800000 */
[----:B------:R-:W-:-:S07]  /*16e20*/  IMAD.MOV.U32 R15, RZ, RZ, -0x1 ;  /* 0xffffffffff0f7424 */ /* 0x000fce00078e00ff */
[----:B01----:R-:W-:Y:S05]  /*16e30*/  WARPSYNC.COLLECTIVE R15, `(.L_x_2459) ;  /* 0x000000000f0c7348 */ /* 0x003fea0003c00000 */
[----:B------:R-:W-:Y:S02]  /*16e40*/  ELECT P6, UR62, PT ;  /* 0x00000000003e782f */ /* 0x000fe400038c0000 */
[----:B------:R-:W-:Y:S01]  /*16e50*/  MOV R14, UR62 ;  /* 0x0000003e000e7c02 */ /* 0x000fe20008000f00 */
[----:B01----:R-:W-:Y:S10]  /*16e60*/  ENDCOLLECTIVE ;  /* 0x000000000000791b */ /* 0x003ff40003800000 */
.L_x_2459:
[----:B------:R-:W-:Y:S05]  /*16e70*/  BSYNC B1 ;  /* 0x0000000000017941 */ /* 0x000fea0003800000 */
.L_x_2458:
[----:B------:R-:W-:Y:S05]  /*16e80*/  BRA `(.L_x_2460) ;  /* 0xffffffdc009c7947 */ /* 0x000fea000383ffff */
.L_x_2390:
[----:B0-----:R0:W1:Y:S02]  /*16e90*/  SYNCS.PHASECHK.TRANS64.TRYWAIT P0, [R6+URZ], R5 ;  /* 0x00000005060075a7 */ /* 0x001064000800017f */
[----:B-1----:R-:W-:Y:S05]  /*16ea0*/  @!P0 NANOSLEEP.SYNCS 0x989680 ;  /* 0x009896800000895d */ /* 0x002fea0003900000 */
[----:B------:R-:W1:Y:S02]  /*16eb0*/  @!P0 SYNCS.PHASECHK.TRANS64 P0, [R6+URZ], R5 ;  /* 0x00000005060085a7 */ /* 0x000e64000800007f */
[----:B-1----:R-:W-:Y:S05]  /*16ec0*/  @!P0 BRA `(.L_x_2390) ;  /* 0xfffffffc00f08947 */ /* 0x002fea000383ffff */
[----:B------:R-:W-:Y:S05]  /*16ed0*/  BRA `(.L_x_2461) ;  /* 0xffffffdc00d47947 */ /* 0x000fea000383ffff */
.L_x_2391:
[----:B-1----:R1:W2:Y:S02]  /*16ee0*/  SYNCS.PHASECHK.TRANS64.TRYWAIT P0, [R7+URZ], R2 ;  /* 0x00000002070075a7 */ /* 0x0022a4000800017f */
[----:B--2---:R-:W-:Y:S05]  /*16ef0*/  @!P0 NANOSLEEP.SYNCS 0x989680 ;  /* 0x009896800000895d */ /* 0x004fea0003900000 */
[----:B------:R-:W2:Y:S02]  /*16f00*/  @!P0 SYNCS.PHASECHK.TRANS64 P0, [R7+URZ], R2 ;  /* 0x00000002070085a7 */ /* 0x000ea4000800007f */
[----:B--2---:R-:W-:Y:S05]  /*16f10*/  @!P0 BRA `(.L_x_2391) ;  /* 0xfffffffc00f08947 */ /* 0x004fea000383ffff */
[----:B------:R-:W-:Y:S05]  /*16f20*/  BRA `(.L_x_2462) ;  /* 0xffffffdc00c87947 */ /* 0x000fea000383ffff */
.L_x_2393:
[----:B--2---:R2:W3:Y:S02]  /*16f30*/  SYNCS.PHASECHK.TRANS64.TRYWAIT P0, [R4+URZ], R5 ;  /* 0x00000005040075a7 */ /* 0x0044e4000800017f */
[----:B---3--:R-:W-:Y:S05]  /*16f40*/  @!P0 NANOSLEEP.SYNCS 0x989680 ;  /* 0x009896800000895d */ /* 0x008fea0003900000 */
[----:B------:R-:W3:Y:S02]  /*16f50*/  @!P0 SYNCS.PHASECHK.TRANS64 P0, [R4+URZ], R5 ;  /* 0x00000005040085a7 */ /* 0x000ee4000800007f */
[----:B---3--:R-:W-:Y:S05]  /*16f60*/  @!P0 BRA `(.L_x_2393) ;  /* 0xfffffffc00f08947 */ /* 0x008fea000383ffff */
[----:B------:R-:W-:Y:S05]  /*16f70*/  BRA `(.L_x_2463) ;  /* 0xffffffdc00cc7947 */ /* 0x000fea000383ffff */
.L_x_2464:
        /* <DEDUP_REMOVED lines=16> */
.L_x_2987:


//--------------------- .text._ZN7cutlass13device_kernelIN5flash11enable_sm90INS1_16FlashAttnFwdSm90INS1_25CollectiveMainloopFwdSm90ILi2EN4cute5tupleIJNS5_1CILi1EEES8_S8_EEENS6_IJNS7_ILi128EEESA_NS7_ILi192EEEEEELi128ENS_6half_tEfNS_4arch4Sm90ELb1ELb0ELb1ELb1ELb0ELb1ELb0ELb1ELb1ELb1ELb1ELb0EEENS1_21CollectiveEpilogueFwdINS6_IJSA_SA_SA_EEES9_SD_SF_Li256ELb1ELb1ELb1ELb0EEENS1_36VarlenDynamicPersistentTileSchedulerILi128ELi128ELi256ELi128ELb1ELb1ELb1ELb1ELb1ELb1EEEEEEEEEvNT_6ParamsE --------------------------
	.section	.text._ZN7cutlass13device_kernelIN5flash11enable_sm90INS1_16FlashAttnFwdSm90INS1_25CollectiveMainloopFwdSm90ILi2EN4cute5tupleIJNS5_1CILi1EEES8_S8_EEENS6_IJNS7_ILi128EEESA_NS7_ILi192EEEEEELi128ENS_6half_tEfNS_4arch4Sm90ELb1ELb0ELb1ELb1ELb0ELb1ELb0ELb1ELb1ELb1ELb1ELb0EEENS1_21CollectiveEpilogueFwdINS6_IJSA_SA_SA_EEES9_SD_SF_Li256ELb1ELb1ELb1ELb0EEENS1_36VarlenDynamicPersistentTileSchedulerILi128ELi128ELi256ELi128ELb1ELb1ELb1ELb1ELb1ELb1EEEEEEEEEvNT_6ParamsE,"ax",@progbits
	.align	128
.text._ZN7cutlass13device_kernelIN5flash11enable_sm90INS1_16FlashAttnFwdSm90INS1_25CollectiveMainloopFwdSm90ILi2EN4cute5tupleIJNS5_1CILi1EEES8_S8_EEENS6_IJNS7_ILi128EEESA_NS7_ILi192EEEEEELi128ENS_6half_tEfNS_4arch4Sm90ELb1ELb0ELb1ELb1ELb0ELb1ELb0ELb1ELb1ELb1ELb1ELb0EEENS1_21CollectiveEpilogueFwdINS6_IJSA_SA_SA_EEES9_SD_SF_Li256ELb1ELb1ELb1ELb0EEENS1_36VarlenDynamicPersistentTileSchedulerILi128ELi128ELi256ELi128ELb1ELb1ELb1ELb1ELb1ELb1EEEEEEEEEvNT_6ParamsE:
        .type           _ZN7cutlass13device_kernelIN5flash11enable_sm90INS1_16FlashAttnFwdSm90INS1_25CollectiveMainloopFwdSm90ILi2EN4cute5tupleIJNS5_1CILi1EEES8_S8_EEENS6_IJNS7_ILi128EEESA_NS7_ILi192EEEEEELi128ENS_6half_tEfNS_4arch4Sm90ELb1ELb0ELb1ELb1ELb0ELb1ELb0ELb1ELb1ELb1ELb1ELb0EEENS1_21CollectiveEpilogueFwdINS6_IJSA_SA_SA_EEES9_SD_SF_Li256ELb1ELb1ELb1ELb0EEENS1_36VarlenDynamicPersistentTileSchedulerILi128ELi128ELi256ELi128ELb1ELb1ELb1ELb1ELb1ELb1EEEEEEEEEvNT_6ParamsE,@function
        .size           _ZN7cutlass13device_kernelIN5flash11enable_sm90INS1_16FlashAttnFwdSm90INS1_25CollectiveMainloopFwdSm90ILi2EN4cute5tupleIJNS5_1CILi1EEES8_S8_EEENS6_IJNS7_ILi128EEESA_NS7_ILi192EEEEEELi128ENS_6half_tEfNS_4arch4Sm90ELb1ELb0ELb1ELb1ELb0ELb1ELb0ELb1ELb1ELb1ELb1ELb0EEENS1_21CollectiveEpilogueFwdINS6_IJSA_SA_SA_EEES9_SD_SF_Li256ELb1ELb1ELb1ELb0EEENS1_36VarlenDynamicPersistentTileSchedulerILi128ELi128ELi256ELi128ELb1ELb1ELb1ELb1ELb1ELb1EEEEEEEEEvNT_6ParamsE,(.L_x_2988 - _ZN7cutlass13device_kernelIN5flash11enable_sm90INS1_16FlashAttnFwdSm90INS1_25CollectiveMainloopFwdSm90ILi2EN4cute5tupleIJNS5_1CILi1EEES8_S8_EEENS6_IJNS7_ILi128EEESA_NS7_ILi192EEEEEELi128ENS_6half_tEfNS_4arch4Sm90ELb1ELb0ELb1ELb1ELb0ELb1ELb0ELb1ELb1ELb1ELb1ELb0EEENS1_21CollectiveEpilogueFwdINS6_IJSA_SA_SA_EEES9_SD_SF_Li256ELb1ELb1ELb1ELb0EEENS1_36VarlenDynamicPersistentTileSchedulerILi128ELi128ELi256ELi128ELb1ELb1ELb1ELb1ELb1ELb1EEEEEEEEEvNT_6ParamsE)
        .other          _ZN7cutlass13device_kernelIN5flash11enable_sm90INS1_16FlashAttnFwdSm90INS1_25CollectiveMainloopFwdSm90ILi2EN4cute5tupleIJNS5_1CILi1EEES8_S8_EEENS6_IJNS7_ILi128EEESA_NS7_ILi192EEEEEELi128ENS_6half_tEfNS_4arch4Sm90ELb1ELb0ELb1ELb1ELb0ELb1ELb0ELb1ELb1ELb1ELb1ELb0EEENS1_21CollectiveEpilogueFwdINS6_IJSA_SA_SA_EEES9_SD_SF_Li256ELb1ELb1ELb1ELb0EEENS1_36VarlenDynamicPersistentTileSchedulerILi128ELi128ELi256ELi128ELb1ELb1ELb1ELb1ELb1ELb1EEEEEEEEEvNT_6ParamsE,@"STO_CUDA_ENTRY STV_DEFAULT"
_ZN7cutlass13device_kernelIN5flash11enable_sm90INS1_16FlashAttnFwdSm90INS1_25CollectiveMainloopFwdSm90ILi2EN4cute5tupleIJNS5_1CILi1EEES8_S8_EEENS6_IJNS7_ILi128EEESA_NS7_ILi192EEEEEELi128ENS_6half_tEfNS_4arch4Sm90ELb1ELb0ELb1ELb1ELb0ELb1ELb0ELb1ELb1ELb1ELb1ELb0EEENS1_21CollectiveEpilogueFwdINS6_IJSA_SA_SA_EEES9_SD_SF_Li256ELb1ELb1ELb1ELb0EEENS1_36VarlenDynamicPersistentTileSchedulerILi128ELi128ELi256ELi128ELb1ELb1ELb1ELb1ELb1ELb1EEEEEEEEEvNT_6ParamsE:
        /* <DEDUP_REMOVED lines=24> */
.L_x_2466:
[----:B------:R-:W-:Y:S05]  /*0180*/  BSYNC B0 ;  /* 0x0000000000007941 */ /* 0x000fea0003800000 */
.L_x_2465:
        /* <DEDUP_REMOVED lines=41> */
.L_x_2467:
        /* <DEDUP_REMOVED lines=22> */
.L_x_2468:
        /* <DEDUP_REMOVED lines=18> */
.L_x_2469:
        /* <DEDUP_REMOVED lines=22> */
.L_x_2470:
        /* <DEDUP_REMOVED lines=22> */
.L_x_2471:
        /* <DEDUP_REMOVED lines=10> */
.L_x_2474:
        /* <DEDUP_REMOVED lines=20> */
[----:B------:R-:W-:Y:S01]  /*0b40*/  SHF.R.S32.HI R3, RZ, 0x1f, R6 ;  /* 0x0000001fff037819 */ /* 0x000fe20000011406 */
[----:B------:R-:W-:Y:S01]  /*0b50*/  IMAD.MOV.U32 R187, RZ, RZ, RZ ;  /* 0x000000ffffbb7224 */ /* 0x000fe200078e00ff */
[----:B------:R-:W-:Y:S02]  /*0b60*/  MOV R184, RZ ;  /* 0x000000ff00b87202 */ /* 0x000fe40000000f00 */
[CC--:B------:R-:W-:Y:S02]  /*0b70*/  LEA.HI R4, R3.reuse, R6.reuse, RZ, 0x4 ;  /* 0x0000000603047211 */ /* 0x0c0fe400078f20ff */
[----:B------:R-:W-:-:S02]  /*0b80*/  LEA.HI R7, R3, R6, RZ, 0x2 ;  /* 0x0000000603077211 */ /* 0x000fc400078f10ff */
[CC--:B------:R-:W-:Y:S02]  /*0b90*/  LEA.HI R196, R3.reuse, R6.reuse, RZ, 0x5 ;  /* 0x0000000603c47211 */ /* 0x0c0fe400078f28ff */
[----:B------:R-:W-:Y:S01]  /*0ba0*/  LEA.HI R233, R3, R6, RZ, 0x3 ;  /* 0x0000000603e97211 */ /* 0x000fe200078f18ff */
[----:B------:R-:W-:Y:S01]  /*0bb0*/  UIADD3 UR4, UR4, 0x10400, URZ ;  /* 0x0001040004047890 */ /* 0x000fe2000fffe03f */
[----:B------:R-:W-:Y:S02]  /*0bc0*/  LOP3.LUT R217, R7, 0xfffffffc, RZ, 0xc0, !PT ;  /* 0xfffffffc07d97812 */ /* 0x000fe400078ec0ff */
[----:B------:R-:W-:Y:S02]  /*0bd0*/  SHF.R.S32.HI R196, RZ, 0x5, R196 ;  /* 0x00000005ffc47819 */ /* 0x000fe400000114c4 */
[----:B------:R-:W-:Y:S02]  /*0be0*/  IADD3 R217, R6, -R217, RZ ;  /* 0x800000d906d97210 */ /* 0x000fe40007ffe0ff */
[----:B------:R-:W-:-:S02]  /*0bf0*/  SHF.R.S32.HI R17, RZ, 0x2, R7 ;  /* 0x00000002ff117819 */ /* 0x000fc40000011407 */
[----:B------:R-:W-:Y:S01]  /*0c00*/  LOP3.LUT R9, R233, 0xfffffff8, RZ, 0xc0, !PT ;  /* 0xfffffff8e9097812 */ /* 0x000fe200078ec0ff */
[----:B------:R-:W-:Y:S01]  /*0c10*/  IMAD.SHL.U32 R22, R217, 0x4, RZ ;  /* 0x00000004d9167824 */ /* 0x000fe200078e00ff */
[----:B------:R-:W-:Y:S01]  /*0c20*/  SHF.R.S32.HI R233, RZ, 0x3, R233 ;  /* 0x00000003ffe97819 */ /* 0x000fe200000114e9 */
[----:B------:R-:W-:Y:S02]  /*0c30*/  VIADD R214, R17, 0x40 ;  /* 0x0000004011d67836 */ /* 0x000fe40000000000 */
[C---:B------:R-:W-:Y:S01]  /*0c40*/  VIADD R189, R22.reuse, 0x40 ;  /* 0x0000004016bd7836 */ /* 0x040fe20000000000 */
[----:B------:R-:W-:Y:S01]  /*0c50*/  IADD3 R190, R22, 0x20, RZ ;  /* 0x0000002016be7810 */ /* 0x000fe20007ffe0ff */
[----:B------:R-:W-:Y:S01]  /*0c60*/  IMAD.SHL.U32 R194, R214, 0x40, RZ ;  /* 0x00000040d6c27824 */ /* 0x000fe200078e00ff */
[C---:B------:R-:W-:Y:S01]  /*0c70*/  IADD3 R192, R22.reuse, 0x10, RZ ;  /* 0x0000001016c07810 */ /* 0x040fe20007ffe0ff */
[C---:B------:R-:W-:Y:S02]  /*0c80*/  IMAD.IADD R186, R22.reuse, 0x1, R189 ;  /* 0x0000000116ba7824 */ /* 0x040fe400078e02bd */
[----:B------:R-:W-:Y:S01]  /*0c90*/  IMAD.IADD R185, R22, 0x1, R190 ;  /* 0x0000000116b97824 */ /* 0x000fe200078e02be */
[----:B------:R-:W-:Y:S01]  /*0ca0*/  LOP3.LUT R194, R194, 0x1c0, RZ, 0xc0, !PT ;  /* 0x000001c0c2c27812 */ /* 0x000fe200078ec0ff */
[----:B------:R-:W-:-:S02]  /*0cb0*/  IMAD.IADD R208, R6, 0x1, -R9 ;  /* 0x0000000106d07824 */ /* 0x000fc400078e0a09 */
[----:B------:R-:W-:Y:S01]  /*0cc0*/  IMAD.SHL.U32 R18, R217, 0x8, RZ ;  /* 0x00000008d9127824 */ /* 0x000fe200078e00ff */
[----:B------:R-:W-:Y:S01]  /*0cd0*/  SHF.R.U32.HI R21, RZ, 0x3, R194 ;  /* 0x00000003ff157819 */ /* 0x000fe200000116c2 */
[----:B------:R-:W-:Y:S02]  /*0ce0*/  IMAD.SHL.U32 R203, R208, 0x8, RZ ;  /* 0x00000008d0cb7824 */ /* 0x000fe400078e00ff */
[C---:B------:R-:W-:Y:S02]  /*0cf0*/  VIADD R193, R22.reuse, 0x50 ;  /* 0x0000005016c17836 */ /* 0x040fe40000000000 */
[----:B------:R-:W-:Y:S02]  /*0d00*/  VIADD R207, R203, 0x40 ;  /* 0x00000040cbcf7836 */ /* 0x000fe40000000000 */
[----:B------:R-:W-:Y:S01]  /*0d10*/  VIADD R191, R22, 0x30 ;  /* 0x0000003016bf7836 */ /* 0x000fe20000000000 */
[----:B------:R-:W-:Y:S02]  /*0d20*/  SHF.R.S32.HI R236, RZ, 0x1f, R193 ;  /* 0x0000001fffec7819 */ /* 0x000fe400000114c1 */
[----:B--2---:R-:W-:-:S02]  /*0d30*/  R2UR UR5, R0 ;  /* 0x00000000000572ca */ /* 0x004fc400000e0000 */
[----:B------:R-:W-:Y:S02]  /*0d40*/  LEA.HI R0, R3, R6, RZ, 0x7 ;  /* 0x0000000603007211 */ /* 0x000fe400078f38ff */
[----:B------:R-:W-:Y:S02]  /*0d50*/  LOP3.LUT R3, R4, 0x3fffff0, RZ, 0xc0, !PT ;  /* 0x03fffff004037812 */ /* 0x000fe400078ec0ff */
[----:B------:R-:W-:Y:S02]  /*0d60*/  LOP3.LUT R5, R0, 0xffffff80, RZ, 0xc0, !PT ;  /* 0xffffff8000057812 */ /* 0x000fe400078ec0ff */
[----:B------:R-:W-:Y:S01]  /*0d70*/  SHF.R.S32.HI R16, RZ, 0x7, R0 ;  /* 0x00000007ff107819 */ /* 0x000fe20000011400 */
[C---:B------:R-:W-:Y:S02]  /*0d80*/  IMAD.IADD R3, R6.reuse, 0x1, -R3 ;  /* 0x0000000106037824 */ /* 0x040fe400078e0a03 */
[----:B------:R-:W-:Y:S01]  /*0d90*/  IMAD.IADD R24, R6, 0x1, -R5 ;  /* 0x0000000106187824 */ /* 0x000fe200078e0a05 */
[----:B------:R-:W-:Y:S01]  /*0da0*/  SHF.R.S32.HI R5, RZ, 0x4, R4 ;  /* 0x00000004ff057819 */ /* 0x000fe20000011404 */
[----:B------:R-:W-:Y:S01]  /*0db0*/  ULOP3.LUT UR5, UR5, 0x1, URZ, 0xfc, !UPT ;  /* 0x0000000105057892 */ /* 0x000fe2000f8efc3f */
[----:B------:R-:W-:-:S02]  /*0dc0*/  LEA.HI R0, R0, R16, RZ, 0x1 ;  /* 0x0000001000007211 */ /* 0x000fc400078f08ff */
[----:B------:R-:W-:Y:S01]  /*0dd0*/  SHF.R.S32.HI R8, RZ, 0x1f, R24 ;  /* 0x0000001fff087819 */ /* 0x000fe20000011418 */
[----:B------:R-:W-:Y:S01]  /*0de0*/  STL [R1+0x40], R24 ;  /* 0x0000401801007387 */ /* 0x000fe20000100800 */
[----:B------:R-:W-:Y:S02]  /*0df0*/  LEA.HI R4, R4, R5, RZ, 0x1 ;  /* 0x0000000504047211 */ /* 0x000fe400078f08ff */
[----:B------:R-:W-:Y:S01]  /*0e00*/  LEA.HI R10, R8, R24, RZ, 0x2 ;  /* 0x00000018080a7211 */ /* 0x000fe200078f10ff */
[----:B------:R0:W-:Y:S01]  /*0e10*/  STL [R1+0x7c], R16 ;  /* 0x00007c1001007387 */ /* 0x0001e20000100800 */
[----:B------:R-:W-:Y:S02]  /*0e20*/  LOP3.LUT R4, R4, 0x1ffffffe, RZ, 0xc0, !PT ;  /* 0x1ffffffe04047812 */ /* 0x000fe400078ec0ff */
[--C-:B------:R-:W-:Y:S02]  /*0e30*/  SHF.R.S32.HI R11, RZ, 0x2, R10.reuse ;  /* 0x00000002ff0b7819 */ /* 0x100fe4000001140a */
[----:B------:R-:W-:Y:S01]  /*0e40*/  SHF.R.S32.HI R12, RZ, 0x1f, R10 ;  /* 0x0000001fff0c7819 */ /* 0x000fe2000001140a */
[----:B------:R-:W-:Y:S01]  /*0e50*/  IMAD.IADD R4, R5, 0x1, -R4 ;  /* 0x0000000105047824 */ /* 0x000fe200078e0a04 */
[----:B------:R-:W-:-:S02]  /*0e60*/  LOP3.LUT R5, R0, 0x3fffffe, RZ, 0xc0, !PT ;  /* 0x03fffffe00057812 */ /* 0x000fc400078ec0ff */
[----:B------:R-:W-:Y:S02]  /*0e70*/  LEA.HI R12, R12, R11, RZ, 0x3 ;  /* 0x0000000b0c0c7211 */ /* 0x000fe400078f18ff */
[----:B------:R-:W-:Y:S01]  /*0e80*/  SHF.R.S32.HI R0, RZ, 0x1f, R7 ;  /* 0x0000001fff007819 */ /* 0x000fe20000011407 */
[----:B------:R-:W-:Y:S01]  /*0e90*/  IMAD.IADD R5, R16, 0x1, -R5 ;  /* 0x0000000110057824 */ /* 0x000fe200078e0a05 */
[----:B------:R-:W-:Y:S02]  /*0ea0*/  LOP3.LUT R12, R12, 0xfffffff8, RZ, 0xc0, !PT ;  /* 0xfffffff80c0c7812 */ /* 0x000fe400078ec0ff */
[----:B------:R-:W-:Y:S02]  /*0eb0*/  LEA R3, R196, R3, 0x4 ;  /* 0x00000003c4037211 */ /* 0x000fe400078e20ff */
[----:B------:R-:W-:Y:S01]  /*0ec0*/  LEA.HI R0, R0, R17, RZ, 0x3 ;  /* 0x0000001100007211 */ /* 0x000fe200078f18ff */
[----:B------:R-:W-:Y:S01]  /*0ed0*/  IMAD.IADD R11, R11, 0x1, -R12 ;  /* 0x000000010b0b7824 */ /* 0x000fe200078e0a0c */
[----:B------:R-:W-:Y:S01]  /*0ee0*/  LEA.HI R8, R8, R24, RZ, 0x5 ;  /* 0x0000001808087211 */ /* 0x000fe200078f28ff */
[----:B------:R-:W-:Y:S01]  /*0ef0*/  IMAD R12, R3, 0x8, R4 ;  /* 0x00000008030c7824 */ /* 0x000fe200078e0204 */
[----:B------:R-:W-:-:S02]  /*0f00*/  LOP3.LUT R0, R0, 0xfffffff8, RZ, 0xc0, !PT ;  /* 0xfffffff800007812 */ /* 0x000fc400078ec0ff */
[----:B------:R-:W-:Y:S01]  /*0f10*/  SHF.R.S32.HI R8, RZ, 0x5, R8 ;  /* 0x00000005ff087819 */ /* 0x000fe20000011408 */
[----:B------:R-:W-:Y:S01]  /*0f20*/  IMAD.SHL.U32 R12, R12, 0x8, RZ ;  /* 0x000000080c0c7824 */ /* 0x000fe200078e00ff */
[----:B------:R-:W-:Y:S01]  /*0f30*/  SHF.R.S32.HI R3, RZ, 0x1f, R214 ;  /* 0x0000001fff037819 */ /* 0x000fe200000114d6 */
[----:B------:R-:W-:Y:S01]  /*0f40*/  IMAD.IADD R237, R17, 0x1, -R0 ;  /* 0x0000000111ed7824 */ /* 0x000fe200078e0a00 */
[----:B------:R-:W-:Y:S01]  /*0f50*/  SHF.R.S32.HI R0, RZ, 0x1f, R185 ;  /* 0x0000001fff007819 */ /* 0x000fe200000114b9 */
[----:B------:R-:W-:Y:S01]  /*0f60*/  IMAD R8, R8, 0x10, R11 ;  /* 0x0000001008087824 */ /* 0x000fe200078e020b */
[----:B------:R-:W-:Y:S02]  /*0f70*/  LEA.HI R3, R3, R214, RZ, 0x3 ;  /* 0x000000d603037211 */ /* 0x000fe400078f18ff */
[CC--:B------:R-:W-:Y:S02]  /*0f80*/  LEA.HI R234, R0.reuse, R185.reuse, RZ, 0x3 ;  /* 0x000000b900ea7211 */ /* 0x0c0fe400078f18ff */
[----:B------:R-:W-:Y:S01]  /*0f90*/  LEA R20, R5, R8, 0x6 ;  /* 0x0000000805147211 */ /* 0x000fe200078e30ff */
[----:B------:R-:W-:Y:S01]  /*0fa0*/  IMAD.SHL.U32 R3, R3, 0x40, RZ ;  /* 0x0000004003037824 */ /* 0x000fe200078e00ff */
[----:B------:R-:W-:-:S02]  /*0fb0*/  LEA.HI R0, R0, R185, RZ, 0x6 ;  /* 0x000000b900007211 */ /* 0x000fc400078f30ff */
[----:B------:R-:W-:Y:S01]  /*0fc0*/  SHF.R.S32.HI R5, RZ, 0x1f, R186 ;  /* 0x0000001fff057819 */ /* 0x000fe200000114ba */
[----:B------:R-:W-:Y:S01]  /*0fd0*/  STL [R1+0x80], R20 ;  /* 0x0000801401007387 */ /* 0x000fe20000100800 */
[----:B------:R-:W-:Y:S02]  /*0fe0*/  SHF.L.U32 R195, R237, 0x6, RZ ;  /* 0x00000006edc37819 */ /* 0x000fe400000006ff */
[----:B------:R-:W-:Y:S01]  /*0ff0*/  LOP3.LUT R198, R3, 0xfffffe00, RZ, 0xc0, !PT ;  /* 0xfffffe0003c67812 */ /* 0x000fe200078ec0ff */
[----:B------:R-:W-:Y:S01]  /*1000*/  IMAD.SHL.U32 R3, R0, 0x80, RZ ;  /* 0x0000008000037824 */ /* 0x000fe200078e00ff */
[----:B------:R-:W-:Y:S02]  /*1010*/  LEA.HI R235, R5, R186, RZ, 0x3 ;  /* 0x000000ba05eb7211 */ /* 0x000fe400078f18ff */
[----:B------:R-:W-:Y:S02]  /*1020*/  LOP3.LUT R6, R194, 0x38, R234, 0xf8, !PT ;  /* 0x00000038c2067812 */ /* 0x000fe400078ef8ea */
[----:B------:R-:W-:-:S02]  /*1030*/  LOP3.LUT R195, R195, 0x1c0, RZ, 0xc0, !PT ;  /* 0x000001c0c3c37812 */ /* 0x000fc400078ec0ff */
[----:B------:R-:W-:Y:S02]  /*1040*/  LEA.HI R4, R5, R186, RZ, 0x6 ;  /* 0x000000ba05047211 */ /* 0x000fe400078f30ff */
[----:B------:R-:W-:Y:S02]  /*1050*/  LOP3.LUT R8, R194, 0x38, R235, 0xf8, !PT ;  /* 0x00000038c2087812 */ /* 0x000fe400078ef8eb */
[----:B------:R-:W-:Y:S01]  /*1060*/  LOP3.LUT R3, R3, 0xffffe000, RZ, 0xc0, !PT ;  /* 0xffffe00003037812 */ /* 0x000fe200078ec0ff */
[----:B------:R-:W-:Y:S01]  /*1070*/  IMAD.SHL.U32 R5, R4, 0x80, RZ ;  /* 0x0000008004057824 */ /* 0x000fe200078e00ff */
[----:B------:R-:W-:Y:S02]  /*1080*/  LOP3.LUT R6, R6, R21, RZ, 0x3c, !PT ;  /* 0x0000001506067212 */ /* 0x000fe400078e3cff */
[----:B------:R-:W-:Y:S02]  /*1090*/  SHF.R.U32.HI R197, RZ, 0x3, R195 ;  /* 0x00000003ffc57819 */ /* 0x000fe400000116c3 */
[----:B------:R-:W-:-:S02]  /*10a0*/  LOP3.LUT R0, R195, 0x38, R234, 0xf8, !PT ;  /* 0x00000038c3007812 */ /* 0x000fc400078ef8ea */
[----:B------:R-:W-:Y:S02]  /*10b0*/  LOP3.LUT R9, R8, R21, RZ, 0x3c, !PT ;  /* 0x0000001508097212 */ /* 0x000fe400078e3cff */
[----:B------:R-:W-:Y:S01]  /*10c0*/  IADD3 R8, R6, R3, R198 ;  /* 0x0000000306087210 */ /* 0x000fe20007ffe0c6 */
[----:B------:R-:W-:Y:S01]  /*10d0*/  IMAD.MOV.U32 R6, RZ, RZ, R14 ;  /* 0x000000ffff067224 */ /* 0x000fe200078e000e */
[----:B------:R-:W-:Y:S02]  /*10e0*/  LOP3.LUT R0, R0, R197, RZ, 0x3c, !PT ;  /* 0x000000c500007212 */ /* 0x000fe400078e3cff */
[----:B------:R-:W-:Y:S02]  /*10f0*/  LEA R3, R196, R3, 0x9 ;  /* 0x00000003c4037211 */ /* 0x000fe400078e48ff */
[----:B------:R-:W-:Y:S02]  /*1100*/  LOP3.LUT R5, R5, 0xffffe000, RZ, 0xc0, !PT ;  /* 0xffffe00005057812 */ /* 0x000fe400078ec0ff */
[----:B------:R-:W-:Y:S01]  /*1110*/  LOP3.LUT R10, R10, 0x7ffffffc, RZ, 0xc0, !PT ;  /* 0x7ffffffc0a0a7812 */ /* 0x000fe200078ec0ff */
[----:B------:R-:W-:Y:S01]  /*1120*/  IMAD.IADD R3, R3, 0x1, R0 ;  /* 0x0000000103037824 */ /* 0x000fe200078e0200 */
[----:B------:R-:W-:Y:S01]  /*1130*/  IADD3 R11, R9, R5, R198 ;  /* 0x00000005090b7210 */ /* 0x000fe20007ffe0c6 */
[----:B------:R-:W-:Y:S01]  /*1140*/  IMAD.U32 R0, RZ, RZ, UR5 ;  /* 0x00000005ff007e24 */ /* 0x000fe2000f8e00ff */
[----:B------:R-:W-:Y:S01]  /*1150*/  LOP3.LUT R4, R195, 0x38, R235, 0xf8, !PT ;  /* 0x00000038c3047812 */ /* 0x000fe200078ef8eb */
[----:B------:R-:W-:Y:S01]  /*1160*/  IMAD.U32 R9, RZ, RZ, UR4 ;  /* 0x00000004ff097e24 */ /* 0x000fe2000f8e00ff */
[----:B------:R-:W-:Y:S01]  /*1170*/  LEA R3, R3, UR4, 0x1 ;  /* 0x0000000403037c11 */ /* 0x000fe2000f8e08ff */
[----:B------:R-:W-:Y:S01]  /*1180*/  IMAD.IADD R10, R24, 0x1, -R10 ;  /* 0x00000001180a7824 */ /* 0x000fe200078e0a0a */
[----:B------:R1:W-:Y:S01]  /*1190*/  STL [R1+0x18], R0 ;  /* 0x0000180001007387 */ /* 0x0003e20000100800 */
[----:B------:R-:W-:Y:S01]  /*11a0*/  LOP3.LUT R7, R4, R197, RZ, 0x3c, !PT ;  /* 0x000000c504077212 */ /* 0x000fe200078e3cff */
[----:B------:R-:W-:Y:S01]  /*11b0*/  IMAD R4, R196, 0x200, R5 ;  /* 0x00000200c4047824 */ /* 0x000fe200078e0205 */
[----:B------:R-:W-:Y:S01]  /*11c0*/  MOV R5, R13 ;  /* 0x0000000d00057202 */ /* 0x000fe20000000f00 */
[----:B------:R2:W-:Y:S01]  /*11d0*/  STL [R1+0x88], R9 ;  /* 0x0000880901007387 */ /* 0x0005e20000100800 */
[----:B------:R-:W-:Y:S01]  /*11e0*/  IMAD.SHL.U32 R204, R10, 0x2, RZ ;  /* 0x000000020acc7824 */ /* 0x000fe200078e00ff */
[----:B0-----:R-:W-:Y:S01]  /*11f0*/  MOV R16, RZ ;  /* 0x000000ff00107202 */ /* 0x001fe20000000f00 */
[----:B------:R-:W-:Y:S01]  /*1200*/  IMAD.IADD R4, R4, 0x1, R7 ;  /* 0x0000000104047824 */ /* 0x000fe200078e0207 */
[----:B------:R0:W-:Y:S01]  /*1210*/  STL [R1+0x84], R12 ;  /* 0x0000840c01007387 */ /* 0x0001e20000100800 */
[C---:B------:R-:W-:Y:S01]  /*1220*/  VIADD R229, R204.reuse, 0x20 ;  /* 0x00000020cce57836 */ /* 0x040fe20000000000 */
[C---:B-1----:R-:W-:Y:S01]  /*1230*/  LEA.HI R0, R217.reuse, R217, RZ, 0x1 ;  /* 0x000000d9d9007211 */ /* 0x042fe200078f08ff */
[C---:B------:R-:W-:Y:S01]  /*1240*/  VIADD R226, R204.reuse, 0x38 ;  /* 0x00000038cce27836 */ /* 0x040fe20000000000 */
[C---:B------:R-:W-:Y:S01]  /*1250*/  IADD3 R220, R204.reuse, 0x68, RZ ;  /* 0x00000068ccdc7810 */ /* 0x040fe20007ffe0ff */
[C---:B------:R-:W-:Y:S01]  /*1260*/  VIADD R223, R204.reuse, 0x50 ;  /* 0x00000050ccdf7836 */ /* 0x040fe20000000000 */
[----:B--2---:R-:W-:Y:S01]  /*1270*/  SHF.R.S32.HI R9, RZ, 0x1f, R203 ;  /* 0x0000001fff097819 */ /* 0x004fe200000114cb */
[----:B------:R-:W-:Y:S01]  /*1280*/  VIADD R231, R204, 0x10 ;  /* 0x00000010cce77836 */ /* 0x000fe20000000000 */
[----:B------:R-:W-:Y:S01]  /*1290*/  LOP3.LUT R9, R194, 0x38, R18, 0xf8, !PT ;  /* 0x00000038c2097812 */ /* 0x000fe200078ef812 */
[----:B------:R-:W-:Y:S01]  /*12a0*/  VIADD R230, R204, 0x18 ;  /* 0x00000018cce67836 */ /* 0x000fe20000000000 */
[----:B------:R-:W-:Y:S01]  /*12b0*/  LOP3.LUT R0, R0, 0x1ffffffe, RZ, 0xc0, !PT ;  /* 0x1ffffffe00007812 */ /* 0x000fe200078ec0ff */
[----:B------:R-:W-:Y:S01]  /*12c0*/  VIADD R227, R204, 0x30 ;  /* 0x00000030cce37836 */ /* 0x000fe20000000000 */
[----:B------:R-:W-:Y:S01]  /*12d0*/  LOP3.LUT R9, R198, R9, R21, 0xf6, !PT ;  /* 0x00000009c6097212 */ /* 0x000fe200078ef615 */
[C---:B------:R-:W-:Y:S01]  /*12e0*/  VIADD R225, R204.reuse, 0x40 ;  /* 0x00000040cce17836 */ /* 0x040fe20000000000 */
[----:B------:R-:W-:Y:S01]  /*12f0*/  IADD3 R0, R217, -R0, RZ ;  /* 0x80000000d9007210 */ /* 0x000fe20007ffe0ff */
[C---:B------:R-:W-:Y:S01]  /*1300*/  VIADD R222, R204.reuse, 0x58 ;  /* 0x00000058ccde7836 */ /* 0x040fe20000000000 */
[----:B------:R-:W-:Y:S01]  /*1310*/  LEA R9, R9, UR4, 0x1 ;  /* 0x0000000409097c11 */ /* 0x000fe2000f8e08ff */
[C---:B------:R-:W-:Y:S01]  /*1320*/  VIADD R221, R204.reuse, 0x60 ;  /* 0x00000060ccdd7836 */ /* 0x040fe20000000000 */
[----:B------:R-:W-:Y:S01]  /*1330*/  IADD3 R228, R204, 0x28, RZ ;  /* 0x00000028cce47810 */ /* 0x000fe20007ffe0ff */
[----:B------:R-:W-:Y:S01]  /*1340*/  IMAD R205, R0, 0x8, R20 ;  /* 0x0000000800cd7824 */ /* 0x000fe200078e0214 */
[----:B------:R-:W-:Y:S01]  /*1350*/  LEA R0, R4, UR4, 0x1 ;  /* 0x0000000404007c11 */ /* 0x000fe2000f8e08ff */
[----:B------:R1:W-:Y:S01]  /*1360*/  STL [R1+0x74], R9 ;  /* 0x0000740901007387 */ /* 0x0003e20000100800 */
[C---:B------:R-:W-:Y:S01]  /*1370*/  IADD3 R224, R204.reuse, 0x48, RZ ;  /* 0x00000048cce07810 */ /* 0x040fe20007ffe0ff */
[C---:B------:R-:W-:Y:S01]  /*1380*/  VIADD R219, R204.reuse, 0x70 ;  /* 0x00000070ccdb7836 */ /* 0x040fe20000000000 */
[----:B0-----:R-:W-:Y:S01]  /*1390*/  SHF.R.S32.HI R12, RZ, 0x1f, R231 ;  /* 0x0000001fff0c7819 */ /* 0x001fe200000114e7 */
[----:B------:R-:W-:Y:S01]  /*13a0*/  VIADD R218, R204, 0x78 ;  /* 0x00000078ccda7836 */ /* 0x000fe20000000000 */
[----:B------:R-:W-:Y:S01]  /*13b0*/  SHF.R.S32.HI R10, RZ, 0x1f, R230 ;  /* 0x0000001fff0a7819 */ /* 0x000fe200000114e6 */
[----:B------:R-:W-:Y:S01]  /*13c0*/  IMAD.MOV.U32 R7, RZ, RZ, R15 ;  /* 0x000000ffff077224 */ /* 0x000fe200078e000f */
[----:B------:R-:W-:-:S02]  /*13d0*/  SHF.R.S32.HI R12, RZ, 0x1f, R228 ;  /* 0x0000001fff0c7819 */ /* 0x000fc400000114e4 */
[----:B------:R-:W-:Y:S02]  /*13e0*/  SHF.R.S32.HI R10, RZ, 0x1f, R227 ;  /* 0x0000001fff0a7819 */ /* 0x000fe400000114e3 */
[----:B-1----:R-:W-:Y:S02]  /*13f0*/  SHF.R.S32.HI R9, RZ, 0x1f, R229 ;  /* 0x0000001fff097819 */ /* 0x002fe400000114e5 */
[----:B------:R-:W-:Y:S02]  /*1400*/  SHF.R.S32.HI R9, RZ, 0x1f, R226 ;  /* 0x0000001fff097819 */ /* 0x000fe400000114e2 */
[----:B------:R-:W-:Y:S02]  /*1410*/  SHF.R.S32.HI R9, RZ, 0x1f, R223 ;  /* 0x0000001fff097819 */ /* 0x000fe400000114df */
[----:B------:R-:W-:Y:S02]  /*1420*/  SHF.R.S32.HI R9, RZ, 0x1f, R220 ;  /* 0x0000001fff097819 */ /* 0x000fe400000114dc */
[----:B------:R-:W-:-:S02]  /*1430*/  LEA R9, R8, UR4, 0x1 ;  /* 0x0000000408097c11 */ /* 0x000fc4000f8e08ff */
[----:B------:R-:W-:Y:S02]  /*1440*/  LEA R8, R11, UR4, 0x1 ;  /* 0x000000040b087c11 */ /* 0x000fe4000f8e08ff */
[----:B------:R-:W-:Y:S01]  /*1450*/  SHF.R.S32.HI R12, RZ, 0x1f, R225 ;  /* 0x0000001fff0c7819 */ /* 0x000fe200000114e1 */
[----:B------:R0:W-:Y:S01]  /*1460*/  STL [R1+0x6c], R9 ;  /* 0x00006c0901007387 */ /* 0x0001e20000100800 */
[----:B------:R-:W-:Y:S02]  /*1470*/  SHF.R.S32.HI R10, RZ, 0x1f, R224 ;  /* 0x0000001fff0a7819 */ /* 0x000fe400000114e0 */
[----:B------:R-:W-:Y:S01]  /*1480*/  SHF.R.S32.HI R12, RZ, 0x1f, R222 ;  /* 0x0000001fff0c7819 */ /* 0x000fe200000114de */
[----:B------:R0:W-:Y:S01]  /*1490*/  STL [R1+0x68], R8 ;  /* 0x0000680801007387 */ /* 0x0001e20000100800 */
[----:B------:R-:W-:Y:S02]  /*14a0*/  SHF.R.S32.HI R10, RZ, 0x1f, R221 ;  /* 0x0000001fff0a7819 */ /* 0x000fe400000114dd */
[----:B------:R-:W-:Y:S01]  /*14b0*/  SHF.R.S32.HI R13, RZ, 0x1f, R207 ;  /* 0x0000001fff0d7819 */ /* 0x000fe200000114cf */
[----:B------:R0:W-:Y:S01]  /*14c0*/  STL [R1+0x70], R0 ;  /* 0x0000700001007387 */ /* 0x0001e20000100800 */
[----:B------:R-:W-:-:S02]  /*14d0*/  SHF.R.S32.HI R234, RZ, 0x3, R234 ;  /* 0x00000003ffea7819 */ /* 0x000fc400000114ea */
[----:B------:R-:W-:Y:S01]  /*14e0*/  SHF.R.S32.HI R235, RZ, 0x3, R235 ;  /* 0x00000003ffeb7819 */ /* 0x000fe200000114eb */
[----:B------:R0:W-:Y:S01]  /*14f0*/  STL [R1+0x78], R3 ;  /* 0x0000780301007387 */ /* 0x0001e20000100800 */
[----:B------:R-:W-:Y:S02]  /*1500*/  IADD3 R216, R204, 0x8, RZ ;  /* 0x00000008ccd87810 */ /* 0x000fe40007ffe0ff */
[----:B------:R-:W-:Y:S02]  /*1510*/  SHF.R.S32.HI R12, RZ, 0x1f, R219 ;  /* 0x0000001fff0c7819 */ /* 0x000fe400000114db */
[----:B------:R-:W-:-:S07]  /*1520*/  SHF.R.S32.HI R10, RZ, 0x1f, R218 ;  /* 0x0000001fff0a7819 */ /* 0x000fce00000114da */
.L_x_2706:
[----:B-1----:R-:W1:Y:S01]  /*1530*/  LDC.64 R210, c[0x0][0xc88] ;  /* 0x00032200ffd27b82 */ /* 0x002e620000000a00 */
[----:B------:R-:W-:Y:S01]  /*1540*/  ULDC.64 UR4, c[0x0][0xa28] ;  /* 0x00028a0000047ab9 */ /* 0x000fe20000000a00 */
[----:B------:R-:W-:Y:S01]  /*1550*/  ULDC.64 UR8, c[0x0][0xa18] ;  /* 0x0002860000087ab9 */ /* 0x000fe20000000a00 */
[----:B------:R-:W-:Y:S01]  /*1560*/  ULDC.64 UR6, c[0x0][0xa08] ;  /* 0x0002820000067ab9 */ /* 0x000fe20000000a00 */
[----:B-1----:R-:W-:-:S06]  /*1570*/  IMAD.WIDE R210, R7, 0x4, R210 ;  /* 0x0000000407d27825 */ /* 0x002fcc00078e02d2 */
[----:B--2---:R-:W2:Y:S01]  /*1580*/  LDG.E R210, desc[UR60][R210.64] ;  /* 0x0000003cd2d27981 */ /* 0x004ea2000c1e1900 */
[----:B------:R-:W-:Y:S01]  /*1590*/  ISETP.NE.U32.AND P2, PT, RZ, UR4, PT ;  /* 0x00000004ff007c0c */ /* 0x000fe2000bf45070 */
[----:B0-----:R-:W-:Y:S01]  /*15a0*/  IMAD.MOV.U32 R4, RZ, RZ, RZ ;  /* 0x000000ffff047224 */ /* 0x001fe200078e00ff */
[----:B------:R-:W-:Y:S01]  /*15b0*/  ISETP.NE.U32.AND P1, PT, RZ, UR8, PT ;  /* 0x00000008ff007c0c */ /* 0x000fe2000bf25070 */
[----:B------:R-:W-:Y:S01]  /*15c0*/  IMAD.MOV.U32 R118, RZ, RZ, RZ ;  /* 0x000000ffff767224 */ /* 0x000fe200078e00ff */
[----:B------:R-:W-:Y:S02]  /*15d0*/  ISETP.NE.AND.EX P2, PT, RZ, UR5, PT, P2 ;  /* 0x00000005ff007c0c */ /* 0x000fe4000bf45320 */
[----:B------:R-:W-:Y:S02]  /*15e0*/  ISETP.NE.AND.EX P1, PT, RZ, UR9, PT, P1 ;  /* 0x00000009ff007c0c */ /* 0x000fe4000bf25310 */
[----:B------:R-:W-:-:S04]  /*15f0*/  ISETP.NE.U32.AND P0, PT, RZ, UR6, PT ;  /* 0x00000006ff007c0c */ /* 0x000fc8000bf05070 */
[----:B------:R-:W-:Y:S02]  /*1600*/  ISETP.NE.AND.EX P0, PT, RZ, UR7, PT, P0 ;  /* 0x00000007ff007c0c */ /* 0x000fe4000bf05300 */
[----:B--2---:R-:W-:-:S03]  /*1610*/  SHF.R.S32.HI R232, RZ, 0x1f, R210 ;  /* 0x0000001fffe87819 */ /* 0x004fc600000114d2 */
[C---:B0---4-:R-:W-:Y:S02]  /*1620*/  @P2 LEA R8, P3, R210.reuse, UR4, 0x2 ;  /* 0x00000004d2082c11 */ /* 0x051fe4000f8610ff */
[C---:B------:R-:W-:Y:S02]  /*1630*/  SHF.L.U32 R211, R210.reuse, 0x2, RZ ;  /* 0x00000002d2d37819 */ /* 0x040fe400000006ff */
[C-C-:B---3--:R-:W-:Y:S01]  /*1640*/  @P2 LEA.HI.X R9, R210.reuse, UR5, R232.reuse, 0x2, P3 ;  /* 0x00000005d2092c11 */ /* 0x148fe200098f14e8 */
[----:B------:R-:W-:Y:S01]  /*1650*/  ULDC UR4, c[0x0][0x288] ;  /* 0x0000a20000047ab9 */ /* 0x000fe20000000800 */
[----:B------:R-:W-:Y:S02]  /*1660*/  SHF.L.U64.HI R212, R210, 0x2, R232 ;  /* 0x00000002d2d47819 */ /* 0x000fe400000102e8 */
[C---:B------:R-:W-:Y:S01]  /*1670*/  IADD3 R12, P4, R211.reuse, UR6, RZ ;  /* 0x00000006d30c7c10 */ /* 0x040fe2000ff9e0ff */
[----:B------:R0:W5:Y:S01]  /*1680*/  @P2 LDG.E R4, desc[UR60][R8.64] ;  /* 0x0000003c08042981 */ /* 0x000162000c1e1900 */
[----:B------:R-:W-:Y:S01]  /*1690*/  @P1 IADD3 R10, P2, R211, UR8, RZ ;  /* 0x00000008d30a1c10 */ /* 0x000fe2000ff5e0ff */
[----:B------:R-:W-:Y:S01]  /*16a0*/  IMAD.U32 R201, RZ, RZ, UR4 ;  /* 0x00000004ffc97e24 */ /* 0x000fe2000f8e00ff */
[C---:B------:R-:W-:Y:S01]  /*16b0*/  IADD3.X R13, R212.reuse, UR7, RZ, P4, !PT ;  /* 0x00000007d40d7c10 */ /* 0x040fe2000a7fe4ff */
[----:B------:R-:W-:Y:S01]  /*16c0*/  ULDC.64 UR4, c[0x0][0x418] ;  /* 0x0001060000047ab9 */ /* 0x000fe20000000a00 */
[----:B------:R-:W-:Y:S01]  /*16d0*/  @P1 IADD3.X R11, R212, UR9, RZ, P2, !PT ;  /* 0x00000009d40b1c10 */ /* 0x000fe200097fe4ff */
[----:B------:R-:W-:-:S02]  /*16e0*/  ULDC.64 UR6, c[0x0][0xa20] ;  /* 0x0002880000067ab9 */ /* 0x000fc40000000a00 */
[----:B------:R0:W5:Y:S04]  /*16f0*/  @P0 LDG.E R118, desc[UR60][R12.64] ;  /* 0x0000003c0c760981 */ /* 0x000168000c1e1900 */
[----:B------:R0:W5:Y:S01]  /*1700*/  @P1 LDG.E R201, desc[UR60][R10.64] ;  /* 0x0000003c0ac91981 */ /* 0x000162000c1e1900 */
[----:B------:R-:W-:Y:S01]  /*1710*/  UISETP.NE.U32.AND UP0, UPT, UR4, URZ, UPT ;  /* 0x0000003f0400728c */ /* 0x000fe2000bf05070 */
[----:B------:R-:W-:Y:S02]  /*1720*/  LOP3.LUT R3, R6, 0xff000000, RZ, 0xc0, !PT ;  /* 0xff00000006037812 */ /* 0x000fe400078ec0ff */
[----:B------:R-:W-:Y:S01]  /*1730*/  ULDC UR4, c[0x0][0x424] ;  /* 0x0001090000047ab9 */ /* 0x000fe20000000800 */
[----:B------:R-:W-:Y:S01]  /*1740*/  UISETP.NE.AND.EX UP0, UPT, UR5, URZ, UPT, UP0 ;  /* 0x0000003f0500728c */ /* 0x000fe2000bf05300 */
[----:B------:R-:W-:-:S02]  /*1750*/  ISETP.NE.U32.AND P2, PT, RZ, UR6, PT ;  /* 0x00000006ff007c0c */ /* 0x000fc4000bf45070 */
[----:B------:R-:W-:Y:S01]  /*1760*/  ULDC UR5, c[0x0][0x2f0] ;  /* 0x0000bc0000057ab9 */ /* 0x000fe20000000800 */
[----:B------:R-:W-:Y:S01]  /*1770*/  USEL UR4, UR4, 0x1, UP0 ;  /* 0x0000000104047887 */ /* 0x000fe20008000000 */
[----:B------:R-:W-:Y:S02]  /*1780*/  LOP3.LUT R0, R6, 0xff0000, RZ, 0xc0, !PT ;  /* 0x00ff000006007812 */ /* 0x000fe400078ec0ff */
[----:B------:R-:W-:Y:S01]  /*1790*/  SHF.R.U32.HI R3, RZ, 0x8, R3 ;  /* 0x00000008ff037819 */ /* 0x000fe20000011603 */
[----:B------:R-:W-:Y:S01]  /*17a0*/  UIMAD UR4, UR4, UR5, URZ ;  /* 0x00000005040472a4 */ /* 0x000fe2000f8e023f */
[----:B------:R-:W-:Y:S02]  /*17b0*/  ISETP.NE.AND.EX P2, PT, RZ, UR7, PT, P2 ;  /* 0x00000007ff007c0c */ /* 0x000fe4000bf45320 */
[----:B------:R-:W-:Y:S01]  /*17c0*/  ULDC UR5, c[0x0][0x348] ;  /* 0x0000d20000057ab9 */ /* 0x000fe20000000800 */
[----:B------:R-:W-:Y:S02]  /*17d0*/  LEA.HI R209, R0, R3, RZ, 0x10 ;  /* 0x0000000300d17211 */ /* 0x000fe400078f80ff */
[----:B------:R-:W-:Y:S01]  /*17e0*/  LOP3.LUT R206, R6, 0xffff, RZ, 0xc0, !PT ;  /* 0x0000ffff06ce7812 */ /* 0x000fe200078ec0ff */
[----:B0-----:R-:W-:Y:S07]  /*17f0*/  @P1 BRA `(.L_x_2476) ;  /* 0x0000000000241947 */ /* 0x001fee0003800000 */
        /* <DEDUP_REMOVED lines=8> */
[----:B--2---:R-:W-:-:S07]  /*1880*/  IADD3 R201, -R201, R0, RZ ;  /* 0x00000000c9c97210 */ /* 0x004fce0007ffe1ff */
.L_x_2476:
[----:B------:R-:W-:Y:S02]  /*1890*/  IMAD.U32 R25, RZ, RZ, UR5 ;  /* 0x00000005ff197e24 */ /* 0x000fe4000f8e00ff */
[----:B------:R-:W-:Y:S01]  /*18a0*/  IMAD.U32 R27, RZ, RZ, UR4 ;  /* 0x00000004ff1b7e24 */ /* 0x000fe2000f8e00ff */
[----:B------:R-:W-:Y:S06]  /*18b0*/  @!P2 BRA `(.L_x_2477) ;  /* 0x000000000010a947 */ /* 0x000fec0003800000 */
[----:B------:R-:W-:-:S04]  /*18c0*/  IADD3 R6, P0, R211, UR6, RZ ;  /* 0x00000006d3067c10 */ /* 0x000fc8000ff1e0ff */
[----:B------:R-:W-:-:S05]  /*18d0*/  IADD3.X R7, R212, UR7, RZ, P0, !PT ;  /* 0x00000007d4077c10 */ /* 0x000fca00087fe4ff */
[----:B------:R0:W5:Y:S01]  /*18e0*/  LDG.E R27, desc[UR60][R6.64] ;  /* 0x0000003c061b7981 */ /* 0x000162000c1e1900 */
[----:B------:R-:W-:Y:S05]  /*18f0*/  BRA `(.L_x_2478) ;  /* 0x0000000000107947 */ /* 0x000fea0003800000 */
.L_x_2477:
[----:B------:R-:W-:Y:S05]  /*1900*/  @!P0 BRA `(.L_x_2478) ;  /* 0x00000000000c8947 */ /* 0x000fea0003800000 */
[----:B------:R-:W2:Y:S04]  /*1910*/  LDG.E R0, desc[UR60][R12.64] ;  /* 0x0000003c0c007981 */ /* 0x000ea8000c1e1900 */
[----:B------:R-:W2:Y:S02]  /*1920*/  LDG.E R27, desc[UR60][R12.64+0x4] ;  /* 0x0000043c0c1b7981 */ /* 0x000ea4000c1e1900 */
[----:B--2---:R-:W-:-:S07]  /*1930*/  IMAD.IADD R27, R27, 0x1, -R0 ;  /* 0x000000011b1b7824 */ /* 0x004fce00078e0a00 */
.L_x_2478:
[----:B------:R-:W-:Y:S01]  /*1940*/  ULDC.64 UR4, c[0x0][0xa10] ;  /* 0x0002840000047ab9 */ /* 0x000fe20000000a00 */
[----:B------:R-:W1:Y:S01]  /*1950*/  LDC R10, c[0x0][0x448] ;  /* 0x00011200ff0a7b82 */ /* 0x000e620000000800 */
[----:B------:R-:W-:-:S04]  /*1960*/  ISETP.NE.U32.AND P0, PT, RZ, UR4, PT ;  /* 0x00000004ff007c0c */ /* 0x000fc8000bf05070 */
[----:B------:R-:W-:Y:S01]  /*1970*/  ISETP.NE.AND.EX P0, PT, RZ, UR5, PT, P0 ;  /* 0x00000005ff007c0c */ /* 0x000fe2000bf05300 */
[----:B------:R-:W-:-:S12]  /*1980*/  ULDC.64 UR4, c[0x0][0xa30] ;  /* 0x00028c0000047ab9 */ /* 0x000fd80000000a00 */
[----:B0-----:R-:W0:Y:S02]  /*1990*/  @P0 LDC.64 R6, c[0x0][0xa10] ;  /* 0x00028400ff060b82 */ /* 0x001e240000000a00 */
[----:B0-----:R-:W-:-:S05]  /*19a0*/  @P0 IMAD.WIDE R6, R210, 0x4, R6 ;  /* 0x00000004d2060825 */ /* 0x001fca00078e0206 */
[----:B------:R-:W2:Y:S04]  /*19b0*/  @P0 LDG.E R0, desc[UR60][R6.64] ;  /* 0x0000003c06000981 */ /* 0x000ea8000c1e1900 */
[----:B------:R0:W2:Y:S01]  /*19c0*/  @P0 LDG.E R3, desc[UR60][R6.64+0x4] ;  /* 0x0000043c06030981 */ /* 0x0000a2000c1e1900 */
[----:B------:R-:W-:Y:S02]  /*19d0*/  ISETP.NE.U32.AND P1, PT, RZ, UR4, PT ;  /* 0x00000004ff007c0c */ /* 0x000fe4000bf25070 */
[----:B-----5:R-:W-:Y:S02]  /*19e0*/  MOV R141, R27 ;  /* 0x0000001b008d7202 */ /* 0x020fe40000000f00 */
[----:B------:R-:W-:-:S13]  /*19f0*/  ISETP.NE.AND.EX P1, PT, RZ, UR5, PT, P1 ;  /* 0x00000005ff007c0c */ /* 0x000fda000bf25310 */
[----:B------:R-:W-:-:S04]  /*1a00*/  @P1 IADD3 R8, P2, R211, UR4, RZ ;  /* 0x00000004d3081c10 */ /* 0x000fc8000ff5e0ff */
[----:B------:R-:W-:-:S05]  /*1a10*/  @P1 IADD3.X R9, R212, UR5, RZ, P2, !PT ;  /* 0x00000005d4091c10 */ /* 0x000fca00097fe4ff */
[----:B------:R3:W5:Y:S01]  /*1a20*/  @P1 LDG.E R141, desc[UR60][R8.64] ;  /* 0x0000003c088d1981 */ /* 0x000762000c1e1900 */
[----:B-1----:R-:W-:Y:S01]  /*1a30*/  ISETP.NE.AND P1, PT, R10, 0x1, PT ;  /* 0x000000010a00780c */ /* 0x002fe20003f25270 */
[----:B------:R-:W-:Y:S01]  /*1a40*/  IMAD.SHL.U32 R200, R5, 0x80, RZ ;  /* 0x0000008005c87824 */ /* 0x000fe200078e00ff */
[----:B------:R-:W-:Y:S01]  /*1a50*/  IADD3 R12, R27, -R4, RZ ;  /* 0x800000041b0c7210 */ /* 0x000fe20007ffe0ff */
[----:B------:R-:W-:Y:S01]  /*1a60*/  BSSY B0, `(.L_x_2479) ;  /* 0x0000034000007945 */ /* 0x000fe20003800000 */
[----:B------:R-:W-:Y:S01]  /*1a70*/  LOP3.LUT R215, R209, 0xff, RZ, 0xc0, !PT ;  /* 0x000000ffd1d77812 */ /* 0x000fe200078ec0ff */
[----:B------:R-:W-:Y:S01]  /*1a80*/  VIADD R5, R200, 0x7f ;  /* 0x0000007fc8057836 */ /* 0x000fe20000000000 */
[----:B------:R-:W-:-:S07]  /*1a90*/  SHF.R.U32.HI R209, RZ, 0x10, R209 ;  /* 0x00000010ffd17819 */ /* 0x000fce00000116d1 */
[----:B------:R-:W1:Y:S08]  /*1aa0*/  @P1 LDC R10, c[0x0][0x44c] ;  /* 0x00011300ff0a1b82 */ /* 0x000e700000000800 */
[----:B0-----:R-:W0:Y:S01]  /*1ab0*/  @P1 LDC R7, c[0x0][0x450] ;  /* 0x00011400ff071b82 */ /* 0x001e220000000800 */
[----:B--2---:R-:W-:Y:S02]  /*1ac0*/  @P0 IMAD.IADD R25, R3, 0x1, -R0 ;  /* 0x0000000103190824 */ /* 0x004fe400078e0a00 */
[----:B-1----:R-:W-:-:S04]  /*1ad0*/  @P1 IMAD.HI.U32 R0, R5, R10, RZ ;  /* 0x0000000a05001227 */ /* 0x002fc800078e00ff */
[----:B------:R-:W-:Y:S01]  /*1ae0*/  IMAD.IADD R202, R12, 0x1, R25 ;  /* 0x000000010cca7824 */ /* 0x000fe200078e0219 */
[----:B0-----:R-:W-:-:S03]  /*1af0*/  @P1 SHF.R.U32.HI R5, RZ, R7, R0 ;  /* 0x00000007ff051219 */ /* 0x001fc60000011600 */
[C---:B------:R-:W-:Y:S01]  /*1b00*/  VIADD R0, R202.reuse, 0x7f ;  /* 0x0000007fca007836 */ /* 0x040fe20000000000 */
[----:B------:R-:W-:-:S04]  /*1b10*/  IADD3 R146, R202, 0x80, -R201 ;  /* 0x00000080ca927810 */ /* 0x000fc80007ffe8c9 */
[----:B------:R-:W-:Y:S01]  /*1b20*/  SHF.R.S32.HI R3, RZ, 0x1f, R0 ;  /* 0x0000001fff037819 */ /* 0x000fe20000011400 */
[----:B------:R-:W-:-:S03]  /*1b30*/  IMAD.IADD R5, R146, 0x1, R5 ;  /* 0x0000000192057824 */ /* 0x000fc600078e0205 */
[----:B------:R-:W-:Y:S02]  /*1b40*/  LEA.HI R3, R3, R0, RZ, 0x7 ;  /* 0x0000000003037211 */ /* 0x000fe400078f38ff */
[----:B------:R-:W-:Y:S02]  /*1b50*/  SHF.R.S32.HI R4, RZ, 0x1f, R5 ;  /* 0x0000001fff047819 */ /* 0x000fe40000011405 */
[----:B------:R-:W-:Y:S02]  /*1b60*/  SHF.R.S32.HI R147, RZ, 0x7, R3 ;  /* 0x00000007ff937819 */ /* 0x000fe40000011403 */
[----:B------:R-:W-:Y:S02]  /*1b70*/  LEA.HI R4, R4, R5, RZ, 0x7 ;  /* 0x0000000504047211 */ /* 0x000fe400078f38ff */
[----:B------:R-:W-:Y:S02]  /*1b80*/  MOV R0, RZ ;  /* 0x000000ff00007202 */ /* 0x000fe40000000f00 */
[----:B------:R-:W-:-:S04]  /*1b90*/  SHF.R.S32.HI R4, RZ, 0x7, R4 ;  /* 0x00000007ff047819 */ /* 0x000fc80000011404 */
[----:B---3--:R-:W-:-:S04]  /*1ba0*/  VIMNMX R9, R147, R4, PT ;  /* 0x0000000493097248 */ /* 0x008fc80003fe0100 */
[----:B------:R-:W-:-:S13]  /*1bb0*/  ISETP.GE.AND P0, PT, R9, 0x1, PT ;  /* 0x000000010900780c */ /* 0x000fda0003f06270 */
        /* <DEDUP_REMOVED lines=27> */
[----:B------:R-:W-:-:S05]  /*1d70*/  MOV R0, R5 ;  /* 0x0000000500007202 */ /* 0x000fca0000000f00 */
[----:B------:R-:W-:Y:S01]  /*1d80*/  @!P2 IMAD.MOV R0, RZ, RZ, -R0 ;  /* 0x000000ffff00a224 */ /* 0x000fe200078e0a00 */
[----:B------:R-:W-:-:S07]  /*1d90*/  @!P1 LOP3.LUT R0, RZ, R10, RZ, 0x33, !PT ;  /* 0x0000000aff009212 */ /* 0x000fce00078e33ff */
.L_x_2480:
[----:B------:R-:W-:Y:S05]  /*1da0*/  BSYNC B0 ;  /* 0x0000000000007941 */ /* 0x000fea0003800000 */
.L_x_2479:
[----:B------:R-:W-:Y:S01]  /*1db0*/  IMAD R3, R215, R0, RZ ;  /* 0x00000000d7037224 */ /* 0x000fe200078e02ff */
[----:B------:R-:W-:-:S04]  /*1dc0*/  PLOP3.LUT P2, PT, PT, PT, PT, 0x80, 0x0 ;  /* 0x000000000000781c */ /* 0x000fc80003f4f070 */
[C---:B------:R-:W-:Y:S01]  /*1dd0*/  VIADDMNMX R0, R3.reuse, R0, R9, PT ;  /* 0x0000000003007246 */ /* 0x040fe20003800109 */
[----:B------:R-:W-:-:S04]  /*1de0*/  IMAD R3, R3, 0x80, -R12 ;  /* 0x0000008003037824 */ /* 0x000fc800078e0a0c */
[----:B------:R-:W-:Y:S01]  /*1df0*/  IMAD R0, R0, 0x80, -R12 ;  /* 0x0000008000007824 */ /* 0x000fe200078e0a0c */
[----:B------:R-:W-:-:S04]  /*1e00*/  VIMNMX R3, RZ, R3, !PT ;  /* 0x00000003ff037248 */ /* 0x000fc80007fe0100 */
[----:B------:R-:W-:Y:S02]  /*1e10*/  VIMNMX R0, R0, R25, PT ;  /* 0x0000001900007248 */ /* 0x000fe40003fe0100 */
[----:B------:R-:W-:Y:S02]  /*1e20*/  SHF.R.U32.HI R121, RZ, 0x7, R3 ;  /* 0x00000007ff797819 */ /* 0x000fe40000011603 */
[----:B------:R-:W-:-:S03]  /*1e30*/  ISETP.GT.AND P0, PT, R0, R3, PT ;  /* 0x000000030000720c */ /* 0x000fc60003f04270 */
[----:B------:R-:W-:-:S10]  /*1e40*/  IMAD.MOV.U32 R24, RZ, RZ, R121 ;  /* 0x000000ffff187224 */ /* 0x000fd400078e0079 */
[----:B------:R-:W-:-:S04]  /*1e50*/  @P0 IADD3 R0, R0, 0x7f, RZ ;  /* 0x0000007f00000810 */ /* 0x000fc80007ffe0ff */
        /* <DEDUP_REMOVED lines=25> */
.L_x_2483:
[----:B------:R-:W-:Y:S05]  /*1ff0*/  BSYNC B6 ;  /* 0x0000000000067941 */ /* 0x000fea0003800000 */
.L_x_2482:
        /* <DEDUP_REMOVED lines=12> */
[----:B------:R-:W-:Y:S01]  /*20c0*/  IMAD.U32 R6, RZ, RZ, UR6 ;  /* 0x00000006ff067e24 */ /* 0x000fe2000f8e00ff */
[----:B------:R-:W-:Y:S01]  /*20d0*/  MOV R12, 0x1 ;  /* 0x00000001000c7802 */ /* 0x000fe20000000f00 */
[----:B------:R-:W-:-:S02]  /*20e0*/  IMAD.U32 R10, RZ, RZ, UR4 ;  /* 0x00000004ff0a7e24 */ /* 0x000fc4000f8e00ff */
[----:B------:R-:W-:Y:S02]  /*20f0*/  IMAD.U32 R11, RZ, RZ, UR5 ;  /* 0x00000005ff0b7e24 */ /* 0x000fe4000f8e00ff */
[----:B------:R-:W-:Y:S02]  /*2100*/  IMAD.MOV.U32 R8, RZ, RZ, 0x70 ;  /* 0x00000070ff087424 */ /* 0x000fe400078e00ff */
[----:B------:R-:W-:-:S07]  /*2110*/  IMAD.MOV.U32 R13, RZ, RZ, RZ ;  /* 0x000000ffff0d7224 */ /* 0x000fce00078e00ff */
[----:B------:R-:W-:-:S07]  /*2120*/  LEPC R20, `(.L_x_2485) ;  /* 0x000000001014794e */ /* 0x000fce0000000000 */
[----:B0----5:R-:W-:Y:S05]  /*2130*/  CALL.ABS.NOINC R14 ;  /* 0x000000000e007343 */ /* 0x021fea0003c00000 */
.L_x_2485:
[----:B------:R-:W-:Y:S05]  /*2140*/  BSYNC B6 ;  /* 0x0000000000067941 */ /* 0x000fea0003800000 */
.L_x_2484:
[----:B------:R-:W-:Y:S01]  /*2150*/  ULDC.64 UR4, c[0x0][0x9f8] ;  /* 0x00027e0000047ab9 */ /* 0x000fe20000000a00 */
[----:B------:R-:W-:Y:S01]  /*2160*/  IMAD.MOV.U32 R3, RZ, RZ, R210 ;  /* 0x000000ffff037224 */ /* 0x000fe200078e00d2 */
[----:B------:R-:W-:Y:S01]  /*2170*/  ISETP.NE.U32.AND P0, PT, RZ, UR4, PT ;  /* 0x00000004ff007c0c */ /* 0x000fe2000bf05070 */
[----:B------:R-:W2:Y:S01]  /*2180*/  LDL.LU R20, [R1+0x1c] ;  /* 0x00001c0001147983 */ /* 0x000ea20000300800 */
[----:B------:R-:W0:Y:S01]  /*2190*/  LDC.64 R6, c[0x0][0x300] ;  /* 0x0000c000ff067b82 */ /* 0x000e220000000a00 */
[----:B------:R-:W-:Y:S01]  /*21a0*/  IMAD.IADD R118, R118, 0x1, R27 ;  /* 0x0000000176767824 */ /* 0x000fe200078e021b */
[----:B------:R-:W-:Y:S02]  /*21b0*/  ISETP.NE.AND.EX P0, PT, RZ, UR5, PT, P0 ;  /* 0x00000005ff007c0c */ /* 0x000fe4000bf05300 */
[C---:B------:R-:W-:Y:S01]  /*21c0*/  IADD3 R8, R18.reuse, 0x80, RZ ;  /* 0x0000008012087810 */ /* 0x040fe20007ffe0ff */
[C---:B------:R-:W-:Y:S01]  /*21d0*/  VIADD R91, R18.reuse, 0x60 ;  /* 0x00000060125b7836 */ /* 0x040fe20000000000 */
[----:B------:R-:W-:Y:S01]  /*21e0*/  SHF.R.S32.HI R19, RZ, 0x1f, R18 ;  /* 0x0000001fff137819 */ /* 0x000fe20000011412 */
[----:B------:R-:W-:Y:S01]  /*21f0*/  ULDC.64 UR6, c[0x0][0x330] ;  /* 0x0000cc0000067ab9 */ /* 0x000fe20000000a00 */
[----:B------:R-:W-:Y:S01]  /*2200*/  VIADD R12, R18, 0xa0 ;  /* 0x000000a0120c7836 */ /* 0x000fe20000000000 */
[----:B------:R-:W1:Y:S06]  /*2210*/  LDC R13, c[0x0][0x3f4] ;  /* 0x0000fd00ff0d7b82 */ /* 0x000e6c0000000800 */
[----:B------:R-:W-:Y:S01]  /*2220*/  @P0 IADD3 R4, P1, R211, UR4, RZ ;  /* 0x00000004d3040c10 */ /* 0x000fe2000ff3e0ff */
[----:B------:R-:W-:Y:S01]  /*2230*/  ULDC UR4, c[0x0][0x2f4] ;  /* 0x0000bd0000047ab9 */ /* 0x000fe20000000800 */
[----:B------:R-:W3:Y:S02]  /*2240*/  LDC.64 R104, c[0x0][0x3f8] ;  /* 0x0000fe00ff687b82 */ /* 0x000ee40000000a00 */
[----:B------:R-:W-:-:S05]  /*2250*/  @P0 IADD3.X R5, R212, UR5, RZ, P1, !PT ;  /* 0x00000005d4050c10 */ /* 0x000fca0008ffe4ff */
[----:B------:R4:W2:Y:S01]  /*2260*/  @P0 LDG.E R3, desc[UR60][R4.64] ;  /* 0x0000003c04030981 */ /* 0x0008a2000c1e1900 */
[----:B------:R-:W-:Y:S01]  /*2270*/  ISETP.GE.AND P1, PT, R185, UR4, PT ;  /* 0x00000004b9007c0c */ /* 0x000fe2000bf26270 */
[----:B------:R-:W-:Y:S01]  /*2280*/  IMAD.WIDE.U32 R94, R206, UR6, R18 ;  /* 0x00000006ce5e7c25 */ /* 0x000fe2000f8e0012 */
[----:B------:R-:W-:Y:S01]  /*2290*/  ISETP.GE.AND P0, PT, R18, UR4, PT ;  /* 0x0000000412007c0c */ /* 0x000fe2000bf06270 */
[----:B------:R-:W1:Y:S01]  /*22a0*/  S2R R148, SR_TID.X ;  /* 0x0000000000947919 */ /* 0x000e620000002100 */
[----:B------:R-:W-:Y:S01]  /*22b0*/  SEL R9, RZ, 0xffffffff, P1 ;  /* 0xffffffffff097807 */ /* 0x000fe20000800000 */
[----:B------:R-:W-:Y:S01]  /*22c0*/  IMAD R95, R206, UR7, R95 ;  /* 0x00000007ce5f7c24 */ /* 0x000fe2000f8e025f */
[----:B------:R-:W-:Y:S01]  /*22d0*/  SHF.R.S32.HI R0, RZ, 0x1f, R118 ;  /* 0x0000001fff007819 */ /* 0x000fe20000011476 */
[----:B------:R-:W-:Y:S01]  /*22e0*/  ULDC.64 UR6, c[0x0][0xa08] ;  /* 0x0002820000067ab9 */ /* 0x000fe20000000a00 */
[----:B------:R-:W-:Y:S01]  /*22f0*/  ISETP.GE.AND P3, PT, R8, UR4, PT ;  /* 0x0000000408007c0c */ /* 0x000fe2000bf66270 */
[----:B------:R-:W-:Y:S01]  /*2300*/  IMAD.SHL.U32 R9, R9, 0x2, RZ ;  /* 0x0000000209097824 */ /* 0x000fe200078e00ff */
[----:B----4-:R-:W-:Y:S01]  /*2310*/  SEL R4, RZ, 0x1, P0 ;  /* 0x00000001ff047807 */ /* 0x010fe20000000000 */
[----:B0-----:R-:W-:Y:S01]  /*2320*/  IMAD.SHL.U32 R31, R6, 0x80, RZ ;  /* 0x00000080061f7824 */ /* 0x001fe200078e00ff */
[----:B------:R-:W-:Y:S01]  /*2330*/  ISETP.GE.AND P0, PT, R186, UR4, PT ;  /* 0x00000004ba007c0c */ /* 0x000fe2000bf06270 */
[----:B------:R-:W-:Y:S01]  /*2340*/  IMAD.SHL.U32 R133, R6, 0x40, RZ ;  /* 0x0000004006857824 */ /* 0x000fe200078e00ff */
[----:B------:R-:W-:Y:S01]  /*2350*/  LOP3.LUT R8, R9, 0x2, R4, 0xe2, !PT ;  /* 0x0000000209087812 */ /* 0x000fe200078ee204 */
[-C--:B------:R-:W-:Y:S01]  /*2360*/  IMAD R9, R0, R6.reuse, RZ ;  /* 0x0000000600097224 */ /* 0x080fe200078e02ff */
[----:B------:R-:W-:Y:S01]  /*2370*/  ISETP.GE.AND P1, PT, R91, UR4, PT ;  /* 0x000000045b007c0c */ /* 0x000fe2000bf26270 */
[----:B------:R-:W-:Y:S01]  /*2380*/  IMAD.WIDE.U32 R4, R118, R6, RZ ;  /* 0x0000000676047225 */ /* 0x000fe200078e00ff */
[----:B------:R-:W-:Y:S01]  /*2390*/  ISETP.GE.AND P2, PT, R12, UR4, PT ;  /* 0x000000040c007c0c */ /* 0x000fe2000bf46270 */
[----:B------:R-:W-:Y:S01]  /*23a0*/  ULDC.64 UR4, c[0x0][0x308] ;  /* 0x0000c20000047ab9 */ /* 0x000fe20000000a00 */
[----:B------:R-:W-:Y:S01]  /*23b0*/  SEL R10, RZ, 0x8, P1 ;  /* 0x00000008ff0a7807 */ /* 0x000fe20000800000 */
[----:B------:R-:W-:Y:S01]  /*23c0*/  IMAD R11, R118, R7, R9 ;  /* 0x00000007760b7224 */ /* 0x000fe200078e0209 */
[----:B------:R-:W-:Y:S01]  /*23d0*/  SEL R9, RZ, 0x4, P0 ;  /* 0x00000004ff097807 */ /* 0x000fe20000000000 */
[----:B---3--:R-:W-:Y:S01]  /*23e0*/  IMAD.WIDE.U32 R98, R17, R104, R18 ;  /* 0x0000006811627225 */ /* 0x008fe200078e0012 */
[----:B------:R-:W-:-:S02]  /*23f0*/  ISETP.NE.U32.AND P0, PT, RZ, UR6, PT ;  /* 0x00000006ff007c0c */ /* 0x000fc4000bf05070 */
[----:B------:R-:W-:Y:S01]  /*2400*/  IADD3 R5, R5, R11, RZ ;  /* 0x0000000b05057210 */ /* 0x000fe20007ffe0ff */
[----:B------:R-:W-:Y:S01]  /*2410*/  IMAD.SHL.U32 R106, R104, 0x40, RZ ;  /* 0x00000040686a7824 */ /* 0x000fe200078e00ff */
[----:B------:R-:W-:Y:S01]  /*2420*/  LOP3.LUT R10, R10, R8, R9, 0xfe, !PT ;  /* 0x000000080a0a7212 */ /* 0x000fe200078efe09 */
[----:B-1----:R-:W-:Y:S01]  /*2430*/  IMAD.SHL.U32 R120, R13, 0x2, RZ ;  /* 0x000000020d787824 */ /* 0x002fe200078e00ff */
[----:B------:R-:W-:Y:S01]  /*2440*/  SEL R11, RZ, 0x10, P3 ;  /* 0x00000010ff0b7807 */ /* 0x000fe20001800000 */
[----:B------:R-:W-:Y:S01]  /*2450*/  IMAD.WIDE.U32 R8, R206, UR4, R4 ;  /* 0x00000004ce087c25 */ /* 0x000fe2000f8e0004 */
[----:B------:R-:W-:Y:S02]  /*2460*/  ISETP.NE.AND.EX P0, PT, RZ, UR7, PT, P0 ;  /* 0x00000007ff007c0c */ /* 0x000fe4000bf05300 */
[----:B------:R-:W-:Y:S01]  /*2470*/  LOP3.LUT R11, R10, R11, RZ, 0xfc, !PT ;  /* 0x0000000b0a0b7212 */ /* 0x000fe200078efcff */
[----:B------:R-:W-:Y:S01]  /*2480*/  IMAD R9, R206, UR5, R9 ;  /* 0x00000005ce097c24 */ /* 0x000fe2000f8e0209 */
[----:B------:R-:W-:Y:S01]  /*2490*/  ULDC.64 UR4, c[0x0][0x310] ;  /* 0x0000c40000047ab9 */ /* 0x000fe20000000a00 */
[----:B------:R-:W-:-:S02]  /*24a0*/  SHF.R.S32.HI R143, RZ, 0x1f, R17 ;  /* 0x0000001fff8f7819 */ /* 0x000fc40000011411 */
[-C--:B------:R-:W-:Y:S02]  /*24b0*/  ISETP.GE.AND P4, PT, R186, R13.reuse, PT ;  /* 0x0000000dba00720c */ /* 0x080fe40003f86270 */
[----:B------:R-:W-:Y:S01]  /*24c0*/  SHF.R.S32.HI R23, RZ, 0x1f, R22 ;  /* 0x0000001fff177819 */ /* 0x000fe20000011416 */
[-C--:B------:R-:W-:Y:S01]  /*24d0*/  IMAD R12, R143, R104.reuse, RZ ;  /* 0x000000688f0c7224 */ /* 0x080fe200078e02ff */
[----:B------:R-:W-:Y:S02]  /*24e0*/  ISETP.GE.AND P1, PT, R185, R13, PT ;  /* 0x0000000db900720c */ /* 0x000fe40003f26270 */
[----:B------:R-:W-:Y:S01]  /*24f0*/  SHF.R.U32.HI R30, RZ, 0x3, R194 ;  /* 0x00000003ff1e7819 */ /* 0x000fe200000116c2 */
[C---:B------:R-:W-:Y:S01]  /*2500*/  IMAD R15, R17.reuse, R105, R12 ;  /* 0x00000069110f7224 */ /* 0x040fe200078e020c */
[----:B------:R-:W-:Y:S01]  /*2510*/  SHF.L.U64.HI R128, R104, 0x7, R105 ;  /* 0x0000000768807819 */ /* 0x000fe20000010269 */
[----:B------:R-:W-:Y:S01]  /*2520*/  IMAD.WIDE.U32 R96, R17, R104, R22 ;  /* 0x0000006811607225 */ /* 0x000fe200078e0016 */
[----:B------:R-:W-:-:S02]  /*2530*/  SHF.L.U64.HI R123, R6, 0x7, R7 ;  /* 0x00000007067b7819 */ /* 0x000fc40000010207 */
[----:B------:R-:W-:Y:S01]  /*2540*/  SHF.L.U64.HI R132, R6, 0x6, R7 ;  /* 0x0000000606847819 */ /* 0x000fe20000010207 */
[----:B------:R-:W-:Y:S01]  /*2550*/  IMAD.IADD R97, R97, 0x1, R15 ;  /* 0x0000000161617824 */ /* 0x000fe200078e020f */
[----:B------:R-:W-:Y:S01]  /*2560*/  LOP3.LUT P3, RZ, R237, 0x4, RZ, 0xc0, !PT ;  /* 0x00000004edff7812 */ /* 0x000fe2000786c0ff */
[----:B------:R-:W-:Y:S01]  /*2570*/  IMAD.IADD R99, R15, 0x1, R99 ;  /* 0x000000010f637824 */ /* 0x000fe200078e0263 */
[----:B------:R-:W-:Y:S01]  /*2580*/  SEL R15, R13, RZ, P4 ;  /* 0x000000ff0d0f7207 */ /* 0x000fe20002000000 */
[CC--:B-----5:R-:W-:Y:S01]  /*2590*/  IMAD.WIDE.U32 R96, R141.reuse, R104.reuse, R96 ;  /* 0x000000688d607225 */ /* 0x0e0fe200078e0060 */
[----:B------:R-:W-:Y:S02]  /*25a0*/  MOV R122, 0x20 ;  /* 0x00000020007a7802 */ /* 0x000fe40000000f00 */
[----:B------:R-:W-:Y:S01]  /*25b0*/  SHF.R.S32.HI R145, RZ, 0x1f, R214 ;  /* 0x0000001fff917819 */ /* 0x000fe200000114d6 */
[----:B------:R-:W-:Y:S01]  /*25c0*/  IMAD.WIDE.U32 R98, R141, R104, R98 ;  /* 0x000000688d627225 */ /* 0x000fe200078e0062 */
[----:B------:R-:W-:-:S02]  /*25d0*/  SEL R122, R122, 0xffffffe0, !P3 ;  /* 0xffffffe07a7a7807 */ /* 0x000fc40005800000 */
[----:B------:R-:W-:Y:S02]  /*25e0*/  LEA.HI R148, R148, 0x8, RZ, 0x19 ;  /* 0x0000000894947811 */ /* 0x000fe400078fc8ff */
[----:B--2---:R-:W-:-:S04]  /*25f0*/  LOP3.LUT R20, R20, 0xfffffffe, RZ, 0xc0, !PT ;  /* 0xfffffffe14147812 */ /* 0x004fc800078ec0ff */
[----:B------:R-:W-:Y:S02]  /*2600*/  @P4 LOP3.LUT R20, R20, 0x1, RZ, 0xfc, !PT ;  /* 0x0000000114144812 */ /* 0x000fe400078efcff */
[----:B------:R-:W-:-:S03]  /*2610*/  IADD3 R118, P4, R17, R118, RZ ;  /* 0x0000007611767210 */ /* 0x000fc60007f9e0ff */
[----:B------:R0:W-:Y:S02]  /*2620*/  STL [R1+0x1c], R20 ;  /* 0x00001c1401007387 */ /* 0x0001e40000100800 */
[----:B------:R-:W-:Y:S01]  /*2630*/  IMAD.X R119, R0, 0x1, R143, P4 ;  /* 0x0000000100777824 */ /* 0x000fe200020e068f */
[----:B------:R-:W-:-:S04]  /*2640*/  SEL R0, RZ, 0x20, P2 ;  /* 0x00000020ff007807 */ /* 0x000fc80001000000 */
[C---:B------:R-:W-:Y:S02]  /*2650*/  LOP3.LUT R0, R11.reuse, R0, RZ, 0xfc, !PT ;  /* 0x000000000b007212 */ /* 0x040fe400078efcff */
[----:B------:R-:W-:Y:S02]  /*2660*/  LOP3.LUT R11, R11, 0x1, RZ, 0xc0, !PT ;  /* 0x000000010b0b7812 */ /* 0x000fe400078ec0ff */
[----:B0-----:R-:W-:Y:S02]  /*2670*/  IADD3 R20, R186, R15, RZ ;  /* 0x0000000fba147210 */ /* 0x001fe40007ffe0ff */
[----:B------:R-:W-:Y:S02]  /*2680*/  SHF.R.S32.HI R4, RZ, 0x1f, R3 ;  /* 0x0000001fff047819 */ /* 0x000fe40000011403 */
[----:B------:R-:W-:Y:S02]  /*2690*/  SEL R3, R3, RZ, !P0 ;  /* 0x000000ff03037207 */ /* 0x000fe40004000000 */
[----:B------:R-:W-:-:S02]  /*26a0*/  SEL R10, R4, RZ, !P0 ;  /* 0x000000ff040a7207 */ /* 0x000fc40004000000 */
[----:B------:R-:W0:Y:S01]  /*26b0*/  LDC.64 R4, c[0x0][0x408] ;  /* 0x00010200ff047b82 */ /* 0x000e220000000a00 */
        /* <DEDUP_REMOVED lines=8> */
[----:B------:R-:W-:Y:S01]  /*2740*/  IMAD R14, R17, R7, R14 ;  /* 0x00000007110e7224 */ /* 0x000fe200078e020e */
[----:B------:R-:W-:Y:S01]  /*2750*/  LOP3.LUT R7, R0, 0x10, RZ, 0xc0, !PT ;  /* 0x0000001000077812 */ /* 0x000fe200078ec0ff */
[----:B------:R-:W-:Y:S02]  /*2760*/  IMAD R10, R10, UR4, RZ ;  /* 0x000000040a0a7c24 */ /* 0x000fe4000f8e02ff */
[----:B------:R-:W-:Y:S01]  /*2770*/  IMAD.WIDE.U32 R94, R3, UR4, R94 ;  /* 0x00000004035e7c25 */ /* 0x000fe2000f8e005e */
[----:B------:R-:W-:-:S02]  /*2780*/  IADD3.X R88, R89, R9, R14, P0, !PT ;  /* 0x0000000959587210 */ /* 0x000fc400007fe40e */
[----:B------:R-:W-:Y:S01]  /*2790*/  ISETP.GE.AND P0, PT, R18, R13, PT ;  /* 0x0000000d1200720c */ /* 0x000fe20003f06270 */
[-C--:B0-----:R-:W-:Y:S01]  /*27a0*/  IMAD R8, R143, R4.reuse, RZ ;  /* 0x000000048f087224 */ /* 0x081fe200078e02ff */
[----:B------:R-:W-:Y:S01]  /*27b0*/  SHF.L.U64.HI R129, R4, 0x7, R5 ;  /* 0x0000000704817819 */ /* 0x000fe20000010205 */
[----:B------:R-:W-:Y:S01]  /*27c0*/  IMAD.WIDE.U32 R100, R17, R4, R22 ;  /* 0x0000000411647225 */ /* 0x000fe200078e0016 */
[----:B------:R-:W-:-:S03]  /*27d0*/  SEL R9, R13, RZ, P0 ;  /* 0x000000ff0d097207 */ /* 0x000fc60000000000 */
[----:B------:R-:W-:Y:S01]  /*27e0*/  IMAD R21, R17, R5, R8 ;  /* 0x0000000511157224 */ /* 0x000fe200078e0208 */
[----:B------:R-:W-:Y:S01]  /*27f0*/  SEL R8, R13, RZ, P1 ;  /* 0x000000ff0d087207 */ /* 0x000fe20000800000 */
[----:B------:R-:W-:-:S03]  /*2800*/  IMAD.WIDE.U32 R102, R17, R4, R18 ;  /* 0x0000000411667225 */ /* 0x000fc600078e0012 */
[----:B------:R-:W-:Y:S01]  /*2810*/  IADD3 R101, R101, R21, RZ ;  /* 0x0000001565657210 */ /* 0x000fe20007ffe0ff */
[----:B------:R-:W-:Y:S02]  /*2820*/  IMAD.IADD R9, R18, 0x1, R9 ;  /* 0x0000000112097824 */ /* 0x000fe400078e0209 */
[----:B------:R-:W-:Y:S02]  /*2830*/  IMAD R3, R3, UR5, R10 ;  /* 0x0000000503037c24 */ /* 0x000fe4000f8e020a */
[----:B------:R-:W-:Y:S01]  /*2840*/  IMAD.IADD R103, R21, 0x1, R103 ;  /* 0x0000000115677824 */ /* 0x000fe200078e0267 */
[----:B------:R-:W-:Y:S01]  /*2850*/  SHF.R.S32.HI R21, RZ, 0x1f, R20 ;  /* 0x0000001fff157819 */ /* 0x000fe20000011414 */
[----:B------:R-:W-:Y:S01]  /*2860*/  IMAD.IADD R10, R185, 0x1, R8 ;  /* 0x00000001b90a7824 */ /* 0x000fe200078e0208 */
[----:B------:R-:W-:Y:S01]  /*2870*/  SHF.R.S32.HI R8, RZ, 0x1f, R9 ;  /* 0x0000001fff087819 */ /* 0x000fe20000011409 */
[----:B------:R-:W-:Y:S01]  /*2880*/  IMAD.WIDE.U32 R100, R141, R4, R100 ;  /* 0x000000048d647225 */ /* 0x000fe200078e0064 */
[----:B------:R-:W-:-:S02]  /*2890*/  LEA.HI R32, R21, R20, RZ, 0x3 ;  /* 0x0000001415207211 */ /* 0x000fc400078f18ff */
[CC--:B------:R-:W-:Y:S01]  /*28a0*/  LEA.HI R14, R8.reuse, R9.reuse, RZ, 0x3 ;  /* 0x00000009080e7211 */ /* 0x0c0fe200078f18ff */
[----:B------:R-:W-:Y:S01]  /*28b0*/  IMAD.WIDE.U32 R102, R141, R4, R102 ;  /* 0x000000048d667225 */ /* 0x000fe200078e0066 */
[----:B------:R-:W-:Y:S02]  /*28c0*/  LEA.HI R8, R8, R9, RZ, 0x6 ;  /* 0x0000000908087211 */ /* 0x000fe400078f30ff */
[----:B------:R-:W-:Y:S02]  /*28d0*/  LEA.HI R21, R21, R20, RZ, 0x6 ;  /* 0x0000001415157211 */ /* 0x000fe400078f30ff */
[----:B------:R-:W-:Y:S01]  /*28e0*/  SHF.R.S32.HI R15, RZ, 0x1f, R10 ;  /* 0x0000001fff0f7819 */ /* 0x000fe2000001140a */
[----:B------:R-:W-:Y:S01]  /*28f0*/  IMAD.SHL.U32 R9, R8, 0x80, RZ ;  /* 0x0000008008097824 */ /* 0x000fe200078e00ff */
[--C-:B------:R-:W-:Y:S01]  /*2900*/  LOP3.LUT R8, R195, 0x38, R14.reuse, 0xf8, !PT ;  /* 0x00000038c3087812 */ /* 0x100fe200078ef80e */
[----:B------:R-:W-:Y:S01]  /*2910*/  IMAD.SHL.U32 R27, R21, 0x80, RZ ;  /* 0x00000080151b7824 */ /* 0x000fe200078e00ff */
[----:B------:R-:W-:-:S02]  /*2920*/  LOP3.LUT R21, R194, 0x38, R14, 0xf8, !PT ;  /* 0x00000038c2157812 */ /* 0x000fc400078ef80e */
[CC--:B------:R-:W-:Y:S02]  /*2930*/  LEA.HI R12, R15.reuse, R10.reuse, RZ, 0x3 ;  /* 0x0000000a0f0c7211 */ /* 0x0c0fe400078f18ff */
[----:B------:R-:W-:Y:S02]  /*2940*/  LEA.HI R10, R15, R10, RZ, 0x6 ;  /* 0x0000000a0f0a7211 */ /* 0x000fe400078f30ff */
[----:B------:R-:W-:Y:S02]  /*2950*/  LOP3.LUT R9, R9, 0xffffe000, RZ, 0xc0, !PT ;  /* 0xffffe00009097812 */ /* 0x000fe400078ec0ff */
[----:B------:R-:W-:Y:S01]  /*2960*/  LOP3.LUT R138, R21, R30, RZ, 0x3c, !PT ;  /* 0x0000001e158a7212 */ /* 0x000fe200078e3cff */
[----:B------:R-:W-:Y:S01]  /*2970*/  IMAD.SHL.U32 R20, R10, 0x80, RZ ;  /* 0x000000800a147824 */ /* 0x000fe200078e00ff */
[-C--:B------:R-:W-:Y:S02]  /*2980*/  LEA R140, R196, R9.reuse, 0x9 ;  /* 0x00000009c48c7211 */ /* 0x080fe400078e48ff */
[----:B------:R-:W-:-:S02]  /*2990*/  IADD3 R138, R138, R9, R198 ;  /* 0x000000098a8a7210 */ /* 0x000fc40007ffe0c6 */
[C---:B------:R-:W-:Y:S02]  /*29a0*/  LOP3.LUT R28, R194.reuse, 0x38, R12, 0xf8, !PT ;  /* 0x00000038c21c7812 */ /* 0x040fe400078ef80c */
[----:B------:R-:W-:Y:S02]  /*29b0*/  SHF.R.S32.HI R9, RZ, 0x1f, R141 ;  /* 0x0000001fff097819 */ /* 0x000fe4000001148d */
[----:B------:R-:W-:Y:S02]  /*29c0*/  LOP3.LUT R29, R194, 0x38, R32, 0xf8, !PT ;  /* 0x00000038c21d7812 */ /* 0x000fe400078ef820 */
[----:B------:R-:W-:Y:S01]  /*29d0*/  LOP3.LUT R21, R20, 0xffffe000, RZ, 0xc0, !PT ;  /* 0xffffe00014157812 */ /* 0x000fe200078ec0ff */
[C---:B------:R-:W-:Y:S01]  /*29e0*/  IMAD R6, R9.reuse, R4, RZ ;  /* 0x0000000409067224 */ /* 0x040fe200078e02ff */
[----:B------:R-:W-:Y:S01]  /*29f0*/  LOP3.LUT R15, R8, R197, RZ, 0x3c, !PT ;  /* 0x000000c5080f7212 */ /* 0x000fe200078e3cff */
[----:B------:R-:W-:Y:S01]  /*2a00*/  IMAD R8, R9, R104, RZ ;  /* 0x0000006809087224 */ /* 0x000fe200078e02ff */
[-C--:B------:R-:W-:Y:S01]  /*2a10*/  LOP3.LUT R28, R28, R30.reuse, RZ, 0x3c, !PT ;  /* 0x0000001e1c1c7212 */ /* 0x080fe200078e3cff */
[----:B------:R-:W-:Y:S01]  /*2a20*/  IMAD R139, R196, 0x200, R21 ;  /* 0x00000200c48b7824 */ /* 0x000fe200078e0215 */
[----:B------:R-:W-:Y:S01]  /*2a30*/  LOP3.LUT R27, R27, 0xffffe000, RZ, 0xc0, !PT ;  /* 0xffffe0001b1b7812 */ /* 0x000fe200078ec0ff */
[----:B------:R-:W-:Y:S01]  /*2a40*/  IMAD.IADD R140, R140, 0x1, R15 ;  /* 0x000000018c8c7824 */ /* 0x000fe200078e020f */
[----:B------:R-:W-:Y:S01]  /*2a50*/  LOP3.LUT R29, R29, R30, RZ, 0x3c, !PT ;  /* 0x0000001e1d1d7212 */ /* 0x000fe200078e3cff */
[C---:B------:R-:W-:Y:S01]  /*2a60*/  IMAD R15, R141.reuse, R5, R6 ;  /* 0x000000058d0f7224 */ /* 0x040fe200078e0206 */
[----:B------:R-:W-:Y:S01]  /*2a70*/  IADD3 R136, R28, R21, R198 ;  /* 0x000000151c887210 */ /* 0x000fe20007ffe0c6 */
[----:B------:R-:W-:Y:S01]  /*2a80*/  IMAD R21, R141, R105, R8 ;  /* 0x000000698d157224 */ /* 0x000fe200078e0208 */
[----:B------:R-:W-:Y:S01]  /*2a90*/  IADD3 R135, R29, R27, R198 ;  /* 0x0000001b1d877210 */ /* 0x000fe20007ffe0c6 */
[----:B------:R-:W-:Y:S01]  /*2aa0*/  IMAD.SHL.U32 R28, R4, 0x80, RZ ;  /* 0x00000080041c7824 */ /* 0x000fe200078e00ff */
[----:B------:R-:W-:Y:S01]  /*2ab0*/  SHF.L.U64.HI R105, R104, 0x6, R105 ;  /* 0x0000000668697819 */ /* 0x000fe20000010269 */
[----:B------:R-:W-:Y:S01]  /*2ac0*/  IMAD R137, R196, 0x200, R27 ;  /* 0x00000200c4897824 */ /* 0x000fe200078e021b */
[----:B------:R-:W-:Y:S01]  /*2ad0*/  SHF.L.U32 R30, R104, 0x7, RZ ;  /* 0x00000007681e7819 */ /* 0x000fe200000006ff */
[C---:B------:R-:W-:Y:S01]  /*2ae0*/  IMAD.SHL.U32 R104, R4.reuse, 0x40, RZ ;  /* 0x0000004004687824 */ /* 0x040fe200078e00ff */
[----:B------:R-:W-:Y:S01]  /*2af0*/  SHF.L.U64.HI R29, R4, 0x6, R5 ;  /* 0x00000006041d7819 */ /* 0x000fe20000010205 */
[----:B------:R-:W-:Y:S01]  /*2b00*/  IMAD.IADD R20, R101, 0x1, R15 ;  /* 0x0000000165147824 */ /* 0x000fe200078e020f */
[----:B------:R-:W-:Y:S01]  /*2b10*/  LOP3.LUT R4, R195, 0x18, R18, 0xf8, !PT ;  /* 0x00000018c3047812 */ /* 0x000fe200078ef812 */
[----:B------:R-:W-:Y:S01]  /*2b20*/  IMAD.IADD R5, R95, 0x1, R3 ;  /* 0x000000015f057824 */ /* 0x000fe200078e0203 */
[----:B------:R-:W-:-:S02]  /*2b30*/  LOP3.LUT R26, R195, 0x38, R32, 0xf8, !PT ;  /* 0x00000038c31a7812 */ /* 0x000fc400078ef820 */
[-C--:B------:R-:W-:Y:S02]  /*2b40*/  LOP3.LUT R27, R4, R197.reuse, RZ, 0x3c, !PT ;  /* 0x000000c5041b7212 */ /* 0x080fe400078e3cff */
[----:B------:R-:W-:Y:S02]  /*2b50*/  LOP3.LUT R10, R195, 0x38, R12, 0xf8, !PT ;  /* 0x00000038c30a7812 */ /* 0x000fe400078ef80c */
[-C--:B------:R-:W-:Y:S01]  /*2b60*/  LOP3.LUT R26, R26, R197.reuse, RZ, 0x3c, !PT ;  /* 0x000000c51a1a7212 */ /* 0x080fe200078e3cff */
[----:B------:R-:W-:Y:S01]  /*2b70*/  IMAD R27, R196, 0x200, R27 ;  /* 0x00000200c41b7824 */ /* 0x000fe200078e021b */
[----:B------:R-:W-:Y:S02]  /*2b80*/  LOP3.LUT R10, R10, R197, RZ, 0x3c, !PT ;  /* 0x000000c50a0a7212 */ /* 0x000fe400078e3cff */
[----:B------:R-:W-:Y:S01]  /*2b90*/  SHF.R.S32.HI R112, RZ, 0x3, R14 ;  /* 0x00000003ff707819 */ /* 0x000fe2000001140e */
[----:B------:R-:W-:Y:S01]  /*2ba0*/  IMAD.IADD R137, R137, 0x1, R26 ;  /* 0x0000000189897824 */ /* 0x000fe200078e021a */
[----:B------:R-:W-:Y:S01]  /*2bb0*/  SHF.R.S32.HI R111, RZ, 0x3, R12 ;  /* 0x00000003ff6f7819 */ /* 0x000fe2000001140c */
[----:B------:R-:W-:Y:S01]  /*2bc0*/  IMAD.IADD R26, R97, 0x1, R21 ;  /* 0x00000001611a7824 */ /* 0x000fe200078e0215 */
[----:B------:R-:W-:Y:S01]  /*2bd0*/  LOP3.LUT R13, R12, 0xfffffff8, RZ, 0xc0, !PT ;  /* 0xfffffff80c0d7812 */ /* 0x000fe200078ec0ff */
[----:B------:R-:W-:Y:S01]  /*2be0*/  IMAD.IADD R21, R21, 0x1, R99 ;  /* 0x0000000115157824 */ /* 0x000fe200078e0263 */
[----:B------:R-:W-:-:S02]  /*2bf0*/  LOP3.LUT R14, R14, 0xfffffff8, RZ, 0xc0, !PT ;  /* 0xfffffff80e0e7812 */ /* 0x000fc400078ec0ff */
[----:B------:R-:W-:Y:S02]  /*2c00*/  LOP3.LUT R12, R32, 0xfffffff8, RZ, 0xc0, !PT ;  /* 0xfffffff8200c7812 */ /* 0x000fe400078ec0ff */
[----:B------:R-:W-:Y:S02]  /*2c10*/  IADD3 R139, R139, R10, RZ ;  /* 0x0000000a8b8b7210 */ /* 0x000fe40007ffe0ff */
[----:B------:R-:W-:Y:S02]  /*2c20*/  IADD3 R134, R122, R27, RZ ;  /* 0x0000001b7a867210 */ /* 0x000fe40007ffe0ff */
[----:B------:R-:W-:Y:S02]  /*2c30*/  IADD3 R15, R15, R103, RZ ;  /* 0x000000670f0f7210 */ /* 0x000fe40007ffe0ff */
[----:B------:R-:W-:Y:S02]  /*2c40*/  SHF.R.S32.HI R110, RZ, 0x3, R32 ;  /* 0x00000003ff6e7819 */ /* 0x000fe40000011420 */
[----:B------:R-:W-:-:S02]  /*2c50*/  SHF.R.S32.HI R109, RZ, 0x1f, R14 ;  /* 0x0000001fff6d7819 */ /* 0x000fc4000001140e */
[----:B------:R-:W-:Y:S02]  /*2c60*/  SHF.R.S32.HI R108, RZ, 0x1f, R13 ;  /* 0x0000001fff6c7819 */ /* 0x000fe4000001140d */
[----:B------:R-:W-:Y:S02]  /*2c70*/  SHF.R.S32.HI R107, RZ, 0x1f, R12 ;  /* 0x0000001fff6b7819 */ /* 0x000fe4000001140c */
[C---:B------:R-:W-:Y:S02]  /*2c80*/  LOP3.LUT R10, R0.reuse, 0x2, RZ, 0xc0, !PT ;  /* 0x00000002000a7812 */ /* 0x040fe400078ec0ff */
[C---:B------:R-:W-:Y:S02]  /*2c90*/  LOP3.LUT R9, R0.reuse, 0x4, RZ, 0xc0, !PT ;  /* 0x0000000400097812 */ /* 0x040fe400078ec0ff */
[C---:B------:R-:W-:Y:S02]  /*2ca0*/  LOP3.LUT R8, R0.reuse, 0x8, RZ, 0xc0, !PT ;  /* 0x0000000800087812 */ /* 0x040fe400078ec0ff */
[----:B------:R-:W-:-:S07]  /*2cb0*/  LOP3.LUT R6, R0, 0x20, RZ, 0xc0, !PT ;  /* 0x0000002000067812 */ /* 0x000fce00078ec0ff */
.L_x_2585:
[----:B0-2---:R-:W2:Y:S01]  /*2cc0*/  LDL.LU R33, [R1+0x1c] ;  /* 0x00001c0001217983 */ /* 0x005ea20000300800 */
[----:B------:R-:W-:Y:S01]  /*2cd0*/  VIADD R32, R24, 0xffffffff ;  /* 0xffffffff18207836 */ /* 0x000fe20000000000 */
[----:B------:R-:W0:Y:S01]  /*2ce0*/  LDC.64 R114, c[0x0][0x2e8] ;  /* 0x0000ba00ff727b82 */ /* 0x000e220000000a00 */
[----:B------:R-:W-:Y:S01]  /*2cf0*/  IMAD R43, R16, 0x6000, R27 ;  /* 0x00006000102b7824 */ /* 0x000fe200078e021b */
[----:B------:R-:W-:Y:S05]  /*2d00*/  YIELD ;  /* 0x0000000000007946 */ /* 0x000fea0003800000 */
[----:B------:R-:W-:Y:S01]  /*2d10*/  SHF.R.S32.HI R34, RZ, 0x1f, R32 ;  /* 0x0000001fff227819 */ /* 0x000fe20000011420 */
[-C--:B------:R-:W-:Y:S01]  /*2d20*/  IMAD R0, R123, R32.reuse, RZ ;  /* 0x000000207b007224 */ /* 0x080fe200078e02ff */
[----:B------:R-:W1:Y:S01]  /*2d30*/  LDC R117, c[0x0][0x3f4] ;  /* 0x0000fd00ff757b82 */ /* 0x000e620000000800 */
[----:B------:R-:W-:Y:S01]  /*2d40*/  IMAD.WIDE.U32 R124, R31, R32, RZ ;  /* 0x000000201f7c7225 */ /* 0x000fe200078e00ff */
[----:B------:R-:W-:Y:S03]  /*2d50*/  BSSY B0, `(.L_x_2486) ;  /* 0x0000768000007945 */ /* 0x000fe60003800000 */
[----:B------:R-:W-:Y:S01]  /*2d60*/  IMAD R3, R34, R31, R0 ;  /* 0x0000001f22037224 */ /* 0x000fe200078e0200 */
[CC--:B------:R-:W-:Y:S01]  /*2d70*/  IADD3 R0, P3, P4, R90.reuse, R124.reuse, R133 ;  /* 0x0000007c5a007210 */ /* 0x0c0fe20007c7e085 */
[----:B------:R-:W-:Y:S01]  /*2d80*/  IMAD R43, R43, 0x2, R116 ;  /* 0x000000022b2b7824 */ /* 0x000fe200078e0274 */
[----:B------:R-:W-:Y:S01]  /*2d90*/  IADD3 R4, P5, R90, R124, RZ ;  /* 0x0000007c5a047210 */ /* 0x000fe20007fbe0ff */
[----:B------:R-:W-:-:S05]  /*2da0*/  IMAD.IADD R84, R125, 0x1, R3 ;  /* 0x000000017d547824 */ /* 0x000fca00078e0203 */
[----:B------:R-:W-:Y:S02]  /*2db0*/  IADD3.X R3, R88, R84, R132, P3, P4 ;  /* 0x0000005458037210 */ /* 0x000fe40001fe8484 */
[----:B------:R-:W-:Y:S02]  /*2dc0*/  ISETP.GT.AND P3, PT, R32, R121, PT ;  /* 0x000000792000720c */ /* 0x000fe40003f64270 */
[----:B0-----:R-:W-:Y:S02]  /*2dd0*/  LEA R44, P2, R4, R114, 0x1 ;  /* 0x00000072042c7211 */ /* 0x001fe400078408ff */
[----:B------:R-:W-:Y:S02]  /*2de0*/  IADD3.X R24, R84, R88, RZ, P5, !PT ;  /* 0x0000005854187210 */ /* 0x000fe40002ffe4ff */
[----:B------:R-:W-:Y:S02]  /*2df0*/  LEA R40, P5, R0, R114, 0x1 ;  /* 0x0000007200287211 */ /* 0x000fe400078a08ff */
[----:B------:R-:W-:Y:S01]  /*2e00*/  LEA.HI.X R45, R4, R115, R24, 0x1, P2 ;  /* 0x00000073042d7211 */ /* 0x000fe200010f0c18 */
[----:B------:R-:W-:Y:S01]  /*2e10*/  IMAD.MOV.U32 R24, RZ, RZ, R32 ;  /* 0x000000ffff187224 */ /* 0x000fe200078e0020 */
[----:B-1----:R-:W-:-:S02]  /*2e20*/  ISETP.GE.AND P2, PT, R117, 0x1, PT ;  /* 0x000000017500780c */ /* 0x002fc40003f46270 */
[----:B------:R-:W-:Y:S01]  /*2e30*/  LEA.HI.X R41, R0, R115, R3, 0x1, P5 ;  /* 0x0000007300297211 */ /* 0x000fe200028f0c03 */
[----:B------:R-:W-:-:S04]  /*2e40*/  IMAD R3, R16, 0x6000, R134 ;  /* 0x0000600010037824 */ /* 0x000fc800078e0286 */
[----:B------:R-:W-:Y:S01]  /*2e50*/  IMAD R42, R3, 0x2, R116 ;  /* 0x00000002032a7824 */ /* 0x000fe200078e0274 */
[----:B--2---:R-:W-:-:S04]  /*2e60*/  LOP3.LUT R33, R33, 0xfffffffd, RZ, 0xc0, !PT ;  /* 0xfffffffd21217812 */ /* 0x004fc800078ec0ff */
[----:B------:R-:W-:-:S05]  /*2e70*/  @P3 LOP3.LUT R33, R33, 0x2, RZ, 0xfc, !PT ;  /* 0x0000000221213812 */ /* 0x000fca00078efcff */
[----:B------:R0:W-:Y:S01]  /*2e80*/  STL [R1+0x1c], R33 ;  /* 0x00001c2101007387 */ /* 0x0001e20000100800 */
[----:B------:R-:W-:Y:S05]  /*2e90*/  @!P2 BRA `(.L_x_2487) ;  /* 0x00000070006ca947 */ /* 0x000fea0003800000 */
[----:B------:R-:W-:Y:S01]  /*2ea0*/  ULDC.U8 UR4, c[0x0][0x410] ;  /* 0x0001040000047ab9 */ /* 0x000fe20000000000 */
[-C--:B------:R-:W-:Y:S01]  /*2eb0*/  IMAD R3, R128, R32.reuse, RZ ;  /* 0x0000002080037224 */ /* 0x080fe200078e02ff */
[----:B------:R-:W-:Y:S01]  /*2ec0*/  ISETP.NE.AND P2, PT, RZ, UR4, PT ;  /* 0x00000004ff007c0c */ /* 0x000fe2000bf45270 */
[----:B0-----:R-:W-:Y:S02]  /*2ed0*/  IMAD R33, R129, R32, RZ ;  /* 0x0000002081217224 */ /* 0x001fe400078e02ff */
[----:B------:R-:W-:Y:S02]  /*2ee0*/  IMAD R3, R34, R30, R3 ;  /* 0x0000001e22037224 */ /* 0x000fe400078e0203 */
[----:B------:R-:W-:-:S04]  /*2ef0*/  IMAD.WIDE.U32 R82, R30, R32, RZ ;  /* 0x000000201e527225 */ /* 0x000fc800078e00ff */
[----:B------:R-:W-:Y:S01]  /*2f00*/  IMAD R4, R24, -0x80, R25 ;  /* 0xffffff8018047824 */ /* 0x000fe200078e0219 */
[----:B------:R-:W-:Y:S01]  /*2f10*/  IADD3 R0, R83, R3, RZ ;  /* 0x0000000353007210 */ /* 0x000fe20007ffe0ff */
[----:B------:R-:W-:Y:S02]  /*2f20*/  IMAD R33, R34, R28, R33 ;  /* 0x0000001c22217224 */ /* 0x000fe400078e0221 */
[----:B------:R-:W-:Y:S01]  /*2f30*/  IMAD.WIDE.U32 R80, R28, R32, RZ ;  /* 0x000000201c507225 */ /* 0x000fe200078e00ff */
[----:B------:R-:W-:-:S03]  /*2f40*/  VIMNMX R4, R4, 0x80, PT ;  /* 0x0000008004047848 */ /* 0x000fc60003fe0100 */
        /* <DEDUP_REMOVED lines=58> */
.L_x_2490:
[----:B------:R-:W-:Y:S05]  /*32f0*/  BSYNC B1 ;  /* 0x0000000000017941 */ /* 0x000fea0003800000 */
.L_x_2489:
        /* <DEDUP_REMOVED lines=12> */
[----:B-----5:R-:W-:-:S02]  /*33c0*/  MOV R130, R66 ;  /* 0x0000004200827202 */ /* 0x020fc40000000f00 */
        /* <DEDUP_REMOVED lines=42> */
.L_x_2492:
[----:B------:R-:W-:Y:S05]  /*3670*/  BSYNC B1 ;  /* 0x0000000000017941 */ /* 0x000fea0003800000 */
.L_x_2491:
[----:B------:R-:W2:Y:S01]  /*3680*/  LDL R0, [R1+0x18] ;  /* 0x0000180001007983 */ /* 0x000ea20000100800 */
[----:B------:R-:W-:Y:S01]  /*3690*/  IMAD.MOV.U32 R3, RZ, RZ, R70 ;  /* 0x000000ffff037224 */ /* 0x000fe200078e0046 */
[----:B01----:R-:W-:Y:S01]  /*36a0*/  MOV R33, R74 ;  /* 0x0000004a00217202 */ /* 0x003fe20000000f00 */
[----:B------:R-:W-:Y:S01]  /*36b0*/  IMAD.MOV.U32 R32, RZ, RZ, R67 ;  /* 0x000000ffff207224 */ /* 0x000fe200078e0043 */
[----:B------:R-:W-:Y:S02]  /*36c0*/  PRMT R154, R154, 0x5410, R130 ;  /* 0x000054109a9a7816 */ /* 0x000fe40000000082 */
[----:B------:R-:W-:Y:S01]  /*36d0*/  PRMT R158, R3, 0x7610, R158 ;  /* 0x00007610039e7816 */ /* 0x000fe2000000009e */
[----:B------:R-:W-:Y:S01]  /*36e0*/  IMAD.MOV.U32 R3, RZ, RZ, R79 ;  /* 0x000000ffff037224 */ /* 0x000fe200078e004f */
[----:B------:R-:W-:Y:S01]  /*36f0*/  PRMT R155, R32, 0x7610, R155 ;  /* 0x00007610209b7816 */ /* 0x000fe2000000009b */
[----:B------:R-:W-:Y:S01]  /*3700*/  IMAD.MOV.U32 R32, RZ, RZ, R75 ;  /* 0x000000ffff207224 */ /* 0x000fe200078e004b */
[----:B------:R-:W-:Y:S01]  /*3710*/  PRMT R161, R33, 0x7610, R161 ;  /* 0x0000761021a17816 */ /* 0x000fe200000000a1 */
[----:B------:R-:W-:-:S03]  /*3720*/  IMAD.MOV.U32 R33, RZ, RZ, R125 ;  /* 0x000000ffff217224 */ /* 0x000fc600078e007d */
[----:B------:R-:W-:Y:S01]  /*3730*/  PRMT R160, R32, 0x7610, R160 ;  /* 0x0000761020a07816 */ /* 0x000fe200000000a0 */
        /* <DEDUP_REMOVED lines=8> */
[----:B------:R-:W-:Y:S01]  /*37c0*/  MOV R0, R86 ;  /* 0x0000005600007202 */ /* 0x000fe20000000f00 */
[----:B------:R-:W-:-:S03]  /*37d0*/  UISETP.NE.AND UP0, UPT, UR4, 0x3, UPT ;  /* 0x000000030400788c */ /* 0x000fc6000bf05270 */
[----:B------:R-:W-:Y:S01]  /*37e0*/  PRMT R163, R0, 0x5410, R3 ;  /* 0x0000541000a37816 */ /* 0x000fe20000000003 */
[----:B------:R-:W-:Y:S01]  /*37f0*/  IMAD.MOV.U32 R0, RZ, RZ, R69 ;  /* 0x000000ffff007224 */ /* 0x000fe200078e0045 */
[----:B------:R-:W-:Y:S02]  /*3800*/  MOV R3, R68 ;  /* 0x0000004400037202 */ /* 0x000fe40000000f00 */
[----:B------:R-:W-:Y:S02]  /*3810*/  PLOP3.LUT P2, PT, PT, PT, UP0, 0x80, 0x0 ;  /* 0x000000000000781c */ /* 0x000fe40003f4f008 */
        /* <DEDUP_REMOVED lines=19> */
[----:B-----5:R-:W-:Y:S01]  /*3950*/  IMAD.MOV.U32 R0, RZ, RZ, R37 ;  /* 0x000000ffff007224 */ /* 0x020fe200078e0025 */
        /* <DEDUP_REMOVED lines=38> */
[----:B------:R-:W-:-:S05]  /*3bc0*/  IMAD.MOV.U32 R0, RZ, RZ, R65 ;  /* 0x000000ffff007224 */ /* 0x000fca00078e0041 */
[----:B------:R-:W-:Y:S01]  /*3bd0*/  PRMT R159, R159, 0x5410, R0 ;  /* 0x000054109f9f7816 */ /* 0x000fe20000000000 */
[----:B------:R-:W-:Y:S06]  /*3be0*/  @!P2 BRA `(.L_x_2493) ;  /* 0x000000000004a947 */ /* 0x000fec0003800000 */
[----:B------:R-:W-:Y:S01]  /*3bf0*/  BPT.TRAP 0x1 ;  /* 0x000000040000795c */ /* 0x000fe20000300000 */
.L_x_2493:
[----:B------:R-:W-:Y:S01]  /*3c00*/  LEA R3, R16, R2, 0x3 ;  /* 0x0000000210037211 */ /* 0x000fe200078e18ff */
[----:B------:R-:W-:Y:S01]  /*3c10*/  BSSY B1, `(.L_x_2494) ;  /* 0x0000004000017945 */ /* 0x000fe20003800000 */
[----:B------:R-:W-:-:S04]  /*3c20*/  SHF.L.U32 R0, R188, 0x1f, RZ ;  /* 0x0000001fbc007819 */ /* 0x000fc800000006ff */
[----:B------:R-:W0:Y:S02]  /*3c30*/  SYNCS.PHASECHK.TRANS64.TRYWAIT P5, [R3+URZ+0x34890], R0 ;  /* 0x03489000030075a7 */ /* 0x000e2400080a017f */
[----:B0-----:R-:W-:Y:S05]  /*3c40*/  @!P5 BRA `(.L_x_2495) ;  /* 0x0000023c0064d947 */ /* 0x001fea0003800000 */
.L_x_2871:
[----:B------:R-:W-:Y:S05]  /*3c50*/  BSYNC B1 ;  /* 0x0000000000017941 */ /* 0x000fea0003800000 */
.L_x_2494:
        /* <DEDUP_REMOVED lines=52> */
.L_x_2501:
[----:B------:R-:W-:Y:S05]  /*3fa0*/  BSYNC B3 ;  /* 0x0000000000037941 */ /* 0x000fea0003800000 */
.L_x_2500:
[----:B--2---:R1:W-:Y:S02]  /*3fb0*/  STG.E.128 desc[UR60][R44.64], R32 ;  /* 0x000000202c007986 */ /* 0x0043e4000c101d3c */
.L_x_2499:
[----:B------:R-:W-:Y:S05]  /*3fc0*/  BSYNC B2 ;  /* 0x0000000000027941 */ /* 0x000fea0003800000 */
.L_x_2498:
        /* <DEDUP_REMOVED lines=8> */
[----:B------:R-:W-:Y:S02]  /*4050*/  SHF.R.U32.HI R86, RZ, 0x10, R87 ;  /* 0x00000010ff567819 */ /* 0x000fe40000011657 */
[--C-:B------:R-:W-:Y:S01]  /*4060*/  SHF.R.U64 R125, R114, 0x10, R115.reuse ;  /* 0x00000010727d7819 */ /* 0x100fe20000001273 */
[----:B------:R-:W-:Y:S01]  /*4070*/  HADD2.F32 R124, -RZ, R124.H0_H0 ;  /* 0x2000007cff7c7230 */ /* 0x000fe20000004100 */
[----:B--2---:R-:W-:Y:S02]  /*4080*/  MOV R87, R33 ;  /* 0x0000002100577202 */ /* 0x004fe40000000f00 */
[----:B------:R-:W-:Y:S01]  /*4090*/  SHF.R.U32.HI R114, RZ, 0x10, R115 ;  /* 0x00000010ff727819 */ /* 0x000fe20000011673 */
[----:B------:R-:W-:Y:S02]  /*40a0*/  HADD2.F32 R33, -RZ, R125.H0_H0 ;  /* 0x2000007dff217230 */ /* 0x000fe40000004100 */
[----:B------:R-:W-:-:S02]  /*40b0*/  HADD2.F32 R115, -RZ, R87.H1_H1 ;  /* 0x30000057ff737230 */ /* 0x000fc40000004100 */
        /* <DEDUP_REMOVED lines=35> */
.L_x_2505:
[----:B------:R-:W-:Y:S05]  /*42f0*/  BSYNC B3 ;  /* 0x0000000000037941 */ /* 0x000fea0003800000 */
.L_x_2504:
[----:B--2---:R2:W-:Y:S02]  /*4300*/  STG.E.128 desc[UR60][R44.64+0x40], R32 ;  /* 0x000040202c007986 */ /* 0x0045e4000c101d3c */
.L_x_2503:
[----:B------:R-:W-:Y:S05]  /*4310*/  BSYNC B2 ;  /* 0x0000000000027941 */ /* 0x000fea0003800000 */
.L_x_2502:
[----:B------:R-:W-:Y:S01]  /*4320*/  ISETP.NE.AND P3, PT, R9, RZ, PT ;  /* 0x000000ff0900720c */ /* 0x000fe20003f65270 */
[----:B------:R-:W-:-:S12]  /*4330*/  BSSY B2, `(.L_x_2506) ;  /* 0x0000038000027945 */ /* 0x000fd80003800000 */
[----:B------:R-:W-:Y:S05]  /*4340*/  @!P3 BRA `(.L_x_2507) ;  /* 0x0000000000d8b947 */ /* 0x000fea0003800000 */
[----:B-12---:R1:W2:Y:S01]  /*4350*/  LDS.128 R32, [R43+0x4000] ;  /* 0x004000002b207984 */ /* 0x0062a20000000c00 */
        /* <DEDUP_REMOVED lines=18> */
[----:B------:R-:W-:Y:S01]  /*4480*/  MOV R78, R32 ;  /* 0x00000020004e7202 */ /* 0x000fe20000000f00 */
[----:B------:R-:W-:Y:S02]  /*4490*/  IMAD.MOV.U32 R32, RZ, RZ, R35 ;  /* 0x000000ffff207224 */ /* 0x000fe400078e0023 */
[----:B------:R-:W-:Y:S01]  /*44a0*/  HADD2.F32 R35, -RZ, R84.H0_H0 ;  /* 0x20000054ff237230 */ /* 0x000fe20000004100 */
[----:B------:R-:W-:-:S02]  /*44b0*/  F2FP.F16.F32.PACK_AB R86, R86, R87 ;  /* 0x000000575656723e */ /* 0x000fc400000000ff */
[--C-:B------:R-:W-:Y:S02]  /*44c0*/  HADD2.F32 R33, -RZ, R32.reuse.H1_H1 ;  /* 0x30000020ff217230 */ /* 0x100fe40000004100 */
[----:B------:R-:W-:-:S03]  /*44d0*/  HADD2.F32 R32, -RZ, R32.H0_H0 ;  /* 0x20000020ff207230 */ /* 0x000fc60000004100 */
[CC--:B------:R-:W-:Y:S02]  /*44e0*/  FMUL.FTZ R84, R33.reuse, R35.reuse ;  /* 0x0000002321547220 */ /* 0x0c0fe40000410000 */
[C---:B------:R-:W-:Y:S02]  /*44f0*/  FMUL.FTZ R35, R32.reuse, R35 ;  /* 0x0000002320237220 */ /* 0x040fe40000410000 */
[-C--:B------:R-:W-:Y:S01]  /*4500*/  FFMA.FTZ R32, R32, R79.reuse, -R84 ;  /* 0x0000004f20207223 */ /* 0x080fe20000010854 */
[----:B------:R-:W-:Y:S02]  /*4510*/  HADD2.F32 R84, -RZ, R164.H0_H0 ;  /* 0x200000a4ff547230 */ /* 0x000fe40000004100 */
        /* <DEDUP_REMOVED lines=11> */
[----:B------:R-:W-:Y:S02]  /*45d0*/  HADD2.F32 R79, -RZ, R162.H1_H1 ;  /* 0x300000a2ff4f7230 */ /* 0x000fe40000004100 */
        /* <DEDUP_REMOVED lines=11> */
.L_x_2509:
[----:B------:R-:W-:Y:S05]  /*4690*/  BSYNC B3 ;  /* 0x0000000000037941 */ /* 0x000fea0003800000 */
.L_x_2508:
[----:B--2---:R3:W-:Y:S02]  /*46a0*/  STG.E.128 desc[UR60][R44.64+0x80], R32 ;  /* 0x000080202c007986 */ /* 0x0047e4000c101d3c */
.L_x_2507:
[----:B------:R-:W-:Y:S05]  /*46b0*/  BSYNC B2 ;  /* 0x0000000000027941 */ /* 0x000fea0003800000 */
.L_x_2506:
        /* <DEDUP_REMOVED lines=20> */
[----:B------:R-:W-:Y:S02]  /*4800*/  SHF.R.U32.HI R74, RZ, 0x10, R75 ;  /* 0x00000010ff4a7819 */ /* 0x000fe4000001164b */
[----:B------:R-:W-:Y:S01]  /*4810*/  MOV R75, R32 ;  /* 0x00000020004b7202 */ /* 0x000fe20000000f00 */
        /* <DEDUP_REMOVED lines=28> */
[----:B------:R-:W-:Y:S01]  /*49e0*/  IMAD.MOV.U32 R32, RZ, RZ, R34 ;  /* 0x000000ffff207224 */ /* 0x000fe200078e0022 */
[----:B------:R-:W-:Y:S02]  /*49f0*/  MOV R33, R78 ;  /* 0x0000004e00217202 */ /* 0x000fe40000000f00 */
[----:B------:R-:W-:Y:S01]  /*4a00*/  F2FP.F16.F32.PACK_AB R77, R84, R77 ;  /* 0x0000004d544d723e */ /* 0x000fe200000000ff */
[----:B------:R-:W-:-:S04]  /*4a10*/  IMAD.MOV.U32 R35, RZ, RZ, R74 ;  /* 0x000000ffff237224 */ /* 0x000fc800078e004a */
[----:B------:R-:W-:-:S07]  /*4a20*/  IMAD.MOV.U32 R34, RZ, RZ, R77 ;  /* 0x000000ffff227224 */ /* 0x000fce00078e004d */
.L_x_2513:
[----:B------:R-:W-:Y:S05]  /*4a30*/  BSYNC B3 ;  /* 0x0000000000037941 */ /* 0x000fea0003800000 */
.L_x_2512:
[----:B--2---:R4:W-:Y:S02]  /*4a40*/  STG.E.128 desc[UR60][R44.64+0xc0], R32 ;  /* 0x0000c0202c007986 */ /* 0x0049e4000c101d3c */
.L_x_2511:
[----:B------:R-:W-:Y:S05]  /*4a50*/  BSYNC B2 ;  /* 0x0000000000027941 */ /* 0x000fea0003800000 */
.L_x_2510:
        /* <DEDUP_REMOVED lines=17> */
[----:B------:R-:W-:Y:S01]  /*4b70*/  SHF.R.U32.HI R72, RZ, 0x10, R73 ;  /* 0x00000010ff487819 */ /* 0x000fe20000011649 */
[----:B------:R-:W-:Y:S01]  /*4b80*/  FFMA.FTZ R75, R33, R70, R75 ;  /* 0x00000046214b7223 */ /* 0x000fe2000001004b */
[----:B------:R-:W-:Y:S02]  /*4b90*/  MOV R33, R35 ;  /* 0x0000002300217202 */ /* 0x000fe40000000f00 */
[----:B------:R-:W-:Y:S01]  /*4ba0*/  SHF.R.U32.HI R70, RZ, 0x10, R71 ;  /* 0x00000010ff467819 */ /* 0x000fe20000011647 */
[----:B------:R-:W-:Y:S01]  /*4bb0*/  HADD2.F32 R72, -RZ, R72.H0_H0 ;  /* 0x20000048ff487230 */ /* 0x000fe20000004100 */
[----:B------:R-:W-:Y:S01]  /*4bc0*/  F2FP.F16.F32.PACK_AB R74, R75, R74 ;  /* 0x0000004a4b4a723e */ /* 0x000fe200000000ff */
[--C-:B------:R-:W-:Y:S02]  /*4bd0*/  HADD2.F32 R35, -RZ, R33.reuse.H1_H1 ;  /* 0x30000021ff237230 */ /* 0x100fe40000004100 */
[----:B------:R-:W-:-:S02]  /*4be0*/  HADD2.F32 R33, -RZ, R33.H0_H0 ;  /* 0x20000021ff217230 */ /* 0x000fc40000004100 */
[----:B------:R-:W-:Y:S02]  /*4bf0*/  HADD2.F32 R70, -RZ, R70.H0_H0 ;  /* 0x20000046ff467230 */ /* 0x000fe40000004100 */
[-C--:B------:R-:W-:Y:S01]  /*4c00*/  FMUL.FTZ R71, R35, R72.reuse ;  /* 0x0000004823477220 */ /* 0x080fe20000410000 */
[----:B------:R-:W-:-:S03]  /*4c10*/  FMUL.FTZ R72, R33, R72 ;  /* 0x0000004821487220 */ /* 0x000fc60000410000 */
[-C--:B------:R-:W-:Y:S01]  /*4c20*/  FFMA.FTZ R71, R33, R70.reuse, -R71 ;  /* 0x0000004621477223 */ /* 0x080fe20000010847 */
[----:B------:R-:W-:Y:S02]  /*4c30*/  HADD2.F32 R33, -RZ, R157.H1_H1 ;  /* 0x3000009dff217230 */ /* 0x000fe40000004100 */
[----:B------:R-:W-:Y:S01]  /*4c40*/  FFMA.FTZ R72, R35, R70, R72 ;  /* 0x0000004623487223 */ /* 0x000fe20000010048 */
[--C-:B------:R-:W-:Y:S02]  /*4c50*/  HADD2.F32 R35, -RZ, R32.reuse.H1_H1 ;  /* 0x30000020ff237230 */ /* 0x100fe40000004100 */
[----:B------:R-:W-:Y:S02]  /*4c60*/  HADD2.F32 R32, -RZ, R32.H0_H0 ;  /* 0x20000020ff207230 */ /* 0x000fe40000004100 */
[--C-:B------:R-:W-:Y:S02]  /*4c70*/  HADD2.F32 R70, -RZ, R158.reuse.H0_H0 ;  /* 0x2000009eff467230 */ /* 0x100fe40000004100 */
[----:B------:R-:W-:Y:S01]  /*4c80*/  FMUL.FTZ R73, R35, R33 ;  /* 0x0000002123497220 */ /* 0x000fe20000410000 */
[----:B------:R-:W-:-:S02]  /*4c90*/  HADD2.F32 R158, -RZ, R158.H1_H1 ;  /* 0x3000009eff9e7230 */ /* 0x000fc40000004100 */
[C---:B------:R-:W-:Y:S01]  /*4ca0*/  FMUL.FTZ R33, R32.reuse, R33 ;  /* 0x0000002120217220 */ /* 0x040fe20000410000 */
[----:B------:R-:W-:Y:S02]  /*4cb0*/  HADD2.F32 R157, -RZ, R157.H0_H0 ;  /* 0x2000009dff9d7230 */ /* 0x000fe40000004100 */
[-C--:B------:R-:W-:Y:S01]  /*4cc0*/  FFMA.FTZ R73, R32, R70.reuse, -R73 ;  /* 0x0000004620497223 */ /* 0x080fe20000010849 */
[--C-:B------:R-:W-:Y:S02]  /*4cd0*/  HADD2.F32 R32, -RZ, R34.reuse.H1_H1 ;  /* 0x30000022ff207230 */ /* 0x100fe40000004100 */
[----:B------:R-:W-:Y:S01]  /*4ce0*/  FFMA.FTZ R33, R35, R70, R33 ;  /* 0x0000004623217223 */ /* 0x000fe20000010021 */
[----:B------:R-:W-:Y:S01]  /*4cf0*/  HADD2.F32 R34, -RZ, R34.H0_H0 ;  /* 0x20000022ff227230 */ /* 0x000fe20000004100 */
[----:B------:R-:W-:Y:S01]  /*4d00*/  F2FP.F16.F32.PACK_AB R71, R72, R71 ;  /* 0x000000474847723e */ /* 0x000fe200000000ff */
[-C--:B------:R-:W-:Y:S02]  /*4d10*/  FMUL.FTZ R35, R32, R158.reuse ;  /* 0x0000009e20237220 */ /* 0x080fe40000410000 */
[----:B------:R-:W-:Y:S01]  /*4d20*/  F2FP.F16.F32.PACK_AB R33, R33, R73 ;  /* 0x000000492121723e */ /* 0x000fe200000000ff */
[C---:B------:R-:W-:Y:S01]  /*4d30*/  FMUL.FTZ R158, R34.reuse, R158 ;  /* 0x0000009e229e7220 */ /* 0x040fe20000410000 */
[----:B------:R-:W-:-:S03]  /*4d40*/  FFMA.FTZ R35, R34, R157, -R35 ;  /* 0x0000009d22237223 */ /* 0x000fc60000010823 */
[----:B------:R-:W-:Y:S01]  /*4d50*/  FFMA.FTZ R158, R32, R157, R158 ;  /* 0x0000009d209e7223 */ /* 0x000fe2000001009e */
[----:B------:R-:W-:Y:S02]  /*4d60*/  IMAD.MOV.U32 R32, RZ, RZ, R33 ;  /* 0x000000ffff207224 */ /* 0x000fe400078e0021 */
[----:B------:R-:W-:Y:S02]  /*4d70*/  IMAD.MOV.U32 R33, RZ, RZ, R74 ;  /* 0x000000ffff217224 */ /* 0x000fe400078e004a */
[----:B------:R-:W-:-:S05]  /*4d80*/  F2FP.F16.F32.PACK_AB R35, R158, R35 ;  /* 0x000000239e23723e */ /* 0x000fca00000000ff */
[----:B------:R-:W-:Y:S01]  /*4d90*/  IMAD.MOV.U32 R34, RZ, RZ, R35 ;  /* 0x000000ffff227224 */ /* 0x000fe200078e0023 */
[----:B------:R-:W-:-:S07]  /*4da0*/  MOV R35, R71 ;  /* 0x0000004700237202 */ /* 0x000fce0000000f00 */
.L_x_2517:
[----:B------:R-:W-:Y:S05]  /*4db0*/  BSYNC B3 ;  /* 0x0000000000037941 */ /* 0x000fea0003800000 */
.L_x_2516:
[----:B--2---:R1:W-:Y:S02]  /*4dc0*/  STG.E.128 desc[UR60][R44.64+0x100], R32 ;  /* 0x000100202c007986 */ /* 0x0043e4000c101d3c */
.L_x_2515:
[----:B------:R-:W-:Y:S05]  /*4dd0*/  BSYNC B2 ;  /* 0x0000000000027941 */ /* 0x000fea0003800000 */
.L_x_2514:
[----:B------:R-:W-:-:S13]  /*4de0*/  ISETP.NE.AND P3, PT, R6, RZ, PT ;  /* 0x000000ff0600720c */ /* 0x000fda0003f65270 */
        /* <DEDUP_REMOVED lines=12> */
[----:B------:R-:W-:Y:S02]  /*4eb0*/  HADD2.F32 R69, -RZ, R69.H0_H0 ;  /* 0x20000045ff457230 */ /* 0x000fe40000004100 */
[--C-:B------:R-:W-:Y:S02]  /*4ec0*/  HADD2.F32 R71, -RZ, R35.reuse.H1_H1 ;  /* 0x30000023ff477230 */ /* 0x100fe40000004100 */
[----:B------:R-:W-:Y:S01]  /*4ed0*/  FMUL.FTZ R73, R33, R68 ;  /* 0x0000004421497220 */ /* 0x000fe20000410000 */
[----:B------:R-:W-:-:S02]  /*4ee0*/  HADD2.F32 R35, -RZ, R35.H0_H0 ;  /* 0x20000023ff237230 */ /* 0x000fc40000004100 */
[----:B------:R-:W-:Y:S02]  /*4ef0*/  HADD2.F32 R66, -RZ, R66.H0_H0 ;  /* 0x20000042ff427230 */ /* 0x000fe40000004100 */
[----:B------:R-:W-:Y:S02]  /*4f00*/  HADD2.F32 R72, -RZ, R67.H0_H0 ;  /* 0x20000043ff487230 */ /* 0x000fe40000004100 */
[C---:B------:R-:W-:Y:S01]  /*4f10*/  FMUL.FTZ R67, R70.reuse, R68 ;  /* 0x0000004446437220 */ /* 0x040fe20000410000 */
[-C--:B------:R-:W-:Y:S01]  /*4f20*/  FMUL.FTZ R68, R71, R69.reuse ;  /* 0x0000004547447220 */ /* 0x080fe20000410000 */
[C---:B------:R-:W-:Y:S01]  /*4f30*/  FMUL.FTZ R69, R35.reuse, R69 ;  /* 0x0000004523457220 */ /* 0x040fe20000410000 */
[----:B------:R-:W-:Y:S01]  /*4f40*/  FFMA.FTZ R73, R70, R66, R73 ;  /* 0x0000004246497223 */ /* 0x000fe20000010049 */
[----:B------:R-:W-:Y:S02]  /*4f50*/  HADD2.F32 R70, -RZ, R32.H1_H1 ;  /* 0x30000020ff467230 */ /* 0x000fe40000004100 */
[----:B------:R-:W-:Y:S01]  /*4f60*/  FFMA.FTZ R68, R35, R72, -R68 ;  /* 0x0000004823447223 */ /* 0x000fe20000010844 */
[----:B------:R-:W-:Y:S01]  /*4f70*/  FFMA.FTZ R67, R33, R66, -R67 ;  /* 0x0000004221437223 */ /* 0x000fe20000010843 */
[----:B------:R-:W-:Y:S01]  /*4f80*/  FFMA.FTZ R69, R71, R72, R69 ;  /* 0x0000004847457223 */ /* 0x000fe20000010045 */
[----:B------:R-:W-:-:S02]  /*4f90*/  HADD2.F32 R35, -RZ, R155.H1_H1 ;  /* 0x3000009bff237230 */ /* 0x000fc40000004100 */
[----:B------:R-:W-:Y:S01]  /*4fa0*/  HADD2.F32 R32, -RZ, R32.H0_H0 ;  /* 0x20000020ff207230 */ /* 0x000fe20000004100 */
[----:B------:R-:W-:Y:S01]  /*4fb0*/  F2FP.F16.F32.PACK_AB R67, R73, R67 ;  /* 0x000000434943723e */ /* 0x000fe200000000ff */
[----:B------:R-:W-:Y:S02]  /*4fc0*/  HADD2.F32 R66, -RZ, R156.H0_H0 ;  /* 0x2000009cff427230 */ /* 0x000fe40000004100 */
[-C--:B------:R-:W-:Y:S01]  /*4fd0*/  FMUL.FTZ R72, R70, R35.reuse ;  /* 0x0000002346487220 */ /* 0x080fe20000410000 */
[--C-:B------:R-:W-:Y:S02]  /*4fe0*/  HADD2.F32 R71, -RZ, R34.reuse.H1_H1 ;  /* 0x30000022ff477230 */ /* 0x100fe40000004100 */
[----:B------:R-:W-:Y:S01]  /*4ff0*/  FMUL.FTZ R74, R32, R35 ;  /* 0x00000023204a7220 */ /* 0x000fe20000410000 */
[----:B------:R-:W-:Y:S01]  /*5000*/  HADD2.F32 R34, -RZ, R34.H0_H0 ;  /* 0x20000022ff227230 */ /* 0x000fe20000004100 */
[----:B------:R-:W-:Y:S01]  /*5010*/  F2FP.F16.F32.PACK_AB R68, R69, R68 ;  /* 0x000000444544723e */ /* 0x000fe200000000ff */
[----:B------:R-:W-:-:S02]  /*5020*/  HADD2.F32 R155, -RZ, R155.H0_H0 ;  /* 0x2000009bff9b7230 */ /* 0x000fc40000004100 */
[-C--:B------:R-:W-:Y:S01]  /*5030*/  FMUL.FTZ R35, R71, R66.reuse ;  /* 0x0000004247237220 */ /* 0x080fe20000410000 */
[----:B------:R-:W-:Y:S02]  /*5040*/  HADD2.F32 R33, -RZ, R154.H1_H1 ;  /* 0x3000009aff217230 */ /* 0x000fe40000004100 */
[C---:B------:R-:W-:Y:S01]  /*5050*/  FMUL.FTZ R66, R34.reuse, R66 ;  /* 0x0000004222427220 */ /* 0x040fe20000410000 */
[----:B------:R-:W-:-:S03]  /*5060*/  FFMA.FTZ R35, R34, R155, -R35 ;  /* 0x0000009b22237223 */ /* 0x000fc60000010823 */
[----:B------:R-:W-:Y:S01]  /*5070*/  FFMA.FTZ R66, R71, R155, R66 ;  /* 0x0000009b47427223 */ /* 0x000fe20000010042 */
[-C--:B------:R-:W-:Y:S01]  /*5080*/  FFMA.FTZ R72, R32, R33.reuse, -R72 ;  /* 0x0000002120487223 */ /* 0x080fe20000010848 */
[----:B------:R-:W-:Y:S01]  /*5090*/  FFMA.FTZ R74, R70, R33, R74 ;  /* 0x00000021464a7223 */ /* 0x000fe2000001004a */
[----:B------:R-:W-:Y:S02]  /*50a0*/  IMAD.MOV.U32 R33, RZ, RZ, R67 ;  /* 0x000000ffff217224 */ /* 0x000fe400078e0043 */
[----:B------:R-:W-:Y:S02]  /*50b0*/  F2FP.F16.F32.PACK_AB R35, R66, R35 ;  /* 0x000000234223723e */ /* 0x000fe400000000ff */
[----:B------:R-:W-:-:S03]  /*50c0*/  F2FP.F16.F32.PACK_AB R72, R74, R72 ;  /* 0x000000484a48723e */ /* 0x000fc600000000ff */
[----:B------:R-:W-:Y:S01]  /*50d0*/  IMAD.MOV.U32 R34, RZ, RZ, R35 ;  /* 0x000000ffff227224 */ /* 0x000fe200078e0023 */
[----:B------:R-:W-:Y:S01]  /*50e0*/  MOV R35, R68 ;  /* 0x0000004400237202 */ /* 0x000fe20000000f00 */
[----:B------:R-:W-:-:S07]  /*50f0*/  IMAD.MOV.U32 R32, RZ, RZ, R72 ;  /* 0x000000ffff207224 */ /* 0x000fce00078e0048 */
.L_x_2519:
[----:B------:R-:W-:Y:S05]  /*5100*/  BSYNC B2 ;  /* 0x0000000000027941 */ /* 0x000fea0003800000 */
.L_x_2518:
[----:B--2---:R1:W-:Y:S02]  /*5110*/  STG.E.128 desc[UR60][R44.64+0x140], R32 ;  /* 0x000140202c007986 */ /* 0x0043e4000c101d3c */
.L_x_2497:
[----:B------:R-:W-:Y:S05]  /*5120*/  BSYNC B1 ;  /* 0x0000000000017941 */ /* 0x000fea0003800000 */
.L_x_2496:
        /* <DEDUP_REMOVED lines=27> */
[-C--:B------:R-:W-:Y:S01]  /*52e0*/  FFMA.FTZ R45, R35, R66.reuse, -R45 ;  /* 0x00000042232d7223 */ /* 0x080fe2000001082d */
[--C-:B------:R-:W-:Y:S02]  /*52f0*/  HADD2.F32 R35, -RZ, R159.reuse.H0_H0 ;  /* 0x2000009fff237230 */ /* 0x100fe40000004100 */
[----:B------:R-:W-:Y:S02]  /*5300*/  HADD2.F32 R32, -RZ, R32.H0_H0 ;  /* 0x20000020ff207230 */ /* 0x000fe40000004100 */
[----:B------:R-:W-:Y:S01]  /*5310*/  FFMA.FTZ R64, R65, R66, R64 ;  /* 0x0000004241407223 */ /* 0x000fe20000010040 */
[----:B------:R-:W-:Y:S02]  /*5320*/  HADD2.F32 R159, -RZ, R159.H1_H1 ;  /* 0x3000009fff9f7230 */ /* 0x000fe40000004100 */
[----:B------:R-:W-:Y:S01]  /*5330*/  FMUL.FTZ R65, R44, R35 ;  /* 0x000000232c417220 */ /* 0x000fe20000410000 */
[----:B------:R-:W-:-:S02]  /*5340*/  HADD2.F32 R63, -RZ, R34.H1_H1 ;  /* 0x30000022ff3f7230 */ /* 0x000fc40000004100 */
[----:B------:R-:W-:Y:S01]  /*5350*/  FMUL.FTZ R66, R32, R35 ;  /* 0x0000002320427220 */ /* 0x000fe20000410000 */
[--C-:B------:R-:W-:Y:S01]  /*5360*/  HADD2.F32 R33, -RZ, R153.reuse.H0_H0 ;  /* 0x20000099ff217230 */ /* 0x100fe20000004100 */
[----:B------:R-:W-:Y:S01]  /*5370*/  F2FP.F16.F32.PACK_AB R45, R64, R45 ;  /* 0x0000002d402d723e */ /* 0x000fe200000000ff */
[----:B------:R-:W-:Y:S02]  /*5380*/  HADD2.F32 R34, -RZ, R34.H0_H0 ;  /* 0x20000022ff227230 */ /* 0x000fe40000004100 */
[----:B------:R-:W-:Y:S01]  /*5390*/  FMUL.FTZ R35, R63, R159 ;  /* 0x0000009f3f237220 */ /* 0x000fe20000410000 */
[----:B------:R-:W-:Y:S02]  /*53a0*/  HADD2.F32 R153, -RZ, R153.H1_H1 ;  /* 0x30000099ff997230 */ /* 0x000fe40000004100 */
[-C--:B------:R-:W-:Y:S01]  /*53b0*/  FFMA.FTZ R65, R32, R33.reuse, -R65 ;  /* 0x0000002120417223 */ /* 0x080fe20000010841 */
[----:B------:R-:W-:Y:S01]  /*53c0*/  FFMA.FTZ R66, R44, R33, R66 ;  /* 0x000000212c427223 */ /* 0x000fe20000010042 */
[C---:B------:R-:W-:Y:S01]  /*53d0*/  FMUL.FTZ R159, R34.reuse, R159 ;  /* 0x0000009f229f7220 */ /* 0x040fe20000410000 */
[----:B------:R-:W-:Y:S01]  /*53e0*/  F2FP.F16.F32.PACK_AB R33, R67, R62 ;  /* 0x0000003e4321723e */ /* 0x000fe200000000ff */
[----:B------:R-:W-:-:S02]  /*53f0*/  FFMA.FTZ R35, R34, R153, -R35 ;  /* 0x0000009922237223 */ /* 0x000fc40000010823 */
[----:B------:R-:W-:Y:S01]  /*5400*/  FFMA.FTZ R32, R63, R153, R159 ;  /* 0x000000993f207223 */ /* 0x000fe2000001009f */
[----:B------:R-:W-:-:S04]  /*5410*/  F2FP.F16.F32.PACK_AB R66, R66, R65 ;  /* 0x000000414242723e */ /* 0x000fc800000000ff */
[----:B------:R-:W-:Y:S01]  /*5420*/  F2FP.F16.F32.PACK_AB R34, R32, R35 ;  /* 0x000000232022723e */ /* 0x000fe200000000ff */
[----:B------:R-:W-:Y:S02]  /*5430*/  IMAD.MOV.U32 R32, RZ, RZ, R66 ;  /* 0x000000ffff207224 */ /* 0x000fe400078e0042 */
[----:B------:R-:W-:-:S07]  /*5440*/  IMAD.MOV.U32 R35, RZ, RZ, R45 ;  /* 0x000000ffff237224 */ /* 0x000fce00078e002d */
.L_x_2524:
[----:B------:R-:W-:Y:S05]  /*5450*/  BSYNC B2 ;  /* 0x0000000000027941 */ /* 0x000fea0003800000 */
.L_x_2523:
[----:B--2---:R1:W-:Y:S02]  /*5460*/  STG.E.128 desc[UR60][R40.64], R32 ;  /* 0x0000002028007986 */ /* 0x0043e4000c101d3c */
.L_x_2522:
[----:B------:R-:W-:Y:S05]  /*5470*/  BSYNC B1 ;  /* 0x0000000000017941 */ /* 0x000fea0003800000 */
.L_x_2521:
        /* <DEDUP_REMOVED lines=8> */
[--C-:B--2---:R-:W-:Y:S01]  /*5500*/  HADD2.F32 R60, -RZ, R33.reuse.H0_H0 ;  /* 0x20000021ff3c7230 */ /* 0x104fe20000004100 */
[--C-:B------:R-:W-:Y:S01]  /*5510*/  SHF.R.U64 R45, R58, 0x10, R59.reuse ;  /* 0x000000103a2d7819 */ /* 0x100fe2000000123b */
[----:B------:R-:W-:Y:S01]  /*5520*/  HADD2.F32 R156, -RZ, R156.H1_H1 ;  /* 0x3000009cff9c7230 */ /* 0x000fe20000004100 */
[----:B------:R-:W-:Y:S01]  /*5530*/  SHF.R.U32.HI R58, RZ, 0x10, R59 ;  /* 0x00000010ff3a7819 */ /* 0x000fe2000001163b */
[----:B------:R-:W-:Y:S01]  /*5540*/  IMAD.MOV.U32 R59, RZ, RZ, R35 ;  /* 0x000000ffff3b7224 */ /* 0x000fe200078e0023 */
[----:B------:R-:W-:Y:S01]  /*5550*/  SHF.R.U32.HI R62, RZ, 0x10, R61 ;  /* 0x00000010ff3e7819 */ /* 0x000fe2000001163d */
[----:B------:R-:W-:Y:S02]  /*5560*/  HADD2.F32 R61, -RZ, R44.H0_H0 ;  /* 0x2000002cff3d7230 */ /* 0x000fe40000004100 */
[----:B------:R-:W-:Y:S02]  /*5570*/  HADD2.F32 R44, -RZ, R33.H1_H1 ;  /* 0x30000021ff2c7230 */ /* 0x000fe40000004100 */
[----:B------:R-:W-:-:S02]  /*5580*/  HADD2.F32 R35, -RZ, R45.H0_H0 ;  /* 0x2000002dff237230 */ /* 0x000fc40000004100 */
[----:B------:R-:W-:Y:S02]  /*5590*/  HADD2.F32 R62, -RZ, R62.H0_H0 ;  /* 0x2000003eff3e7230 */ /* 0x000fe40000004100 */
[-C--:B------:R-:W-:Y:S01]  /*55a0*/  FMUL.FTZ R33, R44, R61.reuse ;  /* 0x0000003d2c217220 */ /* 0x080fe20000410000 */
[--C-:B------:R-:W-:Y:S02]  /*55b0*/  HADD2.F32 R45, -RZ, R59.reuse.H1_H1 ;  /* 0x3000003bff2d7230 */ /* 0x100fe40000004100 */
[C---:B------:R-:W-:Y:S01]  /*55c0*/  FMUL.FTZ R61, R60.reuse, R61 ;  /* 0x0000003d3c3d7220 */ /* 0x040fe20000410000 */
[----:B------:R-:W-:Y:S02]  /*55d0*/  HADD2.F32 R59, -RZ, R59.H0_H0 ;  /* 0x2000003bff3b7230 */ /* 0x000fe40000004100 */
[-C--:B------:R-:W-:Y:S01]  /*55e0*/  FFMA.FTZ R33, R60, R35.reuse, -R33 ;  /* 0x000000233c217223 */ /* 0x080fe20000010821 */
[----:B------:R-:W-:Y:S02]  /*55f0*/  HADD2.F32 R58, -RZ, R58.H0_H0 ;  /* 0x2000003aff3a7230 */ /* 0x000fe40000004100 */
[-C--:B------:R-:W-:Y:S01]  /*5600*/  FMUL.FTZ R64, R45, R62.reuse ;  /* 0x0000003e2d407220 */ /* 0x080fe20000410000 */
        /* <DEDUP_REMOVED lines=16> */
[----:B------:R-:W-:Y:S01]  /*5710*/  F2FP.F16.F32.PACK_AB R35, R58, R35 ;  /* 0x000000233a23723e */ /* 0x000fe200000000ff */
[-C--:B------:R-:W-:Y:S01]  /*5720*/  FFMA.FTZ R63, R32, R45.reuse, -R63 ;  /* 0x0000002d203f7223 */ /* 0x080fe2000001083f */
[----:B------:R-:W-:Y:S01]  /*5730*/  FFMA.FTZ R60, R60, R45, R61 ;  /* 0x0000002d3c3c7223 */ /* 0x000fe2000001003d */
[-C--:B------:R-:W-:Y:S01]  /*5740*/  FFMA.FTZ R65, R34, R151.reuse, -R65 ;  /* 0x0000009722417223 */ /* 0x080fe20000010841 */
[----:B------:R-:W-:-:S03]  /*5750*/  FFMA.FTZ R156, R59, R151, R156 ;  /* 0x000000973b9c7223 */ /* 0x000fc6000001009c */
[----:B------:R-:W-:Y:S02]  /*5760*/  F2FP.F16.F32.PACK_AB R32, R60, R63 ;  /* 0x0000003f3c20723e */ /* 0x000fe400000000ff */
[----:B------:R-:W-:-:S07]  /*5770*/  F2FP.F16.F32.PACK_AB R34, R156, R65 ;  /* 0x000000419c22723e */ /* 0x000fce00000000ff */
.L_x_2528:
[----:B------:R-:W-:Y:S05]  /*5780*/  BSYNC B2 ;  /* 0x0000000000027941 */ /* 0x000fea0003800000 */
.L_x_2527:
[----:B--2---:R1:W-:Y:S02]  /*5790*/  STG.E.128 desc[UR60][R40.64+0x40], R32 ;  /* 0x0000402028007986 */ /* 0x0043e4000c101d3c */
.L_x_2526:
[----:B------:R-:W-:Y:S05]  /*57a0*/  BSYNC B1 ;  /* 0x0000000000017941 */ /* 0x000fea0003800000 */
.L_x_2525:
        /* <DEDUP_REMOVED lines=10> */
[--C-:B------:R-:W-:Y:S01]  /*5850*/  HADD2.F32 R35, -RZ, R33.reuse.H1_H1 ;  /* 0x30000021ff237230 */ /* 0x100fe20000004100 */
[----:B------:R-:W-:Y:S02]  /*5860*/  SHF.R.U32.HI R58, RZ, 0x10, R57 ;  /* 0x00000010ff3a7819 */ /* 0x000fe40000011639 */
[----:B------:R-:W-:Y:S01]  /*5870*/  MOV R44, R32 ;  /* 0x00000020002c7202 */ /* 0x000fe20000000f00 */
[----:B------:R-:W-:Y:S01]  /*5880*/  HADD2.F32 R57, -RZ, R54.H0_H0 ;  /* 0x20000036ff397230 */ /* 0x000fe20000004100 */
[----:B------:R-:W-:Y:S01]  /*5890*/  SHF.R.U32.HI R59, RZ, 0x10, R55 ;  /* 0x00000010ff3b7819 */ /* 0x000fe20000011637 */
[----:B------:R-:W-:Y:S02]  /*58a0*/  HADD2.F32 R32, -RZ, R33.H0_H0 ;  /* 0x20000021ff207230 */ /* 0x000fe40000004100 */
[----:B------:R-:W-:-:S02]  /*58b0*/  HADD2.F32 R54, -RZ, R45.H1_H1 ;  /* 0x3000002dff367230 */ /* 0x000fc40000004100 */
[-C--:B------:R-:W-:Y:S01]  /*58c0*/  FMUL.FTZ R33, R35, R57.reuse ;  /* 0x0000003923217220 */ /* 0x080fe20000410000 */
[----:B------:R-:W-:Y:S02]  /*58d0*/  HADD2.F32 R58, -RZ, R58.H0_H0 ;  /* 0x2000003aff3a7230 */ /* 0x000fe40000004100 */
[----:B------:R-:W-:Y:S02]  /*58e0*/  HADD2.F32 R45, -RZ, R45.H0_H0 ;  /* 0x2000002dff2d7230 */ /* 0x000fe40000004100 */
[----:B------:R-:W-:Y:S02]  /*58f0*/  HADD2.F32 R55, -RZ, R60.H0_H0 ;  /* 0x2000003cff377230 */ /* 0x000fe40000004100 */
        /* <DEDUP_REMOVED lines=28> */
.L_x_2532:
[----:B------:R-:W-:Y:S05]  /*5ac0*/  BSYNC B2 ;  /* 0x0000000000027941 */ /* 0x000fea0003800000 */
.L_x_2531:
[----:B--2---:R1:W-:Y:S02]  /*5ad0*/  STG.E.128 desc[UR60][R40.64+0x80], R32 ;  /* 0x0000802028007986 */ /* 0x0043e4000c101d3c */
.L_x_2530:
[----:B------:R-:W-:Y:S05]  /*5ae0*/  BSYNC B1 ;  /* 0x0000000000017941 */ /* 0x000fea0003800000 */
.L_x_2529:
        /* <DEDUP_REMOVED lines=19> */
[----:B------:R-:W-:Y:S02]  /*5c20*/  HADD2.F32 R35, -RZ, R35.H0_H0 ;  /* 0x20000023ff237230 */ /* 0x000fe40000004100 */
[----:B------:R-:W-:Y:S01]  /*5c30*/  FMUL.FTZ R51, R33, R51 ;  /* 0x0000003321337220 */ /* 0x000fe20000410000 */
[----:B------:R-:W-:Y:S02]  /*5c40*/  HADD2.F32 R52, -RZ, R55.H0_H0 ;  /* 0x20000037ff347230 */ /* 0x000fe40000004100 */
[----:B------:R-:W-:Y:S01]  /*5c50*/  FMUL.FTZ R58, R45, R54 ;  /* 0x000000362d3a7220 */ /* 0x000fe20000410000 */
[-C--:B------:R-:W-:Y:S01]  /*5c60*/  FFMA.FTZ R56, R33, R50.reuse, -R56 ;  /* 0x0000003221387223 */ /* 0x080fe20000010838 */
[----:B------:R-:W-:Y:S01]  /*5c70*/  FFMA.FTZ R55, R34, R50, R51 ;  /* 0x0000003222377223 */ /* 0x000fe20000010033 */
[----:B------:R-:W-:Y:S01]  /*5c80*/  FMUL.FTZ R54, R35, R54 ;  /* 0x0000003623367220 */ /* 0x000fe20000410000 */
[----:B------:R-:W-:-:S02]  /*5c90*/  HADD2.F32 R51, -RZ, R144.H1_H1 ;  /* 0x30000090ff337230 */ /* 0x000fc40000004100 */
[-C--:B------:R-:W-:Y:S01]  /*5ca0*/  FFMA.FTZ R58, R35, R52.reuse, -R58 ;  /* 0x00000034233a7223 */ /* 0x080fe2000001083a */
[----:B------:R-:W-:Y:S02]  /*5cb0*/  HADD2.F32 R33, -RZ, R32.H1_H1 ;  /* 0x30000020ff217230 */ /* 0x000fe40000004100 */
[----:B------:R-:W-:Y:S01]  /*5cc0*/  FFMA.FTZ R59, R45, R52, R54 ;  /* 0x000000342d3b7223 */ /* 0x000fe20000010036 */
[----:B------:R-:W-:Y:S02]  /*5cd0*/  HADD2.F32 R34, -RZ, R44.H1_H1 ;  /* 0x3000002cff227230 */ /* 0x000fe40000004100 */
[----:B------:R-:W-:Y:S02]  /*5ce0*/  HADD2.F32 R131, -RZ, R131.H0_H0 ;  /* 0x20000083ff837230 */ /* 0x000fe40000004100 */
[----:B------:R-:W-:Y:S02]  /*5cf0*/  HADD2.F32 R32, -RZ, R32.H0_H0 ;  /* 0x20000020ff207230 */ /* 0x000fe40000004100 */
[----:B------:R-:W-:Y:S01]  /*5d00*/  FMUL.FTZ R57, R34, R51 ;  /* 0x0000003322397220 */ /* 0x000fe20000410000 */
[----:B------:R-:W-:-:S02]  /*5d10*/  HADD2.F32 R44, -RZ, R44.H0_H0 ;  /* 0x2000002cff2c7230 */ /* 0x000fc40000004100 */
[CC--:B------:R-:W-:Y:S01]  /*5d20*/  FMUL.FTZ R53, R33.reuse, R131.reuse ;  /* 0x0000008321357220 */ /* 0x0c0fe20000410000 */
        /* <DEDUP_REMOVED lines=12> */
.L_x_2536:
[----:B------:R-:W-:Y:S05]  /*5df0*/  BSYNC B2 ;  /* 0x0000000000027941 */ /* 0x000fea0003800000 */
.L_x_2535:
[----:B--2---:R1:W-:Y:S02]  /*5e00*/  STG.E.128 desc[UR60][R40.64+0xc0], R32 ;  /* 0x0000c02028007986 */ /* 0x0043e4000c101d3c */
.L_x_2534:
[----:B------:R-:W-:Y:S05]  /*5e10*/  BSYNC B1 ;  /* 0x0000000000017941 */ /* 0x000fea0003800000 */
.L_x_2533:
        /* <DEDUP_REMOVED lines=20> */
[-C--:B------:R-:W-:Y:S01]  /*5f60*/  FMUL.FTZ R49, R35, R48.reuse ;  /* 0x0000003023317220 */ /* 0x080fe20000410000 */
[----:B------:R-:W-:Y:S02]  /*5f70*/  HADD2.F32 R45, -RZ, R45.H0_H0 ;  /* 0x2000002dff2d7230 */ /* 0x000fe40000004100 */
[----:B------:R-:W-:Y:S01]  /*5f80*/  FMUL.FTZ R47, R33, R47 ;  /* 0x0000002f212f7220 */ /* 0x000fe20000410000 */
[C---:B------:R-:W-:Y:S01]  /*5f90*/  FMUL.FTZ R52, R44.reuse, R48 ;  /* 0x000000302c347220 */ /* 0x040fe20000410000 */
[----:B------:R-:W-:Y:S01]  /*5fa0*/  FFMA.FTZ R49, R44, R46, R49 ;  /* 0x0000002e2c317223 */ /* 0x000fe20000010031 */
[----:B------:R-:W-:-:S02]  /*5fb0*/  HADD2.F32 R44, -RZ, R83.H0_H0 ;  /* 0x20000053ff2c7230 */ /* 0x000fc40000004100 */
[-C--:B------:R-:W-:Y:S01]  /*5fc0*/  FFMA.FTZ R50, R33, R45.reuse, -R50 ;  /* 0x0000002d21327223 */ /* 0x080fe20000010832 */
        /* <DEDUP_REMOVED lines=21> */
.L_x_2540:
[----:B------:R-:W-:Y:S05]  /*6120*/  BSYNC B2 ;  /* 0x0000000000027941 */ /* 0x000fea0003800000 */
.L_x_2539:
[----:B--2---:R1:W-:Y:S02]  /*6130*/  STG.E.128 desc[UR60][R40.64+0x100], R32 ;  /* 0x0001002028007986 */ /* 0x0043e4000c101d3c */
.L_x_2538:
[----:B------:R-:W-:Y:S05]  /*6140*/  BSYNC B1 ;  /* 0x0000000000017941 */ /* 0x000fea0003800000 */
.L_x_2537:
[----:B------:R-:W-:-:S13]  /*6150*/  ISETP.NE.AND P3, PT, R6, RZ, PT ;  /* 0x000000ff0600720c */ /* 0x000fda0003f65270 */
[----:B------:R-:W-:Y:S05]  /*6160*/  @!P3 BRA `(.L_x_2520) ;  /* 0x000000400098b947 */ /* 0x000fea0003800000 */
[----:B-1234-:R1:W2:Y:S01]  /*6170*/  LDS.128 R32, [R42+0xa000] ;  /* 0x00a000002a207984 */ /* 0x01e2a20000000c00 */
[----:B------:R-:W-:Y:S01]  /*6180*/  ISETP.GE.AND P3, PT, R193, R117, PT ;  /* 0x00000075c100720c */ /* 0x000fe20003f66270 */
[----:B------:R-:W-:-:S12]  /*6190*/  BSSY B1, `(.L_x_2541) ;  /* 0x000002b000017945 */ /* 0x000fd80003800000 */
[----:B-1----:R-:W-:Y:S05]  /*61a0*/  @P3 BRA `(.L_x_2542) ;  /* 0x0000000000a43947 */ /* 0x002fea0003800000 */
[--C-:B------:R-:W-:Y:S02]  /*61b0*/  SHF.R.U64 R43, R36, 0x10, R37.reuse ;  /* 0x00000010242b7819 */ /* 0x100fe40000001225 */
[----:B------:R-:W-:Y:S02]  /*61c0*/  SHF.R.U32.HI R42, RZ, 0x10, R37 ;  /* 0x00000010ff2a7819 */ /* 0x000fe40000011625 */
[--C-:B------:R-:W-:Y:S01]  /*61d0*/  SHF.R.U64 R37, R38, 0x10, R39.reuse ;  /* 0x0000001026257819 */ /* 0x100fe20000001227 */
[----:B------:R-:W-:Y:S01]  /*61e0*/  HADD2.F32 R38, -RZ, R43.H0_H0 ;  /* 0x2000002bff267230 */ /* 0x000fe20000004100 */
[----:B------:R-:W-:Y:S01]  /*61f0*/  SHF.R.U32.HI R44, RZ, 0x10, R39 ;  /* 0x00000010ff2c7819 */ /* 0x000fe20000011627 */
[----:B------:R-:W-:Y:S01]  /*6200*/  HADD2.F32 R42, -RZ, R42.H0_H0 ;  /* 0x2000002aff2a7230 */ /* 0x000fe20000004100 */
[----:B--2---:R-:W-:Y:S01]  /*6210*/  MOV R36, R34 ;  /* 0x0000002200247202 */ /* 0x004fe20000000f00 */
[----:B------:R-:W-:Y:S02]  /*6220*/  HADD2.F32 R39, -RZ, R37.H0_H0 ;  /* 0x20000025ff277230 */ /* 0x000fe40000004100 */
[----:B------:R-:W-:-:S02]  /*6230*/  HADD2.F32 R34, -RZ, R33.H1_H1 ;  /* 0x30000021ff227230 */ /* 0x000fc40000004100 */
[----:B------:R-:W-:Y:S02]  /*6240*/  HADD2.F32 R33, -RZ, R33.H0_H0 ;  /* 0x20000021ff217230 */ /* 0x000fe40000004100 */
[----:B------:R-:W-:Y:S02]  /*6250*/  HADD2.F32 R44, -RZ, R44.H0_H0 ;  /* 0x2000002cff2c7230 */ /* 0x000fe40000004100 */
[-C--:B------:R-:W-:Y:S01]  /*6260*/  FMUL.FTZ R46, R34, R39.reuse ;  /* 0x00000027222e7220 */ /* 0x080fe20000410000 */
[--C-:B------:R-:W-:Y:S02]  /*6270*/  HADD2.F32 R37, -RZ, R35.reuse.H1_H1 ;  /* 0x30000023ff257230 */ /* 0x100fe40000004100 */
[C---:B------:R-:W-:Y:S01]  /*6280*/  FMUL.FTZ R39, R33.reuse, R39 ;  /* 0x0000002721277220 */ /* 0x040fe20000410000 */
[----:B------:R-:W-:Y:S02]  /*6290*/  HADD2.F32 R35, -RZ, R35.H0_H0 ;  /* 0x20000023ff237230 */ /* 0x000fe40000004100 */
[----:B------:R-:W-:Y:S01]  /*62a0*/  FFMA.FTZ R46, R33, R38, -R46 ;  /* 0x00000026212e7223 */ /* 0x000fe2000001082e */
[----:B------:R-:W-:-:S02]  /*62b0*/  HADD2.F32 R33, -RZ, R32.H1_H1 ;  /* 0x30000020ff217230 */ /* 0x000fc40000004100 */
[----:B------:R-:W-:Y:S01]  /*62c0*/  FFMA.FTZ R43, R34, R38, R39 ;  /* 0x00000026222b7223 */ /* 0x000fe20000010027 */
[-C--:B------:R-:W-:Y:S01]  /*62d0*/  FMUL.FTZ R48, R37, R44.reuse ;  /* 0x0000002c25307220 */ /* 0x080fe20000410000 */
[--C-:B------:R-:W-:Y:S02]  /*62e0*/  HADD2.F32 R38, -RZ, R81.reuse.H0_H0 ;  /* 0x20000051ff267230 */ /* 0x100fe40000004100 */
[C---:B------:R-:W-:Y:S01]  /*62f0*/  FMUL.FTZ R44, R35.reuse, R44 ;  /* 0x0000002c232c7220 */ /* 0x040fe20000410000 */
[----:B------:R-:W-:Y:S02]  /*6300*/  HADD2.F32 R81, -RZ, R81.H1_H1 ;  /* 0x30000051ff517230 */ /* 0x000fe40000004100 */
[-C--:B------:R-:W-:Y:S01]  /*6310*/  FFMA.FTZ R48, R35, R42.reuse, -R48 ;  /* 0x0000002a23307223 */ /* 0x080fe20000010830 */
[----:B------:R-:W-:Y:S02]  /*6320*/  HADD2.F32 R34, -RZ, R36.H1_H1 ;  /* 0x30000024ff227230 */ /* 0x000fe40000004100 */
[----:B------:R-:W-:Y:S01]  /*6330*/  FFMA.FTZ R47, R37, R42, R44 ;  /* 0x0000002a252f7223 */ /* 0x000fe2000001002c */
[----:B------:R-:W-:-:S02]  /*6340*/  HADD2.F32 R32, -RZ, R32.H0_H0 ;  /* 0x20000020ff207230 */ /* 0x000fc40000004100 */
[CC--:B------:R-:W-:Y:S01]  /*6350*/  FMUL.FTZ R39, R33.reuse, R38.reuse ;  /* 0x0000002621277220 */ /* 0x0c0fe20000410000 */
[----:B------:R-:W-:Y:S02]  /*6360*/  HADD2.F32 R36, -RZ, R36.H0_H0 ;  /* 0x20000024ff247230 */ /* 0x000fe40000004100 */
        /* <DEDUP_REMOVED lines=13> */
.L_x_2542:
[----:B------:R-:W-:Y:S05]  /*6440*/  BSYNC B1 ;  /* 0x0000000000017941 */ /* 0x000fea0003800000 */
.L_x_2541:
[----:B--2---:R1:W-:Y:S01]  /*6450*/  STG.E.128 desc[UR60][R40.64+0x140], R32 ;  /* 0x0001402028007986 */ /* 0x0043e2000c101d3c */
[----:B------:R-:W-:Y:S05]  /*6460*/  BRA `(.L_x_2520) ;  /* 0x0000003c00d87947 */ /* 0x000fea0003800000 */
.L_x_2488:
        /* <DEDUP_REMOVED lines=47> */
.L_x_2544:
[----:B------:R-:W-:Y:S05]  /*6760*/  BSYNC B1 ;  /* 0x0000000000017941 */ /* 0x000fea0003800000 */
.L_x_2543:
        /* <DEDUP_REMOVED lines=12> */
[----:B-----5:R-:W-:Y:S01]  /*6830*/  IMAD.MOV.U32 R86, RZ, RZ, R34 ;  /* 0x000000ffff567224 */ /* 0x020fe200078e0022 */
[----:B------:R-:W-:-:S02]  /*6840*/  MOV R85, R35 ;  /* 0x0000002300557202 */ /* 0x000fc40000000f00 */
        /* <DEDUP_REMOVED lines=33> */
.L_x_2546:
[----:B------:R-:W-:Y:S05]  /*6a60*/  BSYNC B1 ;  /* 0x0000000000017941 */ /* 0x000fea0003800000 */
.L_x_2545:
[----:B------:R-:W2:Y:S01]  /*6a70*/  LDL R0, [R1+0x18] ;  /* 0x0000180001007983 */ /* 0x000ea20000100800 */
[----:B0-----:R-:W-:Y:S01]  /*6a80*/  IMAD.MOV.U32 R81, RZ, RZ, R32 ;  /* 0x000000ffff517224 */ /* 0x001fe200078e0020 */
[----:B------:R-:W-:Y:S01]  /*6a90*/  PRMT R168, R86, 0x5410, R85 ;  /* 0x0000541056a87816 */ /* 0x000fe20000000055 */
[----:B------:R-:W-:Y:S02]  /*6aa0*/  IMAD.MOV.U32 R80, RZ, RZ, R33 ;  /* 0x000000ffff507224 */ /* 0x000fe400078e0021 */
[----:B------:R-:W-:-:S03]  /*6ab0*/  IMAD.MOV.U32 R3, RZ, RZ, R38 ;  /* 0x000000ffff037224 */ /* 0x000fc600078e0026 */
[----:B------:R-:W-:Y:S01]  /*6ac0*/  PRMT R169, R81, 0x5410, R80 ;  /* 0x0000541051a97816 */ /* 0x000fe20000000050 */
[----:B------:R-:W-:Y:S01]  /*6ad0*/  IMAD.MOV.U32 R81, RZ, RZ, R36 ;  /* 0x000000ffff517224 */ /* 0x000fe200078e0024 */
[----:B------:R-:W-:Y:S01]  /*6ae0*/  PRMT R172, R3, 0x7610, R172 ;  /* 0x0000761003ac7816 */ /* 0x000fe200000000ac */
[----:B------:R-:W-:Y:S01]  /*6af0*/  IMAD.MOV.U32 R3, RZ, RZ, R42 ;  /* 0x000000ffff037224 */ /* 0x000fe200078e002a */
[----:B------:R-:W-:Y:S02]  /*6b00*/  MOV R80, R43 ;  /* 0x0000002b00507202 */ /* 0x000fe40000000f00 */
[----:B------:R-:W-:Y:S01]  /*6b10*/  PRMT R173, R81, 0x7610, R173 ;  /* 0x0000761051ad7816 */ /* 0x000fe200000000ad */
[----:B------:R-:W-:Y:S01]  /*6b20*/  IMAD.MOV.U32 R81, RZ, RZ, R46 ;  /* 0x000000ffff517224 */ /* 0x000fe200078e002e */
[----:B------:R-:W-:Y:S01]  /*6b30*/  PRMT R176, R80, 0x7610, R176 ;  /* 0x0000761050b07816 */ /* 0x000fe200000000b0 */
[----:B------:R-:W-:-:S05]  /*6b40*/  IMAD.MOV.U32 R80, RZ, RZ, R41 ;  /* 0x000000ffff507224 */ /* 0x000fca00078e0029 */
[----:B------:R-:W-:Y:S02]  /*6b50*/  PRMT R161, R80, 0x7610, R161 ;  /* 0x0000761050a17816 */ /* 0x000fe400000000a1 */
[----:B--2---:R-:W-:Y:S02]  /*6b60*/  R2UR UR4, R0 ;  /* 0x00000000000472ca */ /* 0x004fe400000e0000 */
[----:B------:R-:W-:-:S04]  /*6b70*/  MOV R0, R39 ;  /* 0x0000002700007202 */ /* 0x000fc80000000f00 */
        /* <DEDUP_REMOVED lines=8> */
[----:B------:R-:W-:Y:S01]  /*6c00*/  PRMT R170, R81, 0x5410, R0 ;  /* 0x0000541051aa7816 */ /* 0x000fe20000000000 */
[----:B------:R-:W-:Y:S01]  /*6c10*/  IMAD.MOV.U32 R0, RZ, RZ, R45 ;  /* 0x000000ffff007224 */ /* 0x000fe200078e002d */
[----:B------:R-:W-:-:S04]  /*6c20*/  PLOP3.LUT P2, PT, PT, PT, UP0, 0x80, 0x0 ;  /* 0x000000000000781c */ /* 0x000fc80003f4f008 */
[----:B------:R-:W-:Y:S01]  /*6c30*/  PRMT R171, R3, 0x5410, R0 ;  /* 0x0000541003ab7816 */ /* 0x000fe20000000000 */
[----:B------:R-:W-:Y:S01]  /*6c40*/  IMAD.MOV.U32 R3, RZ, RZ, R50 ;  /* 0x000000ffff037224 */ /* 0x000fe200078e0032 */
[----:B------:R-:W-:-:S04]  /*6c50*/  MOV R0, R51 ;  /* 0x0000003300007202 */ /* 0x000fc80000000f00 */
[----:B------:R-:W-:Y:S01]  /*6c60*/  PRMT R172, R172, 0x5410, R3 ;  /* 0x00005410acac7816 */ /* 0x000fe20000000003 */
[----:B------:R-:W-:Y:S01]  /*6c70*/  IMAD.MOV.U32 R3, RZ, RZ, R48 ;  /* 0x000000ffff037224 */ /* 0x000fe200078e0030 */
[----:B------:R-:W-:Y:S01]  /*6c80*/  PRMT R174, R174, 0x5410, R0 ;  /* 0x00005410aeae7816 */ /* 0x000fe20000000000 */
[----:B------:R-:W-:-:S03]  /*6c90*/  IMAD.MOV.U32 R0, RZ, RZ, R49 ;  /* 0x000000ffff007224 */ /* 0x000fc600078e0031 */
[----:B------:R-:W-:Y:S02]  /*6ca0*/  PRMT R173, R173, 0x5410, R3 ;  /* 0x00005410adad7816 */ /* 0x000fe40000000003 */
[----:B------:R-:W-:Y:S01]  /*6cb0*/  PRMT R177, R0, 0x7610, R177 ;  /* 0x0000761000b17816 */ /* 0x000fe200000000b1 */
[----:B------:R-:W-:Y:S01]  /*6cc0*/  IMAD.MOV.U32 R0, RZ, RZ, R54 ;  /* 0x000000ffff007224 */ /* 0x000fe200078e0036 */
[----:B------:R-:W-:-:S04]  /*6cd0*/  MOV R3, R55 ;  /* 0x0000003700037202 */ /* 0x000fc80000000f00 */
[----:B------:R-:W-:Y:S01]  /*6ce0*/  PRMT R178, R3, 0x7610, R178 ;  /* 0x0000761003b27816 */ /* 0x000fe200000000b2 */
[----:B------:R-:W-:Y:S01]  /*6cf0*/  IMAD.MOV.U32 R3, RZ, RZ, R53 ;  /* 0x000000ffff037224 */ /* 0x000fe200078e0035 */
[----:B------:R-:W-:Y:S01]  /*6d00*/  PRMT R177, R177, 0x5410, R0 ;  /* 0x00005410b1b17816 */ /* 0x000fe20000000000 */
[----:B------:R-:W-:-:S03]  /*6d10*/  IMAD.MOV.U32 R0, RZ, RZ, R52 ;  /* 0x000000ffff007224 */ /* 0x000fc600078e0034 */
[----:B------:R-:W-:Y:S01]  /*6d20*/  PRMT R158, R3, 0x7610, R158 ;  /* 0x00007610039e7816 */ /* 0x000fe2000000009e */
[----:B-----5:R-:W-:Y:S01]  /*6d30*/  IMAD.MOV.U32 R3, RZ, RZ, R58 ;  /* 0x000000ffff037224 */ /* 0x020fe200078e003a */
        /* <DEDUP_REMOVED lines=40> */
.L_x_2547:
[----:B------:R-:W-:Y:S01]  /*6fc0*/  LEA R3, R16, R2, 0x3 ;  /* 0x0000000210037211 */ /* 0x000fe200078e18ff */
[----:B------:R-:W0:Y:S01]  /*6fd0*/  LDC R142, c[0x0][0x2f4] ;  /* 0x0000bd00ff8e7b82 */ /* 0x000e220000000800 */
[----:B------:R-:W-:Y:S01]  /*6fe0*/  SHF.L.U32 R0, R188, 0x1f, RZ ;  /* 0x0000001fbc007819 */ /* 0x000fe200000006ff */
[----:B------:R-:W-:Y:S01]  /*6ff0*/  BSSY B1, `(.L_x_2548) ;  /* 0x0000004000017945 */ /* 0x000fe20003800000 */
[----:B------:R-:W-:Y:S02]  /*7000*/  IMAD.MOV.U32 R125, RZ, RZ, R84 ;  /* 0x000000ffff7d7224 */ /* 0x000fe400078e0054 */
[----:B------:R-:W1:Y:S02]  /*7010*/  SYNCS.PHASECHK.TRANS64.TRYWAIT P5, [R3+URZ+0x34890], R0 ;  /* 0x03489000030075a7 */ /* 0x000e6400080a017f */
[----:B-1----:R-:W-:Y:S05]  /*7020*/  @!P5 BRA `(.L_x_2549) ;  /* 0x000002080080d947 */ /* 0x002fea0003800000 */
.L_x_2872:
[----:B------:R-:W-:Y:S05]  /*7030*/  BSYNC B1 ;  /* 0x0000000000017941 */ /* 0x000fea0003800000 */
.L_x_2548:
        /* <DEDUP_REMOVED lines=42> */
[CC--:B------:R-:W-:Y:S01]  /*72e0*/  FMUL.FTZ R85, R81.reuse, R158.reuse ;  /* 0x0000009e51557220 */ /* 0x0c0fe20000410000 */
[----:B------:R-:W-:Y:S02]  /*72f0*/  HADD2.F32 R41, -RZ, R41.H0_H0 ;  /* 0x20000029ff297230 */ /* 0x000fe40000004100 */
[C---:B------:R-:W-:Y:S01]  /*7300*/  FMUL.FTZ R158, R162.reuse, R158 ;  /* 0x0000009ea29e7220 */ /* 0x040fe20000410000 */
[----:B------:R-:W-:Y:S02]  /*7310*/  HADD2.F32 R42, -RZ, R42.H0_H0 ;  /* 0x2000002aff2a7230 */ /* 0x000fe40000004100 */
[-C--:B------:R-:W-:Y:S01]  /*7320*/  FFMA.FTZ R85, R162, R161.reuse, -R85 ;  /* 0x000000a1a2557223 */ /* 0x080fe20000010855 */
[----:B------:R-:W-:Y:S01]  /*7330*/  FFMA.FTZ R81, R81, R161, R158 ;  /* 0x000000a151517223 */ /* 0x000fe2000001009e */
[--C-:B------:R-:W-:Y:S02]  /*7340*/  SHF.R.U32.HI R161, RZ, 0x10, R53.reuse ;  /* 0x00000010ffa17819 */ /* 0x100fe40000011635 */
[----:B------:R-:W-:Y:S01]  /*7350*/  SHF.R.U64 R158, R52, 0x10, R53 ;  /* 0x00000010349e7819 */ /* 0x000fe20000001235 */
[----:B------:R-:W-:-:S02]  /*7360*/  HADD2.F32 R52, -RZ, R160.H1_H1 ;  /* 0x300000a0ff347230 */ /* 0x000fc40000004100 */
[----:B------:R-:W-:Y:S02]  /*7370*/  HADD2.F32 R161, -RZ, R161.H0_H0 ;  /* 0x200000a1ffa17230 */ /* 0x000fe40000004100 */
        /* <DEDUP_REMOVED lines=15> */
[----:B------:R-:W-:Y:S02]  /*7470*/  IMAD.MOV.U32 R81, RZ, RZ, R53 ;  /* 0x000000ffff517224 */ /* 0x000fe400078e0035 */
[----:B------:R-:W-:Y:S02]  /*7480*/  IMAD.MOV.U32 R85, RZ, RZ, R41 ;  /* 0x000000ffff557224 */ /* 0x000fe400078e0029 */
        /* <DEDUP_REMOVED lines=49> */
[----:B------:R-:W-:Y:S01]  /*77a0*/  F2FP.F16.F32.PACK_AB R55, R55, R87 ;  /* 0x000000573737723e */ /* 0x000fe200000000ff */
[----:B------:R-:W-:Y:S01]  /*77b0*/  IMAD.MOV.U32 R87, RZ, RZ, R52 ;  /* 0x000000ffff577224 */ /* 0x000fe200078e0034 */
[----:B------:R-:W-:Y:S02]  /*77c0*/  F2FP.F16.F32.PACK_AB R43, R43, R158 ;  /* 0x0000009e2b2b723e */ /* 0x000fe400000000ff */
[----:B------:R-:W-:-:S03]  /*77d0*/  MOV R82, R55 ;  /* 0x0000003700527202 */ /* 0x000fc60000000f00 */
[----:B------:R-:W-:-:S07]  /*77e0*/  IMAD.MOV.U32 R86, RZ, RZ, R43 ;  /* 0x000000ffff567224 */ /* 0x000fce00078e002b */
.L_x_2555:
[----:B------:R-:W-:Y:S05]  /*77f0*/  BSYNC B3 ;  /* 0x0000000000037941 */ /* 0x000fea0003800000 */
.L_x_2554:
        /* <DEDUP_REMOVED lines=12> */
.L_x_2553:
[----:B------:R-:W-:Y:S05]  /*78c0*/  BSYNC B2 ;  /* 0x0000000000027941 */ /* 0x000fea0003800000 */
.L_x_2552:
        /* <DEDUP_REMOVED lines=82> */
[C---:B------:R-:W-:Y:S01]  /*7df0*/  FMUL.FTZ R84, R81.reuse, R84 ;  /* 0x0000005451547220 */ /* 0x040fe20000410000 */
[----:B------:R-:W-:Y:S01]  /*7e00*/  MOV R43, R55 ;  /* 0x00000037002b7202 */ /* 0x000fe20000000f00 */
[----:B------:R-:W-:Y:S01]  /*7e10*/  FFMA.FTZ R82, R81, R51, -R82 ;  /* 0x0000003351527223 */ /* 0x000fe20000010852 */
[----:B------:R-:W-:-:S02]  /*7e20*/  HADD2.F32 R81, -RZ, R172.H1_H1 ;  /* 0x300000acff517230 */ /* 0x000fc40000004100 */
[----:B------:R-:W-:Y:S01]  /*7e30*/  FFMA.FTZ R84, R50, R51, R84 ;  /* 0x0000003332547223 */ /* 0x000fe20000010054 */
[----:B------:R-:W-:Y:S02]  /*7e40*/  HADD2.F32 R50, -RZ, R40.H1_H1 ;  /* 0x30000028ff327230 */ /* 0x000fe40000004100 */
[----:B------:R-:W-:Y:S02]  /*7e50*/  HADD2.F32 R40, -RZ, R36.H0_H0 ;  /* 0x20000024ff287230 */ /* 0x000fe40000004100 */
[-C--:B------:R-:W-:Y:S01]  /*7e60*/  FMUL.FTZ R36, R52, R49.reuse ;  /* 0x0000003134247220 */ /* 0x080fe20000410000 */
[--C-:B------:R-:W-:Y:S02]  /*7e70*/  HADD2.F32 R51, -RZ, R42.reuse.H0_H0 ;  /* 0x2000002aff337230 */ /* 0x100fe40000004100 */
[C---:B------:R-:W-:Y:S01]  /*7e80*/  FMUL.FTZ R49, R50.reuse, R49 ;  /* 0x0000003132317220 */ /* 0x040fe20000410000 */
[----:B------:R-:W-:Y:S02]  /*7e90*/  HADD2.F32 R42, -RZ, R42.H1_H1 ;  /* 0x3000002aff2a7230 */ /* 0x000fe40000004100 */
[----:B------:R-:W-:Y:S01]  /*7ea0*/  FFMA.FTZ R36, R50, R40, -R36 ;  /* 0x0000002832247223 */ /* 0x000fe20000010824 */
[----:B------:R-:W-:-:S02]  /*7eb0*/  HADD2.F32 R50, -RZ, R172.H0_H0 ;  /* 0x200000acff327230 */ /* 0x000fc40000004100 */
[----:B------:R-:W-:Y:S01]  /*7ec0*/  FFMA.FTZ R40, R52, R40, R49 ;  /* 0x0000002834287223 */ /* 0x000fe20000010031 */
[--C-:B------:R-:W-:Y:S02]  /*7ed0*/  HADD2.F32 R49, -RZ, R54.reuse.H0_H0 ;  /* 0x20000036ff317230 */ /* 0x100fe40000004100 */
[----:B------:R-:W-:Y:S01]  /*7ee0*/  HADD2.F32 R54, -RZ, R54.H1_H1 ;  /* 0x30000036ff367230 */ /* 0x000fe20000004100 */
[----:B------:R-:W-:Y:S01]  /*7ef0*/  F2FP.F16.F32.PACK_AB R36, R36, R82 ;  /* 0x000000522424723e */ /* 0x000fe200000000ff */
[----:B------:R-:W-:Y:S02]  /*7f00*/  IMAD.MOV.U32 R55, RZ, RZ, R83 ;  /* 0x000000ffff377224 */ /* 0x000fe400078e0053 */
[-C--:B------:R-:W-:Y:S01]  /*7f10*/  FMUL.FTZ R52, R49, R81.reuse ;  /* 0x0000005131347220 */ /* 0x080fe20000410000 */
[----:B------:R-:W-:Y:S01]  /*7f20*/  FMUL.FTZ R81, R51, R81 ;  /* 0x0000005133517220 */ /* 0x000fe20000410000 */
[----:B------:R-:W-:Y:S01]  /*7f30*/  F2FP.F16.F32.PACK_AB R84, R40, R84 ;  /* 0x000000542854723e */ /* 0x000fe200000000ff */
[----:B------:R-:W-:-:S02]  /*7f40*/  IMAD.MOV.U32 R40, RZ, RZ, R36 ;  /* 0x000000ffff287224 */ /* 0x000fc400078e0024 */
[-C--:B------:R-:W-:Y:S01]  /*7f50*/  FFMA.FTZ R52, R51, R50.reuse, -R52 ;  /* 0x0000003233347223 */ /* 0x080fe20000010834 */
[----:B------:R-:W-:Y:S01]  /*7f60*/  FFMA.FTZ R81, R49, R50, R81 ;  /* 0x0000003231517223 */ /* 0x000fe20000010051 */
[-C--:B------:R-:W-:Y:S01]  /*7f70*/  FMUL.FTZ R49, R54, R39.reuse ;  /* 0x0000002736317220 */ /* 0x080fe20000410000 */
[----:B------:R-:W-:-:S03]  /*7f80*/  FMUL.FTZ R39, R42, R39 ;  /* 0x000000272a277220 */ /* 0x000fc60000410000 */
[-C--:B------:R-:W-:Y:S01]  /*7f90*/  FFMA.FTZ R49, R42, R38.reuse, -R49 ;  /* 0x000000262a317223 */ /* 0x080fe20000010831 */
[----:B------:R-:W-:-:S04]  /*7fa0*/  FFMA.FTZ R39, R54, R38, R39 ;  /* 0x0000002636277223 */ /* 0x000fc80000010027 */
[----:B------:R-:W-:Y:S01]  /*7fb0*/  F2FP.F16.F32.PACK_AB R49, R49, R52 ;  /* 0x000000343131723e */ /* 0x000fe200000000ff */
[----:B------:R-:W-:Y:S01]  /*7fc0*/  IMAD.MOV.U32 R52, RZ, RZ, R84 ;  /* 0x000000ffff347224 */ /* 0x000fe200078e0054 */
[----:B------:R-:W-:-:S03]  /*7fd0*/  F2FP.F16.F32.PACK_AB R39, R39, R81 ;  /* 0x000000512727723e */ /* 0x000fc600000000ff */
[----:B------:R-:W-:Y:S02]  /*7fe0*/  IMAD.MOV.U32 R42, RZ, RZ, R49 ;  /* 0x000000ffff2a7224 */ /* 0x000fe400078e0031 */
[----:B------:R-:W-:-:S07]  /*7ff0*/  IMAD.MOV.U32 R54, RZ, RZ, R39 ;  /* 0x000000ffff367224 */ /* 0x000fce00078e0027 */
.L_x_2559:
[----:B------:R-:W-:Y:S05]  /*8000*/  BSYNC B3 ;  /* 0x0000000000037941 */ /* 0x000fea0003800000 */
.L_x_2558:
        /* <DEDUP_REMOVED lines=12> */
.L_x_2557:
[----:B------:R-:W-:Y:S05]  /*80d0*/  BSYNC B2 ;  /* 0x0000000000027941 */ /* 0x000fea0003800000 */
.L_x_2556:
[----:B------:R-:W-:-:S13]  /*80e0*/  ISETP.NE.AND P4, PT, R9, RZ, PT ;  /* 0x000000ff0900720c */ /* 0x000fda0003f85270 */
[----:B------:R-:W-:Y:S05]  /*80f0*/  @!P4 BRA `(.L_x_2551) ;  /* 0x0000000400fcc947 */ /* 0x000fea0003800000 */
[----:B---3--:R-:W3:Y:S01]  /*8100*/  LDL R36, [R1+0x1c] ;  /* 0x00001c0001247983 */ /* 0x008ee20000100800 */
[----:B------:R-:W-:Y:S01]  /*8110*/  BSSY B2, `(.L_x_2560) ;  /* 0x000007b000027945 */ /* 0x000fe20003800000 */
[----:B---3--:R-:W-:-:S04]  /*8120*/  LOP3.LUT P5, RZ, R36, 0x1, RZ, 0xc0, !PT ;  /* 0x0000000124ff7812 */ /* 0x008fc800078ac0ff */
[----:B------:R-:W-:-:S04]  /*8130*/  SEL R36, R120, R144, !P5 ;  /* 0x0000009078247207 */ /* 0x000fc80006800000 */
[----:B------:R-:W-:-:S04]  /*8140*/  SHF.R.S32.HI R37, RZ, 0x1f, R36 ;  /* 0x0000001fff257819 */ /* 0x000fc80000011424 */
[----:B------:R-:W-:-:S04]  /*8150*/  LEA.HI R36, R37, R36, RZ, 0x4 ;  /* 0x0000002425247211 */ /* 0x000fc800078f20ff */
[----:B------:R-:W-:-:S05]  /*8160*/  LEA.HI.SX32 R36, R36, R110, 0x1c ;  /* 0x0000006e24247211 */ /* 0x000fca00078fe2ff */
[----:B------:R-:W-:-:S05]  /*8170*/  IMAD.SHL.U32 R37, R36, 0x8, RZ ;  /* 0x0000000824257824 */ /* 0x000fca00078e00ff */
        /* <DEDUP_REMOVED lines=15> */
[----:B------:R-:W-:-:S04]  /*8270*/  SHF.L.U32 R36, R36, 0xa, RZ ;  /* 0x0000000a24247819 */ /* 0x000fc800000006ff */
[----:B------:R-:W-:-:S05]  /*8280*/  LOP3.LUT R36, R36, 0x7fffe000, RZ, 0xc0, !PT ;  /* 0x7fffe00024247812 */ /* 0x000fca00078ec0ff */
[----:B------:R-:W-:-:S04]  /*8290*/  IMAD R36, R196, 0x200, R36 ;  /* 0x00000200c4247824 */ /* 0x000fc800078e0224 */
[----:B------:R-:W-:-:S04]  /*82a0*/  IMAD.IADD R36, R36, 0x1, R37 ;  /* 0x0000000124247824 */ /* 0x000fc800078e0225 */
[C---:B--2---:R-:W-:Y:S02]  /*82b0*/  IMAD R40, R16.reuse, 0x6000, R36 ;  /* 0x0000600010287824 */ /* 0x044fe400078e0224 */
[----:B------:R-:W-:-:S03]  /*82c0*/  IMAD R36, R16, 0x6000, R137 ;  /* 0x0000600010247824 */ /* 0x000fc600078e0289 */
[----:B------:R-:W-:Y:S01]  /*82d0*/  LEA R40, R40, R2, 0x1 ;  /* 0x0000000228287211 */ /* 0x000fe200078e08ff */
[----:B------:R-:W-:-:S05]  /*82e0*/  IMAD R36, R36, 0x2, R2 ;  /* 0x0000000224247824 */ /* 0x000fca00078e0202 */
[----:B------:R-:W0:Y:S04]  /*82f0*/  LDS.128 R40, [R40+0x1c400] ;  /* 0x01c4000028287984 */ /* 0x000e280000000c00 */
[----:B------:R-:W2:Y:S01]  /*8300*/  LDS.128 R36, [R36+0x1c400] ;  /* 0x01c4000024247984 */ /* 0x000ea20000000c00 */
[----:B------:R-:W-:Y:S05]  /*8310*/  @P5 BRA `(.L_x_2561) ;  /* 0x0000000400685947 */ /* 0x000fea0003800000 */
[----:B------:R-:W-:Y:S01]  /*8320*/  HADD2.F32 R54, -RZ, R171.H1_H1 ;  /* 0x300000abff367230 */ /* 0x000fe20000004100 */
[----:B------:R-:W-:Y:S01]  /*8330*/  SHF.R.U64 R32, R32, 0x10, R33 ;  /* 0x0000001020207819 */ /* 0x000fe20000001221 */
[----:B0-----:R-:W-:Y:S01]  /*8340*/  HADD2.F32 R52, -RZ, R41.H0_H0 ;  /* 0x20000029ff347230 */ /* 0x001fe20000004100 */
[----:B------:R-:W-:Y:S01]  /*8350*/  SHF.R.U64 R44, R44, 0x10, R45 ;  /* 0x000000102c2c7819 */ /* 0x000fe2000000122d */
[----:B--2---:R-:W-:Y:S01]  /*8360*/  HADD2.F32 R53, -RZ, R37.H0_H0 ;  /* 0x20000025ff357230 */ /* 0x004fe20000004100 */
[----:B------:R-:W-:Y:S01]  /*8370*/  SHF.R.U64 R46, R46, 0x10, R47 ;  /* 0x000000102e2e7819 */ /* 0x000fe2000000122f */
[----:B------:R-:W-:Y:S02]  /*8380*/  HADD2.F32 R55, -RZ, R169.H1_H1 ;  /* 0x300000a9ff377230 */ /* 0x000fe40000004100 */
[-C--:B------:R-:W-:Y:S01]  /*8390*/  FMUL.FTZ R80, R52, R54.reuse ;  /* 0x0000003634507220 */ /* 0x080fe20000410000 */
[----:B------:R-:W-:Y:S02]  /*83a0*/  HADD2.F32 R41, -RZ, R41.H1_H1 ;  /* 0x30000029ff297230 */ /* 0x000fe40000004100 */
[----:B------:R-:W-:Y:S01]  /*83b0*/  FMUL.FTZ R54, R53, R54 ;  /* 0x0000003635367220 */ /* 0x000fe20000410000 */
[----:B------:R-:W-:-:S02]  /*83c0*/  HADD2.F32 R171, -RZ, R171.H0_H0 ;  /* 0x200000abffab7230 */ /* 0x000fc40000004100 */
[-C--:B------:R-:W-:Y:S01]  /*83d0*/  FFMA.FTZ R80, R53, R55.reuse, -R80 ;  /* 0x0000003735507223 */ /* 0x080fe20000010850 */
[----:B------:R-:W-:Y:S02]  /*83e0*/  HADD2.F32 R53, -RZ, R37.H1_H1 ;  /* 0x30000025ff357230 */ /* 0x000fe40000004100 */
[----:B------:R-:W-:Y:S01]  /*83f0*/  FFMA.FTZ R54, R52, R55, R54 ;  /* 0x0000003734367223 */ /* 0x000fe20000010036 */
[----:B------:R-:W-:Y:S01]  /*8400*/  SHF.R.U32.HI R52, RZ, 0x10, R45 ;  /* 0x00000010ff347819 */ /* 0x000fe2000001162d */
[----:B------:R-:W-:Y:S01]  /*8410*/  HADD2.F32 R169, -RZ, R169.H0_H0 ;  /* 0x200000a9ffa97230 */ /* 0x000fe20000004100 */
[----:B------:R-:W-:Y:S01]  /*8420*/  SHF.R.U32.HI R55, RZ, 0x10, R33 ;  /* 0x00000010ff377819 */ /* 0x000fe20000011621 */
[----:B------:R-:W-:Y:S01]  /*8430*/  IMAD.MOV.U32 R33, RZ, RZ, R43 ;  /* 0x000000ffff217224 */ /* 0x000fe200078e002b */
[----:B------:R-:W-:Y:S01]  /*8440*/  SHF.R.U64 R34, R34, 0x10, R35 ;  /* 0x0000001022227819 */ /* 0x000fe20000001223 */
[----:B------:R-:W-:Y:S02]  /*8450*/  HADD2.F32 R52, -RZ, R52.H0_H0 ;  /* 0x20000034ff347230 */ /* 0x000fe40000004100 */
[----:B------:R-:W-:-:S02]  /*8460*/  HADD2.F32 R37, -RZ, R55.H0_H0 ;  /* 0x20000037ff257230 */ /* 0x000fc40000004100 */
[----:B------:R-:W-:Y:S02]  /*8470*/  HADD2.F32 R43, -RZ, R168.H1_H1 ;  /* 0x300000a8ff2b7230 */ /* 0x000fe40000004100 */
        /* <DEDUP_REMOVED lines=8> */
[----:B------:R-:W-:Y:S01]  /*8500*/  HADD2.F32 R39, -RZ, R33.H0_H0 ;  /* 0x20000021ff277230 */ /* 0x000fe20000004100 */
[----:B------:R-:W-:Y:S01]  /*8510*/  F2FP.F16.F32.PACK_AB R52, R52, R54 ;  /* 0x000000363434723e */ /* 0x000fe200000000ff */
[----:B------:R-:W-:-:S02]  /*8520*/  HADD2.F32 R45, -RZ, R37.H0_H0 ;  /* 0x20000025ff2d7230 */ /* 0x000fc40000004100 */
[----:B------:R-:W-:Y:S02]  /*8530*/  HADD2.F32 R33, -RZ, R33.H1_H1 ;  /* 0x30000021ff217230 */ /* 0x000fe40000004100 */
[-C--:B------:R-:W-:Y:S01]  /*8540*/  FMUL.FTZ R53, R39, R41.reuse ;  /* 0x0000002927357220 */ /* 0x080fe20000410000 */
[----:B------:R-:W-:Y:S02]  /*8550*/  HADD2.F32 R32, -RZ, R32.H0_H0 ;  /* 0x20000020ff207230 */ /* 0x000fe40000004100 */
[C---:B------:R-:W-:Y:S01]  /*8560*/  FMUL.FTZ R41, R45.reuse, R41 ;  /* 0x000000292d297220 */ /* 0x040fe20000410000 */
[----:B------:R-:W-:Y:S02]  /*8570*/  HADD2.F32 R170, -RZ, R170.H0_H0 ;  /* 0x200000aaffaa7230 */ /* 0x000fe40000004100 */
[-C--:B------:R-:W-:Y:S01]  /*8580*/  FFMA.FTZ R53, R45, R43.reuse, -R53 ;  /* 0x0000002b2d357223 */ /* 0x080fe20000010835 */
[----:B------:R-:W-:Y:S01]  /*8590*/  SHF.R.U32.HI R45, RZ, 0x10, R35 ;  /* 0x00000010ff2d7819 */ /* 0x000fe20000011623 */
[----:B------:R-:W-:Y:S01]  /*85a0*/  FFMA.FTZ R41, R39, R43, R41 ;  /* 0x0000002b27297223 */ /* 0x000fe20000010029 */
[----:B------:R-:W-:Y:S01]  /*85b0*/  SHF.R.U32.HI R39, RZ, 0x10, R47 ;  /* 0x00000010ff277819 */ /* 0x000fe2000001162f */
[----:B------:R-:W-:-:S02]  /*85c0*/  HADD2.F32 R43, -RZ, R37.H1_H1 ;  /* 0x30000025ff2b7230 */ /* 0x000fc40000004100 */
[----:B------:R-:W-:Y:S02]  /*85d0*/  HADD2.F32 R37, -RZ, R45.H0_H0 ;  /* 0x2000002dff257230 */ /* 0x000fe40000004100 */
[----:B------:R-:W-:Y:S02]  /*85e0*/  HADD2.F32 R39, -RZ, R39.H0_H0 ;  /* 0x20000027ff277230 */ /* 0x000fe40000004100 */
[----:B------:R-:W-:Y:S02]  /*85f0*/  HADD2.F32 R168, -RZ, R168.H0_H0 ;  /* 0x200000a8ffa87230 */ /* 0x000fe40000004100 */
[----:B------:R-:W-:Y:S02]  /*8600*/  HADD2.F32 R46, -RZ, R46.H0_H0 ;  /* 0x2000002eff2e7230 */ /* 0x000fe40000004100 */
[-C--:B------:R-:W-:Y:S01]  /*8610*/  FMUL.FTZ R45, R33, R39.reuse ;  /* 0x00000027212d7220 */ /* 0x080fe20000410000 */
[----:B------:R-:W-:Y:S01]  /*8620*/  FMUL.FTZ R39, R43, R39 ;  /* 0x000000272b277220 */ /* 0x000fe20000410000 */
[----:B------:R-:W-:-:S02]  /*8630*/  HADD2.F32 R34, -RZ, R34.H0_H0 ;  /* 0x20000022ff227230 */ /* 0x000fc40000004100 */
        /* <DEDUP_REMOVED lines=8> */
[C---:B------:R-:W-:Y:S01]  /*86c0*/  FMUL.FTZ R171, R37.reuse, R171 ;  /* 0x000000ab25ab7220 */ /* 0x040fe20000410000 */
[----:B------:R-:W-:-:S03]  /*86d0*/  FFMA.FTZ R43, R37, R169, -R43 ;  /* 0x000000a9252b7223 */ /* 0x000fc6000001082b */
        /* <DEDUP_REMOVED lines=18> */
[----:B------:R-:W-:Y:S02]  /*8800*/  IMAD.MOV.U32 R40, RZ, RZ, R44 ;  /* 0x000000ffff287224 */ /* 0x000fe400078e002c */
[-C--:B------:R-:W-:Y:S01]  /*8810*/  FFMA.FTZ R32, R38, R34.reuse, -R32 ;  /* 0x0000002226207223 */ /* 0x080fe20000010820 */
[----:B------:R-:W-:Y:S01]  /*8820*/  FFMA.FTZ R46, R42, R34, R46 ;  /* 0x000000222a2e7223 */ /* 0x000fe2000001002e */
[----:B------:R-:W-:Y:S01]  /*8830*/  F2FP.F16.F32.PACK_AB R42, R39, R41 ;  /* 0x00000029272a723e */ /* 0x000fe200000000ff */
[----:B------:R-:W-:Y:S01]  /*8840*/  IMAD.MOV.U32 R41, RZ, RZ, R52 ;  /* 0x000000ffff297224 */ /* 0x000fe200078e0034 */
[----:B------:R-:W-:Y:S02]  /*8850*/  MOV R39, R45 ;  /* 0x0000002d00277202 */ /* 0x000fe40000000f00 */
[----:B------:R-:W-:Y:S01]  /*8860*/  F2FP.F16.F32.PACK_AB R32, R32, R37 ;  /* 0x000000252020723e */ /* 0x000fe200000000ff */
[----:B------:R-:W-:Y:S01]  /*8870*/  IMAD.MOV.U32 R43, RZ, RZ, R42 ;  /* 0x000000ffff2b7224 */ /* 0x000fe200078e002a */
[----:B------:R-:W-:-:S02]  /*8880*/  F2FP.F16.F32.PACK_AB R46, R46, R170 ;  /* 0x000000aa2e2e723e */ /* 0x000fc400000000ff */
[----:B------:R-:W-:Y:S01]  /*8890*/  MOV R37, R55 ;  /* 0x0000003700257202 */ /* 0x000fe20000000f00 */
[----:B------:R-:W-:Y:S02]  /*88a0*/  IMAD.MOV.U32 R38, RZ, RZ, R32 ;  /* 0x000000ffff267224 */ /* 0x000fe400078e0020 */
[----:B------:R-:W-:-:S07]  /*88b0*/  IMAD.MOV.U32 R42, RZ, RZ, R46 ;  /* 0x000000ffff2a7224 */ /* 0x000fce00078e002e */
.L_x_2561:
[----:B------:R-:W-:Y:S05]  /*88c0*/  BSYNC B2 ;  /* 0x0000000000027941 */ /* 0x000fea0003800000 */
.L_x_2560:
[----:B--2---:R4:W-:Y:S04]  /*88d0*/  STG.E.128 desc[UR60][R48.64], R36 ;  /* 0x0000002430007986 */ /* 0x0049e8000c101d3c */
[----:B0-----:R4:W-:Y:S02]  /*88e0*/  @!P4 STG.E.128 desc[UR60][R50.64], R40 ;  /* 0x000000283200c986 */ /* 0x0019e4000c101d3c */
.L_x_2551:
[----:B------:R-:W-:Y:S05]  /*88f0*/  BSYNC B1 ;  /* 0x0000000000017941 */ /* 0x000fea0003800000 */
.L_x_2550:
        /* <DEDUP_REMOVED lines=16> */
[----:B------:R-:W-:Y:S02]  /*8a00*/  SHF.L.U32 R36, R34, 0x3, RZ ;  /* 0x0000000322247819 */ /* 0x000fe400000006ff */
[----:B------:R-:W-:Y:S02]  /*8a10*/  SHF.R.S32.HI R38, RZ, 0x1f, R34 ;  /* 0x0000001fff267819 */ /* 0x000fe40000011422 */
[----:B------:R-:W-:Y:S02]  /*8a20*/  ISETP.GE.AND P3, PT, R36, R142, PT ;  /* 0x0000008e2400720c */ /* 0x000fe40003f66270 */
[----:B------:R-:W-:Y:S01]  /*8a30*/  LEA.HI R38, R38, R34, RZ, 0x3 ;  /* 0x0000002226267211 */ /* 0x000fe200078f18ff */
[----:B------:R-:W-:-:S04]  /*8a40*/  IMAD R34, R16, 0x6000, R138 ;  /* 0x0000600010227824 */ /* 0x000fc800078e028a */
[----:B------:R-:W-:Y:S02]  /*8a50*/  IMAD.SHL.U32 R38, R38, 0x400, RZ ;  /* 0x0000040026267824 */ /* 0x000fe400078e00ff */
[----:B------:R-:W-:-:S03]  /*8a60*/  IMAD R34, R34, 0x2, R2 ;  /* 0x0000000222227824 */ /* 0x000fc600078e0202 */
[----:B------:R-:W-:Y:S02]  /*8a70*/  LOP3.LUT R38, R38, 0x7fffe000, RZ, 0xc0, !PT ;  /* 0x7fffe00026267812 */ /* 0x000fe400078ec0ff */
[--C-:B------:R-:W-:Y:S02]  /*8a80*/  @!P3 SHF.R.S32.HI R32, RZ, 0x1f, R36.reuse ;  /* 0x0000001fff20b819 */ /* 0x100fe40000011424 */
[--C-:B------:R-:W-:Y:S02]  /*8a90*/  @!P3 IADD3 R33, P4, P5, R92, R124, R36.reuse ;  /* 0x0000007c5c21b210 */ /* 0x100fe40007d9e024 */
[----:B------:R-:W-:Y:S02]  /*8aa0*/  LOP3.LUT R36, R194, 0x38, R36, 0xf8, !PT ;  /* 0x00000038c2247812 */ /* 0x000fe400078ef824 */
[----:B------:R-:W-:Y:S02]  /*8ab0*/  @!P3 IADD3.X R32, R89, R44, R32, P4, P5 ;  /* 0x0000002c5920b210 */ /* 0x000fe400027ea420 */
[----:B------:R-:W-:-:S02]  /*8ac0*/  LOP3.LUT R36, R36, R39, RZ, 0x3c, !PT ;  /* 0x0000002724247212 */ /* 0x000fc400078e3cff */
[C---:B------:R-:W-:Y:S02]  /*8ad0*/  LEA R40, P4, R35.reuse, R114, 0x1 ;  /* 0x0000007223287211 */ /* 0x040fe400078808ff */
[----:B------:R-:W-:Y:S02]  /*8ae0*/  IADD3 R36, R36, R38, R198 ;  /* 0x0000002624247210 */ /* 0x000fe40007ffe0c6 */
[----:B------:R-:W-:Y:S02]  /*8af0*/  LEA.HI.X R41, R35, R115, R37, 0x1, P4 ;  /* 0x0000007323297211 */ /* 0x000fe400020f0c25 */
[----:B------:R-:W-:Y:S01]  /*8b00*/  @!P3 LEA R42, P4, R33, R114, 0x1 ;  /* 0x00000072212ab211 */ /* 0x000fe200078808ff */
[----:B------:R-:W-:-:S03]  /*8b10*/  IMAD R36, R16, 0x6000, R36 ;  /* 0x0000600010247824 */ /* 0x000fc600078e0224 */
[----:B------:R-:W-:Y:S01]  /*8b20*/  @!P3 LEA.HI.X R43, R33, R115, R32, 0x1, P4 ;  /* 0x00000073212bb211 */ /* 0x000fe200020f0c20 */
[----:B------:R-:W-:Y:S01]  /*8b30*/  IMAD R36, R36, 0x2, R2 ;  /* 0x0000000224247824 */ /* 0x000fe200078e0202 */
[----:B------:R-:W0:Y:S01]  /*8b40*/  LDS.128 R32, [R34+0x1c400] ;  /* 0x01c4000022207984 */ /* 0x000e220000000c00 */
[----:B------:R-:W-:-:S04]  /*8b50*/  ISETP.GE.AND P4, PT, R18, R117, PT ;  /* 0x000000751200720c */ /* 0x000fc80003f86270 */
[----:B------:R-:W2:Y:S09]  /*8b60*/  LDS.128 R36, [R36+0x1c400] ;  /* 0x01c4000024247984 */ /* 0x000eb20000000c00 */
[----:B------:R-:W-:Y:S05]  /*8b70*/  @P4 BRA `(.L_x_2565) ;  /* 0x0000000400544947 */ /* 0x000fea0003800000 */
[--C-:B------:R-:W-:Y:S01]  /*8b80*/  SHF.R.U64 R46, R76, 0x10, R77.reuse ;  /* 0x000000104c2e7819 */ /* 0x100fe2000000124d */
[----:B------:R-:W-:Y:S01]  /*8b90*/  HADD2.F32 R49, -RZ, R167.H1_H1 ;  /* 0x300000a7ff317230 */ /* 0x000fe20000004100 */
[----:B------:R-:W-:Y:S01]  /*8ba0*/  SHF.R.U32.HI R76, RZ, 0x10, R77 ;  /* 0x00000010ff4c7819 */ /* 0x000fe2000001164d */
[----:B--2---:R-:W-:Y:S01]  /*8bb0*/  HADD2.F32 R50, -RZ, R37.H0_H0 ;  /* 0x20000025ff327230 */ /* 0x004fe20000004100 */
[--C-:B------:R-:W-:Y:S01]  /*8bc0*/  SHF.R.U64 R45, R64, 0x10, R65.reuse ;  /* 0x00000010402d7819 */ /* 0x100fe20000001241 */
[----:B------:R-:W-:Y:S01]  /*8bd0*/  HADD2.F32 R51, -RZ, R165.H1_H1 ;  /* 0x300000a5ff337230 */ /* 0x000fe20000004100 */
[----:B------:R-:W-:Y:S01]  /*8be0*/  SHF.R.U32.HI R64, RZ, 0x10, R65 ;  /* 0x00000010ff407819 */ /* 0x000fe20000011641 */
[----:B0-----:R-:W-:Y:S01]  /*8bf0*/  HADD2.F32 R52, -RZ, R33.H0_H0 ;  /* 0x20000021ff347230 */ /* 0x001fe20000004100 */
[----:B------:R-:W-:Y:S01]  /*8c00*/  SHF.R.U64 R48, R78, 0x10, R79 ;  /* 0x000000104e307819 */ /* 0x000fe2000000124f */
[----:B------:R-:W-:Y:S02]  /*8c10*/  HADD2.F32 R53, -RZ, R37.H1_H1 ;  /* 0x30000025ff357230 */ /* 0x000fe40000004100 */
[----:B------:R-:W-:Y:S01]  /*8c20*/  FMUL.FTZ R37, R50, R49 ;  /* 0x0000003132257220 */ /* 0x000fe20000410000 */
[----:B------:R-:W-:-:S02]  /*8c30*/  HADD2.F32 R76, -RZ, R76.H0_H0 ;  /* 0x2000004cff4c7230 */ /* 0x000fc40000004100 */
[C---:B------:R-:W-:Y:S01]  /*8c40*/  FMUL.FTZ R49, R52.reuse, R49 ;  /* 0x0000003134317220 */ /* 0x040fe20000410000 */
[----:B------:R-:W-:Y:S02]  /*8c50*/  HADD2.F32 R33, -RZ, R33.H1_H1 ;  /* 0x30000021ff217230 */ /* 0x000fe40000004100 */
[-C--:B------:R-:W-:Y:S01]  /*8c60*/  FFMA.FTZ R37, R52, R51.reuse, -R37 ;  /* 0x0000003334257223 */ /* 0x080fe20000010825 */
[----:B------:R-:W-:Y:S02]  /*8c70*/  HADD2.F32 R64, -RZ, R64.H0_H0 ;  /* 0x20000040ff407230 */ /* 0x000fe40000004100 */
[-C--:B------:R-:W-:Y:S01]  /*8c80*/  FMUL.FTZ R52, R53, R76.reuse ;  /* 0x0000004c35347220 */ /* 0x080fe20000410000 */
[----:B------:R-:W-:Y:S01]  /*8c90*/  SHF.R.U32.HI R78, RZ, 0x10, R79 ;  /* 0x00000010ff4e7819 */ /* 0x000fe2000001164f */
[----:B------:R-:W-:Y:S01]  /*8ca0*/  FMUL.FTZ R76, R33, R76 ;  /* 0x0000004c214c7220 */ /* 0x000fe20000410000 */
[----:B------:R-:W-:Y:S01]  /*8cb0*/  FFMA.FTZ R49, R50, R51, R49 ;  /* 0x0000003332317223 */ /* 0x000fe20000010031 */
[----:B------:R-:W-:Y:S01]  /*8cc0*/  SHF.R.U64 R47, R66, 0x10, R67 ;  /* 0x00000010422f7819 */ /* 0x000fe20000001243 */
[----:B------:R-:W-:-:S02]  /*8cd0*/  HADD2.F32 R51, -RZ, R39.H0_H0 ;  /* 0x20000027ff337230 */ /* 0x000fc40000004100 */
[-C--:B------:R-:W-:Y:S01]  /*8ce0*/  FFMA.FTZ R76, R53, R64.reuse, R76 ;  /* 0x00000040354c7223 */ /* 0x080fe2000001004c */
[----:B------:R-:W-:Y:S01]  /*8cf0*/  HADD2.F32 R53, -RZ, R39.H1_H1 ;  /* 0x30000027ff357230 */ /* 0x000fe20000004100 */
[----:B------:R-:W-:Y:S01]  /*8d00*/  SHF.R.U32.HI R66, RZ, 0x10, R67 ;  /* 0x00000010ff427819 */ /* 0x000fe20000011643 */
[----:B------:R-:W-:Y:S02]  /*8d10*/  HADD2.F32 R50, -RZ, R166.H1_H1 ;  /* 0x300000a6ff327230 */ /* 0x000fe40000004100 */
[----:B------:R-:W-:Y:S01]  /*8d20*/  FFMA.FTZ R52, R33, R64, -R52 ;  /* 0x0000004021347223 */ /* 0x000fe20000010834 */
[--C-:B------:R-:W-:Y:S01]  /*8d30*/  HADD2.F32 R39, -RZ, R35.reuse.H0_H0 ;  /* 0x20000023ff277230 */ /* 0x100fe20000004100 */
[----:B------:R-:W-:Y:S01]  /*8d40*/  F2FP.F16.F32.PACK_AB R49, R76, R49 ;  /* 0x000000314c31723e */ /* 0x000fe200000000ff */
[----:B------:R-:W-:Y:S02]  /*8d50*/  HADD2.F32 R78, -RZ, R78.H0_H0 ;  /* 0x2000004eff4e7230 */ /* 0x000fe40000004100 */
[----:B------:R-:W-:Y:S01]  /*8d60*/  FMUL.FTZ R54, R51, R50 ;  /* 0x0000003233367220 */ /* 0x000fe20000410000 */
[----:B------:R-:W-:-:S02]  /*8d70*/  HADD2.F32 R35, -RZ, R35.H1_H1 ;  /* 0x30000023ff237230 */ /* 0x000fc40000004100 */
[----:B------:R-:W-:Y:S01]  /*8d80*/  FMUL.FTZ R55, R39, R50 ;  /* 0x0000003227377220 */ /* 0x000fe20000410000 */
[----:B------:R-:W-:Y:S02]  /*8d90*/  HADD2.F32 R66, -RZ, R66.H0_H0 ;  /* 0x20000042ff427230 */ /* 0x000fe40000004100 */
[-C--:B------:R-:W-:Y:S01]  /*8da0*/  FMUL.FTZ R50, R53, R78.reuse ;  /* 0x0000004e35327220 */ /* 0x080fe20000410000 */
[----:B------:R-:W-:Y:S02]  /*8db0*/  HADD2.F32 R33, -RZ, R164.H1_H1 ;  /* 0x300000a4ff217230 */ /* 0x000fe40000004100 */
[C---:B------:R-:W-:Y:S01]  /*8dc0*/  FMUL.FTZ R78, R35.reuse, R78 ;  /* 0x0000004e234e7220 */ /* 0x040fe20000410000 */
[----:B------:R-:W-:Y:S02]  /*8dd0*/  HADD2.F32 R167, -RZ, R167.H0_H0 ;  /* 0x200000a7ffa77230 */ /* 0x000fe40000004100 */
[----:B------:R-:W-:Y:S01]  /*8de0*/  FFMA.FTZ R50, R35, R66, -R50 ;  /* 0x0000004223327223 */ /* 0x000fe20000010832 */
[----:B------:R-:W-:-:S02]  /*8df0*/  HADD2.F32 R35, -RZ, R36.H0_H0 ;  /* 0x20000024ff237230 */ /* 0x000fc40000004100 */
[-C--:B------:R-:W-:Y:S01]  /*8e00*/  FFMA.FTZ R54, R39, R33.reuse, -R54 ;  /* 0x0000002127367223 */ /* 0x080fe20000010836 */
[----:B------:R-:W-:Y:S02]  /*8e10*/  HADD2.F32 R46, -RZ, R46.H0_H0 ;  /* 0x2000002eff2e7230 */ /* 0x000fe40000004100 */
[----:B------:R-:W-:Y:S01]  /*8e20*/  FFMA.FTZ R55, R51, R33, R55 ;  /* 0x0000002133377223 */ /* 0x000fe20000010037 */
[----:B------:R-:W-:Y:S02]  /*8e30*/  HADD2.F32 R36, -RZ, R36.H1_H1 ;  /* 0x30000024ff247230 */ /* 0x000fe40000004100 */
[----:B------:R-:W-:Y:S01]  /*8e40*/  FMUL.FTZ R39, R35, R167 ;  /* 0x000000a723277220 */ /* 0x000fe20000410000 */
[----:B------:R-:W-:Y:S02]  /*8e50*/  HADD2.F32 R165, -RZ, R165.H0_H0 ;  /* 0x200000a5ffa57230 */ /* 0x000fe40000004100 */
[----:B------:R-:W-:Y:S01]  /*8e60*/  FFMA.FTZ R78, R53, R66, R78 ;  /* 0x00000042354e7223 */ /* 0x000fe2000001004e */
[----:B------:R-:W-:-:S02]  /*8e70*/  HADD2.F32 R33, -RZ, R32.H0_H0 ;  /* 0x20000020ff217230 */ /* 0x000fc40000004100 */
[-C--:B------:R-:W-:Y:S01]  /*8e80*/  FMUL.FTZ R51, R36, R46.reuse ;  /* 0x0000002e24337220 */ /* 0x080fe20000410000 */
[----:B------:R-:W-:Y:S01]  /*8e90*/  HADD2.F32 R32, -RZ, R32.H1_H1 ;  /* 0x30000020ff207230 */ /* 0x000fe20000004100 */
[----:B------:R-:W-:Y:S01]  /*8ea0*/  F2FP.F16.F32.PACK_AB R37, R52, R37 ;  /* 0x000000253425723e */ /* 0x000fe200000000ff */
[----:B------:R-:W-:Y:S02]  /*8eb0*/  HADD2.F32 R45, -RZ, R45.H0_H0 ;  /* 0x2000002dff2d7230 */ /* 0x000fe40000004100 */
[C---:B------:R-:W-:Y:S01]  /*8ec0*/  FMUL.FTZ R167, R33.reuse, R167 ;  /* 0x000000a721a77220 */ /* 0x040fe20000410000 */
[----:B------:R-:W-:Y:S01]  /*8ed0*/  FFMA.FTZ R39, R33, R165, -R39 ;  /* 0x000000a521277223 */ /* 0x000fe20000010827 */
[C---:B------:R-:W-:Y:S01]  /*8ee0*/  FMUL.FTZ R46, R32.reuse, R46 ;  /* 0x0000002e202e7220 */ /* 0x040fe20000410000 */
[----:B------:R-:W-:Y:S02]  /*8ef0*/  HADD2.F32 R33, -RZ, R38.H0_H0 ;  /* 0x20000026ff217230 */ /* 0x000fe40000004100 */
[----:B------:R-:W-:Y:S01]  /*8f00*/  FFMA.FTZ R51, R32, R45, -R51 ;  /* 0x0000002d20337223 */ /* 0x000fe20000010833 */
[----:B------:R-:W-:-:S02]  /*8f10*/  HADD2.F32 R166, -RZ, R166.H0_H0 ;  /* 0x200000a6ffa67230 */ /* 0x000fc40000004100 */
[----:B------:R-:W-:Y:S01]  /*8f20*/  FFMA.FTZ R167, R35, R165, R167 ;  /* 0x000000a523a77223 */ /* 0x000fe200000100a7 */
[----:B------:R-:W-:Y:S02]  /*8f30*/  HADD2.F32 R48, -RZ, R48.H0_H0 ;  /* 0x20000030ff307230 */ /* 0x000fe40000004100 */
[----:B------:R-:W-:Y:S01]  /*8f40*/  FFMA.FTZ R46, R36, R45, R46 ;  /* 0x0000002d242e7223 */ /* 0x000fe2000001002e */
[----:B------:R-:W-:Y:S02]  /*8f50*/  HADD2.F32 R32, -RZ, R34.H0_H0 ;  /* 0x20000022ff207230 */ /* 0x000fe40000004100 */
[----:B------:R-:W-:Y:S01]  /*8f60*/  FMUL.FTZ R35, R33, R166 ;  /* 0x000000a621237220 */ /* 0x000fe20000410000 */
[----:B------:R-:W-:Y:S01]  /*8f70*/  HADD2.F32 R38, -RZ, R38.H1_H1 ;  /* 0x30000026ff267230 */ /* 0x000fe20000004100 */
[----:B------:R-:W-:Y:S01]  /*8f80*/  F2FP.F16.F32.PACK_AB R50, R50, R54 ;  /* 0x000000363232723e */ /* 0x000fe200000000ff */
[----:B------:R-:W-:Y:S02]  /*8f90*/  HADD2.F32 R34, -RZ, R34.H1_H1 ;  /* 0x30000022ff227230 */ /* 0x000fe40000004100 */
[----:B------:R-:W-:Y:S01]  /*8fa0*/  FMUL.FTZ R166, R32, R166 ;  /* 0x000000a620a67220 */ /* 0x000fe20000410000 */
[----:B------:R-:W-:-:S02]  /*8fb0*/  HADD2.F32 R164, -RZ, R164.H0_H0 ;  /* 0x200000a4ffa47230 */ /* 0x000fc40000004100 */
[-C--:B------:R-:W-:Y:S01]  /*8fc0*/  FMUL.FTZ R36, R38, R48.reuse ;  /* 0x0000003026247220 */ /* 0x080fe20000410000 */
[----:B------:R-:W-:Y:S02]  /*8fd0*/  HADD2.F32 R47, -RZ, R47.H0_H0 ;  /* 0x2000002fff2f7230 */ /* 0x000fe40000004100 */
[----:B------:R-:W-:Y:S01]  /*8fe0*/  FMUL.FTZ R48, R34, R48 ;  /* 0x0000003022307220 */ /* 0x000fe20000410000 */
[----:B------:R-:W-:Y:S01]  /*8ff0*/  F2FP.F16.F32.PACK_AB R46, R46, R167 ;  /* 0x000000a72e2e723e */ /* 0x000fe200000000ff */
[-C--:B------:R-:W-:Y:S01]  /*9000*/  FFMA.FTZ R35, R32, R164.reuse, -R35 ;  /* 0x000000a420237223 */ /* 0x080fe20000010823 */
[----:B------:R-:W-:Y:S01]  /*9010*/  FFMA.FTZ R166, R33, R164, R166 ;  /* 0x000000a421a67223 */ /* 0x000fe200000100a6 */
[-C--:B------:R-:W-:Y:S01]  /*9020*/  FFMA.FTZ R36, R34, R47.reuse, -R36 ;  /* 0x0000002f22247223 */ /* 0x080fe20000010824 */
[----:B------:R-:W-:Y:S01]  /*9030*/  FFMA.FTZ R48, R38, R47, R48 ;  /* 0x0000002f26307223 */ /* 0x000fe20000010030 */
[----:B------:R-:W-:Y:S02]  /*9040*/  F2FP.F16.F32.PACK_AB R55, R78, R55 ;  /* 0x000000374e37723e */ /* 0x000fe400000000ff */
[----:B------:R-:W-:-:S02]  /*9050*/  F2FP.F16.F32.PACK_AB R32, R51, R39 ;  /* 0x000000273320723e */ /* 0x000fc400000000ff */
[----:B------:R-:W-:Y:S01]  /*9060*/  F2FP.F16.F32.PACK_AB R34, R36, R35 ;  /* 0x000000232422723e */ /* 0x000fe200000000ff */
[----:B------:R-:W-:Y:S01]  /*9070*/  IMAD.MOV.U32 R36, RZ, RZ, R46 ;  /* 0x000000ffff247224 */ /* 0x000fe200078e002e */
[----:B------:R-:W-:Y:S01]  /*9080*/  MOV R33, R37 ;  /* 0x0000002500217202 */ /* 0x000fe20000000f00 */
[----:B------:R-:W-:Y:S01]  /*9090*/  IMAD.MOV.U32 R37, RZ, RZ, R49 ;  /* 0x000000ffff257224 */ /* 0x000fe200078e0031 */
[----:B------:R-:W-:Y:S01]  /*90a0*/  F2FP.F16.F32.PACK_AB R38, R48, R166 ;  /* 0x000000a63026723e */ /* 0x000fe200000000ff */
[----:B------:R-:W-:Y:S01]  /*90b0*/  IMAD.MOV.U32 R35, RZ, RZ, R50 ;  /* 0x000000ffff237224 */ /* 0x000fe200078e0032 */
[----:B------:R-:W-:-:S07]  /*90c0*/  MOV R39, R55 ;  /* 0x0000003700277202 */ /* 0x000fce0000000f00 */
.L_x_2565:
[----:B------:R-:W-:Y:S05]  /*90d0*/  BSYNC B2 ;  /* 0x0000000000027941 */ /* 0x000fea0003800000 */
.L_x_2564:
[----:B0-----:R0:W-:Y:S04]  /*90e0*/  STG.E.128 desc[UR60][R40.64], R32 ;  /* 0x0000002028007986 */ /* 0x0011e8000c101d3c */
[----:B--2---:R0:W-:Y:S02]  /*90f0*/  @!P3 STG.E.128 desc[UR60][R42.64], R36 ;  /* 0x000000242a00b986 */ /* 0x0041e4000c101d3c */
.L_x_2563:
[----:B------:R-:W-:Y:S05]  /*9100*/  BSYNC B1 ;  /* 0x0000000000017941 */ /* 0x000fea0003800000 */
.L_x_2562:
[----:B------:R-:W-:Y:S01]  /*9110*/  ISETP.NE.AND P3, PT, R10, RZ, PT ;  /* 0x000000ff0a00720c */ /* 0x000fe20003f65270 */
[----:B------:R-:W-:-:S12]  /*9120*/  BSSY B1, `(.L_x_2566) ;  /* 0x0000075000017945 */ /* 0x000fd80003800000 */
[----:B------:R-:W-:Y:S05]  /*9130*/  @!P3 BRA `(.L_x_2567) ;  /* 0x0000000400ccb947 */ /* 0x000fea0003800000 */
[----:B0-----:R-:W-:Y:S01]  /*9140*/  SEL R32, R120, R144, !P1 ;  /* 0x0000009078207207 */ /* 0x001fe20004800000 */
[----:B------:R-:W-:Y:S01]  /*9150*/  BSSY B2, `(.L_x_2568) ;  /* 0x000006f000027945 */ /* 0x000fe20003800000 */
[----:B---34-:R-:W-:Y:S02]  /*9160*/  IADD3 R36, P3, P4, R92, R124, R13 ;  /* 0x0000007c5c247210 */ /* 0x018fe40007c7e00d */
[----:B------:R-:W-:Y:S02]  /*9170*/  SHF.R.S32.HI R33, RZ, 0x1f, R32 ;  /* 0x0000001fff217819 */ /* 0x000fe40000011420 */
[----:B------:R-:W-:Y:S02]  /*9180*/  IADD3.X R38, R89, R44, R108, P3, P4 ;  /* 0x0000002c59267210 */ /* 0x000fe40001fe846c */
[----:B------:R-:W-:Y:S02]  /*9190*/  LEA.HI R32, R33, R32, RZ, 0x4 ;  /* 0x0000002021207211 */ /* 0x000fe400078f20ff */
[----:B------:R-:W-:-:S02]  /*91a0*/  SHF.R.U32.HI R39, RZ, 0x3, R194 ;  /* 0x00000003ff277819 */ /* 0x000fc400000116c2 */
[----:B------:R-:W-:-:S04]  /*91b0*/  LEA.HI.SX32 R34, R32, R111, 0x1c ;  /* 0x0000006f20227211 */ /* 0x000fc800078fe2ff */
[----:B------:R-:W-:Y:S01]  /*91c0*/  SHF.R.S32.HI R37, RZ, 0x1f, R34 ;  /* 0x0000001fff257819 */ /* 0x000fe20000011422 */
[----:B------:R-:W-:-:S03]  /*91d0*/  IMAD.SHL.U32 R35, R34, 0x8, RZ ;  /* 0x0000000822237824 */ /* 0x000fc600078e00ff */
[----:B------:R-:W-:Y:S02]  /*91e0*/  LEA.HI R37, R37, R34, RZ, 0x3 ;  /* 0x0000002225257211 */ /* 0x000fe400078f18ff */
[----:B------:R-:W-:Y:S02]  /*91f0*/  ISETP.GE.AND P3, PT, R35, R142, PT ;  /* 0x0000008e2300720c */ /* 0x000fe40003f66270 */
[----:B------:R-:W-:Y:S01]  /*9200*/  LOP3.LUT R34, R194, 0x38, R35, 0xf8, !PT ;  /* 0x00000038c2227812 */ /* 0x000fe200078ef823 */
[----:B------:R-:W-:-:S05]  /*9210*/  IMAD.SHL.U32 R37, R37, 0x400, RZ ;  /* 0x0000040025257824 */ /* 0x000fca00078e00ff */
[----:B------:R-:W-:-:S05]  /*9220*/  LOP3.LUT R37, R37, 0x7fffe000, RZ, 0xc0, !PT ;  /* 0x7fffe00025257812 */ /* 0x000fca00078ec0ff */
[--C-:B------:R-:W-:Y:S02]  /*9230*/  @!P3 SHF.R.S32.HI R33, RZ, 0x1f, R35.reuse ;  /* 0x0000001fff21b819 */ /* 0x100fe40000011423 */
[----:B------:R-:W-:Y:S02]  /*9240*/  @!P3 IADD3 R32, P4, P5, R92, R124, R35 ;  /* 0x0000007c5c20b210 */ /* 0x000fe40007d9e023 */
[----:B------:R-:W-:Y:S02]  /*9250*/  LOP3.LUT R35, R34, R39, RZ, 0x3c, !PT ;  /* 0x0000002722237212 */ /* 0x000fe400078e3cff */
[----:B------:R-:W-:Y:S02]  /*9260*/  @!P3 IADD3.X R33, R89, R44, R33, P4, P5 ;  /* 0x0000002c5921b210 */ /* 0x000fe400027ea421 */
[----:B------:R-:W-:Y:S01]  /*9270*/  IADD3 R37, R35, R37, R198 ;  /* 0x0000002523257210 */ /* 0x000fe20007ffe0c6 */
[----:B------:R-:W-:Y:S01]  /*9280*/  IMAD R35, R16, 0x6000, R136 ;  /* 0x0000600010237824 */ /* 0x000fe200078e0288 */
[----:B------:R-:W-:-:S03]  /*9290*/  LEA R40, P4, R36, R114, 0x1 ;  /* 0x0000007224287211 */ /* 0x000fc600078808ff */
[----:B------:R-:W-:Y:S01]  /*92a0*/  IMAD R37, R16, 0x6000, R37 ;  /* 0x0000600010257824 */ /* 0x000fe200078e0225 */
[-C--:B------:R-:W-:Y:S01]  /*92b0*/  LEA.HI.X R41, R36, R115.reuse, R38, 0x1, P4 ;  /* 0x0000007324297211 */ /* 0x080fe200020f0c26 */
[----:B------:R-:W-:Y:S01]  /*92c0*/  IMAD R35, R35, 0x2, R2 ;  /* 0x0000000223237824 */ /* 0x000fe200078e0202 */
[C---:B------:R-:W-:Y:S02]  /*92d0*/  @!P3 LEA R42, P4, R32.reuse, R114, 0x1 ;  /* 0x00000072202ab211 */ /* 0x040fe400078808ff */
[----:B------:R-:W-:Y:S02]  /*92e0*/  LEA R37, R37, R2, 0x1 ;  /* 0x0000000225257211 */ /* 0x000fe400078e08ff */
[----:B------:R-:W-:Y:S02]  /*92f0*/  @!P3 LEA.HI.X R43, R32, R115, R33, 0x1, P4 ;  /* 0x00000073202bb211 */ /* 0x000fe400020f0c21 */
[----:B------:R-:W0:Y:S01]  /*9300*/  LDS.128 R32, [R35+0x1c400] ;  /* 0x01c4000023207984 */ /* 0x000e220000000c00 */
[----:B------:R-:W-:-:S03]  /*9310*/  ISETP.GE.AND P4, PT, R185, R117, PT ;  /* 0x00000075b900720c */ /* 0x000fc60003f86270 */
[----:B------:R-:W2:Y:S10]  /*9320*/  LDS.128 R36, [R37+0x1c400] ;  /* 0x01c4000025247984 */ /* 0x000eb40000000c00 */
[----:B------:R-:W-:Y:S05]  /*9330*/  @P4 BRA `(.L_x_2569) ;  /* 0x0000000400404947 */ /* 0x000fea0003800000 */
[--C-:B------:R-:W-:Y:S01]  /*9340*/  SHF.R.U64 R46, R72, 0x10, R73.reuse ;  /* 0x00000010482e7819 */ /* 0x100fe20000001249 */
[----:B------:R-:W-:Y:S01]  /*9350*/  HADD2.F32 R55, -RZ, R163.H1_H1 ;  /* 0x300000a3ff377230 */ /* 0x000fe20000004100 */
[----:B------:R-:W-:Y:S01]  /*9360*/  SHF.R.U32.HI R72, RZ, 0x10, R73 ;  /* 0x00000010ff487819 */ /* 0x000fe20000011649 */
[----:B0-----:R-:W-:Y:S01]  /*9370*/  HADD2.F32 R52, -RZ, R33.H0_H0 ;  /* 0x20000021ff347230 */ /* 0x001fe20000004100 */
[--C-:B------:R-:W-:Y:S01]  /*9380*/  SHF.R.U64 R45, R60, 0x10, R61.reuse ;  /* 0x000000103c2d7819 */ /* 0x100fe2000000123d */
[--C-:B--2---:R-:W-:Y:S01]  /*9390*/  HADD2.F32 R50, -RZ, R37.reuse.H0_H0 ;  /* 0x20000025ff327230 */ /* 0x104fe20000004100 */
[----:B------:R-:W-:Y:S01]  /*93a0*/  SHF.R.U32.HI R60, RZ, 0x10, R61 ;  /* 0x00000010ff3c7819 */ /* 0x000fe2000001163d */
[----:B------:R-:W-:Y:S02]  /*93b0*/  HADD2.F32 R51, -RZ, R37.H1_H1 ;  /* 0x30000025ff337230 */ /* 0x000fe40000004100 */
[----:B------:R-:W-:Y:S01]  /*93c0*/  FMUL.FTZ R37, R52, R55 ;  /* 0x0000003734257220 */ /* 0x000fe20000410000 */
[----:B------:R-:W-:Y:S01]  /*93d0*/  HADD2.F32 R72, -RZ, R72.H0_H0 ;  /* 0x20000048ff487230 */ /* 0x000fe20000004100 */
[--C-:B------:R-:W-:Y:S01]  /*93e0*/  SHF.R.U64 R48, R74, 0x10, R75.reuse ;  /* 0x000000104a307819 */ /* 0x100fe2000000124b */
[----:B------:R-:W-:Y:S01]  /*93f0*/  HADD2.F32 R49, -RZ, R155.H1_H1 ;  /* 0x3000009bff317230 */ /* 0x000fe20000004100 */
[----:B------:R-:W-:Y:S01]  /*9400*/  SHF.R.U32.HI R74, RZ, 0x10, R75 ;  /* 0x00000010ff4a7819 */ /* 0x000fe2000001164b */
[----:B------:R-:W-:-:S02]  /*9410*/  HADD2.F32 R53, -RZ, R33.H1_H1 ;  /* 0x30000021ff357230 */ /* 0x000fc40000004100 */
[C---:B------:R-:W-:Y:S01]  /*9420*/  FMUL.FTZ R33, R50.reuse, R55 ;  /* 0x0000003732217220 */ /* 0x040fe20000410000 */
[----:B------:R-:W-:Y:S02]  /*9430*/  HADD2.F32 R60, -RZ, R60.H0_H0 ;  /* 0x2000003cff3c7230 */ /* 0x000fe40000004100 */
[-C--:B------:R-:W-:Y:S01]  /*9440*/  FMUL.FTZ R54, R51, R72.reuse ;  /* 0x0000004833367220 */ /* 0x080fe20000410000 */
[-C--:B------:R-:W-:Y:S01]  /*9450*/  FFMA.FTZ R37, R50, R49.reuse, R37 ;  /* 0x0000003132257223 */ /* 0x080fe20000010025 */
[C---:B------:R-:W-:Y:S01]  /*9460*/  FMUL.FTZ R72, R53.reuse, R72 ;  /* 0x0000004835487220 */ /* 0x040fe20000410000 */
[----:B------:R-:W-:Y:S01]  /*9470*/  FFMA.FTZ R33, R52, R49, -R33 ;  /* 0x0000003134217223 */ /* 0x000fe20000010821 */
[----:B------:R-:W-:Y:S01]  /*9480*/  FFMA.FTZ R50, R53, R60, -R54 ;  /* 0x0000003c35327223 */ /* 0x000fe20000010836 */
[----:B------:R-:W-:Y:S01]  /*9490*/  HADD2.F32 R53, -RZ, R156.H1_H1 ;  /* 0x3000009cff357230 */ /* 0x000fe20000004100 */
[--C-:B------:R-:W-:Y:S01]  /*94a0*/  SHF.R.U64 R47, R62, 0x10, R63.reuse ;  /* 0x000000103e2f7819 */ /* 0x100fe2000000123f */
[----:B------:R-:W-:Y:S01]  /*94b0*/  HADD2.F32 R52, -RZ, R39.H0_H0 ;  /* 0x20000027ff347230 */ /* 0x000fe20000004100 */
[----:B------:R-:W-:Y:S01]  /*94c0*/  SHF.R.U32.HI R62, RZ, 0x10, R63 ;  /* 0x00000010ff3e7819 */ /* 0x000fe2000001163f */
[----:B------:R-:W-:-:S02]  /*94d0*/  HADD2.F32 R66, -RZ, R35.H0_H0 ;  /* 0x20000023ff427230 */ /* 0x000fc40000004100 */
[----:B------:R-:W-:Y:S01]  /*94e0*/  FFMA.FTZ R60, R51, R60, R72 ;  /* 0x0000003c333c7223 */ /* 0x000fe20000010048 */
[----:B------:R-:W-:Y:S01]  /*94f0*/  HADD2.F32 R54, -RZ, R39.H1_H1 ;  /* 0x30000027ff367230 */ /* 0x000fe20000004100 */
[----:B------:R-:W-:Y:S01]  /*9500*/  F2FP.F16.F32.PACK_AB R33, R50, R33 ;  /* 0x000000213221723e */ /* 0x000fe200000000ff */
[----:B------:R-:W-:Y:S02]  /*9510*/  HADD2.F32 R39, -RZ, R74.H0_H0 ;  /* 0x2000004aff277230 */ /* 0x000fe40000004100 */
[----:B------:R-:W-:Y:S02]  /*9520*/  HADD2.F32 R64, -RZ, R35.H1_H1 ;  /* 0x30000023ff407230 */ /* 0x000fe40000004100 */
[-C--:B------:R-:W-:Y:S01]  /*9530*/  FMUL.FTZ R35, R52, R53.reuse ;  /* 0x0000003534237220 */ /* 0x080fe20000410000 */
[----:B------:R-:W-:Y:S02]  /*9540*/  HADD2.F32 R49, -RZ, R154.H1_H1 ;  /* 0x3000009aff317230 */ /* 0x000fe40000004100 */
[----:B------:R-:W-:Y:S01]  /*9550*/  FMUL.FTZ R53, R66, R53 ;  /* 0x0000003542357220 */ /* 0x000fe20000410000 */
[----:B------:R-:W-:-:S02]  /*9560*/  HADD2.F32 R51, -RZ, R62.H0_H0 ;  /* 0x2000003eff337230 */ /* 0x000fc40000004100 */
[-C--:B------:R-:W-:Y:S01]  /*9570*/  FMUL.FTZ R55, R54, R39.reuse ;  /* 0x0000002736377220 */ /* 0x080fe20000410000 */
[----:B------:R-:W-:Y:S01]  /*9580*/  FMUL.FTZ R61, R64, R39 ;  /* 0x00000027403d7220 */ /* 0x000fe20000410000 */
[-C--:B------:R-:W-:Y:S01]  /*9590*/  FFMA.FTZ R39, R52, R49.reuse, R53 ;  /* 0x0000003134277223 */ /* 0x080fe20000010035 */
[----:B------:R-:W-:Y:S02]  /*95a0*/  HADD2.F32 R62, -RZ, R36.H0_H0 ;  /* 0x20000024ff3e7230 */ /* 0x000fe40000004100 */
[----:B------:R-:W-:Y:S01]  /*95b0*/  FFMA.FTZ R35, R66, R49, -R35 ;  /* 0x0000003142237223 */ /* 0x000fe20000010823 */
[----:B------:R-:W-:Y:S02]  /*95c0*/  HADD2.F32 R53, -RZ, R46.H0_H0 ;  /* 0x2000002eff357230 */ /* 0x000fe40000004100 */
[-C--:B------:R-:W-:Y:S01]  /*95d0*/  FFMA.FTZ R52, R64, R51.reuse, -R55 ;  /* 0x0000003340347223 */ /* 0x080fe20000010837 */
[----:B------:R-:W-:Y:S02]  /*95e0*/  HADD2.F32 R36, -RZ, R36.H1_H1 ;  /* 0x30000024ff247230 */ /* 0x000fe40000004100 */
[----:B------:R-:W-:Y:S01]  /*95f0*/  FFMA.FTZ R54, R54, R51, R61 ;  /* 0x0000003336367223 */ /* 0x000fe2000001003d */
[----:B------:R-:W-:Y:S01]  /*9600*/  HADD2.F32 R49, -RZ, R32.H1_H1 ;  /* 0x30000020ff317230 */ /* 0x000fe20000004100 */
[----:B------:R-:W-:Y:S01]  /*9610*/  F2FP.F16.F32.PACK_AB R37, R60, R37 ;  /* 0x000000253c25723e */ /* 0x000fe200000000ff */
[----:B------:R-:W-:-:S02]  /*9620*/  HADD2.F32 R163, -RZ, R163.H0_H0 ;  /* 0x200000a3ffa37230 */ /* 0x000fc40000004100 */
[-C--:B------:R-:W-:Y:S01]  /*9630*/  FMUL.FTZ R64, R36, R53.reuse ;  /* 0x0000003524407220 */ /* 0x080fe20000410000 */
[----:B------:R-:W-:Y:S02]  /*9640*/  HADD2.F32 R51, -RZ, R45.H0_H0 ;  /* 0x2000002dff337230 */ /* 0x000fe40000004100 */
[----:B------:R-:W-:Y:S01]  /*9650*/  FMUL.FTZ R53, R49, R53 ;  /* 0x0000003531357220 */ /* 0x000fe20000410000 */
[----:B------:R-:W-:Y:S02]  /*9660*/  HADD2.F32 R155, -RZ, R155.H0_H0 ;  /* 0x2000009bff9b7230 */ /* 0x000fe40000004100 */
[----:B------:R-:W-:Y:S01]  /*9670*/  FMUL.FTZ R45, R62, R163 ;  /* 0x000000a33e2d7220 */ /* 0x000fe20000410000 */
[----:B------:R-:W-:Y:S02]  /*9680*/  HADD2.F32 R46, -RZ, R32.H0_H0 ;  /* 0x20000020ff2e7230 */ /* 0x000fe40000004100 */
[----:B------:R-:W-:Y:S01]  /*9690*/  FFMA.FTZ R36, R36, R51, R53 ;  /* 0x0000003324247223 */ /* 0x000fe20000010035 */
[----:B------:R-:W-:Y:S01]  /*96a0*/  HADD2.F32 R53, -RZ, R48.H0_H0 ;  /* 0x20000030ff357230 */ /* 0x000fe20000004100 */
[----:B------:R-:W-:Y:S01]  /*96b0*/  F2FP.F16.F32.PACK_AB R35, R52, R35 ;  /* 0x000000233423723e */ /* 0x000fe200000000ff */
[----:B------:R-:W-:-:S02]  /*96c0*/  HADD2.F32 R48, -RZ, R38.H0_H0 ;  /* 0x20000026ff307230 */ /* 0x000fc40000004100 */
[C---:B------:R-:W-:Y:S01]  /*96d0*/  FFMA.FTZ R32, R46.reuse, R155, -R45 ;  /* 0x0000009b2e207223 */ /* 0x040fe2000001082d */
[----:B------:R-:W-:Y:S01]  /*96e0*/  FMUL.FTZ R163, R46, R163 ;  /* 0x000000a32ea37220 */ /* 0x000fe20000410000 */
[----:B------:R-:W-:Y:S01]  /*96f0*/  FFMA.FTZ R45, R49, R51, -R64 ;  /* 0x00000033312d7223 */ /* 0x000fe20000010840 */
[----:B------:R-:W-:Y:S01]  /*9700*/  HADD2.F32 R51, -RZ, R156.H0_H0 ;  /* 0x2000009cff337230 */ /* 0x000fe20000004100 */
[----:B------:R-:W-:Y:S01]  /*9710*/  F2FP.F16.F32.PACK_AB R39, R54, R39 ;  /* 0x000000273627723e */ /* 0x000fe200000000ff */
[----:B------:R-:W-:Y:S02]  /*9720*/  HADD2.F32 R46, -RZ, R34.H0_H0 ;  /* 0x20000022ff2e7230 */ /* 0x000fe40000004100 */
[----:B------:R-:W-:Y:S01]  /*9730*/  FFMA.FTZ R155, R62, R155, R163 ;  /* 0x0000009b3e9b7223 */ /* 0x000fe200000100a3 */
[----:B------:R-:W-:Y:S02]  /*9740*/  HADD2.F32 R38, -RZ, R38.H1_H1 ;  /* 0x30000026ff267230 */ /* 0x000fe40000004100 */
[----:B------:R-:W-:Y:S01]  /*9750*/  FMUL.FTZ R55, R48, R51 ;  /* 0x0000003330377220 */ /* 0x000fe20000410000 */
[----:B------:R-:W-:-:S02]  /*9760*/  HADD2.F32 R34, -RZ, R34.H1_H1 ;  /* 0x30000022ff227230 */ /* 0x000fc40000004100 */
[----:B------:R-:W-:Y:S01]  /*9770*/  FMUL.FTZ R51, R46, R51 ;  /* 0x000000332e337220 */ /* 0x000fe20000410000 */
[----:B------:R-:W-:Y:S02]  /*9780*/  HADD2.F32 R49, -RZ, R154.H0_H0 ;  /* 0x2000009aff317230 */ /* 0x000fe40000004100 */
        /* <DEDUP_REMOVED lines=8> */
[----:B------:R-:W-:-:S03]  /*9810*/  F2FP.F16.F32.PACK_AB R36, R36, R155 ;  /* 0x0000009b2424723e */ /* 0x000fc600000000ff */
[----:B------:R-:W-:Y:S02]  /*9820*/  F2FP.F16.F32.PACK_AB R34, R34, R55 ;  /* 0x000000372222723e */ /* 0x000fe400000000ff */
[----:B------:R-:W-:-:S07]  /*9830*/  F2FP.F16.F32.PACK_AB R38, R38, R51 ;  /* 0x000000332626723e */ /* 0x000fce00000000ff */
.L_x_2569:
[----:B------:R-:W-:Y:S05]  /*9840*/  BSYNC B2 ;  /* 0x0000000000027941 */ /* 0x000fea0003800000 */
.L_x_2568:
[----:B0-----:R0:W-:Y:S04]  /*9850*/  STG.E.128 desc[UR60][R40.64], R32 ;  /* 0x0000002028007986 */ /* 0x0011e8000c101d3c */
[----:B--2---:R0:W-:Y:S02]  /*9860*/  @!P3 STG.E.128 desc[UR60][R42.64], R36 ;  /* 0x000000242a00b986 */ /* 0x0041e4000c101d3c */
.L_x_2567:
[----:B------:R-:W-:Y:S05]  /*9870*/  BSYNC B1 ;  /* 0x0000000000017941 */ /* 0x000fea0003800000 */
.L_x_2566:
[----:B------:R-:W-:-:S13]  /*9880*/  ISETP.NE.AND P3, PT, R9, RZ, PT ;  /* 0x000000ff0900720c */ /* 0x000fda0003f65270 */
[----:B------:R-:W-:Y:S05]  /*9890*/  @!P3 BRA `(.L_x_2520) ;  /* 0x0000000800ccb947 */ /* 0x000fea0003800000 */
[----:B0-----:R-:W2:Y:S01]  /*98a0*/  LDL R32, [R1+0x1c] ;  /* 0x00001c0001207983 */ /* 0x001ea20000100800 */
[----:B------:R-:W-:Y:S01]  /*98b0*/  SHF.R.U32.HI R35, RZ, 0x3, R194 ;  /* 0x00000003ff237819 */ /* 0x000fe200000116c2 */
[----:B------:R-:W-:Y:S01]  /*98c0*/  BSSY B1, `(.L_x_2570) ;  /* 0x000006e000017945 */ /* 0x000fe20003800000 */
[----:B--2---:R-:W-:-:S04]  /*98d0*/  LOP3.LUT P4, RZ, R32, 0x1, RZ, 0xc0, !PT ;  /* 0x0000000120ff7812 */ /* 0x004fc8000788c0ff */
[----:B------:R-:W-:Y:S02]  /*98e0*/  SEL R144, R120, R144, !P4 ;  /* 0x0000009078907207 */ /* 0x000fe40006000000 */
[----:B---34-:R-:W-:Y:S02]  /*98f0*/  IADD3 R41, P3, P4, R92, R124, R12 ;  /* 0x0000007c5c297210 */ /* 0x018fe40007c7e00c */
[----:B------:R-:W-:Y:S02]  /*9900*/  SHF.R.S32.HI R33, RZ, 0x1f, R144 ;  /* 0x0000001fff217819 */ /* 0x000fe40000011490 */
[----:B------:R-:W-:Y:S02]  /*9910*/  IADD3.X R42, R89, R44, R107, P3, P4 ;  /* 0x0000002c592a7210 */ /* 0x000fe40001fe846b */
[----:B------:R-:W-:Y:S02]  /*9920*/  LEA.HI R33, R33, R144, RZ, 0x4 ;  /* 0x0000009021217211 */ /* 0x000fe400078f20ff */
[----:B------:R-:W-:-:S02]  /*9930*/  ISETP.GE.AND P4, PT, R186, R117, PT ;  /* 0x00000075ba00720c */ /* 0x000fc40003f86270 */
[----:B------:R-:W-:Y:S02]  /*9940*/  LEA.HI.SX32 R33, R33, R110, 0x1c ;  /* 0x0000006e21217211 */ /* 0x000fe400078fe2ff */
[----:B------:R-:W-:Y:S02]  /*9950*/  LEA R40, P3, R41, R114, 0x1 ;  /* 0x0000007229287211 */ /* 0x000fe400078608ff */
[----:B------:R-:W-:Y:S01]  /*9960*/  SHF.R.S32.HI R32, RZ, 0x1f, R33 ;  /* 0x0000001fff207819 */ /* 0x000fe20000011421 */
[----:B------:R-:W-:Y:S01]  /*9970*/  IMAD.SHL.U32 R43, R33, 0x8, RZ ;  /* 0x00000008212b7824 */ /* 0x000fe200078e00ff */
[----:B------:R-:W-:Y:S02]  /*9980*/  LEA.HI.X R41, R41, R115, R42, 0x1, P3 ;  /* 0x0000007329297211 */ /* 0x000fe400018f0c2a */
[----:B------:R-:W-:Y:S02]  /*9990*/  LEA.HI R33, R32, R33, RZ, 0x3 ;  /* 0x0000002120217211 */ /* 0x000fe400078f18ff */
[----:B------:R-:W-:-:S03]  /*99a0*/  LOP3.LUT R32, R194, 0x38, R43, 0xf8, !PT ;  /* 0x00000038c2207812 */ /* 0x000fc600078ef82b */
[----:B------:R-:W-:Y:S01]  /*99b0*/  IMAD.SHL.U32 R34, R33, 0x400, RZ ;  /* 0x0000040021227824 */ /* 0x000fe200078e00ff */
[----:B------:R-:W-:-:S04]  /*99c0*/  LOP3.LUT R33, R32, R35, RZ, 0x3c, !PT ;  /* 0x0000002320217212 */ /* 0x000fc800078e3cff */
[----:B------:R-:W-:-:S04]  /*99d0*/  LOP3.LUT R34, R34, 0x7fffe000, RZ, 0xc0, !PT ;  /* 0x7fffe00022227812 */ /* 0x000fc800078ec0ff */
[----:B------:R-:W-:Y:S01]  /*99e0*/  IADD3 R35, R33, R34, R198 ;  /* 0x0000002221237210 */ /* 0x000fe20007ffe0c6 */
[----:B------:R-:W-:-:S04]  /*99f0*/  IMAD R33, R16, 0x6000, R135 ;  /* 0x0000600010217824 */ /* 0x000fc800078e0287 */
        /* <DEDUP_REMOVED lines=8> */
[----:B------:R-:W-:Y:S01]  /*9a80*/  SHF.R.U32.HI R51, RZ, 0x10, R57 ;  /* 0x00000010ff337819 */ /* 0x000fe20000011639 */
[----:B------:R-:W-:Y:S01]  /*9a90*/  IMAD.MOV.U32 R49, RZ, RZ, R39 ;  /* 0x000000ffff317224 */ /* 0x000fe200078e0027 */
[----:B------:R-:W-:Y:S01]  /*9aa0*/  SHF.R.U64 R42, R56, 0x10, R57 ;  /* 0x00000010382a7819 */ /* 0x000fe20000001239 */
[----:B------:R-:W-:Y:S01]  /*9ab0*/  HADD2.F32 R53, -RZ, R53.H0_H0 ;  /* 0x20000035ff357230 */ /* 0x000fe20000004100 */
[--C-:B------:R-:W-:Y:S01]  /*9ac0*/  SHF.R.U64 R47, R70, 0x10, R71.reuse ;  /* 0x00000010462f7819 */ /* 0x100fe20000001247 */
[--C-:B------:R-:W-:Y:S01]  /*9ad0*/  HADD2.F32 R39, -RZ, R48.reuse.H0_H0 ;  /* 0x20000030ff277230 */ /* 0x100fe20000004100 */
[----:B------:R-:W-:Y:S01]  /*9ae0*/  SHF.R.U32.HI R70, RZ, 0x10, R71 ;  /* 0x00000010ff467819 */ /* 0x000fe20000011647 */
[----:B------:R-:W-:Y:S01]  /*9af0*/  HADD2.F32 R50, -RZ, R48.H1_H1 ;  /* 0x30000030ff327230 */ /* 0x000fe20000004100 */
[----:B------:R-:W-:Y:S01]  /*9b00*/  SHF.R.U64 R45, R58, 0x10, R59 ;  /* 0x000000103a2d7819 */ /* 0x000fe2000000123b */
[----:B0-----:R-:W-:Y:S01]  /*9b10*/  IMAD.MOV.U32 R37, RZ, RZ, R35 ;  /* 0x000000ffff257224 */ /* 0x001fe200078e0023 */
[----:B------:R-:W-:Y:S01]  /*9b20*/  SHF.R.U32.HI R58, RZ, 0x10, R59 ;  /* 0x00000010ff3a7819 */ /* 0x000fe2000001163b */
[----:B------:R-:W-:-:S02]  /*9b30*/  HADD2.F32 R54, -RZ, R152.H1_H1 ;  /* 0x30000098ff367230 */ /* 0x000fc40000004100 */
[-C--:B------:R-:W-:Y:S01]  /*9b40*/  FMUL.FTZ R55, R50, R53.reuse ;  /* 0x0000003532377220 */ /* 0x080fe20000410000 */
[--C-:B------:R-:W-:Y:S01]  /*9b50*/  HADD2.F32 R48, -RZ, R33.reuse.H1_H1 ;  /* 0x30000021ff307230 */ /* 0x100fe20000004100 */
[----:B------:R-:W-:Y:S01]  /*9b60*/  SHF.R.U64 R46, R68, 0x10, R69 ;  /* 0x00000010442e7819 */ /* 0x000fe20000001245 */
[----:B------:R-:W-:Y:S02]  /*9b70*/  HADD2.F32 R35, -RZ, R33.H0_H0 ;  /* 0x20000021ff237230 */ /* 0x000fe40000004100 */
[-C--:B------:R-:W-:Y:S01]  /*9b80*/  FMUL.FTZ R56, R39, R54.reuse ;  /* 0x0000003627387220 */ /* 0x080fe20000410000 */
[----:B------:R-:W-:Y:S02]  /*9b90*/  HADD2.F32 R52, -RZ, R150.H1_H1 ;  /* 0x30000096ff347230 */ /* 0x000fe40000004100 */
[----:B------:R-:W-:Y:S01]  /*9ba0*/  FMUL.FTZ R53, R48, R53 ;  /* 0x0000003530357220 */ /* 0x000fe20000410000 */
[----:B------:R-:W-:Y:S02]  /*9bb0*/  HADD2.F32 R51, -RZ, R51.H0_H0 ;  /* 0x20000033ff337230 */ /* 0x000fe40000004100 */
[----:B------:R-:W-:Y:S01]  /*9bc0*/  FMUL.FTZ R54, R35, R54 ;  /* 0x0000003623367220 */ /* 0x000fe20000410000 */
[----:B------:R-:W-:-:S02]  /*9bd0*/  HADD2.F32 R70, -RZ, R70.H0_H0 ;  /* 0x20000046ff467230 */ /* 0x000fc40000004100 */
[-C--:B------:R-:W-:Y:S01]  /*9be0*/  FFMA.FTZ R33, R35, R52.reuse, -R56 ;  /* 0x0000003423217223 */ /* 0x080fe20000010838 */
[----:B------:R-:W-:Y:S02]  /*9bf0*/  HADD2.F32 R56, -RZ, R151.H1_H1 ;  /* 0x30000097ff387230 */ /* 0x000fe40000004100 */
[-C--:B------:R-:W-:Y:S01]  /*9c00*/  FFMA.FTZ R48, R48, R51.reuse, -R55 ;  /* 0x0000003330307223 */ /* 0x080fe20000010837 */
[----:B------:R-:W-:Y:S01]  /*9c10*/  FFMA.FTZ R50, R50, R51, R53 ;  /* 0x0000003332327223 */ /* 0x000fe20000010035 */
[----:B------:R-:W-:Y:S01]  /*9c20*/  FFMA.FTZ R35, R39, R52, R54 ;  /* 0x0000003427237223 */ /* 0x000fe20000010036 */
[--C-:B------:R-:W-:Y:S02]  /*9c30*/  HADD2.F32 R51, -RZ, R49.reuse.H0_H0 ;  /* 0x20000031ff337230 */ /* 0x100fe40000004100 */
        /* <DEDUP_REMOVED lines=24> */
[----:B------:R-:W-:Y:S02]  /*9dc0*/  HADD2.F32 R51, -RZ, R42.H0_H0 ;  /* 0x2000002aff337230 */ /* 0x000fe40000004100 */
[-C--:B------:R-:W-:Y:S01]  /*9dd0*/  FMUL.FTZ R57, R36, R53.reuse ;  /* 0x0000003524397220 */ /* 0x080fe20000410000 */
[----:B------:R-:W-:Y:S02]  /*9de0*/  HADD2.F32 R150, -RZ, R150.H0_H0 ;  /* 0x20000096ff967230 */ /* 0x000fe40000004100 */
[----:B------:R-:W-:Y:S01]  /*9df0*/  FMUL.FTZ R53, R32, R53 ;  /* 0x0000003520357220 */ /* 0x000fe20000410000 */
[----:B------:R-:W-:-:S02]  /*9e00*/  HADD2.F32 R151, -RZ, R151.H0_H0 ;  /* 0x20000097ff977230 */ /* 0x000fc40000004100 */
[-C--:B------:R-:W-:Y:S01]  /*9e10*/  FFMA.FTZ R42, R32, R51.reuse, -R57 ;  /* 0x00000033202a7223 */ /* 0x080fe20000010839 */
[----:B------:R-:W-:Y:S02]  /*9e20*/  HADD2.F32 R47, -RZ, R47.H0_H0 ;  /* 0x2000002fff2f7230 */ /* 0x000fe40000004100 */
[----:B------:R-:W-:Y:S01]  /*9e30*/  FFMA.FTZ R53, R36, R51, R53 ;  /* 0x0000003324357223 */ /* 0x000fe20000010035 */
[----:B------:R-:W-:Y:S02]  /*9e40*/  HADD2.F32 R36, -RZ, R38.H0_H0 ;  /* 0x20000026ff247230 */ /* 0x000fe40000004100 */
[-C--:B------:R-:W-:Y:S01]  /*9e50*/  FFMA.FTZ R152, R49, R150.reuse, R152 ;  /* 0x0000009631987223 */ /* 0x080fe20000010098 */
[----:B------:R-:W-:Y:S02]  /*9e60*/  HADD2.F32 R32, -RZ, R34.H0_H0 ;  /* 0x20000022ff207230 */ /* 0x000fe40000004100 */
[----:B------:R-:W-:Y:S01]  /*9e70*/  FFMA.FTZ R55, R46, R150, -R55 ;  /* 0x000000962e377223 */ /* 0x000fe20000010837 */
        /* <DEDUP_REMOVED lines=17> */
[----:B------:R-:W-:-:S07]  /*9f90*/  MOV R35, R52 ;  /* 0x0000003400237202 */ /* 0x000fce0000000f00 */
.L_x_2571:
[----:B------:R-:W-:Y:S05]  /*9fa0*/  BSYNC B1 ;  /* 0x0000000000017941 */ /* 0x000fea0003800000 */
.L_x_2570:
        /* <DEDUP_REMOVED lines=10> */
.L_x_2487:
[----:B------:R-:W2:Y:S02]  /*a050*/  LDL R32, [R1+0x18] ;  /* 0x0000180001207983 */ /* 0x000ea40000100800 */
[----:B--2---:R-:W-:-:S13]  /*a060*/  R2UR UR4, R32 ;  /* 0x00000000200472ca */ /* 0x004fda00000e0000 */
[----:B------:R-:W-:-:S06]  /*a070*/  UISETP.NE.AND UP0, UPT, UR4, 0x3, UPT ;  /* 0x000000030400788c */ /* 0x000fcc000bf05270 */
[----:B------:R-:W-:-:S13]  /*a080*/  PLOP3.LUT P2, PT, PT, PT, UP0, 0x80, 0x0 ;  /* 0x000000000000781c */ /* 0x000fda0003f4f008 */
[----:B------:R-:W-:Y:S05]  /*a090*/  @!P2 BRA `(.L_x_2572) ;  /* 0x000000000004a947 */ /* 0x000fea0003800000 */
[----:B------:R-:W-:Y:S01]  /*a0a0*/  BPT.TRAP 0x1 ;  /* 0x000000040000795c */ /* 0x000fe20000300000 */
.L_x_2572:
[----:B------:R-:W-:Y:S01]  /*a0b0*/  IMAD R3, R16, 0x8, R2 ;  /* 0x0000000810037824 */ /* 0x000fe200078e0202 */
[----:B------:R-:W-:Y:S01]  /*a0c0*/  SHF.L.U32 R0, R188, 0x1f, RZ ;  /* 0x0000001fbc007819 */ /* 0x000fe200000006ff */
[----:B------:R-:W-:Y:S01]  /*a0d0*/  IMAD R4, R24, -0x80, R25 ;  /* 0xffffff8018047824 */ /* 0x000fe200078e0219 */
[----:B------:R-:W-:Y:S02]  /*a0e0*/  BSSY B1, `(.L_x_2573) ;  /* 0x0000005000017945 */ /* 0x000fe40003800000 */
[----:B------:R-:W1:Y:S02]  /*a0f0*/  SYNCS.PHASECHK.TRANS64.TRYWAIT P4, [R3+URZ+0x34890], R0 ;  /* 0x03489000030075a7 */ /* 0x000e64000808017f */
[----:B------:R-:W-:-:S04]  /*a100*/  VIMNMX R4, R4, 0x80, PT ;  /* 0x0000008004047848 */ /* 0x000fc80003fe0100 */
[----:B------:R-:W-:Y:S01]  /*a110*/  ISETP.GE.AND P3, PT, R17, R4, PT ;  /* 0x000000041100720c */ /* 0x000fe20003f66270 */
[----:B-1----:R-:W-:-:S12]  /*a120*/  @!P4 BRA `(.L_x_2574) ;  /* 0x000001d80054c947 */ /* 0x002fd80003800000 */
.L_x_2873:
[----:B------:R-:W-:Y:S05]  /*a130*/  BSYNC B1 ;  /* 0x0000000000017941 */ /* 0x000fea0003800000 */
.L_x_2573:
[----:B------:R-:W-:Y:S04]  /*a140*/  BSSY B1, `(.L_x_2575) ;  /* 0x0000014000017945 */ /* 0x000fe80003800000 */
[----:B------:R-:W-:Y:S05]  /*a150*/  @P3 BRA `(.L_x_2576) ;  /* 0x0000000000483947 */ /* 0x000fea0003800000 */
[----:B------:R-:W-:Y:S02]  /*a160*/  ISETP.NE.AND P4, PT, R11, RZ, PT ;  /* 0x000000ff0b00720c */ /* 0x000fe40003f85270 */
[----:B------:R-:W-:-:S11]  /*a170*/  ISETP.NE.AND P3, PT, R10, RZ, PT ;  /* 0x000000ff0a00720c */ /* 0x000fd60003f65270 */
[----:B0-----:R-:W0:Y:S04]  /*a180*/  @P4 LDS.128 R32, [R43] ;  /* 0x000000002b204984 */ /* 0x001e280000000c00 */
[----:B------:R-:W2:Y:S04]  /*a190*/  @P3 LDS.128 R36, [R42] ;  /* 0x000000002a243984 */ /* 0x000ea80000000c00 */
[----:B0-----:R-:W-:Y:S01]  /*a1a0*/  @P4 STG.E.128 desc[UR60][R44.64], R32 ;  /* 0x000000202c004986 */ /* 0x001fe2000c101d3c */
[----:B------:R-:W-:-:S03]  /*a1b0*/  ISETP.NE.AND P4, PT, R9, RZ, PT ;  /* 0x000000ff0900720c */ /* 0x000fc60003f85270 */
[----:B--2---:R-:W-:Y:S01]  /*a1c0*/  @P3 STG.E.128 desc[UR60][R44.64+0x40], R36 ;  /* 0x000040242c003986 */ /* 0x004fe2000c101d3c */
[----:B------:R-:W-:-:S09]  /*a1d0*/  ISETP.NE.AND P3, PT, R8, RZ, PT ;  /* 0x000000ff0800720c */ /* 0x000fd20003f65270 */
[----:B------:R-:W0:Y:S04]  /*a1e0*/  @P4 LDS.128 R32, [R43+0x4000] ;  /* 0x004000002b204984 */ /* 0x000e280000000c00 */
[----:B------:R-:W2:Y:S04]  /*a1f0*/  @P3 LDS.128 R36, [R42+0x4000] ;  /* 0x004000002a243984 */ /* 0x000ea80000000c00 */
[----:B0-----:R-:W-:Y:S01]  /*a200*/  @P4 STG.E.128 desc[UR60][R44.64+0x80], R32 ;  /* 0x000080202c004986 */ /* 0x001fe2000c101d3c */
[----:B------:R-:W-:-:S03]  /*a210*/  ISETP.NE.AND P4, PT, R6, RZ, PT ;  /* 0x000000ff0600720c */ /* 0x000fc60003f85270 */
[----:B--2---:R-:W-:Y:S01]  /*a220*/  @P3 STG.E.128 desc[UR60][R44.64+0xc0], R36 ;  /* 0x0000c0242c003986 */ /* 0x004fe2000c101d3c */
[----:B------:R-:W-:-:S09]  /*a230*/  ISETP.NE.AND P3, PT, R7, RZ, PT ;  /* 0x000000ff0700720c */ /* 0x000fd20003f65270 */
[----:B------:R-:W0:Y:S04]  /*a240*/  @P4 LDS.128 R36, [R42+0x8000] ;  /* 0x008000002a244984 */ /* 0x000e280000000c00 */
[----:B------:R-:W2:Y:S04]  /*a250*/  @P3 LDS.128 R32, [R43+0x8000] ;  /* 0x008000002b203984 */ /* 0x000ea80000000c00 */
[----:B0-----:R3:W-:Y:S04]  /*a260*/  @P4 STG.E.128 desc[UR60][R44.64+0x140], R36 ;  /* 0x000140242c004986 */ /* 0x0017e8000c101d3c */
[----:B--2---:R3:W-:Y:S02]  /*a270*/  @P3 STG.E.128 desc[UR60][R44.64+0x100], R32 ;  /* 0x000100202c003986 */ /* 0x0047e4000c101d3c */
.L_x_2576:
[----:B------:R-:W-:Y:S05]  /*a280*/  BSYNC B1 ;  /* 0x0000000000017941 */ /* 0x000fea0003800000 */
.L_x_2575:
[----:B------:R-:W-:-:S13]  /*a290*/  ISETP.GE.AND P3, PT, R214, R4, PT ;  /* 0x00000004d600720c */ /* 0x000fda0003f66270 */
[----:B------:R-:W-:Y:S05]  /*a2a0*/  @P3 BRA `(.L_x_2520) ;  /* 0x0000000000483947 */ /* 0x000fea0003800000 */
[----:B------:R-:W-:Y:S02]  /*a2b0*/  ISETP.NE.AND P4, PT, R11, RZ, PT ;  /* 0x000000ff0b00720c */ /* 0x000fe40003f85270 */
[----:B------:R-:W-:-:S11]  /*a2c0*/  ISETP.NE.AND P3, PT, R9, RZ, PT ;  /* 0x000000ff0900720c */ /* 0x000fd60003f65270 */
[----:B0--3--:R-:W0:Y:S04]  /*a2d0*/  @P4 LDS.128 R32, [R43+0x2000] ;  /* 0x002000002b204984 */ /* 0x009e280000000c00 */
[----:B------:R-:W2:Y:S04]  /*a2e0*/  @P3 LDS.128 R36, [R43+0x6000] ;  /* 0x006000002b243984 */ /* 0x000ea80000000c00 */
        /* <DEDUP_REMOVED lines=14> */
.L_x_2520:
[----:B------:R-:W-:Y:S05]  /*a3d0*/  BSYNC B0 ;  /* 0x0000000000007941 */ /* 0x000fea0003800000 */
.L_x_2486:
        /* <DEDUP_REMOVED lines=17> */
.L_x_2578:
[----:B------:R-:W-:Y:S05]  /*a4f0*/  BSYNC B0 ;  /* 0x0000000000007941 */ /* 0x000fea0003800000 */
.L_x_2577:
[----:B------:R-:W1:Y:S01]  /*a500*/  SYNCS.PHASECHK.TRANS64.TRYWAIT P4, [R3+URZ+0x348b0], R0 ;  /* 0x0348b000030075a7 */ /* 0x000e62000808017f */
[----:B0-----:R-:W-:Y:S01]  /*a510*/  IMAD R32, R16, 0x4000, R27 ;  /* 0x0000400010207824 */ /* 0x001fe200078e021b */
[----:B------:R-:W-:Y:S01]  /*a520*/  ULDC.64 UR42, c[0x0][0x328] ;  /* 0x0000ca00002a7ab9 */ /* 0x000fe20000000a00 */
[----:B------:R-:W-:Y:S01]  /*a530*/  ULDC.64 UR40, c[0x0][0x318] ;  /* 0x0000c60000287ab9 */ /* 0x000fe20000000a00 */
[----:B------:R-:W-:Y:S01]  /*a540*/  BSSY B0, `(.L_x_2579) ;  /* 0x0000004000007945 */ /* 0x000fe20003800000 */
[----:B------:R-:W-:Y:S02]  /*a550*/  ISETP.GE.AND P2, PT, R17, R4, PT ;  /* 0x000000041100720c */ /* 0x000fe40003f46270 */
[----:B------:R-:W-:Y:S01]  /*a560*/  IADD3 R34, R122, R32, RZ ;  /* 0x000000207a227210 */ /* 0x000fe20007ffe0ff */
[----:B-1----:R-:W-:Y:S10]  /*a570*/  @!P4 BRA `(.L_x_2580) ;  /* 0x000001d40054c947 */ /* 0x002ff40003800000 */
.L_x_2874:
[----:B------:R-:W-:Y:S05]  /*a580*/  BSYNC B0 ;  /* 0x0000000000007941 */ /* 0x000fea0003800000 */
.L_x_2579:
[----:B------:R-:W-:Y:S01]  /*a590*/  BSSY B0, `(.L_x_2581) ;  /* 0x000001a000007945 */ /* 0x000fe20003800000 */
[----:B0-----:R-:W-:Y:S02]  /*a5a0*/  IMAD R0, R32, 0x2, R113 ;  /* 0x0000000220007824 */ /* 0x001fe400078e0271 */
[----:B------:R-:W-:-:S04]  /*a5b0*/  IMAD.WIDE R40, R24, 0x80, R118 ;  /* 0x0000008018287825 */ /* 0x000fc800078e0276 */
[----:B------:R-:W-:Y:S01]  /*a5c0*/  IMAD R44, R34, 0x2, R113 ;  /* 0x00000002222c7824 */ /* 0x000fe200078e0271 */
[----:B------:R-:W-:Y:S06]  /*a5d0*/  @P2 BRA `(.L_x_2582) ;  /* 0x0000000000542947 */ /* 0x000fec0003800000 */
[----:B------:R-:W-:Y:S01]  /*a5e0*/  MOV R33, R5 ;  /* 0x0000000500217202 */ /* 0x000fe20000000f00 */
[----:B------:R-:W-:Y:S01]  /*a5f0*/  IMAD R35, R41, UR42, RZ ;  /* 0x0000002a29237c24 */ /* 0x000fe2000f8e02ff */
[----:B------:R-:W-:Y:S01]  /*a600*/  ULDC UR4, c[0x0][0x320] ;  /* 0x0000c80000047ab9 */ /* 0x000fe20000000800 */
[----:B------:R-:W-:Y:S01]  /*a610*/  IMAD.MOV.U32 R32, RZ, RZ, R94 ;  /* 0x000000ffff207224 */ /* 0x000fe200078e005e */
[----:B------:R-:W-:Y:S01]  /*a620*/  ISETP.GE.AND P4, PT, R18, UR4, PT ;  /* 0x0000000412007c0c */ /* 0x000fe2000bf86270 */
        /* <DEDUP_REMOVED lines=16> */
.L_x_2582:
[----:B------:R-:W-:Y:S05]  /*a730*/  BSYNC B0 ;  /* 0x0000000000007941 */ /* 0x000fea0003800000 */
.L_x_2581:
        /* <DEDUP_REMOVED lines=25> */
.L_x_2584:
[----:B------:R-:W-:Y:S05]  /*a8d0*/  BSYNC B0 ;  /* 0x0000000000007941 */ /* 0x000fea0003800000 */
.L_x_2583:
[----:B------:R-:W3:Y:S01]  /*a8e0*/  LDL R0, [R1+0x1c] ;  /* 0x00001c0001007983 */ /* 0x000ee20000100800 */
[----:B------:R-:W-:Y:S01]  /*a8f0*/  @!P3 VIADD R3, R3, 0x348c0 ;  /* 0x000348c00303b836 */ /* 0x000fe20000000000 */
[----:B------:R-:W-:Y:S01]  /*a900*/  PLOP3.LUT P2, PT, PT, PT, PT, 0x8, 0x0 ;  /* 0x000000000000781c */ /* 0x000fe20003f4e170 */
[----:B------:R-:W-:Y:S01]  /*a910*/  VIADD R16, R16, 0x1 ;  /* 0x0000000110107836 */ /* 0x000fe20000000000 */
[----:B------:R-:W-:Y:S01]  /*a920*/  @!PT LDS RZ, [RZ] ;  /* 0x00000000fffff984 */ /* 0x000fe20000000800 */
[----:B------:R-:W-:Y:S01]  /*a930*/  @!PT LDS RZ, [RZ] ;  /* 0x00000000fffff984 */ /* 0x000fe20000000800 */
[----:B------:R-:W-:Y:S01]  /*a940*/  @!PT LDS RZ, [RZ] ;  /* 0x00000000fffff984 */ /* 0x000fe20000000800 */
[----:B------:R-:W-:Y:S01]  /*a950*/  @!PT LDS RZ, [RZ] ;  /* 0x00000000fffff984 */ /* 0x000fe20000000800 */
[----:B------:R1:W-:Y:S06]  /*a960*/  MEMBAR.ALL.CTA ;  /* 0x0000000000007992 */ /* 0x0003ec0000008000 */
[----:B-1----:R-:W1:Y:S01]  /*a970*/  FENCE.VIEW.ASYNC.S ;  /* 0x00000000000073c6 */ /* 0x002e620000000000 */
[----:B------:R-:W-:Y:S01]  /*a980*/  @!P3 PRMT R3, RZ, 0x654, R3 ;  /* 0x00000654ff03b816 */ /* 0x000fe20000000003 */
[----:B-1----:R1:W-:Y:S06]  /*a990*/  BAR.SYNC.DEFER_BLOCKING R148, 0x80 ;  /* 0x000200940000751d */ /* 0x0023ec0000010000 */
[----:B------:R4:W-:Y:S01]  /*a9a0*/  @!P3 SYNCS.ARRIVE.TRANS64.RED.A1T0 RZ, [R3+URZ], RZ ;  /* 0x000000ff03ffb9a7 */ /* 0x0009e2000810043f */
[----:B------:R-:W-:-:S04]  /*a9b0*/  ISETP.NE.AND P3, PT, R16, 0x2, PT ;  /* 0x000000021000780c */ /* 0x000fc80003f65270 */
[----:B------:R-:W-:Y:S02]  /*a9c0*/  SEL R16, R16, RZ, P3 ;  /* 0x000000ff10107207 */ /* 0x000fe40001800000 */
[----:B----4-:R-:W-:-:S04]  /*a9d0*/  SEL R3, RZ, 0x1, P3 ;  /* 0x00000001ff037807 */ /* 0x010fc80001800000 */
[----:B------:R-:W-:Y:S02]  /*a9e0*/  LOP3.LUT R188, R188, R3, RZ, 0x3c, !PT ;  /* 0x00000003bcbc7212 */ /* 0x000fe400078e3cff */
[----:B---3--:R-:W-:-:S13]  /*a9f0*/  LOP3.LUT P4, RZ, R0, 0x2, RZ, 0xc0, !PT ;  /* 0x0000000200ff7812 */ /* 0x008fda000788c0ff */
[----:B-1----:R-:W-:Y:S05]  /*aa00*/  @P4 BRA `(.L_x_2585) ;  /* 0xffffff8000ac4947 */ /* 0x002fea000383ffff */
.L_x_2481:
[----:B------:R-:W1:Y:S01]  /*aa10*/  LDC R0, c[0x0][0x448] ;  /* 0x00011200ff007b82 */ /* 0x000e620000000800 */
[----:B------:R-:W-:Y:S01]  /*aa20*/  VIADD R3, R200, 0x7f ;  /* 0x0000007fc8037836 */ /* 0x000fe20000000000 */
[----:B------:R-:W-:Y:S01]  /*aa30*/  BSSY B0, `(.L_x_2586) ;  /* 0x0000010000007945 */ /* 0x000fe20003800000 */
[----:B------:R-:W-:Y:S01]  /*aa40*/  IMAD.MOV.U32 R88, RZ, RZ, RZ ;  /* 0x000000ffff587224 */ /* 0x000fe200078e00ff */
[----:B-1----:R-:W-:-:S13]  /*aa50*/  ISETP.NE.AND P0, PT, R0, 0x1, PT ;  /* 0x000000010000780c */ /* 0x002fda0003f05270 */
[----:B------:R-:W1:Y:S08]  /*aa60*/  @P0 LDC R0, c[0x0][0x44c] ;  /* 0x00011300ff000b82 */ /* 0x000e700000000800 */
[----:B------:R-:W3:Y:S01]  /*aa70*/  @P0 LDC R5, c[0x0][0x450] ;  /* 0x00011400ff050b82 */ /* 0x000ee20000000800 */
[----:B-1----:R-:W-:-:S05]  /*aa80*/  @P0 IMAD.HI.U32 R0, R3, R0, RZ ;  /* 0x0000000003000227 */ /* 0x002fca00078e00ff */
[----:B---3--:R-:W-:-:S04]  /*aa90*/  @P0 SHF.R.U32.HI R3, RZ, R5, R0 ;  /* 0x00000005ff030219 */ /* 0x008fc80000011600 */
[----:B------:R-:W-:-:S04]  /*aaa0*/  IADD3 R3, R146, R3, RZ ;  /* 0x0000000392037210 */ /* 0x000fc80007ffe0ff */
[----:B------:R-:W-:-:S04]  /*aab0*/  SHF.R.S32.HI R0, RZ, 0x1f, R3 ;  /* 0x0000001fff007819 */ /* 0x000fc80000011403 */
[----:B------:R-:W-:-:S04]  /*aac0*/  LEA.HI R0, R0, R3, RZ, 0x7 ;  /* 0x0000000300007211 */ /* 0x000fc800078f38ff */
[----:B------:R-:W-:-:S04]  /*aad0*/  SHF.R.S32.HI R0, RZ, 0x7, R0 ;  /* 0x00000007ff007819 */ /* 0x000fc80000011400 */
[----:B------:R-:W-:-:S04]  /*aae0*/  VIMNMX R147, R147, R0, PT ;  /* 0x0000000093937248 */ /* 0x000fc80003fe0100 */
[----:B------:R-:W-:Y:S01]  /*aaf0*/  ISETP.GE.AND P0, PT, R147, 0x1, PT ;  /* 0x000000019300780c */ /* 0x000fe20003f06270 */
[----:B------:R-:W-:-:S12]  /*ab00*/  @P2 BRA `(.L_x_2587) ;  /* 0x0000000000082947 */ /* 0x000fd80003800000 */
[----:B------:R-:W1:Y:S02]  /*ab10*/  FENCE.VIEW.ASYNC.G ;  /* 0x00000000000073c6 */ /* 0x000e640000000100 */
[----:B-1----:R-:W-:Y:S06]  /*ab20*/  BAR.ARV 0xc, 0x180 ;  /* 0x0306000000007b1d */ /* 0x002fec0000002000 */
.L_x_2587:
[----:B------:R-:W-:Y:S05]  /*ab30*/  BSYNC B0 ;  /* 0x0000000000007941 */ /* 0x000fea0003800000 */
.L_x_2586:
[----:B------:R-:W-:Y:S04]  /*ab40*/  BSSY B0, `(.L_x_2588) ;  /* 0x000001f000007945 */ /* 0x000fe80003800000 */
[----:B------:R-:W-:Y:S05]  /*ab50*/  @!P0 BRA `(.L_x_2589) ;  /* 0x0000000000748947 */ /* 0x000fea0003800000 */
[----:B------:R-:W-:Y:S01]  /*ab60*/  ISETP.NE.AND P0, PT, R209, RZ, PT ;  /* 0x000000ffd100720c */ /* 0x000fe20003f05270 */
[----:B------:R-:W-:-:S03]  /*ab70*/  ULDC UR4, c[0x0][0x9f0] ;  /* 0x00027c0000047ab9 */ /* 0x000fc60000000800 */
[----:B------:R-:W-:-:S04]  /*ab80*/  SEL R9, R209, UR4, P0 ;  /* 0x00000004d1097c07 */ /* 0x000fc80008000000 */
[-C--:B------:R-:W-:Y:S02]  /*ab90*/  IABS R6, R9.reuse ;  /* 0x0000000900067213 */ /* 0x080fe40000000000 */
[----:B------:R-:W-:Y:S02]  /*aba0*/  IADD3 R0, R9, -0x1, R147 ;  /* 0xffffffff09007810 */ /* 0x000fe40007ffe093 */
[----:B------:R-:W1:Y:S01]  /*abb0*/  I2F.RP R3, R6 ;  /* 0x0000000600037306 */ /* 0x000e620000209400 */
[-C--:B------:R-:W-:Y:S02]  /*abc0*/  IABS R10, R9.reuse ;  /* 0x00000009000a7213 */ /* 0x080fe40000000000 */
[----:B------:R-:W-:Y:S02]  /*abd0*/  IABS R8, R0 ;  /* 0x0000000000087213 */ /* 0x000fe40000000000 */
[----:B------:R-:W-:-:S04]  /*abe0*/  LOP3.LUT R0, R0, R9, RZ, 0x3c, !PT ;  /* 0x0000000900007212 */ /* 0x000fc800078e3cff */
[----:B------:R-:W-:Y:S01]  /*abf0*/  ISETP.GE.AND P2, PT, R0, RZ, PT ;  /* 0x000000ff0000720c */ /* 0x000fe20003f46270 */
[----:B-1----:R-:W1:Y:S02]  /*ac00*/  MUFU.RCP R3, R3 ;  /* 0x0000000300037308 */ /* 0x002e640000001000 */
[----:B-1----:R-:W-:Y:S01]  /*ac10*/  VIADD R4, R3, 0xffffffe ;  /* 0x0ffffffe03047836 */ /* 0x002fe20000000000 */
[----:B------:R-:W-:-:S05]  /*ac20*/  IADD3 R3, RZ, -R10, RZ ;  /* 0x8000000aff037210 */ /* 0x000fca0007ffe0ff */
[----:B------:R1:W3:Y:S02]  /*ac30*/  F2I.FTZ.U32.TRUNC.NTZ R5, R4 ;  /* 0x0000000400057305 */ /* 0x0002e4000021f000 */
[----:B-1----:R-:W-:Y:S02]  /*ac40*/  IMAD.MOV.U32 R4, RZ, RZ, RZ ;  /* 0x000000ffff047224 */ /* 0x002fe400078e00ff */
[----:B---3--:R-:W-:-:S04]  /*ac50*/  IMAD.MOV R7, RZ, RZ, -R5 ;  /* 0x000000ffff077224 */ /* 0x008fc800078e0a05 */
        /* <DEDUP_REMOVED lines=12> */
[----:B------:R-:W-:-:S07]  /*ad20*/  IMAD.MOV.U32 R88, RZ, RZ, R5 ;  /* 0x000000ffff587224 */ /* 0x000fce00078e0005 */
.L_x_2589:
[----:B------:R-:W-:Y:S05]  /*ad30*/  BSYNC B0 ;  /* 0x0000000000007941 */ /* 0x000fea0003800000 */
.L_x_2588:
        /* <DEDUP_REMOVED lines=28> */
[----:B0-----:R-:W-:Y:S02]  /*af00*/  CS2R R42, SRZ ;  /* 0x00000000002a7805 */ /* 0x001fe4000001ff00 */
[----:B--2---:R-:W-:Y:S02]  /*af10*/  CS2R R40, SRZ ;  /* 0x0000000000287805 */ /* 0x004fe4000001ff00 */
        /* <DEDUP_REMOVED lines=12> */
[----:B---3--:R-:W-:Y:S02]  /*afe0*/  R2UR UR4, R5 ;  /* 0x00000000050472ca */ /* 0x008fe400000e0000 */
[----:B0-----:R-:W-:-:S04]  /*aff0*/  LEA.HI R3, R0, R0, RZ, 0x1 ;  /* 0x0000000000037211 */ /* 0x001fc800078f08ff */
[----:B------:R-:W-:-:S05]  /*b000*/  LOP3.LUT R3, R3, 0x1e, RZ, 0xc0, !PT ;  /* 0x0000001e03037812 */ /* 0x000fca00078ec0ff */
[----:B------:R-:W-:Y:S02]  /*b010*/  IMAD.IADD R3, R0, 0x1, -R3 ;  /* 0x0000000100037824 */ /* 0x000fe400078e0a03 */
        /* <DEDUP_REMOVED lines=23> */
.L_x_2591:
        /* <DEDUP_REMOVED lines=12> */
.L_x_2595:
[----:B-1----:R1:W2:Y:S02]  /*b250*/  SYNCS.PHASECHK.TRANS64.TRYWAIT P0, [R2+URZ+0x34800], R3 ;  /* 0x03480003020075a7 */ /* 0x0022a4000800017f */
[----:B--2---:R-:W-:Y:S05]  /*b260*/  @!P0 NANOSLEEP.SYNCS 0x989680 ;  /* 0x009896800000895d */ /* 0x004fea0003900000 */
[----:B------:R-:W2:Y:S02]  /*b270*/  @!P0 SYNCS.PHASECHK.TRANS64 P0, [R2+URZ+0x34800], R3 ;  /* 0x03480003020085a7 */ /* 0x000ea4000800007f */
[----:B--2---:R-:W-:Y:S05]  /*b280*/  @!P0 BRA `(.L_x_2595) ;  /* 0xfffffffc00f08947 */ /* 0x004fea000383ffff */
.L_x_2594:
[----:B------:R-:W-:Y:S05]  /*b290*/  BSYNC B0 ;  /* 0x0000000000007941 */ /* 0x000fea0003800000 */
.L_x_2593:
[----:B------:R-:W-:Y:S05]  /*b2a0*/  BRA `(.L_x_2596) ;  /* 0x0000006c001c7947 */ /* 0x000fea0003800000 */
.L_x_2592:
[----:B------:R-:W-:Y:S01]  /*b2b0*/  ISETP.NE.AND P0, PT, R24, RZ, PT ;  /* 0x000000ff1800720c */ /* 0x000fe20003f05270 */
[----:B------:R-:W-:Y:S01]  /*b2c0*/  ULDC.64 UR4, c[0x0][0x3f8] ;  /* 0x0000fe0000047ab9 */ /* 0x000fe20000000a00 */
[----:B-----5:R-:W-:Y:S01]  /*b2d0*/  SHF.R.S32.HI R0, RZ, 0x1f, R141 ;  /* 0x0000001fff007819 */ /* 0x020fe2000001148d */
[----:B------:R-:W-:Y:S01]  /*b2e0*/  ULDC.64 UR6, c[0x0][0x408] ;  /* 0x0001020000067ab9 */ /* 0x000fe20000000a00 */
[----:B------:R-:W-:-:S04]  /*b2f0*/  IMAD.WIDE.U32 R24, R141, UR4, RZ ;  /* 0x000000048d187c25 */ /* 0x000fc8000f8e00ff */
[C---:B------:R-:W-:Y:S02]  /*b300*/  IMAD R4, R0.reuse, UR4, RZ ;  /* 0x0000000400047c24 */ /* 0x040fe4000f8e02ff */
[----:B------:R-:W-:Y:S02]  /*b310*/  IMAD R0, R0, UR6, RZ ;  /* 0x0000000600007c24 */ /* 0x000fe4000f8e02ff */
[C---:B------:R-:W-:Y:S02]  /*b320*/  IMAD R29, R141.reuse, UR5, R4 ;  /* 0x000000058d1d7c24 */ /* 0x040fe4000f8e0204 */
[C---:B------:R-:W-:Y:S02]  /*b330*/  IMAD R31, R141.reuse, UR7, R0 ;  /* 0x000000078d1f7c24 */ /* 0x040fe4000f8e0200 */
[----:B------:R-:W-:-:S04]  /*b340*/  IMAD.WIDE.U32 R26, R141, UR6, RZ ;  /* 0x000000068d1a7c25 */ /* 0x000fc8000f8e00ff */
[----:B------:R-:W-:Y:S02]  /*b350*/  IMAD.IADD R29, R29, 0x1, R25 ;  /* 0x000000011d1d7824 */ /* 0x000fe400078e0219 */
[----:B------:R-:W-:Y:S01]  /*b360*/  IMAD.IADD R31, R31, 0x1, R27 ;  /* 0x000000011f1f7824 */ /* 0x000fe200078e021b */
[----:B------:R-:W-:Y:S06]  /*b370*/  @!P0 BRA `(.L_x_2597) ;  /* 0x0000000000408947 */ /* 0x000fec0003800000 */
        /* <DEDUP_REMOVED lines=16> */
.L_x_2597:
[----:B------:R-:W-:Y:S01]  /*b480*/  ULDC.U8 UR4, c[0x0][0x410] ;  /* 0x0001040000047ab9 */ /* 0x000fe20000000000 */
[----:B------:R-:W-:Y:S01]  /*b490*/  BSSY B0, `(.L_x_2598) ;  /* 0x00006a0000007945 */ /* 0x000fe20003800000 */
[----:B------:R-:W-:Y:S02]  /*b4a0*/  ISETP.NE.AND P0, PT, RZ, UR4, PT ;  /* 0x00000004ff007c0c */ /* 0x000fe4000bf05270 */
[----:B------:R-:W-:-:S11]  /*b4b0*/  IADD3 R64, R17, R200, RZ ;  /* 0x000000c811407210 */ /* 0x000fd60007ffe0ff */
[----:B------:R-:W-:Y:S05]  /*b4c0*/  @!P0 BRA `(.L_x_2599) ;  /* 0x0000003400788947 */ /* 0x000fea0003800000 */
[----:B------:R-:W0:Y:S01]  /*b4d0*/  LDC R10, c[0x0][0x448] ;  /* 0x00011200ff0a7b82 */ /* 0x000e220000000800 */
[----:B------:R-:W-:Y:S01]  /*b4e0*/  IMAD R3, R217, 0x40, R64 ;  /* 0x00000040d9037824 */ /* 0x000fe200078e0240 */
[----:B------:R-:W-:Y:S01]  /*b4f0*/  ULDC.64 UR4, c[0x0][0x3f8] ;  /* 0x0000fe0000047ab9 */ /* 0x000fe20000000a00 */
[----:B------:R-:W-:Y:S01]  /*b500*/  ULDC.64 UR6, c[0x0][0x408] ;  /* 0x0001020000067ab9 */ /* 0x000fe20000000a00 */
[----:B------:R-:W-:Y:S01]  /*b510*/  MOV R8, R26 ;  /* 0x0000001a00087202 */ /* 0x000fe20000000f00 */
[----:B------:R-:W-:Y:S01]  /*b520*/  IMAD.MOV.U32 R6, RZ, RZ, R24 ;  /* 0x000000ffff067224 */ /* 0x000fe200078e0018 */
[----:B------:R-:W-:Y:S01]  /*b530*/  SHF.R.S32.HI R73, RZ, 0x1f, R192 ;  /* 0x0000001fff497819 */ /* 0x000fe200000114c0 */
[----:B------:R-:W-:Y:S01]  /*b540*/  IMAD.MOV.U32 R7, RZ, RZ, R29 ;  /* 0x000000ffff077224 */ /* 0x000fe200078e001d */
[----:B------:R-:W-:Y:S01]  /*b550*/  SHF.R.S32.HI R79, RZ, 0x1f, R190 ;  /* 0x0000001fff4f7819 */ /* 0x000fe200000114be */
[----:B------:R-:W-:Y:S01]  /*b560*/  IMAD.MOV.U32 R9, RZ, RZ, R31 ;  /* 0x000000ffff097224 */ /* 0x000fe200078e001f */
[----:B------:R-:W-:-:S02]  /*b570*/  SHF.R.S32.HI R72, RZ, 0x1f, R189 ;  /* 0x0000001fff487819 */ /* 0x000fc400000114bd */
[----:B------:R-:W-:Y:S02]  /*b580*/  SHF.R.S32.HI R76, RZ, 0x1f, R191 ;  /* 0x0000001fff4c7819 */ /* 0x000fe400000114bf */
[----:B0-----:R-:W-:-:S13]  /*b590*/  ISETP.NE.AND P0, PT, R10, 0x1, PT ;  /* 0x000000010a00780c */ /* 0x001fda0003f05270 */
[----:B------:R-:W0:Y:S08]  /*b5a0*/  @P0 LDC R0, c[0x0][0x44c] ;  /* 0x00011300ff000b82 */ /* 0x000e300000000800 */
[----:B------:R-:W1:Y:S01]  /*b5b0*/  @P0 LDC R5, c[0x0][0x450] ;  /* 0x00011400ff050b82 */ /* 0x000e620000000800 */
[----:B0-----:R-:W-:-:S05]  /*b5c0*/  @P0 IMAD.HI.U32 R0, R3, R0, RZ ;  /* 0x0000000003000227 */ /* 0x001fca00078e00ff */
[----:B-1----:R-:W-:-:S04]  /*b5d0*/  @P0 SHF.R.U32.HI R3, RZ, R5, R0 ;  /* 0x00000005ff030219 */ /* 0x002fc80000011600 */
        /* <DEDUP_REMOVED lines=21> */
.L_x_2880:
        /* <DEDUP_REMOVED lines=24> */
[C---:B------:R-:W-:Y:S02]  /*b8b0*/  @!P3 SHF.L.U32 R29, R192.reuse, 0x1, RZ ;  /* 0x00000001c01db819 */ /* 0x040fe400000006ff */
[----:B------:R-:W-:Y:S02]  /*b8c0*/  @!P3 SHF.L.U64.HI R6, R192, 0x1, R73 ;  /* 0x00000001c006b819 */ /* 0x000fe40000010249 */
[----:B------:R-:W-:Y:S01]  /*b8d0*/  @!P2 IMAD.SHL.U32 R25, R190, 0x2, RZ ;  /* 0x00000002be19a824 */ /* 0x000fe200078e00ff */
[-C--:B--2---:R-:W-:Y:S01]  /*b8e0*/  @!P3 IADD3 R30, P6, R8, R29.reuse, RZ ;  /* 0x0000001d081eb210 */ /* 0x084fe20007fde0ff */
[----:B------:R-:W-:Y:S01]  /*b8f0*/  @!P1 IMAD.SHL.U32 R15, R191, 0x2, RZ ;  /* 0x00000002bf0f9824 */ /* 0x000fe200078e00ff */
[----:B------:R-:W-:Y:S02]  /*b900*/  @!P2 SHF.L.U64.HI R10, R190, 0x1, R79 ;  /* 0x00000001be0aa819 */ /* 0x000fe4000001024f */
[----:B----4-:R-:W-:Y:S01]  /*b910*/  @!P3 IADD3 R28, P5, R32, R29, RZ ;  /* 0x0000001d201cb210 */ /* 0x010fe20007fbe0ff */
[----:B-1----:R-:W-:Y:S01]  /*b920*/  @!P3 IMAD.X R31, R5, 0x1, R6, P6 ;  /* 0x00000001051fb824 */ /* 0x002fe200030e0606 */
[----:B------:R-:W-:Y:S01]  /*b930*/  @!P2 IADD3 R26, P6, R8, R25, RZ ;  /* 0x00000019081aa210 */ /* 0x000fe20007fde0ff */
[----:B------:R-:W-:Y:S01]  /*b940*/  @!P4 IMAD.MOV.U32 R9, RZ, RZ, R5 ;  /* 0x000000ffff09c224 */ /* 0x000fe200078e0005 */
[----:B---3--:R-:W-:Y:S01]  /*b950*/  @!P3 IADD3.X R29, R33, R6, RZ, P5, !PT ;  /* 0x00000006211db210 */ /* 0x008fe20002ffe4ff */
[----:B------:R-:W-:Y:S01]  /*b960*/  @!P4 IMAD.WIDE R34, R22, 0x2, R32 ;  /* 0x000000021622c825 */ /* 0x000fe200078e0220 */
[----:B------:R-:W-:-:S02]  /*b970*/  @!P1 SHF.L.U64.HI R6, R191, 0x1, R76 ;  /* 0x00000001bf069819 */ /* 0x000fc4000001024c */
[----:B------:R-:W-:Y:S01]  /*b980*/  @!P2 IADD3 R24, P5, R32, R25, RZ ;  /* 0x000000192018a210 */ /* 0x000fe20007fbe0ff */
[----:B------:R-:W-:Y:S01]  /*b990*/  @!P2 IMAD.X R27, R5, 0x1, R10, P6 ;  /* 0x00000001051ba824 */ /* 0x000fe200030e060a */
[-C--:B------:R-:W-:Y:S01]  /*b9a0*/  @!P1 IADD3 R20, P6, R8, R15.reuse, RZ ;  /* 0x0000000f08149210 */ /* 0x080fe20007fde0ff */
[----:B------:R-:W-:Y:S01]  /*b9b0*/  @!P4 IMAD.WIDE R36, R22, 0x2, R8 ;  /* 0x000000021624c825 */ /* 0x000fe200078e0208 */
[----:B------:R-:W-:Y:S01]  /*b9c0*/  @!P0 SHF.L.U32 R7, R189, 0x1, RZ ;  /* 0x00000001bd078819 */ /* 0x000fe200000006ff */
[----:B------:R-:W5:Y:S02]  /*b9d0*/  @!P4 LD.E.64 R58, desc[UR60][R34.64] ;  /* 0x0000003c223ac980 */ /* 0x000f64000c101b00 */
[----:B------:R-:W-:Y:S01]  /*b9e0*/  @!P1 IMAD.X R21, R5, 0x1, R6, P6 ;  /* 0x0000000105159824 */ /* 0x000fe200030e0606 */
[----:B------:R-:W-:Y:S01]  /*b9f0*/  @!P1 IADD3 R14, P6, R32, R15, RZ ;  /* 0x0000000f200e9210 */ /* 0x000fe20007fde0ff */
[----:B------:R-:W-:Y:S01]  /*ba00*/  @!P2 IMAD.X R25, R33, 0x1, R10, P5 ;  /* 0x000000012119a824 */ /* 0x000fe200028e060a */
[----:B------:R-:W-:Y:S01]  /*ba10*/  ISETP.GE.AND P5, PT, R193, UR4, PT ;  /* 0x00000004c1007c0c */ /* 0x000fe2000bfa6270 */
[----:B------:R1:W5:Y:S01]  /*ba20*/  @!P4 LD.E.64 R60, desc[UR60][R36.64] ;  /* 0x0000003c243cc980 */ /* 0x000362000c101b00 */
[----:B------:R-:W-:Y:S01]  /*ba30*/  @!P0 SHF.L.U64.HI R10, R189, 0x1, R72 ;  /* 0x00000001bd0a8819 */ /* 0x000fe20000010248 */
[----:B------:R-:W-:Y:S01]  /*ba40*/  @!P1 IMAD.X R15, R33, 0x1, R6, P6 ;  /* 0x00000001210f9824 */ /* 0x000fe200030e0606 */
[----:B------:R-:W-:-:S05]  /*ba50*/  @!P0 IADD3 R12, P6, R8, R7, RZ ;  /* 0x00000007080c8210 */ /* 0x000fca0007fde0ff */
[----:B------:R-:W-:Y:S01]  /*ba60*/  @!P0 IMAD.X R13, R5, 0x1, R10, P6 ;  /* 0x00000001050d8824 */ /* 0x000fe200030e060a */
[----:B------:R-:W-:-:S03]  /*ba70*/  @!P0 IADD3 R6, P6, R32, R7, RZ ;  /* 0x0000000720068210 */ /* 0x000fc60007fde0ff */
[----:B------:R-:W-:Y:S02]  /*ba80*/  @!P5 SHF.L.U32 R11, R193, 0x1, RZ ;  /* 0x00000001c10bd819 */ /* 0x000fe400000006ff */
[----:B------:R-:W-:Y:S01]  /*ba90*/  @!P0 IMAD.X R7, R33, 0x1, R10, P6 ;  /* 0x0000000121078824 */ /* 0x000fe200030e060a */
[----:B------:R-:W-:Y:S02]  /*baa0*/  @!P5 SHF.L.U64.HI R38, R193, 0x1, R236 ;  /* 0x00000001c126d819 */ /* 0x000fe400000102ec */
[-C--:B------:R-:W-:Y:S02]  /*bab0*/  @!P5 IADD3 R8, P4, R8, R11.reuse, RZ ;  /* 0x0000000b0808d210 */ /* 0x080fe40007f9e0ff */
[----:B------:R-:W-:Y:S02]  /*bac0*/  @!P5 IADD3 R10, P6, R32, R11, RZ ;  /* 0x0000000b200ad210 */ /* 0x000fe40007fde0ff */
[----:B------:R-:W-:Y:S02]  /*bad0*/  CS2R R56, SRZ ;  /* 0x0000000000387805 */ /* 0x000fe4000001ff00 */
[----:B------:R-:W-:Y:S01]  /*bae0*/  CS2R R54, SRZ ;  /* 0x0000000000367805 */ /* 0x000fe2000001ff00 */
[--C-:B------:R-:W-:Y:S01]  /*baf0*/  @!P5 IMAD.X R9, R5, 0x1, R38.reuse, P4 ;  /* 0x000000010509d824 */ /* 0x100fe200020e0626 */
[----:B------:R-:W-:Y:S01]  /*bb00*/  CS2R R52, SRZ ;  /* 0x0000000000347805 */ /* 0x000fe2000001ff00 */
[----:B------:R-:W-:Y:S01]  /*bb10*/  @!P5 IMAD.X R11, R33, 0x1, R38, P6 ;  /* 0x00000001210bd824 */ /* 0x000fe200030e0626 */
[----:B------:R-:W-:-:S02]  /*bb20*/  CS2R R50, SRZ ;  /* 0x0000000000327805 */ /* 0x000fc4000001ff00 */
[----:B------:R-:W-:Y:S02]  /*bb30*/  CS2R R48, SRZ ;  /* 0x0000000000307805 */ /* 0x000fe4000001ff00 */
[----:B------:R-:W-:Y:S02]  /*bb40*/  CS2R R46, SRZ ;  /* 0x00000000002e7805 */ /* 0x000fe4000001ff00 */
[----:B------:R-:W-:Y:S02]  /*bb50*/  CS2R R44, SRZ ;  /* 0x00000000002c7805 */ /* 0x000fe4000001ff00 */
[----:B------:R-:W-:Y:S02]  /*bb60*/  CS2R R42, SRZ ;  /* 0x00000000002a7805 */ /* 0x000fe4000001ff00 */
[----:B-1----:R-:W-:Y:S02]  /*bb70*/  CS2R R36, SRZ ;  /* 0x0000000000247805 */ /* 0x002fe4000001ff00 */
        /* <DEDUP_REMOVED lines=11> */
.L_x_2602:
[----:B------:R-:W-:Y:S05]  /*bc30*/  BSYNC B1 ;  /* 0x0000000000017941 */ /* 0x000fea0003800000 */
.L_x_2601:
[----:B-1---5:R-:W-:Y:S01]  /*bc40*/  IMAD.MOV.U32 R6, RZ, RZ, R59 ;  /* 0x000000ffff067224 */ /* 0x022fe200078e003b */
[----:B------:R-:W-:Y:S01]  /*bc50*/  MOV R5, R58 ;  /* 0x0000003a00057202 */ /* 0x000fe20000000f00 */
[----:B------:R-:W-:Y:S01]  /*bc60*/  IMAD.MOV.U32 R7, RZ, RZ, R54 ;  /* 0x000000ffff077224 */ /* 0x000fe200078e0036 */
[----:B------:R-:W-:Y:S01]  /*bc70*/  UMOV UR4, 0xffffffff ;  /* 0xffffffff00047882 */ /* 0x000fe20000000000 */
[----:B--2---:R-:W-:Y:S01]  /*bc80*/  IMAD.MOV.U32 R8, RZ, RZ, R55 ;  /* 0x000000ffff087224 */ /* 0x004fe200078e0037 */
[----:B------:R-:W-:Y:S01]  /*bc90*/  PRMT R86, R86, 0x5410, R6 ;  /* 0x0000541056567816 */ /* 0x000fe20000000006 */
[----:B------:R-:W-:Y:S01]  /*bca0*/  IMAD.MOV.U32 R6, RZ, RZ, R51 ;  /* 0x000000ffff067224 */ /* 0x000fe200078e0033 */
[----:B------:R-:W-:Y:S01]  /*bcb0*/  PRMT R81, R81, 0x5410, R7 ;  /* 0x0000541051517816 */ /* 0x000fe20000000007 */
[----:B------:R-:W-:Y:S01]  /*bcc0*/  IMAD.MOV.U32 R7, RZ, RZ, R46 ;  /* 0x000000ffff077224 */ /* 0x000fe200078e002e */
[----:B------:R-:W-:Y:S01]  /*bcd0*/  PRMT R82, R8, 0x7610, R82 ;  /* 0x0000761008527816 */ /* 0x000fe20000000052 */
[----:B------:R-:W-:Y:S01]  /*bce0*/  IMAD.MOV.U32 R8, RZ, RZ, R47 ;  /* 0x000000ffff087224 */ /* 0x000fe200078e002f */
[----:B------:R-:W-:-:S02]  /*bcf0*/  PRMT R87, R5, 0x7610, R87 ;  /* 0x0000761005577816 */ /* 0x000fc40000000057 */
[----:B------:R-:W-:Y:S02]  /*bd00*/  CS2R R30, SRZ ;  /* 0x00000000001e7805 */ /* 0x000fe4000001ff00 */
[----:B------:R-:W-:Y:S02]  /*bd10*/  MOV R5, R50 ;  /* 0x0000003200057202 */ /* 0x000fe40000000f00 */
        /* <DEDUP_REMOVED lines=9> */
[----:B------:R-:W-:Y:S01]  /*bdb0*/  IMAD.MOV.U32 R7, RZ, RZ, R56 ;  /* 0x000000ffff077224 */ /* 0x000fe200078e0038 */
[----:B------:R-:W-:Y:S01]  /*bdc0*/  MOV R5, R60 ;  /* 0x0000003c00057202 */ /* 0x000fe20000000f00 */
[----:B------:R-:W-:Y:S01]  /*bdd0*/  IMAD.MOV.U32 R8, RZ, RZ, R57 ;  /* 0x000000ffff087224 */ /* 0x000fe200078e0039 */
[----:B------:R-:W-:Y:S01]  /*bde0*/  PRMT R86, R6, 0x7610, R86 ;  /* 0x0000761006567816 */ /* 0x000fe20000000056 */
[----:B------:R-:W-:Y:S01]  /*bdf0*/  IMAD.MOV.U32 R6, RZ, RZ, R53 ;  /* 0x000000ffff067224 */ /* 0x000fe200078e0035 */
[----:B------:R-:W-:Y:S01]  /*be00*/  PRMT R82, R82, 0x5410, R7 ;  /* 0x0000541052527816 */ /* 0x000fe20000000007 */
[----:B------:R-:W-:Y:S01]  /*be10*/  IMAD.MOV.U32 R7, RZ, RZ, R48 ;  /* 0x000000ffff077224 */ /* 0x000fe200078e0030 */
[----:B------:R-:W-:Y:S01]  /*be20*/  PRMT R83, R8, 0x7610, R83 ;  /* 0x0000761008537816 */ /* 0x000fe20000000053 */
[----:B------:R-:W-:Y:S01]  /*be30*/  IMAD.MOV.U32 R8, RZ, RZ, R49 ;  /* 0x000000ffff087224 */ /* 0x000fe200078e0031 */
[----:B------:R-:W-:-:S02]  /*be40*/  PRMT R87, R87, 0x5410, R5 ;  /* 0x0000541057577816 */ /* 0x000fc40000000005 */
[----:B------:R-:W-:Y:S02]  /*be50*/  MOV R5, R52 ;  /* 0x0000003400057202 */ /* 0x000fe40000000f00 */
[----:B------:R-:W-:Y:S01]  /*be60*/  PRMT R75, R7, 0x5410, R8 ;  /* 0x00005410074b7816 */ /* 0x000fe20000000008 */
[----:B------:R-:W-:Y:S01]  /*be70*/  IMAD.MOV.U32 R7, RZ, RZ, R36 ;  /* 0x000000ffff077224 */ /* 0x000fe200078e0024 */
[----:B------:R-:W-:Y:S01]  /*be80*/  PRMT R78, R5, 0x5410, R6 ;  /* 0x00005410054e7816 */ /* 0x000fe20000000006 */
[----:B------:R-:W-:Y:S01]  /*be90*/  IMAD.MOV.U32 R6, RZ, RZ, R45 ;  /* 0x000000ffff067224 */ /* 0x000fe200078e002d */
[----:B------:R-:W-:Y:S01]  /*bea0*/  MOV R5, R44 ;  /* 0x0000002c00057202 */ /* 0x000fe20000000f00 */
[----:B------:R-:W-:-:S03]  /*beb0*/  IMAD.MOV.U32 R8, RZ, RZ, R37 ;  /* 0x000000ffff087224 */ /* 0x000fc600078e0025 */
[----:B------:R-:W-:Y:S02]  /*bec0*/  PRMT R70, R6, 0x5410, R5 ;  /* 0x0000541006467816 */ /* 0x000fe40000000005 */
[----:B------:R-:W-:Y:S01]  /*bed0*/  PRMT R66, R8, 0x5410, R7 ;  /* 0x0000541008427816 */ /* 0x000fe20000000007 */
[----:B------:R-:W-:Y:S06]  /*bee0*/  BRA.DIV UR4, `(.L_x_2603) ;  /* 0x000001be04807947 */ /* 0x000fec000b800000 */
[----:B0-----:R-:W0:Y:S04]  /*bef0*/  SHFL.IDX PT, R0, R0, 0x1, 0x1c1f ;  /* 0x003c1f0000007f89 */ /* 0x001e2800000e0000 */
[----:B------:R1:W2:Y:S04]  /*bf00*/  SHFL.IDX PT, R65, R4, 0x1, 0x1c1f ;  /* 0x003c1f0004417f89 */ /* 0x0002a800000e0000 */
[----:B------:R-:W0:Y:S04]  /*bf10*/  SHFL.IDX PT, R63, R63, 0x1, 0x1c1f ;  /* 0x003c1f003f3f7f89 */ /* 0x000e2800000e0000 */
[----:B------:R1:W0:Y:S02]  /*bf20*/  SHFL.IDX PT, R62, R3, 0x1, 0x1c1f ;  /* 0x003c1f00033e7f89 */ /* 0x00022400000e0000 */
.L_x_2886:
[----:B------:R-:W-:Y:S01]  /*bf30*/  IADD3 R64, R64, 0x40, RZ ;  /* 0x0000004040407810 */ /* 0x000fe20007ffe0ff */
[----:B------:R-:W-:Y:S01]  /*bf40*/  BSSY B1, `(.L_x_2604) ;  /* 0x0000056000017945 */ /* 0x000fe20003800000 */
[----:B-1----:R-:W-:Y:S02]  /*bf50*/  LOP3.LUT R4, R195, 0x18, R18, 0xf8, !PT ;  /* 0x00000018c3047812 */ /* 0x002fe400078ef812 */
[----:B---34-:R-:W-:Y:S02]  /*bf60*/  CS2R R32, SRZ ;  /* 0x0000000000207805 */ /* 0x018fe4000001ff00 */
[----:B------:R-:W-:Y:S02]  /*bf70*/  ISETP.GE.AND P1, PT, R64, R67, PT ;  /* 0x000000434000720c */ /* 0x000fe40003f26270 */
[----:B------:R-:W-:Y:S02]  /*bf80*/  CS2R R26, SRZ ;  /* 0x00000000001a7805 */ /* 0x000fe4000001ff00 */
[----:B------:R-:W-:-:S02]  /*bf90*/  LOP3.LUT R3, R4, R197, RZ, 0x3c, !PT ;  /* 0x000000c504037212 */ /* 0x000fc400078e3cff */
[----:B------:R-:W-:Y:S02]  /*bfa0*/  CS2R R20, SRZ ;  /* 0x0000000000147805 */ /* 0x000fe4000001ff00 */
[----:B------:R-:W-:Y:S02]  /*bfb0*/  LOP3.LUT P0, RZ, R237, 0x4, RZ, 0xc0, !PT ;  /* 0x00000004edff7812 */ /* 0x000fe4000780c0ff */
[----:B------:R-:W-:Y:S02]  /*bfc0*/  CS2R R12, SRZ ;  /* 0x00000000000c7805 */ /* 0x000fe4000001ff00 */
[----:B------:R-:W-:Y:S01]  /*bfd0*/  CS2R R8, SRZ ;  /* 0x0000000000087805 */ /* 0x000fe2000001ff00 */
[----:B------:R-:W-:Y:S01]  /*bfe0*/  IMAD R3, R196, 0x200, R3 ;  /* 0x00000200c4037824 */ /* 0x000fe200078e0203 */
[----:B------:R-:W-:Y:S02]  /*bff0*/  CS2R R40, SRZ ;  /* 0x0000000000287805 */ /* 0x000fe4000001ff00 */
[----:B------:R-:W-:-:S02]  /*c000*/  CS2R R34, SRZ ;  /* 0x0000000000227805 */ /* 0x000fc4000001ff00 */
[----:B------:R-:W-:Y:S02]  /*c010*/  CS2R R28, SRZ ;  /* 0x00000000001c7805 */ /* 0x000fe4000001ff00 */
[----:B------:R-:W-:Y:S02]  /*c020*/  CS2R R24, SRZ ;  /* 0x0000000000187805 */ /* 0x000fe4000001ff00 */
[----:B------:R-:W-:Y:S01]  /*c030*/  CS2R R14, SRZ ;  /* 0x00000000000e7805 */ /* 0x000fe2000001ff00 */
[----:B------:R-:W-:Y:S01]  /*c040*/  IMAD R3, R3, 0x2, R2 ;  /* 0x0000000203037824 */ /* 0x000fe200078e0202 */
        /* <DEDUP_REMOVED lines=11> */
[C---:B------:R-:W-:Y:S02]  /*c100*/  @!P3 SHF.L.U32 R14, R190.reuse, 0x1, RZ ;  /* 0x00000001be0eb819 */ /* 0x040fe400000006ff */
[----:B------:R-:W-:Y:S01]  /*c110*/  @!P2 IMAD.SHL.U32 R10, R191, 0x2, RZ ;  /* 0x00000002bf0aa824 */ /* 0x000fe200078e00ff */
[-C--:B--2---:R-:W-:Y:S01]  /*c120*/  @!P4 IADD3 R26, P5, R65, R24.reuse, RZ ;  /* 0x00000018411ac210 */ /* 0x084fe20007fbe0ff */
[----:B------:R-:W-:Y:S01]  /*c130*/  @!P1 IMAD.SHL.U32 R4, R189, 0x2, RZ ;  /* 0x00000002bd049824 */ /* 0x000fe200078e00ff */
[----:B------:R-:W-:Y:S02]  /*c140*/  @!P3 SHF.L.U64.HI R79, R190, 0x1, R79 ;  /* 0x00000001be4fb819 */ /* 0x000fe4000001024f */
[----:B0-----:R-:W-:Y:S01]  /*c150*/  @!P4 IADD3 R24, P6, R62, R24, RZ ;  /* 0x000000183e18c210 */ /* 0x001fe20007fde0ff */
[C-C-:B------:R-:W-:Y:S01]  /*c160*/  @!P4 IMAD.X R27, R0.reuse, 0x1, R73.reuse, P5 ;  /* 0x00000001001bc824 */ /* 0x140fe200028e0649 */
[----:B------:R-:W-:Y:S02]  /*c170*/  @!P3 IADD3 R20, P5, R65, R14, RZ ;  /* 0x0000000e4114b210 */ /* 0x000fe40007fbe0ff */
[----:B------:R-:W-:Y:S01]  /*c180*/  @!P2 SHF.L.U64.HI R76, R191, 0x1, R76 ;  /* 0x00000001bf4ca819 */ /* 0x000fe2000001024c */
[----:B------:R-:W-:Y:S01]  /*c190*/  @!P4 IMAD.X R25, R63, 0x1, R73, P6 ;  /* 0x000000013f19c824 */ /* 0x000fe200030e0649 */
[----:B------:R-:W-:-:S02]  /*c1a0*/  @!P3 IADD3.X R21, R0, R79, RZ, P5, !PT ;  /* 0x0000004f0015b210 */ /* 0x000fc40002ffe4ff */
[----:B------:R-:W-:Y:S02]  /*c1b0*/  @!P2 IADD3 R12, P5, R65, R10, RZ ;  /* 0x0000000a410ca210 */ /* 0x000fe40007fbe0ff */
[----:B------:R-:W-:Y:S02]  /*c1c0*/  @!P3 IADD3 R14, P6, R62, R14, RZ ;  /* 0x0000000e3e0eb210 */ /* 0x000fe40007fde0ff */
[----:B------:R-:W-:Y:S01]  /*c1d0*/  @!P1 SHF.L.U64.HI R72, R189, 0x1, R72 ;  /* 0x00000001bd489819 */ /* 0x000fe20000010248 */
[----:B------:R-:W-:Y:S01]  /*c1e0*/  @!P2 IMAD.X R13, R0, 0x1, R76, P5 ;  /* 0x00000001000da824 */ /* 0x000fe200028e064c */
[----:B------:R-:W-:Y:S01]  /*c1f0*/  @!P1 IADD3 R8, P5, R65, R4, RZ ;  /* 0x0000000441089210 */ /* 0x000fe20007fbe0ff */
[----:B------:R-:W-:Y:S01]  /*c200*/  @!P3 IMAD.X R15, R63, 0x1, R79, P6 ;  /* 0x000000013f0fb824 */ /* 0x000fe200030e064f */
[----:B------:R-:W-:-:S03]  /*c210*/  @!P2 IADD3 R10, P6, R62, R10, RZ ;  /* 0x0000000a3e0aa210 */ /* 0x000fc60007fde0ff */
[----:B------:R-:W-:Y:S01]  /*c220*/  @!P1 IMAD.X R9, R0, 0x1, R72, P5 ;  /* 0x0000000100099824 */ /* 0x000fe200028e0648 */
[----:B------:R-:W-:Y:S02]  /*c230*/  @!P2 IADD3.X R11, R63, R76, RZ, P6, !PT ;  /* 0x0000004c3f0ba210 */ /* 0x000fe400037fe4ff */
[----:B------:R-:W-:Y:S02]  /*c240*/  ISETP.GE.AND P6, PT, R22, UR4, PT ;  /* 0x0000000416007c0c */ /* 0x000fe4000bfc6270 */
        /* <DEDUP_REMOVED lines=17> */
[----:B------:R1:W5:Y:S01]  /*c360*/  @!P3 LD.E.64 R28, desc[UR60][R20.64] ;  /* 0x0000003c141cb980 */ /* 0x000362000c101b00 */
[----:B------:R-:W-:Y:S02]  /*c370*/  @!P5 IADD3.X R7, R0, R32, RZ, P6, !PT ;  /* 0x000000200007d210 */ /* 0x000fe400037fe4ff */
        /* <DEDUP_REMOVED lines=18> */
.L_x_2605:
[----:B------:R-:W-:Y:S05]  /*c4a0*/  BSYNC B1 ;  /* 0x0000000000017941 */ /* 0x000fea0003800000 */
.L_x_2604:
[----:B---3--:R-:W-:Y:S01]  /*c4b0*/  LEA.HI R4, R213, R213, RZ, 0x1 ;  /* 0x000000d5d5047211 */ /* 0x008fe200078f08ff */
[C---:B------:R-:W-:Y:S01]  /*c4c0*/  VIADD R6, R3.reuse, 0x10400 ;  /* 0x0001040003067836 */ /* 0x040fe20000000000 */
[----:B-----5:R-:W-:Y:S01]  /*c4d0*/  MOV R5, R30 ;  /* 0x0000001e00057202 */ /* 0x020fe20000000f00 */
[----:B0-----:R-:W-:Y:S01]  /*c4e0*/  VIADD R0, R3, 0x10440 ;  /* 0x0001044003007836 */ /* 0x001fe20000000000 */
[----:B------:R-:W-:Y:S01]  /*c4f0*/  LOP3.LUT R4, R4, 0xfffffffe, RZ, 0xc0, !PT ;  /* 0xfffffffe04047812 */ /* 0x000fe200078ec0ff */
[----:B------:R-:W-:Y:S01]  /*c500*/  @P0 VIADD R0, R6, 0xffffffc0 ;  /* 0xffffffc006000836 */ /* 0x000fe20000000000 */
[----:B------:R-:W-:Y:S01]  /*c510*/  PRMT R84, R5, 0x7610, R84 ;  /* 0x0000761005547816 */ /* 0x000fe20000000054 */
[----:B------:R-:W-:Y:S01]  /*c520*/  IMAD.MOV.U32 R5, RZ, RZ, R31 ;  /* 0x000000ffff057224 */ /* 0x000fe200078e001f */
[----:B------:R-:W-:Y:S01]  /*c530*/  MOV R7, R33 ;  /* 0x0000002100077202 */ /* 0x000fe20000000f00 */
[----:B------:R-:W-:Y:S01]  /*c540*/  IMAD.IADD R4, R213, 0x1, -R4 ;  /* 0x00000001d5047824 */ /* 0x000fe200078e0a04 */
[----:B------:R-:W-:Y:S01]  /*c550*/  MOV R62, R20 ;  /* 0x00000014003e7202 */ /* 0x000fe20000000f00 */
[----:B------:R-:W-:Y:S01]  /*c560*/  IMAD.MOV.U32 R6, RZ, RZ, R32 ;  /* 0x000000ffff067224 */ /* 0x000fe200078e0020 */
[----:B------:R-:W-:Y:S01]  /*c570*/  PRMT R84, R84, 0x5410, R5 ;  /* 0x0000541054547816 */ /* 0x000fe20000000005 */
[----:B------:R-:W-:Y:S01]  /*c580*/  BSSY B1, `(.L_x_2606) ;  /* 0x0000025000017945 */ /* 0x000fe20003800000 */
[----:B------:R-:W-:Y:S01]  /*c590*/  SHF.L.U32 R5, R4, 0x1f, RZ ;  /* 0x0000001f04057819 */ /* 0x000fe200000006ff */
[----:B------:R-:W-:Y:S01]  /*c5a0*/  IMAD.MOV.U32 R4, RZ, RZ, R21 ;  /* 0x000000ffff047224 */ /* 0x000fe200078e0015 */
[----:B------:R-:W-:Y:S01]  /*c5b0*/  PRMT R80, R6, 0x5410, R7 ;  /* 0x0000541006507816 */ /* 0x000fe20000000007 */
[----:B------:R-:W-:Y:S01]  /*c5c0*/  IMAD.MOV.U32 R6, RZ, RZ, R26 ;  /* 0x000000ffff067224 */ /* 0x000fe200078e001a */
[----:B------:R-:W0:Y:S01]  /*c5d0*/  SYNCS.PHASECHK.TRANS64.TRYWAIT P0, [R2+URZ+0x34800], R5 ;  /* 0x03480005020075a7 */ /* 0x000e22000800017f */
        /* <DEDUP_REMOVED lines=8> */
[----:B------:R-:W-:Y:S01]  /*c660*/  IMAD.MOV.U32 R4, RZ, RZ, R9 ;  /* 0x000000ffff047224 */ /* 0x000fe200078e0009 */
[----:B------:R-:W-:Y:S02]  /*c670*/  VIADDMNMX R67, R67, -R200, 0x80, PT ;  /* 0x0000008043437446 */ /* 0x000fe400038009c8 */
[----:B------:R-:W-:Y:S01]  /*c680*/  PRMT R64, R7, 0x5410, R6 ;  /* 0x0000541007407816 */ /* 0x000fe20000000006 */
[----:B------:R-:W-:Y:S01]  /*c690*/  IMAD.MOV.U32 R6, RZ, RZ, R40 ;  /* 0x000000ffff067224 */ /* 0x000fe200078e0028 */
[----:B------:R-:W-:Y:S01]  /*c6a0*/  PRMT R62, R62, 0x5410, R4 ;  /* 0x000054103e3e7816 */ /* 0x000fe20000000004 */
[----:B------:R-:W-:Y:S01]  /*c6b0*/  IMAD.MOV.U32 R7, RZ, RZ, R41 ;  /* 0x000000ffff077224 */ /* 0x000fe200078e0029 */
[----:B------:R-:W-:Y:S01]  /*c6c0*/  PRMT R81, R63, 0x7610, R81 ;  /* 0x000076103f517816 */ /* 0x000fe20000000051 */
[----:B------:R-:W-:Y:S01]  /*c6d0*/  IMAD.MOV.U32 R4, RZ, RZ, R35 ;  /* 0x000000ffff047224 */ /* 0x000fe200078e0023 */
[----:B------:R-:W-:Y:S01]  /*c6e0*/  ISETP.GE.AND P1, PT, R17, R67, PT ;  /* 0x000000431100720c */ /* 0x000fe20003f26270 */
[----:B------:R-:W-:Y:S01]  /*c6f0*/  IMAD.MOV.U32 R63, RZ, RZ, R15 ;  /* 0x000000ffff3f7224 */ /* 0x000fe200078e000f */
[----:B------:R-:W-:Y:S01]  /*c700*/  PRMT R85, R6, 0x5410, R7 ;  /* 0x0000541006557816 */ /* 0x000fe20000000007 */
[----:B------:R-:W-:Y:S01]  /*c710*/  IMAD.MOV.U32 R6, RZ, RZ, R28 ;  /* 0x000000ffff067224 */ /* 0x000fe200078e001c */
        /* <DEDUP_REMOVED lines=8> */
[----:B--2---:R-:W-:Y:S02]  /*c7a0*/  PRMT R65, R7, 0x5410, R63 ;  /* 0x0000541007417816 */ /* 0x004fe4000000003f */
[----:B------:R-:W-:Y:S01]  /*c7b0*/  MOV R4, R10 ;  /* 0x0000000a00047202 */ /* 0x000fe20000000f00 */
[----:B0-----:R-:W-:Y:S06]  /*c7c0*/  @!P0 BRA `(.L_x_2607) ;  /* 0x000001b400bc8947 */ /* 0x001fec0003800000 */
.L_x_2887:
[----:B------:R-:W-:Y:S05]  /*c7d0*/  BSYNC B1 ;  /* 0x0000000000017941 */ /* 0x000fea0003800000 */
.L_x_2606:
[----:B------:R-:W-:Y:S01]  /*c7e0*/  BSSY B1, `(.L_x_2608) ;  /* 0x0000116000017945 */ /* 0x000fe20003800000 */
[----:B------:R-:W-:-:S03]  /*c7f0*/  PRMT R63, R4, 0x5410, R6 ;  /* 0x00005410043f7816 */ /* 0x000fc60000000006 */
[----:B------:R-:W-:Y:S05]  /*c800*/  @P1 BRA `(.L_x_2609) ;  /* 0x00000010004c1947 */ /* 0x000fea0003800000 */
[----:B------:R-:W1:Y:S01]  /*c810*/  LDC R4, c[0x0][0x3f4] ;  /* 0x0000fd00ff047b82 */ /* 0x000e620000000800 */
[----:B------:R-:W-:Y:S01]  /*c820*/  BSSY B2, `(.L_x_2610) ;  /* 0x0000032000027945 */ /* 0x000fe20003800000 */
[-C--:B-1----:R-:W-:Y:S02]  /*c830*/  ISETP.GE.AND P0, PT, R22, R4.reuse, PT ;  /* 0x000000041600720c */ /* 0x082fe40003f06270 */
[-C--:B------:R-:W-:Y:S02]  /*c840*/  ISETP.GE.AND P1, PT, R192, R4.reuse, PT ;  /* 0x00000004c000720c */ /* 0x080fe40003f26270 */
[-C--:B------:R-:W-:Y:S02]  /*c850*/  ISETP.GE.AND P2, PT, R190, R4.reuse, PT ;  /* 0x00000004be00720c */ /* 0x080fe40003f46270 */
[-C--:B------:R-:W-:Y:S02]  /*c860*/  ISETP.GE.AND P3, PT, R191, R4.reuse, PT ;  /* 0x00000004bf00720c */ /* 0x080fe40003f66270 */
[----:B------:R-:W-:-:S02]  /*c870*/  ISETP.GE.AND P4, PT, R189, R4, PT ;  /* 0x00000004bd00720c */ /* 0x000fc40003f86270 */
[----:B------:R-:W-:-:S03]  /*c880*/  ISETP.GE.AND P5, PT, R193, R4, PT ;  /* 0x00000004c100720c */ /* 0x000fc60003fa6270 */
[----:B------:R-:W-:Y:S10]  /*c890*/  @P0 BRA `(.L_x_2611) ;  /* 0x0000000000a80947 */ /* 0x000ff40003800000 */
[----:B0-----:R-:W0:Y:S01]  /*c8a0*/  LDS.128 R4, [R3+0x10400] ;  /* 0x0104000003047984 */ /* 0x001e220000000c00 */
        /* <DEDUP_REMOVED lines=8> */
[----:B0-----:R-:W-:-:S02]  /*c930*/  HADD2.F32 R61, -RZ, R7.H1_H1 ;  /* 0x30000007ff3d7230 */ /* 0x001fc40000004100 */
[----:B------:R-:W-:Y:S02]  /*c940*/  HADD2.F32 R60, -RZ, R7.H0_H0 ;  /* 0x20000007ff3c7230 */ /* 0x000fe40000004100 */
[--C-:B------:R-:W-:Y:S02]  /*c950*/  HADD2.F32 R7, -RZ, R4.reuse.H0_H0 ;  /* 0x20000004ff077230 */ /* 0x100fe40000004100 */
[C---:B------:R-:W-:Y:S01]  /*c960*/  FMUL.FTZ R94, R61.reuse, R87 ;  /* 0x000000573d5e7220 */ /* 0x040fe20000410000 */
[----:B------:R-:W-:Y:S02]  /*c970*/  HADD2.F32 R4, -RZ, R4.H1_H1 ;  /* 0x30000004ff047230 */ /* 0x000fe40000004100 */
[-C--:B------:R-:W-:Y:S01]  /*c980*/  FMUL.FTZ R93, R61, R91.reuse ;  /* 0x0000005b3d5d7220 */ /* 0x080fe20000410000 */
[--C-:B------:R-:W-:Y:S02]  /*c990*/  HADD2.F32 R58, -RZ, R6.reuse.H0_H0 ;  /* 0x20000006ff3a7230 */ /* 0x100fe40000004100 */
[----:B------:R-:W-:Y:S01]  /*c9a0*/  FFMA.FTZ R96, R60, R91, R94 ;  /* 0x0000005b3c607223 */ /* 0x000fe2000001005e */
[----:B------:R-:W-:-:S02]  /*c9b0*/  HADD2.F32 R59, -RZ, R6.H1_H1 ;  /* 0x30000006ff3b7230 */ /* 0x000fc40000004100 */
[----:B------:R-:W-:Y:S01]  /*c9c0*/  FMUL.FTZ R92, R4, R90 ;  /* 0x0000005a045c7220 */ /* 0x000fe20000410000 */
[--C-:B------:R-:W-:Y:S02]  /*c9d0*/  HADD2.F32 R61, -RZ, R86.reuse.H1_H1 ;  /* 0x30000056ff3d7230 */ /* 0x100fe40000004100 */
[----:B------:R-:W-:Y:S01]  /*c9e0*/  FFMA.FTZ R93, R60, R87, -R93 ;  /* 0x000000573c5d7223 */ /* 0x000fe2000001085d */
[--C-:B------:R-:W-:Y:S02]  /*c9f0*/  HADD2.F32 R6, -RZ, R5.reuse.H0_H0 ;  /* 0x20000005ff067230 */ /* 0x100fe40000004100 */
[-C--:B------:R-:W-:Y:S01]  /*ca00*/  FMUL.FTZ R94, R4, R89.reuse ;  /* 0x00000059045e7220 */ /* 0x080fe20000410000 */
[----:B------:R-:W-:Y:S02]  /*ca10*/  HADD2.F32 R86, -RZ, R86.H0_H0 ;  /* 0x20000056ff567230 */ /* 0x000fe40000004100 */
[----:B------:R-:W-:Y:S01]  /*ca20*/  FFMA.FTZ R92, R7, R89, -R92 ;  /* 0x00000059075c7223 */ /* 0x000fe2000001085c */
[----:B------:R-:W-:-:S02]  /*ca30*/  HADD2.F32 R5, -RZ, R5.H1_H1 ;  /* 0x30000005ff057230 */ /* 0x000fc40000004100 */
[----:B------:R-:W-:Y:S01]  /*ca40*/  FFMA.FTZ R87, R7, R90, R94 ;  /* 0x0000005a07577223 */ /* 0x000fe2000001005e */
[----:B------:R-:W-:Y:S02]  /*ca50*/  HADD2.F32 R60, -RZ, R95.H0_H0 ;  /* 0x2000005fff3c7230 */ /* 0x000fe40000004100 */
[CC--:B------:R-:W-:Y:S01]  /*ca60*/  FMUL.FTZ R89, R59.reuse, R61.reuse ;  /* 0x0000003d3b597220 */ /* 0x0c0fe20000410000 */
[----:B------:R-:W-:Y:S02]  /*ca70*/  HADD2.F32 R4, -RZ, R97.H0_H0 ;  /* 0x20000061ff047230 */ /* 0x000fe40000004100 */
[----:B------:R-:W-:Y:S01]  /*ca80*/  FMUL.FTZ R90, R59, R86 ;  /* 0x000000563b5a7220 */ /* 0x000fe20000410000 */
[C---:B------:R-:W-:Y:S01]  /*ca90*/  FMUL.FTZ R7, R5.reuse, R60 ;  /* 0x0000003c05077220 */ /* 0x040fe20000410000 */
[C---:B------:R-:W-:Y:S01]  /*caa0*/  FFMA.FTZ R89, R58.reuse, R86, -R89 ;  /* 0x000000563a597223 */ /* 0x040fe20000010859 */
[-C--:B------:R-:W-:Y:S01]  /*cab0*/  FMUL.FTZ R59, R5, R4.reuse ;  /* 0x00000004053b7220 */ /* 0x080fe20000410000 */
[----:B------:R-:W-:Y:S01]  /*cac0*/  FFMA.FTZ R90, R58, R61, R90 ;  /* 0x0000003d3a5a7223 */ /* 0x000fe2000001005a */
[----:B------:R-:W-:Y:S01]  /*cad0*/  FFMA.FTZ R5, R6, R4, -R7 ;  /* 0x0000000406057223 */ /* 0x000fe20000010807 */
[----:B------:R-:W-:Y:S01]  /*cae0*/  F2FP.F16.F32.PACK_AB R7, R96, R93 ;  /* 0x0000005d6007723e */ /* 0x000fe200000000ff */
[----:B------:R-:W-:Y:S01]  /*caf0*/  FFMA.FTZ R60, R6, R60, R59 ;  /* 0x0000003c063c7223 */ /* 0x000fe2000001003b */
[----:B------:R-:W-:-:S02]  /*cb00*/  F2FP.F16.F32.PACK_AB R4, R87, R92 ;  /* 0x0000005c5704723e */ /* 0x000fc400000000ff */
[----:B------:R-:W-:Y:S02]  /*cb10*/  F2FP.F16.F32.PACK_AB R6, R90, R89 ;  /* 0x000000595a06723e */ /* 0x000fe400000000ff */
[----:B------:R-:W-:-:S05]  /*cb20*/  F2FP.F16.F32.PACK_AB R5, R60, R5 ;  /* 0x000000053c05723e */ /* 0x000fca00000000ff */
[----:B------:R1:W-:Y:S02]  /*cb30*/  STS.128 [R3+0x10400], R4 ;  /* 0x0104000403007388 */ /* 0x0003e40000000c00 */
.L_x_2611:
[----:B------:R-:W-:Y:S05]  /*cb40*/  BSYNC B2 ;  /* 0x0000000000027941 */ /* 0x000fea0003800000 */
.L_x_2610:
[----:B------:R-:W-:Y:S04]  /*cb50*/  BSSY B2, `(.L_x_2612) ;  /* 0x000002c000027945 */ /* 0x000fe80003800000 */
[----:B------:R-:W-:Y:S05]  /*cb60*/  @P1 BRA `(.L_x_2613) ;  /* 0x0000000000a81947 */ /* 0x000fea0003800000 */
[----:B01----:R-:W0:Y:S01]  /*cb70*/  LDS.128 R4, [R0] ;  /* 0x0000000000047984 */ /* 0x003e220000000c00 */
[----:B------:R-:W-:Y:S01]  /*cb80*/  SHF.R.U32.HI R59, RZ, 0x10, R57 ;  /* 0x00000010ff3b7819 */ /* 0x000fe20000011639 */
[--C-:B------:R-:W-:Y:S01]  /*cb90*/  HADD2.F32 R58, -RZ, R82.reuse.H1_H1 ;  /* 0x30000052ff3a7230 */ /* 0x100fe20000004100 */
[----:B------:R-:W-:Y:S01]  /*cba0*/  SHF.R.U32.HI R61, RZ, 0x10, R55 ;  /* 0x00000010ff3d7819 */ /* 0x000fe20000011637 */
[----:B------:R-:W-:Y:S01]  /*cbb0*/  HADD2.F32 R60, -RZ, R81.H1_H1 ;  /* 0x30000051ff3c7230 */ /* 0x000fe20000004100 */
[----:B------:R-:W-:Y:S01]  /*cbc0*/  SHF.R.U64 R91, R56, 0x10, R57 ;  /* 0x00000010385b7819 */ /* 0x000fe20000001239 */
[----:B------:R-:W-:Y:S01]  /*cbd0*/  HADD2.F32 R59, -RZ, R59.H0_H0 ;  /* 0x2000003bff3b7230 */ /* 0x000fe20000004100 */
[----:B------:R-:W-:Y:S01]  /*cbe0*/  SHF.R.U64 R89, R54, 0x10, R55 ;  /* 0x0000001036597819 */ /* 0x000fe20000001237 */
[----:B------:R-:W-:Y:S02]  /*cbf0*/  HADD2.F32 R61, -RZ, R61.H0_H0 ;  /* 0x2000003dff3d7230 */ /* 0x000fe40000004100 */
[----:B------:R-:W-:-:S02]  /*cc00*/  HADD2.F32 R82, -RZ, R82.H0_H0 ;  /* 0x20000052ff527230 */ /* 0x000fc40000004100 */
        /* <DEDUP_REMOVED lines=19> */
[----:B------:R-:W-:Y:S02]  /*cd40*/  HADD2.F32 R4, -RZ, R91.H0_H0 ;  /* 0x2000005bff047230 */ /* 0x000fe40000004100 */
[-C--:B------:R-:W-:Y:S01]  /*cd50*/  FMUL.FTZ R55, R55, R56.reuse ;  /* 0x0000003837377220 */ /* 0x080fe20000410000 */
[C---:B------:R-:W-:Y:S01]  /*cd60*/  FMUL.FTZ R7, R5.reuse, R57 ;  /* 0x0000003905077220 */ /* 0x040fe20000410000 */
[C---:B------:R-:W-:Y:S01]  /*cd70*/  FFMA.FTZ R61, R54.reuse, R56, -R61 ;  /* 0x00000038363d7223 */ /* 0x040fe2000001083d */
[----:B------:R-:W-:Y:S01]  /*cd80*/  FMUL.FTZ R58, R5, R4 ;  /* 0x00000004053a7220 */ /* 0x000fe20000410000 */
[----:B------:R-:W-:Y:S01]  /*cd90*/  FFMA.FTZ R54, R54, R82, R55 ;  /* 0x0000005236367223 */ /* 0x000fe20000010037 */
[----:B------:R-:W-:Y:S01]  /*cda0*/  FFMA.FTZ R5, R6, R4, -R7 ;  /* 0x0000000406057223 */ /* 0x000fe20000010807 */
[----:B------:R-:W-:Y:S01]  /*cdb0*/  F2FP.F16.F32.PACK_AB R7, R92, R87 ;  /* 0x000000575c07723e */ /* 0x000fe200000000ff */
[----:B------:R-:W-:Y:S01]  /*cdc0*/  FFMA.FTZ R58, R6, R57, R58 ;  /* 0x00000039063a7223 */ /* 0x000fe2000001003a */
[----:B------:R-:W-:-:S02]  /*cdd0*/  F2FP.F16.F32.PACK_AB R4, R59, R86 ;  /* 0x000000563b04723e */ /* 0x000fc400000000ff */
[----:B------:R-:W-:Y:S02]  /*cde0*/  F2FP.F16.F32.PACK_AB R6, R54, R61 ;  /* 0x0000003d3606723e */ /* 0x000fe400000000ff */
[----:B------:R-:W-:-:S05]  /*cdf0*/  F2FP.F16.F32.PACK_AB R5, R58, R5 ;  /* 0x000000053a05723e */ /* 0x000fca00000000ff */
[----:B------:R2:W-:Y:S02]  /*ce00*/  STS.128 [R0], R4 ;  /* 0x0000000400007388 */ /* 0x0005e40000000c00 */
.L_x_2613:
[----:B------:R-:W-:Y:S05]  /*ce10*/  BSYNC B2 ;  /* 0x0000000000027941 */ /* 0x000fea0003800000 */
.L_x_2612:
        /* <DEDUP_REMOVED lines=44> */
.L_x_2615:
[----:B------:R-:W-:Y:S05]  /*d0e0*/  BSYNC B2 ;  /* 0x0000000000027941 */ /* 0x000fea0003800000 */
.L_x_2614:
[----:B------:R-:W-:Y:S04]  /*d0f0*/  BSSY B2, `(.L_x_2616) ;  /* 0x000002c000027945 */ /* 0x000fe80003800000 */
[----:B------:R-:W-:Y:S05]  /*d100*/  @P3 BRA `(.L_x_2617) ;  /* 0x0000000000a83947 */ /* 0x000fea0003800000 */
[----:B0123--:R-:W0:Y:S01]  /*d110*/  LDS.128 R4, [R0+0x4000] ;  /* 0x0040000000047984 */ /* 0x00fe220000000c00 */
[----:B------:R-:W-:Y:S01]  /*d120*/  SHF.R.U32.HI R51, RZ, 0x10, R49 ;  /* 0x00000010ff337819 */ /* 0x000fe20000011631 */
[----:B------:R-:W-:Y:S01]  /*d130*/  HADD2.F32 R50, -RZ, R75.H0_H0 ;  /* 0x2000004bff327230 */ /* 0x000fe20000004100 */
[----:B------:R-:W-:Y:S01]  /*d140*/  SHF.R.U32.HI R53, RZ, 0x10, R47 ;  /* 0x00000010ff357819 */ /* 0x000fe2000001162f */
[--C-:B------:R-:W-:Y:S01]  /*d150*/  HADD2.F32 R52, -RZ, R74.reuse.H0_H0 ;  /* 0x2000004aff347230 */ /* 0x100fe20000004100 */
        /* <DEDUP_REMOVED lines=37> */
.L_x_2617:
[----:B------:R-:W-:Y:S05]  /*d3b0*/  BSYNC B2 ;  /* 0x0000000000027941 */ /* 0x000fea0003800000 */
.L_x_2616:
[----:B------:R-:W-:Y:S04]  /*d3c0*/  BSSY B2, `(.L_x_2618) ;  /* 0x000002c000027945 */ /* 0x000fe80003800000 */
[----:B------:R-:W-:Y:S05]  /*d3d0*/  @P4 BRA `(.L_x_2619) ;  /* 0x0000000000a84947 */ /* 0x000fea0003800000 */
[----:B01234-:R-:W0:Y:S01]  /*d3e0*/  LDS.128 R4, [R3+0x18400] ;  /* 0x0184000003047984 */ /* 0x01fe220000000c00 */
        /* <DEDUP_REMOVED lines=41> */
.L_x_2619:
[----:B------:R-:W-:Y:S05]  /*d680*/  BSYNC B2 ;  /* 0x0000000000027941 */ /* 0x000fea0003800000 */
.L_x_2618:
        /* <DEDUP_REMOVED lines=43> */
.L_x_2609:
[----:B------:R-:W-:Y:S05]  /*d940*/  BSYNC B1 ;  /* 0x0000000000017941 */ /* 0x000fea0003800000 */
.L_x_2608:
        /* <DEDUP_REMOVED lines=53> */
.L_x_2622:
[----:B------:R-:W-:Y:S05]  /*dca0*/  BSYNC B1 ;  /* 0x0000000000017941 */ /* 0x000fea0003800000 */
.L_x_2621:
[----:B------:R-:W-:Y:S04]  /*dcb0*/  BSSY B1, `(.L_x_2623) ;  /* 0x000002c000017945 */ /* 0x000fe80003800000 */
[----:B------:R-:W-:Y:S05]  /*dcc0*/  @P1 BRA `(.L_x_2624) ;  /* 0x0000000000a81947 */ /* 0x000fea0003800000 */
[----:B0-----:R-:W0:Y:S01]  /*dcd0*/  LDS.128 R4, [R0+0x2000] ;  /* 0x0020000000047984 */ /* 0x001e220000000c00 */
[----:B------:R-:W-:Y:S01]  /*dce0*/  SHF.R.U64 R41, R34, 0x10, R35 ;  /* 0x0000001022297819 */ /* 0x000fe20000001223 */
[----:B------:R-:W-:Y:S01]  /*dcf0*/  HADD2.F32 R81, -RZ, R81.H0_H0 ;  /* 0x20000051ff517230 */ /* 0x000fe20000004100 */
[----:B------:R-:W-:Y:S01]  /*dd00*/  SHF.R.U32.HI R36, RZ, 0x10, R33 ;  /* 0x00000010ff247819 */ /* 0x000fe20000011621 */
[----:B------:R-:W-:Y:S01]  /*dd10*/  HADD2.F32 R83, -RZ, R83.H1_H1 ;  /* 0x30000053ff537230 */ /* 0x000fe20000004100 */
[----:B------:R-:W-:Y:S01]  /*dd20*/  SHF.R.U32.HI R34, RZ, 0x10, R35 ;  /* 0x00000010ff227819 */ /* 0x000fe20000011623 */
        /* <DEDUP_REMOVED lines=12> */
[----:B------:R-:W-:Y:S01]  /*ddf0*/  FFMA.FTZ R39, R32, R34, -R37 ;  /* 0x0000002220277223 */ /* 0x000fe20000010825 */
[----:B------:R-:W-:Y:S02]  /*de00*/  HADD2.F32 R31, -RZ, R6.H1_H1 ;  /* 0x30000006ff1f7230 */ /* 0x000fe40000004100 */
[----:B------:R-:W-:Y:S01]  /*de10*/  FMUL.FTZ R38, R4, R35 ;  /* 0x0000002304267220 */ /* 0x000fe20000410000 */
        /* <DEDUP_REMOVED lines=21> */
.L_x_2624:
[----:B------:R-:W-:Y:S05]  /*df70*/  BSYNC B1 ;  /* 0x0000000000017941 */ /* 0x000fea0003800000 */
.L_x_2623:
[----:B------:R-:W-:Y:S04]  /*df80*/  BSSY B1, `(.L_x_2625) ;  /* 0x000002c000017945 */ /* 0x000fe80003800000 */
[----:B------:R-:W-:Y:S05]  /*df90*/  @P2 BRA `(.L_x_2626) ;  /* 0x0000000000a82947 */ /* 0x000fea0003800000 */
[----:B01----:R-:W0:Y:S01]  /*dfa0*/  LDS.128 R4, [R3+0x16400] ;  /* 0x0164000003047984 */ /* 0x003e220000000c00 */
        /* <DEDUP_REMOVED lines=41> */
.L_x_2626:
[----:B------:R-:W-:Y:S05]  /*e240*/  BSYNC B1 ;  /* 0x0000000000017941 */ /* 0x000fea0003800000 */
.L_x_2625:
[----:B------:R-:W-:Y:S04]  /*e250*/  BSSY B1, `(.L_x_2627) ;  /* 0x000002c000017945 */ /* 0x000fe80003800000 */
[----:B------:R-:W-:Y:S05]  /*e260*/  @P3 BRA `(.L_x_2628) ;  /* 0x0000000000a83947 */ /* 0x000fea0003800000 */
[----:B012---:R-:W0:Y:S01]  /*e270*/  LDS.128 R4, [R0+0x6000] ;  /* 0x0060000000047984 */ /* 0x007e220000000c00 */
        /* <DEDUP_REMOVED lines=41> */
.L_x_2628:
[----:B------:R-:W-:Y:S05]  /*e510*/  BSYNC B1 ;  /* 0x0000000000017941 */ /* 0x000fea0003800000 */
.L_x_2627:
        /* <DEDUP_REMOVED lines=44> */
.L_x_2630:
[----:B------:R-:W-:Y:S05]  /*e7e0*/  BSYNC B1 ;  /* 0x0000000000017941 */ /* 0x000fea0003800000 */
.L_x_2629:
[----:B------:R-:W-:Y:S05]  /*e7f0*/  @P5 BRA `(.L_x_2620) ;  /* 0x0000003400a45947 */ /* 0x000fea0003800000 */
[----:B01234-:R-:W0:Y:S01]  /*e800*/  LDS.128 R4, [R0+0xa000] ;  /* 0x00a0000000047984 */ /* 0x01fe220000000c00 */
[----:B------:R-:W-:Y:S01]  /*e810*/  SHF.R.U32.HI R14, RZ, 0x10, R9 ;  /* 0x00000010ff0e7819 */ /* 0x000fe20000011609 */
[--C-:B------:R-:W-:Y:S01]  /*e820*/  HADD2.F32 R13, -RZ, R62.reuse.H0_H0 ;  /* 0x2000003eff0d7230 */ /* 0x100fe20000004100 */
[--C-:B------:R-:W-:Y:S01]  /*e830*/  SHF.R.U32.HI R12, RZ, 0x10, R11.reuse ;  /* 0x00000010ff0c7819 */ /* 0x100fe2000001160b */
        /* <DEDUP_REMOVED lines=39> */
.L_x_2599:
[----:B------:R-:W0:Y:S01]  /*eab0*/  LDC R10, c[0x0][0x448] ;  /* 0x00011200ff0a7b82 */ /* 0x000e220000000800 */
[----:B------:R-:W-:Y:S01]  /*eac0*/  IMAD R3, R217, 0x40, R64 ;  /* 0x00000040d9037824 */ /* 0x000fe200078e0240 */
[----:B------:R-:W-:Y:S01]  /*ead0*/  ULDC.64 UR4, c[0x0][0x3f8] ;  /* 0x0000fe0000047ab9 */ /* 0x000fe20000000a00 */
[----:B------:R-:W-:Y:S01]  /*eae0*/  ULDC.64 UR6, c[0x0][0x408] ;  /* 0x0001020000067ab9 */ /* 0x000fe20000000a00 */
[----:B------:R-:W-:Y:S02]  /*eaf0*/  IMAD.MOV.U32 R4, RZ, RZ, R24 ;  /* 0x000000ffff047224 */ /* 0x000fe400078e0018 */
[----:B------:R-:W-:Y:S02]  /*eb00*/  IMAD.MOV.U32 R6, RZ, RZ, R26 ;  /* 0x000000ffff067224 */ /* 0x000fe400078e001a */
[----:B------:R-:W-:Y:S01]  /*eb10*/  IMAD.MOV.U32 R7, RZ, RZ, R31 ;  /* 0x000000ffff077224 */ /* 0x000fe200078e001f */
[----:B0-----:R-:W-:-:S13]  /*eb20*/  ISETP.NE.AND P0, PT, R10, 0x1, PT ;  /* 0x000000010a00780c */ /* 0x001fda0003f05270 */
[----:B------:R-:W0:Y:S08]  /*eb30*/  @P0 LDC R0, c[0x0][0x44c] ;  /* 0x00011300ff000b82 */ /* 0x000e300000000800 */
[----:B------:R-:W1:Y:S01]  /*eb40*/  @P0 LDC R5, c[0x0][0x450] ;  /* 0x00011400ff050b82 */ /* 0x000e620000000800 */
[----:B0-----:R-:W-:-:S05]  /*eb50*/  @P0 IMAD.HI.U32 R0, R3, R0, RZ ;  /* 0x0000000003000227 */ /* 0x001fca00078e00ff */
[----:B-1----:R-:W-:Y:S02]  /*eb60*/  @P0 SHF.R.U32.HI R3, RZ, R5, R0 ;  /* 0x00000005ff030219 */ /* 0x002fe40000011600 */
[----:B------:R-:W-:Y:S02]  /*eb70*/  MOV R5, R29 ;  /* 0x0000001d00057202 */ /* 0x000fe40000000f00 */
[----:B------:R-:W-:Y:S01]  /*eb80*/  SHF.R.S32.HI R0, RZ, 0x1f, R3 ;  /* 0x0000001fff007819 */ /* 0x000fe20000011403 */
[----:B------:R-:W-:-:S04]  /*eb90*/  IMAD.WIDE.U32 R6, R3, UR6, R6 ;  /* 0x0000000603067c25 */ /* 0x000fc8000f8e0006 */
[C---:B------:R-:W-:Y:S02]  /*eba0*/  IMAD R8, R0.reuse, UR4, RZ ;  /* 0x0000000400087c24 */ /* 0x040fe4000f8e02ff */
[----:B------:R-:W-:Y:S02]  /*ebb0*/  IMAD R0, R0, UR6, RZ ;  /* 0x0000000600007c24 */ /* 0x000fe4000f8e02ff */
[----:B------:R-:W-:-:S04]  /*ebc0*/  IMAD.WIDE.U32 R4, R3, UR4, R4 ;  /* 0x0000000403047c25 */ /* 0x000fc8000f8e0004 */
[C---:B------:R-:W-:Y:S01]  /*ebd0*/  IMAD R61, R3.reuse, UR5, R8 ;  /* 0x00000005033d7c24 */ /* 0x040fe2000f8e0208 */
[----:B------:R-:W-:Y:S01]  /*ebe0*/  ULDC.64 UR4, c[0x0][0x3e8] ;  /* 0x0000fa0000047ab9 */ /* 0x000fe20000000a00 */
[----:B------:R-:W-:Y:S01]  /*ebf0*/  IMAD R67, R3, UR7, R0 ;  /* 0x0000000703437c24 */ /* 0x000fe2000f8e0200 */
[----:B------:R-:W-:Y:S01]  /*ec00*/  ULDC.64 UR6, c[0x0][0x400] ;  /* 0x0001000000067ab9 */ /* 0x000fe20000000a00 */
[----:B------:R-:W-:Y:S01]  /*ec10*/  IMAD.IADD R61, R5, 0x1, R61 ;  /* 0x00000001053d7824 */ /* 0x000fe200078e023d */
[----:B------:R-:W-:Y:S01]  /*ec20*/  LEA R60, P0, R4, UR4, 0x1 ;  /* 0x00000004043c7c11 */ /* 0x000fe2000f8008ff */
[----:B------:R-:W-:Y:S01]  /*ec30*/  UMOV UR4, 0xffffffff ;  /* 0xffffffff00047882 */ /* 0x000fe20000000000 */
[----:B------:R-:W-:Y:S02]  /*ec40*/  LEA R66, P1, R6, UR6, 0x1 ;  /* 0x0000000606427c11 */ /* 0x000fe4000f8208ff */
[----:B------:R-:W-:Y:S02]  /*ec50*/  IADD3 R67, R7, R67, RZ ;  /* 0x0000004307437210 */ /* 0x000fe40007ffe0ff */
[----:B------:R-:W-:-:S02]  /*ec60*/  LEA.HI.X R61, R4, UR5, R61, 0x1, P0 ;  /* 0x00000005043d7c11 */ /* 0x000fc400080f0c3d */
[----:B------:R-:W-:Y:S01]  /*ec70*/  LEA.HI.X R67, R6, UR7, R67, 0x1, P1 ;  /* 0x0000000706437c11 */ /* 0x000fe200088f0c43 */
[----:B------:R-:W-:Y:S06]  /*ec80*/  BRA.DIV UR4, `(.L_x_2631) ;  /* 0x0000019204a07947 */ /* 0x000fec000b800000 */
[----:B------:R-:W0:Y:S04]  /*ec90*/  SHFL.IDX PT, R3, R61, RZ, 0x1c1f ;  /* 0x001c1fff3d037589 */ /* 0x000e2800000e0000 */
[----:B------:R-:W1:Y:S04]  /*eca0*/  SHFL.IDX PT, R0, R60, RZ, 0x1c1f ;  /* 0x001c1fff3c007589 */ /* 0x000e6800000e0000 */
[----:B------:R2:W3:Y:S04]  /*ecb0*/  SHFL.IDX PT, R5, R67, RZ, 0x1c1f ;  /* 0x001c1fff43057589 */ /* 0x0004e800000e0000 */
[----:B------:R2:W4:Y:S01]  /*ecc0*/  SHFL.IDX PT, R14, R66, RZ, 0x1c1f ;  /* 0x001c1fff420e7589 */ /* 0x00052200000e0000 */
[----:B0-----:R-:W-:-:S02]  /*ecd0*/  IMAD.MOV.U32 R7, RZ, RZ, R3 ;  /* 0x000000ffff077224 */ /* 0x001fc400078e0003 */
[----:B-12---:R-:W-:-:S07]  /*ece0*/  IMAD.MOV.U32 R6, RZ, RZ, R0 ;  /* 0x000000ffff067224 */ /* 0x006fce00078e0000 */
.L_x_2893:
[----:B------:R-:W-:Y:S01]  /*ecf0*/  IMAD R69, R201, R10, RZ ;  /* 0x0000000ac9457224 */ /* 0x000fe200078e02ff */
[----:B------:R-:W-:Y:S01]  /*ed00*/  BSSY B1, `(.L_x_2632) ;  /* 0x000002e000017945 */ /* 0x000fe20003800000 */
[----:B---3--:R-:W-:Y:S01]  /*ed10*/  IMAD.MOV.U32 R15, RZ, RZ, R5 ;  /* 0x000000ffff0f7224 */ /* 0x008fe200078e0005 */
[----:B------:R-:W-:Y:S02]  /*ed20*/  CS2R R44, SRZ ;  /* 0x00000000002c7805 */ /* 0x000fe4000001ff00 */
        /* <DEDUP_REMOVED lines=22> */
[----:B------:R-:W-:-:S04]  /*ee90*/  @!P0 IMAD.WIDE R8, R18, 0x2, R6 ;  /* 0x0000000212088825 */ /* 0x000fc800078e0206 */
        /* <DEDUP_REMOVED lines=10> */
[--C-:B----4-:R-:W-:Y:S01]  /*ef40*/  @!P2 IMAD.WIDE R10, R11, 0x2, R14.reuse ;  /* 0x000000020b0aa825 */ /* 0x110fe200078e020e */
[----:B------:R-:W-:Y:S02]  /*ef50*/  CS2R R36, SRZ ;  /* 0x0000000000247805 */ /* 0x000fe4000001ff00 */
[----:B------:R-:W-:Y:S01]  /*ef60*/  CS2R R38, SRZ ;  /* 0x0000000000267805 */ /* 0x000fe2000001ff00 */
[----:B------:R1:W5:Y:S01]  /*ef70*/  @!P1 LD.E.128 R28, desc[UR60][R4.64] ;  /* 0x0000003c041c9980 */ /* 0x000362000c101d00 */
[----:B0-----:R-:W-:-:S03]  /*ef80*/  @!P1 IMAD.WIDE R8, R3, 0x2, R14 ;  /* 0x0000000203089825 */ /* 0x001fc600078e020e */
[----:B------:R1:W5:Y:S01]  /*ef90*/  @!P2 LD.E.128 R24, desc[UR60][R6.64] ;  /* 0x0000003c0618a980 */ /* 0x000362000c101d00 */
[----:B------:R-:W-:-:S03]  /*efa0*/  @!P0 IMAD.WIDE R14, R18, 0x2, R14 ;  /* 0x00000002120e8825 */ /* 0x000fc600078e020e */
[----:B------:R1:W5:Y:S04]  /*efb0*/  @!P1 LD.E.128 R40, desc[UR60][R8.64] ;  /* 0x0000003c08289980 */ /* 0x000368000c101d00 */
[----:B------:R1:W5:Y:S04]  /*efc0*/  @!P0 LD.E.128 R44, desc[UR60][R14.64] ;  /* 0x0000003c0e2c8980 */ /* 0x000368000c101d00 */
[----:B------:R1:W5:Y:S02]  /*efd0*/  @!P2 LD.E.128 R36, desc[UR60][R10.64] ;  /* 0x0000003c0a24a980 */ /* 0x000364000c101d00 */
.L_x_2633:
[----:B------:R-:W-:Y:S05]  /*efe0*/  BSYNC B1 ;  /* 0x0000000000017941 */ /* 0x000fea0003800000 */
.L_x_2632:
[----:B-1---5:R-:W-:Y:S01]  /*eff0*/  IMAD.MOV.U32 R5, RZ, RZ, R47 ;  /* 0x000000ffff057224 */ /* 0x022fe200078e002f */
[----:B------:R-:W-:Y:S01]  /*f000*/  MOV R4, R46 ;  /* 0x0000002e00047202 */ /* 0x000fe20000000f00 */
[----:B------:R-:W-:Y:S01]  /*f010*/  IMAD.MOV.U32 R0, RZ, RZ, R44 ;  /* 0x000000ffff007224 */ /* 0x000fe200078e002c */
[----:B------:R-:W-:Y:S01]  /*f020*/  UMOV UR4, 0xffffffff ;  /* 0xffffffff00047882 */ /* 0x000fe20000000000 */
        /* <DEDUP_REMOVED lines=36> */
[----:B------:R-:W-:Y:S02]  /*f270*/  CS2R R4, SRZ ;  /* 0x0000000000047805 */ /* 0x000fe4000001ff00 */
[----:B------:R-:W-:Y:S01]  /*f280*/  PRMT R77, R0, 0x5410, R3 ;  /* 0x00005410004d7816 */ /* 0x000fe20000000003 */
[----:B------:R-:W-:Y:S06]  /*f290*/  BRA.DIV UR4, `(.L_x_2634) ;  /* 0x0000018e04947947 */ /* 0x000fec000b800000 */
[----:B------:R-:W0:Y:S04]  /*f2a0*/  SHFL.IDX PT, R61, R61, 0x1, 0x1c1f ;  /* 0x003c1f003d3d7f89 */ /* 0x000e2800000e0000 */
[----:B------:R-:W1:Y:S04]  /*f2b0*/  SHFL.IDX PT, R60, R60, 0x1, 0x1c1f ;  /* 0x003c1f003c3c7f89 */ /* 0x000e6800000e0000 */
[----:B------:R-:W2:Y:S04]  /*f2c0*/  SHFL.IDX PT, R67, R67, 0x1, 0x1c1f ;  /* 0x003c1f0043437f89 */ /* 0x000ea800000e0000 */
[----:B------:R-:W3:Y:S02]  /*f2d0*/  SHFL.IDX PT, R66, R66, 0x1, 0x1c1f ;  /* 0x003c1f0042427f89 */ /* 0x000ee400000e0000 */
.L_x_2899:
[----:B------:R-:W-:Y:S01]  /*f2e0*/  VIADD R64, R64, 0x40 ;  /* 0x0000004040407836 */ /* 0x000fe20000000000 */
[----:B------:R-:W-:Y:S01]  /*f2f0*/  BSSY B1, `(.L_x_2635) ;  /* 0x000002c000017945 */ /* 0x000fe20003800000 */
[----:B------:R-:W-:Y:S02]  /*f300*/  CS2R R6, SRZ ;  /* 0x0000000000067805 */ /* 0x000fe4000001ff00 */
[----:B------:R-:W-:Y:S02]  /*f310*/  CS2R R8, SRZ ;  /* 0x0000000000087805 */ /* 0x000fe4000001ff00 */
[----:B------:R-:W-:Y:S02]  /*f320*/  CS2R R10, SRZ ;  /* 0x00000000000a7805 */ /* 0x000fe4000001ff00 */
[----:B------:R-:W-:Y:S02]  /*f330*/  ISETP.GE.AND P0, PT, R64, R69, PT ;  /* 0x000000454000720c */ /* 0x000fe40003f06270 */
[----:B------:R-:W-:-:S02]  /*f340*/  CS2R R12, SRZ ;  /* 0x00000000000c7805 */ /* 0x000fc4000001ff00 */
[----:B----4-:R-:W-:Y:S02]  /*f350*/  CS2R R14, SRZ ;  /* 0x00000000000e7805 */ /* 0x010fe4000001ff00 */
        /* <DEDUP_REMOVED lines=14> */
[----:B------:R-:W-:Y:S02]  /*f440*/  CS2R R6, SRZ ;  /* 0x0000000000067805 */ /* 0x000fe4000001ff00 */
[----:B------:R-:W-:Y:S01]  /*f450*/  CS2R R52, SRZ ;  /* 0x0000000000347805 */ /* 0x000fe2000001ff00 */
[----:B01----:R-:W-:-:S04]  /*f460*/  @!P0 IMAD.WIDE R12, R18, 0x2, R60 ;  /* 0x00000002120c8825 */ /* 0x003fc800078e023c */
[----:B------:R-:W-:Y:S02]  /*f470*/  @!P1 IMAD.SHL.U32 R63, R234, 0x8, RZ ;  /* 0x00000008ea3f9824 */ /* 0x000fe400078e00ff */
[----:B------:R-:W-:Y:S01]  /*f480*/  @!P2 SHF.L.U32 R65, R235, 0x3, RZ ;  /* 0x00000003eb41a819 */ /* 0x000fe200000006ff */
[----:B------:R0:W5:Y:S01]  /*f490*/  @!P0 LD.E.128 R48, desc[UR60][R12.64] ;  /* 0x0000003c0c308980 */ /* 0x000162000c101d00 */
[----:B------:R-:W-:Y:S01]  /*f4a0*/  CS2R R54, SRZ ;  /* 0x0000000000367805 */ /* 0x000fe2000001ff00 */
[--C-:B------:R-:W-:Y:S01]  /*f4b0*/  @!P1 IMAD.WIDE R20, R63, 0x2, R60.reuse ;  /* 0x000000023f149825 */ /* 0x100fe200078e023c */
[----:B------:R-:W-:Y:S02]  /*f4c0*/  CS2R R8, SRZ ;  /* 0x0000000000087805 */ /* 0x000fe4000001ff00 */
[----:B------:R-:W-:Y:S02]  /*f4d0*/  CS2R R10, SRZ ;  /* 0x00000000000a7805 */ /* 0x000fe4000001ff00 */
[----:B------:R-:W-:Y:S01]  /*f4e0*/  CS2R R56, SRZ ;  /* 0x0000000000387805 */ /* 0x000fe2000001ff00 */
[----:B------:R-:W-:Y:S01]  /*f4f0*/  @!P2 IMAD.WIDE R60, R65, 0x2, R60 ;  /* 0x00000002413ca825 */ /* 0x000fe200078e023c */
[----:B------:R-:W-:-:S02]  /*f500*/  CS2R R58, SRZ ;  /* 0x00000000003a7805 */ /* 0x000fc4000001ff00 */
[----:B------:R-:W-:Y:S01]  /*f510*/  CS2R R14, SRZ ;  /* 0x00000000000e7805 */ /* 0x000fe2000001ff00 */
[----:B------:R4:W5:Y:S01]  /*f520*/  @!P1 LD.E.128 R52, desc[UR60][R20.64] ;  /* 0x0000003c14349980 */ /* 0x000962000c101d00 */
[--C-:B--23--:R-:W-:Y:S01]  /*f530*/  @!P1 IMAD.WIDE R62, R63, 0x2, R66.reuse ;  /* 0x000000023f3e9825 */ /* 0x10cfe200078e0242 */
[----:B0-----:R-:W-:Y:S02]  /*f540*/  CS2R R12, SRZ ;  /* 0x00000000000c7805 */ /* 0x001fe4000001ff00 */
[----:B------:R4:W5:Y:S01]  /*f550*/  @!P2 LD.E.128 R56, desc[UR60][R60.64] ;  /* 0x0000003c3c38a980 */ /* 0x000962000c101d00 */
[----:B------:R-:W-:-:S03]  /*f560*/  @!P2 IMAD.WIDE R64, R65, 0x2, R66 ;  /* 0x000000024140a825 */ /* 0x000fc600078e0242 */
[----:B------:R4:W5:Y:S01]  /*f570*/  @!P1 LD.E.128 R8, desc[UR60][R62.64] ;  /* 0x0000003c3e089980 */ /* 0x000962000c101d00 */
[----:B------:R-:W-:-:S03]  /*f580*/  @!P0 IMAD.WIDE R66, R18, 0x2, R66 ;  /* 0x0000000212428825 */ /* 0x000fc600078e0242 */
[----:B------:R4:W5:Y:S04]  /*f590*/  @!P2 LD.E.128 R12, desc[UR60][R64.64] ;  /* 0x0000003c400ca980 */ /* 0x000968000c101d00 */
[----:B------:R4:W5:Y:S02]  /*f5a0*/  @!P0 LD.E.128 R4, desc[UR60][R66.64] ;  /* 0x0000003c42048980 */ /* 0x000964000c101d00 */
.L_x_2636:
[----:B------:R-:W-:Y:S05]  /*f5b0*/  BSYNC B1 ;  /* 0x0000000000017941 */ /* 0x000fea0003800000 */
.L_x_2635:
[----:B------:R-:W-:Y:S01]  /*f5c0*/  LEA.HI R0, R213, R213, RZ, 0x1 ;  /* 0x000000d5d5007211 */ /* 0x000fe200078f08ff */
[----:B-----5:R-:W-:Y:S01]  /*f5d0*/  IMAD.MOV.U32 R3, RZ, RZ, R4 ;  /* 0x000000ffff037224 */ /* 0x020fe200078e0004 */
[----:B----4-:R-:W-:Y:S01]  /*f5e0*/  MOV R21, R7 ;  /* 0x0000000700157202 */ /* 0x010fe20000000f00 */
[----:B------:R-:W-:Y:S01]  /*f5f0*/  IMAD.MOV.U32 R20, RZ, RZ, R5 ;  /* 0x000000ffff147224 */ /* 0x000fe200078e0005 */
[----:B------:R-:W-:Y:S01]  /*f600*/  LOP3.LUT R0, R0, 0xfffffffe, RZ, 0xc0, !PT ;  /* 0xfffffffe00007812 */ /* 0x000fe200078ec0ff */
[----:B-1----:R-:W-:Y:S01]  /*f610*/  IMAD.MOV.U32 R60, RZ, RZ, R49 ;  /* 0x000000ffff3c7224 */ /* 0x002fe200078e0031 */
[----:B------:R-:W-:Y:S01]  /*f620*/  MOV R62, R50 ;  /* 0x00000032003e7202 */ /* 0x000fe20000000f00 */
[----:B------:R-:W-:Y:S01]  /*f630*/  IMAD.MOV.U32 R63, RZ, RZ, R57 ;  /* 0x000000ffff3f7224 */ /* 0x000fe200078e0039 */
[----:B------:R-:W-:Y:S01]  /*f640*/  PRMT R79, R3, 0x5410, R20 ;  /* 0x00005410034f7816 */ /* 0x000fe20000000014 */
[----:B------:R-:W-:Y:S01]  /*f650*/  IMAD.IADD R0, R213, 0x1, -R0 ;  /* 0x00000001d5007824 */ /* 0x000fe200078e0a00 */
[----:B------:R-:W-:Y:S01]  /*f660*/  PRMT R82, R62, 0x7610, R82 ;  /* 0x000076103e527816 */ /* 0x000fe20000000052 */
[----:B------:R-:W-:Y:S01]  /*f670*/  IMAD.MOV.U32 R3, RZ, RZ, R6 ;  /* 0x000000ffff037224 */ /* 0x000fe200078e0006 */
[----:B------:R-:W-:Y:S01]  /*f680*/  BSSY B1, `(.L_x_2637) ;  /* 0x0000023000017945 */ /* 0x000fe20003800000 */
[----:B------:R-:W-:Y:S01]  /*f690*/  IMAD.MOV.U32 R20, RZ, RZ, R9 ;  /* 0x000000ffff147224 */ /* 0x000fe200078e0009 */
[----:B0-----:R-:W-:Y:S01]  /*f6a0*/  SHF.L.U32 R61, R0, 0x1f, RZ ;  /* 0x0000001f003d7819 */ /* 0x001fe200000006ff */
[----:B------:R-:W-:Y:S01]  /*f6b0*/  IMAD.MOV.U32 R0, RZ, RZ, R11 ;  /* 0x000000ffff007224 */ /* 0x000fe200078e000b */
[----:B------:R-:W-:Y:S01]  /*f6c0*/  PRMT R80, R3, 0x5410, R21 ;  /* 0x0000541003507816 */ /* 0x000fe20000000015 */
[----:B------:R-:W-:Y:S01]  /*f6d0*/  IMAD.MOV.U32 R3, RZ, RZ, R8 ;  /* 0x000000ffff037224 */ /* 0x000fe200078e0008 */
[----:B------:R-:W0:Y:S01]  /*f6e0*/  SYNCS.PHASECHK.TRANS64.TRYWAIT P0, [R2+URZ+0x34800], R61 ;  /* 0x0348003d020075a7 */ /* 0x000e22000800017f */
[----:B------:R-:W-:Y:S01]  /*f6f0*/  MOV R21, R10 ;  /* 0x0000000a00157202 */ /* 0x000fe20000000f00 */
[----:B------:R-:W-:-:S02]  /*f700*/  IMAD.MOV.U32 R62, RZ, RZ, R53 ;  /* 0x000000ffff3e7224 */ /* 0x000fc400078e0035 */
[----:B------:R-:W-:Y:S01]  /*f710*/  PRMT R70, R3, 0x5410, R20 ;  /* 0x0000541003467816 */ /* 0x000fe20000000014 */
[----:B------:R-:W-:Y:S01]  /*f720*/  IMAD.MOV.U32 R3, RZ, RZ, R12 ;  /* 0x000000ffff037224 */ /* 0x000fe200078e000c */
[----:B------:R-:W-:Y:S01]  /*f730*/  PRMT R71, R21, 0x7610, R71 ;  /* 0x0000761015477816 */ /* 0x000fe20000000047 */
[----:B------:R-:W-:Y:S01]  /*f740*/  IMAD.MOV.U32 R20, RZ, RZ, R13 ;  /* 0x000000ffff147224 */ /* 0x000fe200078e000d */
[----:B------:R-:W-:Y:S02]  /*f750*/  MOV R21, R14 ;  /* 0x0000000e00157202 */ /* 0x000fe40000000f00 */
[----:B------:R-:W-:Y:S02]  /*f760*/  PRMT R71, R71, 0x5410, R0 ;  /* 0x0000541047477816 */ /* 0x000fe40000000000 */
[----:B------:R-:W-:Y:S01]  /*f770*/  PRMT R0, R3, 0x5410, R20 ;  /* 0x0000541003007816 */ /* 0x000fe20000000014 */
[----:B------:R-:W-:Y:S01]  /*f780*/  IMAD.MOV.U32 R20, RZ, RZ, R15 ;  /* 0x000000ffff147224 */ /* 0x000fe200078e000f */
[----:B------:R-:W-:Y:S01]  /*f790*/  PRMT R3, R21, 0x7610, R3 ;  /* 0x0000761015037816 */ /* 0x000fe20000000003 */
[----:B------:R-:W-:-:S03]  /*f7a0*/  IMAD.MOV.U32 R21, RZ, RZ, R48 ;  /* 0x000000ffff157224 */ /* 0x000fc600078e0030 */
[----:B------:R-:W-:Y:S02]  /*f7b0*/  PRMT R3, R3, 0x5410, R20 ;  /* 0x0000541003037816 */ /* 0x000fe40000000014 */
[----:B------:R-:W-:Y:S01]  /*f7c0*/  PRMT R81, R21, 0x5410, R60 ;  /* 0x0000541015517816 */ /* 0x000fe2000000003c */
[----:B------:R-:W-:Y:S01]  /*f7d0*/  IMAD.MOV.U32 R60, RZ, RZ, R52 ;  /* 0x000000ffff3c7224 */ /* 0x000fe200078e0034 */
[----:B------:R-:W-:Y:S01]  /*f7e0*/  VIADDMNMX R20, R69, -R200, 0x80, PT ;  /* 0x0000008045147446 */ /* 0x000fe200038009c8 */
[----:B------:R-:W-:-:S03]  /*f7f0*/  IMAD.MOV.U32 R21, RZ, RZ, R51 ;  /* 0x000000ffff157224 */ /* 0x000fc600078e0033 */
[----:B------:R-:W-:Y:S01]  /*f800*/  PRMT R73, R60, 0x5410, R62 ;  /* 0x000054103c497816 */ /* 0x000fe2000000003e */
[----:B------:R-:W-:Y:S01]  /*f810*/  IMAD.MOV.U32 R60, RZ, RZ, R55 ;  /* 0x000000ffff3c7224 */ /* 0x000fe200078e0037 */
[----:B------:R-:W-:Y:S01]  /*f820*/  PRMT R82, R82, 0x5410, R21 ;  /* 0x0000541052527816 */ /* 0x000fe20000000015 */
[----:B------:R-:W-:Y:S01]  /*f830*/  IMAD.MOV.U32 R62, RZ, RZ, R56 ;  /* 0x000000ffff3e7224 */ /* 0x000fe200078e0038 */
[----:B------:R-:W-:Y:S02]  /*f840*/  MOV R21, R54 ;  /* 0x0000003600157202 */ /* 0x000fe40000000f00 */
[----:B------:R-:W-:Y:S02]  /*f850*/  ISETP.GE.AND P1, PT, R17, R20, PT ;  /* 0x000000141100720c */ /* 0x000fe40003f26270 */
[----:B------:R-:W-:Y:S02]  /*f860*/  PRMT R74, R21, 0x5410, R60 ;  /* 0x00005410154a7816 */ /* 0x000fe4000000003c */
[----:B------:R-:W-:Y:S01]  /*f870*/  PRMT R21, R62, 0x5410, R63 ;  /* 0x000054103e157816 */ /* 0x000fe2000000003f */
[----:B------:R-:W-:Y:S01]  /*f880*/  IMAD.MOV.U32 R62, RZ, RZ, R59 ;  /* 0x000000ffff3e7224 */ /* 0x000fe200078e003b */
[----:B------:R-:W-:Y:S01]  /*f890*/  MOV R60, R58 ;  /* 0x0000003a003c7202 */ /* 0x000fe20000000f00 */
[----:B0-----:R-:W-:Y:S06]  /*f8a0*/  @!P0 BRA `(.L_x_2638) ;  /* 0x0000018800848947 */ /* 0x001fec0003800000 */
.L_x_2900:
[----:B------:R-:W-:Y:S05]  /*f8b0*/  BSYNC B1 ;  /* 0x0000000000017941 */ /* 0x000fea0003800000 */
.L_x_2637:
        /* <DEDUP_REMOVED lines=10> */
[--C-:B------:R-:W-:Y:S01]  /*f960*/  HADD2.F32 R105, -RZ, R96.reuse.H0_H0 ;  /* 0x20000060ff697230 */ /* 0x100fe20000004100 */
[----:B------:R-:W-:Y:S01]  /*f970*/  LOP3.LUT R60, R195, 0x38, R18, 0xf8, !PT ;  /* 0x00000038c33c7812 */ /* 0x000fe200078ef812 */
[----:B------:R-:W-:Y:S01]  /*f980*/  HADD2.F32 R103, -RZ, R96.H1_H1 ;  /* 0x30000060ff677230 */ /* 0x000fe20000004100 */
[----:B0-----:R-:W-:Y:S01]  /*f990*/  SHF.R.S32.HI R61, RZ, 0x1f, R62 ;  /* 0x0000001fff3d7819 */ /* 0x001fe2000001143e */
[----:B------:R-:W-:Y:S01]  /*f9a0*/  HADD2.F32 R102, -RZ, R92.H1_H1 ;  /* 0x3000005cff667230 */ /* 0x000fe20000004100 */
[----:B------:R-:W-:Y:S01]  /*f9b0*/  SHF.R.U32.HI R95, RZ, 0x10, R45 ;  /* 0x00000010ff5f7819 */ /* 0x000fe2000001162d */
[----:B------:R-:W-:Y:S01]  /*f9c0*/  HADD2.F32 R104, -RZ, R91.H1_H1 ;  /* 0x3000005bff687230 */ /* 0x000fe20000004100 */
[----:B------:R-:W-:Y:S01]  /*f9d0*/  LEA.HI R63, R61, R62, RZ, 0x3 ;  /* 0x0000003e3d3f7211 */ /* 0x000fe200078f18ff */
[----:B------:R-:W-:Y:S01]  /*f9e0*/  IMAD.SHL.U32 R62, R62, 0x8, RZ ;  /* 0x000000083e3e7824 */ /* 0x000fe200078e00ff */
[----:B------:R-:W-:Y:S01]  /*f9f0*/  LOP3.LUT R61, R60, R197, RZ, 0x3c, !PT ;  /* 0x000000c53c3d7212 */ /* 0x000fe200078e3cff */
[----:B------:R-:W-:Y:S01]  /*fa00*/  HADD2.F32 R95, -RZ, R95.H0_H0 ;  /* 0x2000005fff5f7230 */ /* 0x000fe20000004100 */
[----:B------:R-:W-:Y:S01]  /*fa10*/  SHF.R.U32.HI R93, RZ, 0x10, R33 ;  /* 0x00000010ff5d7819 */ /* 0x000fe20000011621 */
[----:B------:R-:W-:Y:S01]  /*fa20*/  IMAD.SHL.U32 R63, R63, 0x400, RZ ;  /* 0x000004003f3f7824 */ /* 0x000fe200078e00ff */
[----:B------:R-:W-:-:S02]  /*fa30*/  LOP3.LUT R62, R195, 0x38, R62, 0xf8, !PT ;  /* 0x00000038c33e7812 */ /* 0x000fc400078ef83e */
[----:B------:R-:W-:Y:S01]  /*fa40*/  LEA R61, R196, R61, 0x9 ;  /* 0x0000003dc43d7211 */ /* 0x000fe200078e48ff */
[----:B------:R-:W-:Y:S01]  /*fa50*/  HADD2.F32 R93, -RZ, R93.H0_H0 ;  /* 0x2000005dff5d7230 */ /* 0x000fe20000004100 */
[----:B------:R-:W-:Y:S02]  /*fa60*/  LOP3.LUT R63, R63, 0x7fffe000, RZ, 0xc0, !PT ;  /* 0x7fffe0003f3f7812 */ /* 0x000fe400078ec0ff */
[----:B------:R-:W-:Y:S01]  /*fa70*/  LOP3.LUT R65, R62, R197, RZ, 0x3c, !PT ;  /* 0x000000c53e417212 */ /* 0x000fe200078e3cff */
[----:B------:R-:W-:Y:S01]  /*fa80*/  IMAD R83, R61, 0x2, R2 ;  /* 0x000000023d537824 */ /* 0x000fe200078e0202 */
[----:B------:R-:W-:Y:S01]  /*fa90*/  SHF.R.U64 R32, R32, 0x10, R33 ;  /* 0x0000001020207819 */ /* 0x000fe20000001221 */
[----:B------:R-:W-:Y:S01]  /*faa0*/  IMAD R64, R196, 0x200, R63 ;  /* 0x00000200c4407824 */ /* 0x000fe200078e023f */
[----:B------:R-:W-:Y:S02]  /*fab0*/  SHF.R.U64 R33, R44, 0x10, R45 ;  /* 0x000000102c217819 */ /* 0x000fe4000000122d */
[----:B------:R-:W0:Y:S01]  /*fac0*/  LDS.128 R60, [R83+0x10400] ;  /* 0x01040000533c7984 */ /* 0x000e220000000c00 */
[----:B------:R-:W-:Y:S01]  /*fad0*/  IMAD.IADD R65, R64, 0x1, R65 ;  /* 0x0000000140417824 */ /* 0x000fe200078e0241 */
[----:B------:R-:W-:-:S02]  /*fae0*/  SHF.R.U64 R34, R34, 0x10, R35 ;  /* 0x0000001022227819 */ /* 0x000fc40000001223 */
[----:B------:R-:W-:Y:S02]  /*faf0*/  SHF.R.U32.HI R44, RZ, 0x10, R35 ;  /* 0x00000010ff2c7819 */ /* 0x000fe40000011623 */
[----:B------:R-:W-:Y:S02]  /*fb00*/  LEA R84, R65, R2, 0x1 ;  /* 0x0000000241547211 */ /* 0x000fe400078e08ff */
[--C-:B------:R-:W-:Y:S01]  /*fb10*/  SHF.R.U64 R35, R46, 0x10, R47.reuse ;  /* 0x000000102e237819 */ /* 0x100fe2000000122f */
[----:B------:R-:W-:Y:S01]  /*fb20*/  HADD2.F32 R44, -RZ, R44.H0_H0 ;  /* 0x2000002cff2c7230 */ /* 0x000fe20000004100 */
[----:B------:R-:W-:Y:S01]  /*fb30*/  SHF.R.U32.HI R46, RZ, 0x10, R47 ;  /* 0x00000010ff2e7819 */ /* 0x000fe2000001162f */
[----:B--23--:R-:W1:Y:S01]  /*fb40*/  LDS.128 R64, [R84+0x10400] ;  /* 0x0104000054407984 */ /* 0x00ce620000000c00 */
[--C-:B0-----:R-:W-:Y:S02]  /*fb50*/  HADD2.F32 R98, -RZ, R61.reuse.H0_H0 ;  /* 0x2000003dff627230 */ /* 0x101fe40000004100 */
[----:B------:R-:W-:-:S02]  /*fb60*/  HADD2.F32 R94, -RZ, R61.H1_H1 ;  /* 0x3000003dff5e7230 */ /* 0x000fc40000004100 */
[----:B------:R-:W-:Y:S02]  /*fb70*/  HADD2.F32 R61, -RZ, R60.H0_H0 ;  /* 0x2000003cff3d7230 */ /* 0x000fe40000004100 */
[----:B------:R-:W-:Y:S02]  /*fb80*/  HADD2.F32 R47, -RZ, R62.H0_H0 ;  /* 0x2000003eff2f7230 */ /* 0x000fe40000004100 */
[--C-:B------:R-:W-:Y:S02]  /*fb90*/  HADD2.F32 R45, -RZ, R63.reuse.H0_H0 ;  /* 0x2000003fff2d7230 */ /* 0x100fe40000004100 */
[----:B------:R-:W-:Y:S02]  /*fba0*/  HADD2.F32 R63, -RZ, R63.H1_H1 ;  /* 0x3000003fff3f7230 */ /* 0x000fe40000004100 */
[--C-:B-1----:R-:W-:Y:S02]  /*fbb0*/  HADD2.F32 R100, -RZ, R65.reuse.H0_H0 ;  /* 0x20000041ff647230 */ /* 0x102fe40000004100 */
[----:B------:R-:W-:-:S02]  /*fbc0*/  HADD2.F32 R101, -RZ, R65.H1_H1 ;  /* 0x30000041ff657230 */ /* 0x000fc40000004100 */
[----:B------:R-:W-:Y:S02]  /*fbd0*/  HADD2.F32 R99, -RZ, R64.H0_H0 ;  /* 0x20000040ff637230 */ /* 0x000fe40000004100 */
[C---:B------:R-:W-:Y:S01]  /*fbe0*/  FMUL.FTZ R65, R100.reuse, R105 ;  /* 0x0000006964417220 */ /* 0x040fe20000410000 */
[-C--:B------:R-:W-:Y:S01]  /*fbf0*/  FMUL.FTZ R107, R100, R103.reuse ;  /* 0x00000067646b7220 */ /* 0x080fe20000410000 */
[----:B------:R-:W-:Y:S02]  /*fc00*/  HADD2.F32 R100, -RZ, R92.H0_H0 ;  /* 0x2000005cff647230 */ /* 0x000fe40000004100 */
[----:B------:R-:W-:Y:S01]  /*fc10*/  FFMA.FTZ R65, R98, R103, -R65 ;  /* 0x0000006762417223 */ /* 0x000fe20000010841 */
[C---:B------:R-:W-:Y:S01]  /*fc20*/  FMUL.FTZ R103, R101.reuse, R95 ;  /* 0x0000005f65677220 */ /* 0x040fe20000410000 */
[----:B------:R-:W-:Y:S01]  /*fc30*/  FMUL.FTZ R101, R101, R93 ;  /* 0x0000005d65657220 */ /* 0x000fe20000410000 */
[----:B------:R-:W-:Y:S01]  /*fc40*/  FMUL.FTZ R106, R99, R102 ;  /* 0x00000066636a7220 */ /* 0x000fe20000410000 */
[----:B------:R-:W-:-:S02]  /*fc50*/  HADD2.F32 R97, -RZ, R66.H0_H0 ;  /* 0x20000042ff617230 */ /* 0x000fc40000004100 */
[-C--:B------:R-:W-:Y:S01]  /*fc60*/  FMUL.FTZ R99, R99, R100.reuse ;  /* 0x0000006463637220 */ /* 0x080fe20000410000 */
[C---:B------:R-:W-:Y:S01]  /*fc70*/  FFMA.FTZ R92, R94.reuse, R93, -R103 ;  /* 0x0000005d5e5c7223 */ /* 0x040fe20000010867 */
[----:B------:R-:W-:Y:S01]  /*fc80*/  FFMA.FTZ R93, R94, R95, R101 ;  /* 0x0000005f5e5d7223 */ /* 0x000fe20000010065 */
[C---:B------:R-:W-:Y:S01]  /*fc90*/  FFMA.FTZ R94, R61.reuse, R100, -R106 ;  /* 0x000000643d5e7223 */ /* 0x040fe2000001086a */
[----:B------:R-:W-:Y:S02]  /*fca0*/  HADD2.F32 R100, -RZ, R91.H0_H0 ;  /* 0x2000005bff647230 */ /* 0x000fe40000004100 */
[----:B------:R-:W-:Y:S01]  /*fcb0*/  FFMA.FTZ R61, R61, R102, R99 ;  /* 0x000000663d3d7223 */ /* 0x000fe20000010063 */
[----:B------:R-:W-:Y:S02]  /*fcc0*/  HADD2.F32 R96, -RZ, R67.H0_H0 ;  /* 0x20000043ff607230 */ /* 0x000fe40000004100 */
[----:B------:R-:W-:Y:S01]  /*fcd0*/  FMUL.FTZ R102, R97, R104 ;  /* 0x0000006861667220 */ /* 0x000fe20000410000 */
[----:B------:R-:W-:-:S02]  /*fce0*/  HADD2.F32 R95, -RZ, R90.H1_H1 ;  /* 0x3000005aff5f7230 */ /* 0x000fc40000004100 */
[-C--:B------:R-:W-:Y:S01]  /*fcf0*/  FMUL.FTZ R106, R97, R100.reuse ;  /* 0x00000064616a7220 */ /* 0x080fe20000410000 */
[----:B------:R-:W-:Y:S02]  /*fd00*/  HADD2.F32 R91, -RZ, R90.H0_H0 ;  /* 0x2000005aff5b7230 */ /* 0x000fe40000004100 */
[C---:B------:R-:W-:Y:S01]  /*fd10*/  FFMA.FTZ R90, R47.reuse, R100, -R102 ;  /* 0x000000642f5a7223 */ /* 0x040fe20000010866 */
[----:B------:R-:W-:Y:S02]  /*fd20*/  HADD2.F32 R67, -RZ, R67.H1_H1 ;  /* 0x30000043ff437230 */ /* 0x000fe40000004100 */
[C---:B------:R-:W-:Y:S01]  /*fd30*/  FMUL.FTZ R102, R96.reuse, R95 ;  /* 0x0000005f60667220 */ /* 0x040fe20000410000 */
[----:B------:R-:W-:Y:S02]  /*fd40*/  HADD2.F32 R100, -RZ, R46.H0_H0 ;  /* 0x2000002eff647230 */ /* 0x000fe40000004100 */
[-C--:B------:R-:W-:Y:S01]  /*fd50*/  FMUL.FTZ R96, R96, R91.reuse ;  /* 0x0000005b60607220 */ /* 0x080fe20000410000 */
[----:B------:R-:W-:Y:S01]  /*fd60*/  FFMA.FTZ R46, R47, R104, R106 ;  /* 0x000000682f2e7223 */ /* 0x000fe2000001006a */
[----:B------:R-:W-:Y:S01]  /*fd70*/  FFMA.FTZ R102, R45, R91, -R102 ;  /* 0x0000005b2d667223 */ /* 0x000fe20000010866 */
[----:B------:R-:W-:-:S02]  /*fd80*/  HADD2.F32 R64, -RZ, R64.H1_H1 ;  /* 0x30000040ff407230 */ /* 0x000fc40000004100 */
[----:B------:R-:W-:Y:S01]  /*fd90*/  FFMA.FTZ R96, R45, R95, R96 ;  /* 0x0000005f2d607223 */ /* 0x000fe20000010060 */
[----:B------:R-:W-:Y:S02]  /*fda0*/  HADD2.F32 R66, -RZ, R66.H1_H1 ;  /* 0x30000042ff427230 */ /* 0x000fe40000004100 */
[C---:B------:R-:W-:Y:S01]  /*fdb0*/  FMUL.FTZ R104, R67.reuse, R100 ;  /* 0x0000006443687220 */ /* 0x040fe20000410000 */
[-C--:B------:R-:W-:Y:S01]  /*fdc0*/  FMUL.FTZ R106, R67, R44.reuse ;  /* 0x0000002c436a7220 */ /* 0x080fe20000410000 */
        /* <DEDUP_REMOVED lines=23> */
[----:B------:R1:W-:Y:S01]  /*ff40*/  STS.128 [R83+0x10400], R32 ;  /* 0x0104002053007388 */ /* 0x0003e20000000c00 */
[----:B------:R-:W-:Y:S02]  /*ff50*/  F2FP.F16.F32.PACK_AB R44, R44, R61 ;  /* 0x0000003d2c2c723e */ /* 0x000fe400000000ff */
[----:B------:R-:W-:-:S05]  /*ff60*/  F2FP.F16.F32.PACK_AB R46, R91, R46 ;  /* 0x0000002e5b2e723e */ /* 0x000fca00000000ff */
[----:B------:R1:W-:Y:S02]  /*ff70*/  STS.128 [R84+0x10400], R44 ;  /* 0x0104002c54007388 */ /* 0x0003e40000000c00 */
.L_x_2642:
[----:B------:R-:W-:Y:S05]  /*ff80*/  BSYNC B2 ;  /* 0x0000000000027941 */ /* 0x000fea0003800000 */
.L_x_2641:
[----:B------:R-:W-:Y:S04]  /*ff90*/  BSSY B2, `(.L_x_2643) ;  /* 0x0000062000027945 */ /* 0x000fe80003800000 */
[----:B------:R-:W-:Y:S05]  /*ffa0*/  @P1 BRA `(.L_x_2644) ;  /* 0x0000000400801947 */ /* 0x000fea0003800000 */
[----:B------:R-:W4:Y:S01]  /*ffb0*/  LDL R95, [R1+0x78] ;  /* 0x00007800015f7983 */ /* 0x000f220000100800 */
[----:B-1----:R-:W-:Y:S01]  /*ffc0*/  LEA.HI R32, R72, R234, RZ, 0x1d ;  /* 0x000000ea48207211 */ /* 0x002fe200078fe8ff */
[----:B------:R-:W-:Y:S01]  /*ffd0*/  HADD2.F32 R84, -RZ, R85.H1_H1 ;  /* 0x30000055ff547230 */ /* 0x000fe20000004100 */
[--C-:B------:R-:W-:Y:S01]  /*ffe0*/  SHF.R.U64 R28, R28, 0x10, R29.reuse ;  /* 0x000000101c1c7819 */ /* 0x100fe2000000121d */
[----:B------:R-:W-:Y:S01]  /*fff0*/  HADD2.F32 R83, -RZ, R87.H1_H1 ;  /* 0x30000057ff537230 */ /* 0x000fe20000004100 */
[----:B------:R-:W-:Y:S02]  /*10000*/  SHF.R.S32.HI R33, RZ, 0x1f, R32 ;  /* 0x0000001fff217819 */ /* 0x000fe40000011420 */
[----:B------:R-:W-:Y:S02]  /*10010*/  SHF.R.U32.HI R90, RZ, 0x10, R29 ;  /* 0x00000010ff5a7819 */ /* 0x000fe4000001161d */
[----:B------:R-:W-:Y:S01]  /*10020*/  LEA.HI R33, R33, R32, RZ, 0x3 ;  /* 0x0000002021217211 */ /* 0x000fe200078f18ff */
[----:B------:R-:W-:Y:S01]  /*10030*/  IMAD.SHL.U32 R32, R32, 0x8, RZ ;  /* 0x0000000820207824 */ /* 0x000fe200078e00ff */
[----:B------:R-:W-:-:S02]  /*10040*/  SHF.R.U64 R29, R30, 0x10, R31 ;  /* 0x000000101e1d7819 */ /* 0x000fc4000000121f */
[--C-:B------:R-:W-:Y:S01]  /*10050*/  SHF.R.U64 R30, R42, 0x10, R43.reuse ;  /* 0x000000102a1e7819 */ /* 0x100fe2000000122b */
[----:B------:R-:W-:Y:S01]  /*10060*/  IMAD.SHL.U32 R33, R33, 0x400, RZ ;  /* 0x0000040021217824 */ /* 0x000fe200078e00ff */
[----:B------:R-:W-:Y:S01]  /*10070*/  LOP3.LUT R32, R195, 0x38, R32, 0xf8, !PT ;  /* 0x00000038c3207812 */ /* 0x000fe200078ef820 */
[----:B------:R-:W-:Y:S01]  /*10080*/  HADD2.F32 R29, -RZ, R29.H0_H0 ;  /* 0x2000001dff1d7230 */ /* 0x000fe20000004100 */
[----:B------:R-:W-:Y:S02]  /*10090*/  SHF.R.U32.HI R42, RZ, 0x10, R43 ;  /* 0x00000010ff2a7819 */ /* 0x000fe4000001162b */
[----:B------:R-:W-:Y:S02]  /*100a0*/  LOP3.LUT R33, R33, 0x7fffe000, RZ, 0xc0, !PT ;  /* 0x7fffe00021217812 */ /* 0x000fe400078ec0ff */
[----:B------:R-:W-:Y:S02]  /*100b0*/  LOP3.LUT R45, R32, R197, RZ, 0x3c, !PT ;  /* 0x000000c5202d7212 */ /* 0x000fe400078e3cff */
[----:B------:R-:W-:Y:S01]  /*100c0*/  SHF.R.U32.HI R91, RZ, 0x10, R41 ;  /* 0x00000010ff5b7819 */ /* 0x000fe20000011629 */
[----:B------:R-:W-:Y:S01]  /*100d0*/  IMAD R44, R196, 0x200, R33 ;  /* 0x00000200c42c7824 */ /* 0x000fe200078e0221 */
[----:B------:R-:W-:-:S02]  /*100e0*/  SHF.R.U32.HI R31, RZ, 0x10, R31 ;  /* 0x00000010ff1f7819 */ /* 0x000fc4000001161f */
[----:B------:R-:W-:Y:S01]  /*100f0*/  SHF.R.U64 R40, R40, 0x10, R41 ;  /* 0x0000001028287819 */ /* 0x000fe20000001229 */
[----:B------:R-:W-:Y:S01]  /*10100*/  HADD2.F32 R91, -RZ, R91.H0_H0 ;  /* 0x2000005bff5b7230 */ /* 0x000fe20000004100 */
[----:B------:R-:W-:-:S05]  /*10110*/  IADD3 R45, R44, R45, RZ ;  /* 0x0000002d2c2d7210 */ /* 0x000fca0007ffe0ff */
[----:B------:R-:W-:-:S05]  /*10120*/  IMAD R60, R45, 0x2, R2 ;  /* 0x000000022d3c7824 */ /* 0x000fca00078e0202 */
[----:B------:R-:W1:Y:S02]  /*10130*/  LDS.128 R44, [R60+0x10400] ;  /* 0x010400003c2c7984 */ /* 0x000e640000000c00 */
[--C-:B-1----:R-:W-:Y:S02]  /*10140*/  HADD2.F32 R43, -RZ, R45.reuse.H0_H0 ;  /* 0x2000002dff2b7230 */ /* 0x102fe40000004100 */
[----:B------:R-:W-:Y:S02]  /*10150*/  HADD2.F32 R65, -RZ, R45.H1_H1 ;  /* 0x3000002dff417230 */ /* 0x000fe40000004100 */
[----:B------:R-:W-:Y:S02]  /*10160*/  HADD2.F32 R63, -RZ, R44.H0_H0 ;  /* 0x2000002cff3f7230 */ /* 0x000fe40000004100 */
[C---:B------:R-:W-:Y:S01]  /*10170*/  FMUL.FTZ R45, R43.reuse, R84 ;  /* 0x000000542b2d7220 */ /* 0x040fe20000410000 */
[----:B------:R-:W-:Y:S01]  /*10180*/  FMUL.FTZ R93, R43, R83 ;  /* 0x000000532b5d7220 */ /* 0x000fe20000410000 */
[----:B---3--:R-:W-:-:S02]  /*10190*/  HADD2.F32 R66, -RZ, R46.H0_H0 ;  /* 0x2000002eff427230 */ /* 0x008fc40000004100 */
[--C-:B--2---:R-:W-:Y:S02]  /*101a0*/  HADD2.F32 R67, -RZ, R47.reuse.H0_H0 ;  /* 0x2000002fff437230 */ /* 0x104fe40000004100 */
[----:B------:R-:W-:Y:S02]  /*101b0*/  HADD2.F32 R47, -RZ, R47.H1_H1 ;  /* 0x3000002fff2f7230 */ /* 0x000fe40000004100 */
[----:B------:R-:W-:Y:S02]  /*101c0*/  HADD2.F32 R44, -RZ, R44.H1_H1 ;  /* 0x3000002cff2c7230 */ /* 0x000fe40000004100 */
[----:B------:R-:W-:Y:S01]  /*101d0*/  HADD2.F32 R46, -RZ, R46.H1_H1 ;  /* 0x3000002eff2e7230 */ /* 0x000fe20000004100 */
[----:B----4-:R-:W1:Y:S02]  /*101e0*/  LDS.128 R32, [R95] ;  /* 0x000000005f207984 */ /* 0x010e640000000c00 */
[--C-:B-1----:R-:W-:Y:S02]  /*101f0*/  HADD2.F32 R62, -RZ, R33.reuse.H0_H0 ;  /* 0x20000021ff3e7230 */ /* 0x102fe40000004100 */
[----:B------:R-:W-:-:S02]  /*10200*/  HADD2.F32 R64, -RZ, R33.H1_H1 ;  /* 0x30000021ff407230 */ /* 0x000fc40000004100 */
[----:B0-----:R-:W-:Y:S02]  /*10210*/  HADD2.F32 R61, -RZ, R32.H0_H0 ;  /* 0x20000020ff3d7230 */ /* 0x001fe40000004100 */
[C---:B------:R-:W-:Y:S01]  /*10220*/  FFMA.FTZ R43, R62.reuse, R83, -R45 ;  /* 0x000000533e2b7223 */ /* 0x040fe2000001082d */
[----:B------:R-:W-:Y:S02]  /*10230*/  HADD2.F32 R83, -RZ, R90.H0_H0 ;  /* 0x2000005aff537230 */ /* 0x000fe40000004100 */
[----:B------:R-:W-:Y:S01]  /*10240*/  FFMA.FTZ R45, R62, R84, R93 ;  /* 0x000000543e2d7223 */ /* 0x000fe2000001005d */
[----:B------:R-:W-:Y:S02]  /*10250*/  HADD2.F32 R90, -RZ, R85.H0_H0 ;  /* 0x20000055ff5a7230 */ /* 0x000fe40000004100 */
[C---:B------:R-:W-:Y:S01]  /*10260*/  FMUL.FTZ R85, R65.reuse, R91 ;  /* 0x0000005b41557220 */ /* 0x040fe20000410000 */
[----:B------:R-:W-:Y:S02]  /*10270*/  HADD2.F32 R84, -RZ, R87.H0_H0 ;  /* 0x20000057ff547230 */ /* 0x000fe40000004100 */
[----:B------:R-:W-:Y:S01]  /*10280*/  FMUL.FTZ R87, R65, R83 ;  /* 0x0000005341577220 */ /* 0x000fe20000410000 */
[----:B------:R-:W-:-:S02]  /*10290*/  HADD2.F32 R65, -RZ, R86.H0_H0 ;  /* 0x20000056ff417230 */ /* 0x000fc40000004100 */
[C---:B------:R-:W-:Y:S01]  /*102a0*/  FMUL.FTZ R92, R63.reuse, R90 ;  /* 0x0000005a3f5c7220 */ /* 0x040fe20000410000 */
[----:B------:R-:W-:Y:S01]  /*102b0*/  FFMA.FTZ R62, R64, R83, -R85 ;  /* 0x00000053403e7223 */ /* 0x000fe20000010855 */
[-C--:B------:R-:W-:Y:S01]  /*102c0*/  FMUL.FTZ R83, R63, R84.reuse ;  /* 0x000000543f537220 */ /* 0x080fe20000410000 */
[--C-:B------:R-:W-:Y:S02]  /*102d0*/  HADD2.F32 R63, -RZ, R89.reuse.H0_H0 ;  /* 0x20000059ff3f7230 */ /* 0x100fe40000004100 */
[C---:B------:R-:W-:Y:S01]  /*102e0*/  FFMA.FTZ R92, R61.reuse, R84, -R92 ;  /* 0x000000543d5c7223 */ /* 0x040fe2000001085c */
[----:B------:R-:W-:Y:S02]  /*102f0*/  HADD2.F32 R86, -RZ, R86.H1_H1 ;  /* 0x30000056ff567230 */ /* 0x000fe40000004100 */
[----:B------:R-:W-:Y:S01]  /*10300*/  FFMA.FTZ R83, R61, R90, R83 ;  /* 0x0000005a3d537223 */ /* 0x000fe20000010053 */
[----:B------:R-:W-:Y:S02]  /*10310*/  HADD2.F32 R84, -RZ, R89.H1_H1 ;  /* 0x30000059ff547230 */ /* 0x000fe40000004100 */
[C---:B------:R-:W-:Y:S01]  /*10320*/  FMUL.FTZ R90, R66.reuse, R65 ;  /* 0x00000041425a7220 */ /* 0x040fe20000410000 */
        /* <DEDUP_REMOVED lines=10> */
[C---:B------:R-:W-:Y:S01]  /*103d0*/  FFMA.FTZ R96, R41.reuse, R84, -R96 ;  /* 0x0000005429607223 */ /* 0x040fe20000010860 */
[----:B------:R-:W-:Y:S01]  /*103e0*/  FFMA.FTZ R67, R41, R86, R67 ;  /* 0x0000005629437223 */ /* 0x000fe20000010043 */
        /* <DEDUP_REMOVED lines=8> */
[----:B------:R-:W-:Y:S02]  /*10470*/  HADD2.F32 R32, -RZ, R32.H1_H1 ;  /* 0x30000020ff207230 */ /* 0x000fe40000004100 */
[----:B------:R-:W-:Y:S01]  /*10480*/  FMUL.FTZ R35, R44, R33 ;  /* 0x000000212c237220 */ /* 0x000fe20000410000 */
[----:B------:R-:W-:Y:S02]  /*10490*/  HADD2.F32 R34, -RZ, R34.H1_H1 ;  /* 0x30000022ff227230 */ /* 0x000fe40000004100 */
[----:B------:R-:W-:Y:S01]  /*104a0*/  FMUL.FTZ R61, R46, R41 ;  /* 0x000000292e3d7220 */ /* 0x000fe20000410000 */
[----:B------:R-:W-:Y:S01]  /*104b0*/  FMUL.FTZ R44, R44, R31 ;  /* 0x0000001f2c2c7220 */ /* 0x000fe20000410000 */
[----:B------:R-:W-:Y:S01]  /*104c0*/  FMUL.FTZ R46, R46, R29 ;  /* 0x0000001d2e2e7220 */ /* 0x000fe20000410000 */
[----:B------:R-:W-:Y:S01]  /*104d0*/  FFMA.FTZ R47, R32, R31, -R35 ;  /* 0x0000001f202f7223 */ /* 0x000fe20000010823 */
[----:B------:R-:W-:Y:S01]  /*104e0*/  FFMA.FTZ R61, R34, R29, -R61 ;  /* 0x0000001d223d7223 */ /* 0x000fe2000001083d */
        /* <DEDUP_REMOVED lines=12> */
.L_x_2644:
[----:B------:R-:W-:Y:S05]  /*105b0*/  BSYNC B2 ;  /* 0x0000000000027941 */ /* 0x000fea0003800000 */
.L_x_2643:
[----:B------:R-:W-:Y:S05]  /*105c0*/  @P2 BRA `(.L_x_2640) ;  /* 0x0000000400802947 */ /* 0x000fea0003800000 */
[----:B------:R-:W5:Y:S01]  /*105d0*/  LDL R65, [R1+0x70] ;  /* 0x0000700001417983 */ /* 0x000f620000100800 */
[----:B------:R-:W-:Y:S01]  /*105e0*/  LEA.HI R72, R72, R235, RZ, 0x1d ;  /* 0x000000eb48487211 */ /* 0x000fe200078fe8ff */
[--C-:B-1----:R-:W-:Y:S01]  /*105f0*/  HADD2.F32 R44, -RZ, R77.reuse.H1_H1 ;  /* 0x3000004dff2c7230 */ /* 0x102fe20000004100 */
[--C-:B0-----:R-:W-:Y:S01]  /*10600*/  SHF.R.U64 R61, R38, 0x10, R39.reuse ;  /* 0x00000010263d7819 */ /* 0x101fe20000001227 */
[--C-:B------:R-:W-:Y:S01]  /*10610*/  HADD2.F32 R46, -RZ, R76.reuse.H0_H0 ;  /* 0x2000004cff2e7230 */ /* 0x100fe20000004100 */
[----:B----4-:R-:W-:Y:S01]  /*10620*/  SHF.R.S32.HI R29, RZ, 0x1f, R72 ;  /* 0x0000001fff1d7819 */ /* 0x010fe20000011448 */
[----:B------:R-:W-:Y:S01]  /*10630*/  HADD2.F32 R76, -RZ, R76.H1_H1 ;  /* 0x3000004cff4c7230 */ /* 0x000fe20000004100 */
[----:B------:R-:W-:Y:S01]  /*10640*/  SHF.R.U32.HI R47, RZ, 0x10, R39 ;  /* 0x00000010ff2f7819 */ /* 0x000fe20000011627 */
[----:B------:R-:W-:Y:S01]  /*10650*/  HADD2.F32 R77, -RZ, R77.H0_H0 ;  /* 0x2000004dff4d7230 */ /* 0x000fe20000004100 */
[----:B------:R-:W-:Y:S01]  /*10660*/  LEA.HI R29, R29, R72, RZ, 0x3 ;  /* 0x000000481d1d7211 */ /* 0x000fe200078f18ff */
[----:B------:R-:W-:Y:S01]  /*10670*/  IMAD.SHL.U32 R72, R72, 0x8, RZ ;  /* 0x0000000848487824 */ /* 0x000fe200078e00ff */
[----:B------:R-:W-:-:S02]  /*10680*/  SHF.R.U64 R24, R24, 0x10, R25 ;  /* 0x0000001018187819 */ /* 0x000fc40000001219 */
[----:B------:R-:W-:Y:S01]  /*10690*/  SHF.R.U32.HI R45, RZ, 0x10, R25 ;  /* 0x00000010ff2d7819 */ /* 0x000fe20000011619 */
[----:B------:R-:W-:Y:S01]  /*106a0*/  IMAD.SHL.U32 R29, R29, 0x400, RZ ;  /* 0x000004001d1d7824 */ /* 0x000fe200078e00ff */
[----:B------:R-:W-:Y:S02]  /*106b0*/  LOP3.LUT R72, R195, 0x38, R72, 0xf8, !PT ;  /* 0x00000038c3487812 */ /* 0x000fe400078ef848 */
[----:B------:R-:W-:Y:S02]  /*106c0*/  SHF.R.U64 R25, R26, 0x10, R27 ;  /* 0x000000101a197819 */ /* 0x000fe4000000121b */
[----:B------:R-:W-:Y:S02]  /*106d0*/  LOP3.LUT R29, R29, 0x7fffe000, RZ, 0xc0, !PT ;  /* 0x7fffe0001d1d7812 */ /* 0x000fe400078ec0ff */
[----:B------:R-:W-:Y:S01]  /*106e0*/  LOP3.LUT R33, R72, R197, RZ, 0x3c, !PT ;  /* 0x000000c548217212 */ /* 0x000fe200078e3cff */
[----:B------:R-:W-:Y:S01]  /*106f0*/  HADD2.F32 R25, -RZ, R25.H0_H0 ;  /* 0x20000019ff197230 */ /* 0x000fe20000004100 */
[----:B------:R-:W-:-:S02]  /*10700*/  LEA R32, R196, R29, 0x9 ;  /* 0x0000001dc4207211 */ /* 0x000fc400078e48ff */
[----:B------:R-:W-:Y:S02]  /*10710*/  SHF.R.U32.HI R63, RZ, 0x10, R27 ;  /* 0x00000010ff3f7819 */ /* 0x000fe4000001161b */
[----:B------:R-:W-:Y:S01]  /*10720*/  SHF.R.U32.HI R60, RZ, 0x10, R37 ;  /* 0x00000010ff3c7819 */ /* 0x000fe20000011625 */
[----:B------:R-:W-:Y:S01]  /*10730*/  IMAD.IADD R33, R32, 0x1, R33 ;  /* 0x0000000120217824 */ /* 0x000fe200078e0221 */
[----:B------:R-:W-:-:S03]  /*10740*/  SHF.R.U64 R36, R36, 0x10, R37 ;  /* 0x0000001024247819 */ /* 0x000fc60000001225 */
[----:B------:R-:W-:Y:S02]  /*10750*/  IMAD R40, R33, 0x2, R2 ;  /* 0x0000000221287824 */ /* 0x000fe400078e0202 */
[----:B------:R-:W-:-:S03]  /*10760*/  HADD2.F32 R60, -RZ, R60.H0_H0 ;  /* 0x2000003cff3c7230 */ /* 0x000fc60000004100 */
[----:B------:R-:W0:Y:S02]  /*10770*/  LDS.128 R32, [R40+0x10400] ;  /* 0x0104000028207984 */ /* 0x000e240000000c00 */
[--C-:B0-----:R-:W-:Y:S02]  /*10780*/  HADD2.F32 R39, -RZ, R33.reuse.H0_H0 ;  /* 0x20000021ff277230 */ /* 0x101fe40000004100 */
[----:B------:R-:W-:Y:S02]  /*10790*/  HADD2.F32 R41, -RZ, R33.H1_H1 ;  /* 0x30000021ff297230 */ /* 0x000fe40000004100 */
[----:B------:R-:W-:Y:S02]  /*107a0*/  HADD2.F32 R33, -RZ, R32.H0_H0 ;  /* 0x20000020ff217230 */ /* 0x000fe40000004100 */
[C---:B------:R-:W-:Y:S01]  /*107b0*/  FMUL.FTZ R62, R39.reuse, R46 ;  /* 0x0000002e273e7220 */ /* 0x040fe20000410000 */
[----:B------:R-:W-:Y:S01]  /*107c0*/  FMUL.FTZ R64, R39, R44 ;  /* 0x0000002c27407220 */ /* 0x000fe20000410000 */
[----:B------:R-:W-:-:S02]  /*107d0*/  HADD2.F32 R42, -RZ, R34.H0_H0 ;  /* 0x20000022ff2a7230 */ /* 0x000fc40000004100 */
[----:B---3--:R-:W-:Y:S01]  /*107e0*/  FMUL.FTZ R66, R41, R60 ;  /* 0x0000003c29427220 */ /* 0x008fe20000410000 */
[----:B------:R-:W-:Y:S02]  /*107f0*/  HADD2.F32 R39, -RZ, R75.H1_H1 ;  /* 0x3000004bff277230 */ /* 0x000fe40000004100 */
[----:B------:R-:W-:Y:S02]  /*10800*/  HADD2.F32 R43, -RZ, R35.H0_H0 ;  /* 0x20000023ff2b7230 */ /* 0x000fe40000004100 */
[----:B------:R-:W-:Y:S02]  /*10810*/  HADD2.F32 R75, -RZ, R75.H0_H0 ;  /* 0x2000004bff4b7230 */ /* 0x000fe40000004100 */
[----:B------:R-:W-:Y:S02]  /*10820*/  HADD2.F32 R35, -RZ, R35.H1_H1 ;  /* 0x30000023ff237230 */ /* 0x000fe40000004100 */
[----:B------:R-:W-:Y:S02]  /*10830*/  HADD2.F32 R32, -RZ, R32.H1_H1 ;  /* 0x30000020ff207230 */ /* 0x000fe40000004100 */
[----:B------:R-:W-:Y:S01]  /*10840*/  HADD2.F32 R34, -RZ, R34.H1_H1 ;  /* 0x30000022ff227230 */ /* 0x000fe20000004100 */
[----:B-----5:R-:W0:Y:S02]  /*10850*/  LDS.128 R28, [R65] ;  /* 0x00000000411c7984 */ /* 0x020e240000000c00 */
[----:B0-----:R-:W-:-:S02]  /*10860*/  HADD2.F32 R27, -RZ, R29.H0_H0 ;  /* 0x2000001dff1b7230 */ /* 0x001fc40000004100 */
[----:B------:R-:W-:Y:S02]  /*10870*/  HADD2.F32 R26, -RZ, R28.H0_H0 ;  /* 0x2000001cff1a7230 */ /* 0x000fe40000004100 */
[----:B------:R-:W-:Y:S02]  /*10880*/  HADD2.F32 R29, -RZ, R29.H1_H1 ;  /* 0x3000001dff1d7230 */ /* 0x000fe40000004100 */
[C---:B------:R-:W-:Y:S01]  /*10890*/  FFMA.FTZ R62, R27.reuse, R44, -R62 ;  /* 0x0000002c1b3e7223 */ /* 0x040fe2000001083e */
[----:B------:R-:W-:Y:S01]  /*108a0*/  FFMA.FTZ R64, R27, R46, R64 ;  /* 0x0000002e1b407223 */ /* 0x000fe20000010040 */
[----:B------:R-:W-:Y:S02]  /*108b0*/  HADD2.F32 R44, -RZ, R45.H0_H0 ;  /* 0x2000002dff2c7230 */ /* 0x000fe40000004100 */
[C---:B------:R-:W-:Y:S01]  /*108c0*/  FMUL.FTZ R27, R33.reuse, R76 ;  /* 0x0000004c211b7220 */ /* 0x040fe20000410000 */
[----:B------:R-:W-:Y:S01]  /*108d0*/  FMUL.FTZ R33, R33, R77 ;  /* 0x0000004d21217220 */ /* 0x000fe20000410000 */
[----:B------:R-:W-:-:S02]  /*108e0*/  HADD2.F32 R37, -RZ, R30.H0_H0 ;  /* 0x2000001eff257230 */ /* 0x000fc40000004100 */
[C---:B------:R-:W-:Y:S01]  /*108f0*/  FFMA.FTZ R77, R26.reuse, R77, -R27 ;  /* 0x0000004d1a4d7223 */ /* 0x040fe2000001081b */
[----:B------:R-:W-:Y:S01]  /*10900*/  FMUL.FTZ R46, R41, R44 ;  /* 0x0000002c292e7220 */ /* 0x000fe20000410000 */
[--C-:B------:R-:W-:Y:S02]  /*10910*/  HADD2.F32 R27, -RZ, R78.reuse.H0_H0 ;  /* 0x2000004eff1b7230 */ /* 0x100fe40000004100 */
[----:B------:R-:W-:Y:S01]  /*10920*/  FFMA.FTZ R76, R26, R76, R33 ;  /* 0x0000004c1a4c7223 */ /* 0x000fe20000010021 */
[----:B------:R-:W-:Y:S01]  /*10930*/  FMUL.FTZ R26, R42, R39 ;  /* 0x000000272a1a7220 */ /* 0x000fe20000410000 */
[----:B------:R-:W-:Y:S02]  /*10940*/  HADD2.F32 R78, -RZ, R78.H1_H1 ;  /* 0x3000004eff4e7230 */ /* 0x000fe40000004100 */
[C---:B------:R-:W-:Y:S01]  /*10950*/  FFMA.FTZ R41, R29.reuse, R44, -R66 ;  /* 0x0000002c1d297223 */ /* 0x040fe20000010842 */
[----:B------:R-:W-:Y:S01]  /*10960*/  FFMA.FTZ R45, R29, R60, R46 ;  /* 0x0000003c1d2d7223 */ /* 0x000fe2000001002e */
[----:B------:R-:W-:-:S02]  /*10970*/  HADD2.F32 R38, -RZ, R31.H0_H0 ;  /* 0x2000001fff267230 */ /* 0x000fc40000004100 */
[-C--:B------:R-:W-:Y:S01]  /*10980*/  FMUL.FTZ R46, R42, R27.reuse ;  /* 0x0000001b2a2e7220 */ /* 0x080fe20000410000 */
[----:B------:R-:W-:Y:S01]  /*10990*/  FFMA.FTZ R44, R37, R27, -R26 ;  /* 0x0000001b252c7223 */ /* 0x000fe2000001081a */
[----:B------:R-:W-:Y:S02]  /*109a0*/  HADD2.F32 R42, -RZ, R47.H0_H0 ;  /* 0x2000002fff2a7230 */ /* 0x000fe40000004100 */
[CC--:B------:R-:W-:Y:S01]  /*109b0*/  FMUL.FTZ R27, R43.reuse, R75.reuse ;  /* 0x0000004b2b1b7220 */ /* 0x0c0fe20000410000 */
[----:B------:R-:W-:Y:S02]  /*109c0*/  HADD2.F32 R26, -RZ, R63.H0_H0 ;  /* 0x2000003fff1a7230 */ /* 0x000fe40000004100 */
[-C--:B------:R-:W-:Y:S01]  /*109d0*/  FMUL.FTZ R60, R43, R78.reuse ;  /* 0x0000004e2b3c7220 */ /* 0x080fe20000410000 */
[----:B------:R-:W-:Y:S02]  /*109e0*/  HADD2.F32 R31, -RZ, R31.H1_H1 ;  /* 0x3000001fff1f7230 */ /* 0x000fe40000004100 */
[C---:B------:R-:W-:Y:S01]  /*109f0*/  FFMA.FTZ R78, R38.reuse, R78, -R27 ;  /* 0x0000004e264e7223 */ /* 0x040fe2000001081b */
[C---:B------:R-:W-:Y:S01]  /*10a00*/  FMUL.FTZ R66, R35.reuse, R42 ;  /* 0x0000002a23427220 */ /* 0x040fe20000410000 */
        /* <DEDUP_REMOVED lines=8> */
[----:B------:R-:W-:Y:S02]  /*10a90*/  HADD2.F32 R28, -RZ, R28.H1_H1 ;  /* 0x3000001cff1c7230 */ /* 0x000fe40000004100 */
[----:B------:R-:W-:Y:S01]  /*10aa0*/  FMUL.FTZ R31, R32, R29 ;  /* 0x0000001d201f7220 */ /* 0x000fe20000410000 */
[----:B------:R-:W-:-:S02]  /*10ab0*/  HADD2.F32 R30, -RZ, R30.H1_H1 ;  /* 0x3000001eff1e7230 */ /* 0x000fc40000004100 */
        /* <DEDUP_REMOVED lines=8> */
[----:B------:R-:W-:Y:S02]  /*10b40*/  F2FP.F16.F32.PACK_AB R25, R41, R62 ;  /* 0x0000003e2919723e */ /* 0x000fe400000000ff */
[----:B------:R-:W-:-:S02]  /*10b50*/  F2FP.F16.F32.PACK_AB R24, R24, R77 ;  /* 0x0000004d1818723e */ /* 0x000fc400000000ff */
[----:B------:R-:W-:Y:S02]  /*10b60*/  F2FP.F16.F32.PACK_AB R26, R37, R44 ;  /* 0x0000002c251a723e */ /* 0x000fe400000000ff */
[----:B------:R-:W-:Y:S02]  /*10b70*/  F2FP.F16.F32.PACK_AB R31, R43, R60 ;  /* 0x0000003c2b1f723e */ /* 0x000fe400000000ff */
[----:B------:R-:W-:Y:S01]  /*10b80*/  F2FP.F16.F32.PACK_AB R29, R45, R64 ;  /* 0x000000402d1d723e */ /* 0x000fe200000000ff */
[----:B------:R0:W-:Y:S01]  /*10b90*/  STS.128 [R65], R24 ;  /* 0x0000001841007388 */ /* 0x0001e20000000c00 */
[----:B------:R-:W-:Y:S02]  /*10ba0*/  F2FP.F16.F32.PACK_AB R28, R35, R76 ;  /* 0x0000004c231c723e */ /* 0x000fe400000000ff */
[----:B------:R-:W-:-:S05]  /*10bb0*/  F2FP.F16.F32.PACK_AB R30, R33, R46 ;  /* 0x0000002e211e723e */ /* 0x000fca00000000ff */
[----:B------:R0:W-:Y:S02]  /*10bc0*/  STS.128 [R40+0x10400], R28 ;  /* 0x0104001c28007388 */ /* 0x0001e40000000c00 */
.L_x_2640:
[----:B------:R-:W-:Y:S05]  /*10bd0*/  BSYNC B1 ;  /* 0x0000000000017941 */ /* 0x000fea0003800000 */
.L_x_2639:
[----:B------:R-:W-:-:S13]  /*10be0*/  ISETP.GE.AND P0, PT, R214, R20, PT ;  /* 0x00000014d600720c */ /* 0x000fda0003f06270 */
[----:B------:R-:W-:Y:S05]  /*10bf0*/  @P0 BRA `(.L_x_2620) ;  /* 0x0000001000a40947 */ /* 0x000fea0003800000 */
[----:B------:R-:W5:Y:S01]  /*10c00*/  LDC R20, c[0x0][0x3f4] ;  /* 0x0000fd00ff147b82 */ /* 0x000f620000000800 */
[----:B------:R-:W-:Y:S01]  /*10c10*/  BSSY B1, `(.L_x_2645) ;  /* 0x0000065000017945 */ /* 0x000fe20003800000 */
[----:B----4-:R-:W-:Y:S02]  /*10c20*/  SHF.R.U32.HI R60, RZ, 0x3, R194 ;  /* 0x00000003ff3c7819 */ /* 0x010fe400000116c2 */
[-C--:B-----5:R-:W-:Y:S02]  /*10c30*/  ISETP.GE.AND P0, PT, R18, R20.reuse, PT ;  /* 0x000000141200720c */ /* 0x0a0fe40003f06270 */
[-C--:B------:R-:W-:Y:S02]  /*10c40*/  ISETP.GE.AND P1, PT, R185, R20.reuse, PT ;  /* 0x00000014b900720c */ /* 0x080fe40003f26270 */
[----:B------:R-:W-:-:S09]  /*10c50*/  ISETP.GE.AND P2, PT, R186, R20, PT ;  /* 0x00000014ba00720c */ /* 0x000fd20003f46270 */
[----:B------:R-:W-:Y:S05]  /*10c60*/  @P0 BRA `(.L_x_2646) ;  /* 0x00000004007c0947 */ /* 0x000fea0003800000 */
[----:B0-----:R-:W4:Y:S01]  /*10c70*/  LDL R61, [R1+0x74] ;  /* 0x00007400013d7983 */ /* 0x001f220000100800 */
[----:B------:R-:W-:Y:S01]  /*10c80*/  LEA.HI R24, R20, R217, RZ, 0x1d ;  /* 0x000000d914187211 */ /* 0x000fe200078fe8ff */
[----:B------:R-:W-:Y:S01]  /*10c90*/  HADD2.F32 R40, -RZ, R79.H1_H1 ;  /* 0x3000004fff287230 */ /* 0x000fe20000004100 */
[----:B------:R-:W-:Y:S01]  /*10ca0*/  SHF.R.U32.HI R37, RZ, 0x10, R5 ;  /* 0x00000010ff257819 */ /* 0x000fe20000011605 */
[----:B------:R-:W-:Y:S01]  /*10cb0*/  HADD2.F32 R38, -RZ, R81.H1_H1 ;  /* 0x30000051ff267230 */ /* 0x000fe20000004100 */
[----:B------:R-:W-:Y:S01]  /*10cc0*/  SHF.R.S32.HI R27, RZ, 0x1f, R24 ;  /* 0x0000001fff1b7819 */ /* 0x000fe20000011418 */
[----:B------:R-:W-:Y:S01]  /*10cd0*/  IMAD.SHL.U32 R25, R24, 0x8, RZ ;  /* 0x0000000818197824 */ /* 0x000fe200078e00ff */
[----:B-1----:R-:W-:Y:S01]  /*10ce0*/  SHF.R.U64 R47, R48, 0x10, R49 ;  /* 0x00000010302f7819 */ /* 0x002fe20000001231 */
        /* <DEDUP_REMOVED lines=8> */
[----:B------:R-:W-:Y:S02]  /*10d70*/  SHF.R.U64 R45, R4, 0x10, R5 ;  /* 0x00000010042d7819 */ /* 0x000fe40000001205 */
[----:B------:R-:W-:Y:S02]  /*10d80*/  IADD3 R29, R29, R28, R198 ;  /* 0x0000001c1d1d7210 */ /* 0x000fe40007ffe0c6 */
[----:B------:R-:W-:Y:S02]  /*10d90*/  SHF.R.U32.HI R48, RZ, 0x10, R49 ;  /* 0x00000010ff307819 */ /* 0x000fe40000011631 */
[----:B------:R-:W-:Y:S01]  /*10da0*/  SHF.R.U64 R46, R50, 0x10, R51 ;  /* 0x00000010322e7819 */ /* 0x000fe20000001233 */
[----:B------:R-:W-:Y:S01]  /*10db0*/  IMAD R32, R29, 0x2, R2 ;  /* 0x000000021d207824 */ /* 0x000fe200078e0202 */
[----:B------:R-:W-:-:S02]  /*10dc0*/  SHF.R.U64 R43, R6, 0x10, R7 ;  /* 0x00000010062b7819 */ /* 0x000fc40000001207 */
[----:B------:R-:W-:Y:S02]  /*10dd0*/  SHF.R.U32.HI R50, RZ, 0x10, R51 ;  /* 0x00000010ff327819 */ /* 0x000fe40000011633 */
        /* <DEDUP_REMOVED lines=13> */
[----:B----4-:R-:W0:Y:S02]  /*10eb0*/  LDS.128 R24, [R61] ;  /* 0x000000003d187984 */ /* 0x010e240000000c00 */
[----:B0-----:R-:W-:-:S02]  /*10ec0*/  HADD2.F32 R5, -RZ, R25.H0_H0 ;  /* 0x20000019ff057230 */ /* 0x001fc40000004100 */
[----:B------:R-:W-:Y:S02]  /*10ed0*/  HADD2.F32 R25, -RZ, R25.H1_H1 ;  /* 0x30000019ff197230 */ /* 0x000fe40000004100 */
[----:B------:R-:W-:Y:S02]  /*10ee0*/  HADD2.F32 R4, -RZ, R24.H0_H0 ;  /* 0x20000018ff047230 */ /* 0x000fe40000004100 */
[C---:B------:R-:W-:Y:S01]  /*10ef0*/  FFMA.FTZ R42, R5.reuse, R38, -R42 ;  /* 0x00000026052a7223 */ /* 0x040fe2000001082a */
[C---:B------:R-:W-:Y:S01]  /*10f00*/  FMUL.FTZ R38, R34.reuse, R37 ;  /* 0x0000002522267220 */ /* 0x040fe20000410000 */
[----:B------:R-:W-:Y:S01]  /*10f10*/  FFMA.FTZ R44, R5, R40, R44 ;  /* 0x00000028052c7223 */ /* 0x000fe2000001002c */
[----:B------:R-:W-:Y:S01]  /*10f20*/  FMUL.FTZ R5, R29, R79 ;  /* 0x0000004f1d057220 */ /* 0x000fe20000410000 */
[-C--:B------:R-:W-:Y:S01]  /*10f30*/  FMUL.FTZ R40, R34, R33.reuse ;  /* 0x0000002122287220 */ /* 0x080fe20000410000 */
[----:B------:R-:W-:Y:S01]  /*10f40*/  FFMA.FTZ R39, R25, R33, -R38 ;  /* 0x0000002119277223 */ /* 0x000fe20000010826 */
[----:B------:R-:W-:-:S02]  /*10f50*/  HADD2.F32 R33, -RZ, R80.H0_H0 ;  /* 0x20000050ff217230 */ /* 0x000fc40000004100 */
[-C--:B------:R-:W-:Y:S01]  /*10f60*/  FMUL.FTZ R34, R29, R81.reuse ;  /* 0x000000511d227220 */ /* 0x080fe20000410000 */
[C---:B------:R-:W-:Y:S01]  /*10f70*/  FFMA.FTZ R81, R4.reuse, R81, -R5 ;  /* 0x0000005104517223 */ /* 0x040fe20000010805 */
[----:B------:R-:W-:Y:S02]  /*10f80*/  HADD2.F32 R5, -RZ, R82.H0_H0 ;  /* 0x20000052ff057230 */ /* 0x000fe40000004100 */
[----:B------:R-:W-:Y:S01]  /*10f90*/  FFMA.FTZ R37, R25, R37, R40 ;  /* 0x0000002519257223 */ /* 0x000fe20000010028 */
[----:B------:R-:W-:Y:S02]  /*10fa0*/  HADD2.F32 R6, -RZ, R26.H0_H0 ;  /* 0x2000001aff067230 */ /* 0x000fe40000004100 */
[----:B------:R-:W-:Y:S01]  /*10fb0*/  FMUL.FTZ R25, R35, R33 ;  /* 0x0000002123197220 */ /* 0x000fe20000410000 */
[----:B------:R-:W-:Y:S02]  /*10fc0*/  HADD2.F32 R82, -RZ, R82.H1_H1 ;  /* 0x30000052ff527230 */ /* 0x000fe40000004100 */
[----:B------:R-:W-:Y:S01]  /*10fd0*/  FFMA.FTZ R79, R4, R79, R34 ;  /* 0x0000004f044f7223 */ /* 0x000fe20000010022 */
[----:B------:R-:W-:-:S02]  /*10fe0*/  HADD2.F32 R80, -RZ, R80.H1_H1 ;  /* 0x30000050ff507230 */ /* 0x000fc40000004100 */
        /* <DEDUP_REMOVED lines=39> */
.L_x_2646:
[----:B------:R-:W-:Y:S05]  /*11260*/  BSYNC B1 ;  /* 0x0000000000017941 */ /* 0x000fea0003800000 */
.L_x_2645:
[----:B------:R-:W-:Y:S04]  /*11270*/  BSSY B1, `(.L_x_2647) ;  /* 0x0000061000017945 */ /* 0x000fe80003800000 */
[----:B------:R-:W-:Y:S05]  /*11280*/  @P1 BRA `(.L_x_2648) ;  /* 0x00000004007c1947 */ /* 0x000fea0003800000 */
[----:B-1----:R-:W5:Y:S01]  /*11290*/  LDL R46, [R1+0x6c] ;  /* 0x00006c00012e7983 */ /* 0x002f620000100800 */
[----:B----4-:R-:W-:Y:S01]  /*112a0*/  LEA.HI R4, R20, R234, RZ, 0x1d ;  /* 0x000000ea14047211 */ /* 0x010fe200078fe8ff */
[----:B------:R-:W-:Y:S01]  /*112b0*/  HADD2.F32 R33, -RZ, R73.H1_H1 ;  /* 0x30000049ff217230 */ /* 0x000fe20000004100 */
        /* <DEDUP_REMOVED lines=8> */
[----:B------:R-:W-:-:S02]  /*11340*/  LOP3.LUT R4, R194, 0x38, R5, 0xf8, !PT ;  /* 0x00000038c2047812 */ /* 0x000fc400078ef805 */
[----:B------:R-:W-:Y:S01]  /*11350*/  SHF.R.U32.HI R52, RZ, 0x10, R53 ;  /* 0x00000010ff347819 */ /* 0x000fe20000011635 */
[----:B------:R-:W-:Y:S01]  /*11360*/  IMAD.SHL.U32 R7, R7, 0x400, RZ ;  /* 0x0000040007077824 */ /* 0x000fe200078e00ff */
[----:B0-----:R-:W-:Y:S02]  /*11370*/  LOP3.LUT R25, R4, R60, RZ, 0x3c, !PT ;  /* 0x0000003c04197212 */ /* 0x001fe400078e3cff */
[----:B------:R-:W-:Y:S02]  /*11380*/  SHF.R.U64 R43, R8, 0x10, R9 ;  /* 0x00000010082b7819 */ /* 0x000fe40000001209 */
[----:B------:R-:W-:Y:S02]  /*11390*/  LOP3.LUT R24, R7, 0x7fffe000, RZ, 0xc0, !PT ;  /* 0x7fffe00007187812 */ /* 0x000fe400078ec0ff */
[----:B------:R-:W-:Y:S02]  /*113a0*/  SHF.R.U64 R41, R10, 0x10, R11 ;  /* 0x000000100a297819 */ /* 0x000fe4000000120b */
[----:B------:R-:W-:-:S02]  /*113b0*/  IADD3 R25, R25, R24, R198 ;  /* 0x0000001819197210 */ /* 0x000fc40007ffe0c6 */
[----:B------:R-:W-:Y:S02]  /*113c0*/  SHF.R.U32.HI R38, RZ, 0x10, R11 ;  /* 0x00000010ff267819 */ /* 0x000fe4000001160b */
[----:B------:R-:W-:Y:S02]  /*113d0*/  LEA R28, R25, R2, 0x1 ;  /* 0x00000002191c7211 */ /* 0x000fe400078e08ff */
[--C-:B------:R-:W-:Y:S02]  /*113e0*/  SHF.R.U64 R44, R54, 0x10, R55.reuse ;  /* 0x00000010362c7819 */ /* 0x100fe40000001237 */
[----:B------:R-:W-:Y:S01]  /*113f0*/  SHF.R.U32.HI R54, RZ, 0x10, R55 ;  /* 0x00000010ff367819 */ /* 0x000fe20000011637 */
[----:B------:R-:W0:Y:S02]  /*11400*/  LDS.128 R24, [R28+0x10400] ;  /* 0x010400001c187984 */ /* 0x000e240000000c00 */
[--C-:B0-----:R-:W-:Y:S02]  /*11410*/  HADD2.F32 R29, -RZ, R25.reuse.H0_H0 ;  /* 0x20000019ff1d7230 */ /* 0x101fe40000004100 */
[----:B------:R-:W-:-:S02]  /*11420*/  HADD2.F32 R30, -RZ, R25.H1_H1 ;  /* 0x30000019ff1e7230 */ /* 0x000fc40000004100 */
[----:B------:R-:W-:Y:S02]  /*11430*/  HADD2.F32 R25, -RZ, R24.H0_H0 ;  /* 0x20000018ff197230 */ /* 0x000fe40000004100 */
[C---:B------:R-:W-:Y:S01]  /*11440*/  FMUL.FTZ R37, R29.reuse, R34 ;  /* 0x000000221d257220 */ /* 0x040fe20000410000 */
[----:B------:R-:W-:Y:S01]  /*11450*/  FMUL.FTZ R39, R29, R33 ;  /* 0x000000211d277220 */ /* 0x000fe20000410000 */
[----:B------:R-:W-:Y:S02]  /*11460*/  HADD2.F32 R29, -RZ, R52.H0_H0 ;  /* 0x20000034ff1d7230 */ /* 0x000fe40000004100 */
[----:B------:R-:W-:Y:S01]  /*11470*/  FMUL.FTZ R36, R30, R35 ;  /* 0x000000231e247220 */ /* 0x000fe20000410000 */
[----:B------:R-:W-:Y:S02]  /*11480*/  HADD2.F32 R31, -RZ, R26.H0_H0 ;  /* 0x2000001aff1f7230 */ /* 0x000fe40000004100 */
[--C-:B------:R-:W-:Y:S02]  /*11490*/  HADD2.F32 R32, -RZ, R27.reuse.H0_H0 ;  /* 0x2000001bff207230 */ /* 0x100fe40000004100 */
[----:B------:R-:W-:-:S02]  /*114a0*/  HADD2.F32 R27, -RZ, R27.H1_H1 ;  /* 0x3000001bff1b7230 */ /* 0x000fc40000004100 */
[----:B------:R-:W-:Y:S02]  /*114b0*/  HADD2.F32 R24, -RZ, R24.H1_H1 ;  /* 0x30000018ff187230 */ /* 0x000fe40000004100 */
[----:B------:R-:W-:Y:S01]  /*114c0*/  HADD2.F32 R26, -RZ, R26.H1_H1 ;  /* 0x3000001aff1a7230 */ /* 0x000fe20000004100 */
[----:B-----5:R-:W0:Y:S02]  /*114d0*/  LDS.128 R4, [R46] ;  /* 0x000000002e047984 */ /* 0x020e240000000c00 */
[--C-:B0-----:R-:W-:Y:S02]  /*114e0*/  HADD2.F32 R8, -RZ, R5.reuse.H0_H0 ;  /* 0x20000005ff087230 */ /* 0x101fe40000004100 */
[----:B------:R-:W-:Y:S02]  /*114f0*/  HADD2.F32 R9, -RZ, R5.H1_H1 ;  /* 0x30000005ff097230 */ /* 0x000fe40000004100 */
[----:B------:R-:W-:Y:S02]  /*11500*/  HADD2.F32 R5, -RZ, R4.H0_H0 ;  /* 0x20000004ff057230 */ /* 0x000fe40000004100 */
[C---:B------:R-:W-:Y:S01]  /*11510*/  FFMA.FTZ R37, R8.reuse, R33, -R37 ;  /* 0x0000002108257223 */ /* 0x040fe20000010825 */
[----:B------:R-:W-:Y:S01]  /*11520*/  FFMA.FTZ R39, R8, R34, R39 ;  /* 0x0000002208277223 */ /* 0x000fe20000010027 */
[----:B------:R-:W-:-:S02]  /*11530*/  HADD2.F32 R8, -RZ, R73.H0_H0 ;  /* 0x20000049ff087230 */ /* 0x000fc40000004100 */
[-C--:B------:R-:W-:Y:S01]  /*11540*/  FMUL.FTZ R34, R30, R29.reuse ;  /* 0x0000001d1e227220 */ /* 0x080fe20000410000 */
[----:B------:R-:W-:Y:S01]  /*11550*/  FMUL.FTZ R30, R25, R70 ;  /* 0x00000046191e7220 */ /* 0x000fe20000410000 */
[----:B------:R-:W-:Y:S01]  /*11560*/  FFMA.FTZ R36, R9, R29, -R36 ;  /* 0x0000001d09247223 */ /* 0x000fe20000010824 */
[----:B------:R-:W-:Y:S02]  /*11570*/  HADD2.F32 R29, -RZ, R71.H0_H0 ;  /* 0x20000047ff1d7230 */ /* 0x000fe40000004100 */
[-C--:B------:R-:W-:Y:S01]  /*11580*/  FMUL.FTZ R25, R25, R8.reuse ;  /* 0x0000000819197220 */ /* 0x080fe20000410000 */
[----:B------:R-:W-:Y:S01]  /*11590*/  FFMA.FTZ R33, R5, R8, -R30 ;  /* 0x0000000805217223 */ /* 0x000fe2000001081e */
[----:B------:R-:W-:Y:S02]  /*115a0*/  HADD2.F32 R8, -RZ, R74.H0_H0 ;  /* 0x2000004aff087230 */ /* 0x000fe40000004100 */
[----:B------:R-:W-:Y:S01]  /*115b0*/  FFMA.FTZ R34, R9, R35, R34 ;  /* 0x0000002309227223 */ /* 0x000fe20000010022 */
[----:B------:R-:W-:-:S02]  /*115c0*/  HADD2.F32 R10, -RZ, R6.H0_H0 ;  /* 0x20000006ff0a7230 */ /* 0x000fc40000004100 */
        /* <DEDUP_REMOVED lines=8> */
[CC--:B------:R-:W-:Y:S01]  /*11650*/  FMUL.FTZ R38, R32.reuse, R71.reuse ;  /* 0x0000004720267220 */ /* 0x0c0fe20000410000 */
        /* <DEDUP_REMOVED lines=34> */
.L_x_2648:
[----:B------:R-:W-:Y:S05]  /*11880*/  BSYNC B1 ;  /* 0x0000000000017941 */ /* 0x000fea0003800000 */
.L_x_2647:
[----:B------:R-:W-:Y:S05]  /*11890*/  @P2 BRA `(.L_x_2620) ;  /* 0x00000004007c2947 */ /* 0x000fea0003800000 */
[----:B------:R-:W5:Y:S01]  /*118a0*/  LDL R41, [R1+0x68] ;  /* 0x0000680001297983 */ /* 0x000f620000100800 */
[----:B------:R-:W-:Y:S01]  /*118b0*/  LEA.HI R20, R20, R235, RZ, 0x1d ;  /* 0x000000eb14147211 */ /* 0x000fe200078fe8ff */
[--C-:B0-----:R-:W-:Y:S01]  /*118c0*/  HADD2.F32 R29, -RZ, R21.reuse.H1_H1 ;  /* 0x30000015ff1d7230 */ /* 0x101fe20000004100 */
[----:B------:R-:W-:Y:S01]  /*118d0*/  SHF.R.U32.HI R30, RZ, 0x10, R13 ;  /* 0x00000010ff1e7819 */ /* 0x000fe2000001160d */
[----:B------:R-:W-:Y:S01]  /*118e0*/  HADD2.F32 R31, -RZ, R0.H1_H1 ;  /* 0x30000000ff1f7230 */ /* 0x000fe20000004100 */
[----:B----4-:R-:W-:Y:S01]  /*118f0*/  SHF.R.S32.HI R7, RZ, 0x1f, R20 ;  /* 0x0000001fff077819 */ /* 0x010fe20000011414 */
[----:B------:R-:W-:Y:S01]  /*11900*/  IMAD.SHL.U32 R5, R20, 0x8, RZ ;  /* 0x0000000814057824 */ /* 0x000fe200078e00ff */
[----:B------:R-:W-:Y:S01]  /*11910*/  SHF.R.U64 R40, R56, 0x10, R57 ;  /* 0x0000001038287819 */ /* 0x000fe20000001239 */
[----:B------:R-:W-:Y:S01]  /*11920*/  HADD2.F32 R30, -RZ, R30.H0_H0 ;  /* 0x2000001eff1e7230 */ /* 0x000fe20000004100 */
[----:B------:R-:W-:Y:S01]  /*11930*/  LEA.HI R7, R7, R20, RZ, 0x3 ;  /* 0x0000001407077211 */ /* 0x000fe200078f18ff */
[----:B------:R-:W-:Y:S01]  /*11940*/  HADD2.F32 R28, -RZ, R0.H0_H0 ;  /* 0x20000000ff1c7230 */ /* 0x000fe20000004100 */
[----:B------:R-:W-:Y:S01]  /*11950*/  LOP3.LUT R4, R194, 0x38, R5, 0xf8, !PT ;  /* 0x00000038c2047812 */ /* 0x000fe200078ef805 */
[----:B------:R-:W-:Y:S01]  /*11960*/  HADD2.F32 R0, -RZ, R21.H0_H0 ;  /* 0x20000015ff007230 */ /* 0x000fe20000004100 */
[----:B------:R-:W-:Y:S01]  /*11970*/  SHF.R.U32.HI R56, RZ, 0x10, R57 ;  /* 0x00000010ff387819 */ /* 0x000fe20000011639 */
[----:B------:R-:W-:Y:S01]  /*11980*/  IMAD.SHL.U32 R7, R7, 0x400, RZ ;  /* 0x0000040007077824 */ /* 0x000fe200078e00ff */
[----:B------:R-:W-:Y:S01]  /*11990*/  LOP3.LUT R9, R4, R60, RZ, 0x3c, !PT ;  /* 0x0000003c04097212 */ /* 0x000fe200078e3cff */
[----:B------:R-:W-:Y:S01]  /*119a0*/  HADD2.F32 R21, -RZ, R3.H0_H0 ;  /* 0x20000003ff157230 */ /* 0x000fe20000004100 */
[----:B------:R-:W-:-:S02]  /*119b0*/  SHF.R.U64 R38, R12, 0x10, R13 ;  /* 0x000000100c267819 */ /* 0x000fc4000000120d */
[----:B------:R-:W-:Y:S02]  /*119c0*/  LOP3.LUT R8, R7, 0x7fffe000, RZ, 0xc0, !PT ;  /* 0x7fffe00007087812 */ /* 0x000fe400078ec0ff */
[--C-:B------:R-:W-:Y:S02]  /*119d0*/  SHF.R.U64 R39, R58, 0x10, R59.reuse ;  /* 0x000000103a277819 */ /* 0x100fe4000000123b */
        /* <DEDUP_REMOVED lines=9> */
[C---:B-1----:R-:W-:Y:S01]  /*11a70*/  FMUL.FTZ R33, R24.reuse, R31 ;  /* 0x0000001f18217220 */ /* 0x042fe20000410000 */
[----:B------:R-:W-:Y:S01]  /*11a80*/  FMUL.FTZ R35, R24, R29 ;  /* 0x0000001d18237220 */ /* 0x000fe20000410000 */
[----:B------:R-:W-:-:S02]  /*11a90*/  HADD2.F32 R24, -RZ, R56.H0_H0 ;  /* 0x20000038ff187230 */ /* 0x000fc40000004100 */
[C---:B------:R-:W-:Y:S01]  /*11aa0*/  FMUL.FTZ R32, R25.reuse, R30 ;  /* 0x0000001e19207220 */ /* 0x040fe20000410000 */
[----:B------:R-:W-:Y:S02]  /*11ab0*/  HADD2.F32 R26, -RZ, R10.H0_H0 ;  /* 0x2000000aff1a7230 */ /* 0x000fe40000004100 */
[--C-:B------:R-:W-:Y:S02]  /*11ac0*/  HADD2.F32 R27, -RZ, R11.reuse.H0_H0 ;  /* 0x2000000bff1b7230 */ /* 0x100fe40000004100 */
[----:B------:R-:W-:Y:S01]  /*11ad0*/  FMUL.FTZ R34, R25, R24 ;  /* 0x0000001819227220 */ /* 0x000fe20000410000 */
        /* <DEDUP_REMOVED lines=11> */
[C---:B------:R-:W-:Y:S01]  /*11b90*/  FFMA.FTZ R32, R13.reuse, R24, -R32 ;  /* 0x000000180d207223 */ /* 0x040fe20000010820 */
[----:B------:R-:W-:Y:S02]  /*11ba0*/  HADD2.F32 R9, -RZ, R69.H0_H0 ;  /* 0x20000045ff097230 */ /* 0x000fe40000004100 */
[----:B------:R-:W-:Y:S01]  /*11bb0*/  FFMA.FTZ R34, R13, R30, R34 ;  /* 0x0000001e0d227223 */ /* 0x000fe20000010022 */
[----:B------:R-:W-:-:S02]  /*11bc0*/  HADD2.F32 R24, -RZ, R3.H1_H1 ;  /* 0x30000003ff187230 */ /* 0x000fc40000004100 */
[C---:B------:R-:W-:Y:S01]  /*11bd0*/  FFMA.FTZ R13, R5.reuse, R0, -R12 ;  /* 0x00000000050d7223 */ /* 0x040fe2000001080c */
[----:B------:R-:W-:Y:S01]  /*11be0*/  FFMA.FTZ R25, R5, R28, R25 ;  /* 0x0000001c05197223 */ /* 0x000fe20000010019 */
[----:B------:R-:W-:Y:S02]  /*11bf0*/  HADD2.F32 R15, -RZ, R7.H0_H0 ;  /* 0x20000007ff0f7230 */ /* 0x000fe40000004100 */
[C---:B------:R-:W-:Y:S01]  /*11c00*/  FMUL.FTZ R5, R26.reuse, R21 ;  /* 0x000000151a057220 */ /* 0x040fe20000410000 */
[----:B------:R-:W-:Y:S02]  /*11c10*/  HADD2.F32 R0, -RZ, R69.H1_H1 ;  /* 0x30000045ff007230 */ /* 0x000fe40000004100 */
[----:B------:R-:W-:Y:S01]  /*11c20*/  FMUL.FTZ R3, R26, R9 ;  /* 0x000000091a037220 */ /* 0x000fe20000410000 */
[----:B------:R-:W-:Y:S02]  /*11c30*/  HADD2.F32 R14, -RZ, R6.H0_H0 ;  /* 0x20000006ff0e7230 */ /* 0x000fe40000004100 */
[----:B------:R-:W-:Y:S01]  /*11c40*/  FMUL.FTZ R30, R27, R24 ;  /* 0x000000181b1e7220 */ /* 0x000fe20000410000 */
[----:B------:R-:W-:-:S02]  /*11c50*/  HADD2.F32 R26, -RZ, R36.H0_H0 ;  /* 0x20000024ff1a7230 */ /* 0x000fc40000004100 */
[-C--:B------:R-:W-:Y:S01]  /*11c60*/  FMUL.FTZ R27, R27, R0.reuse ;  /* 0x000000001b1b7220 */ /* 0x080fe20000410000 */
[----:B------:R-:W-:Y:S02]  /*11c70*/  HADD2.F32 R12, -RZ, R58.H0_H0 ;  /* 0x2000003aff0c7230 */ /* 0x000fe40000004100 */
[----:B------:R-:W-:Y:S01]  /*11c80*/  FFMA.FTZ R30, R15, R0, -R30 ;  /* 0x000000000f1e7223 */ /* 0x000fe2000001081e */
[----:B------:R-:W-:Y:S02]  /*11c90*/  HADD2.F32 R7, -RZ, R7.H1_H1 ;  /* 0x30000007ff077230 */ /* 0x000fe40000004100 */
[C---:B------:R-:W-:Y:S01]  /*11ca0*/  FFMA.FTZ R28, R14.reuse, R9, -R5 ;  /* 0x000000090e1c7223 */ /* 0x040fe20000010805 */
[C---:B------:R-:W-:Y:S01]  /*11cb0*/  FMUL.FTZ R36, R11.reuse, R26 ;  /* 0x0000001a0b247220 */ /* 0x040fe20000410000 */
[----:B------:R-:W-:Y:S01]  /*11cc0*/  FMUL.FTZ R0, R11, R12 ;  /* 0x0000000c0b007220 */ /* 0x000fe20000410000 */
[----:B------:R-:W-:Y:S01]  /*11cd0*/  FFMA.FTZ R14, R14, R21, R3 ;  /* 0x000000150e0e7223 */ /* 0x000fe20000010003 */
        /* <DEDUP_REMOVED lines=27> */
.L_x_2620:
[----:B------:R-:W-:Y:S05]  /*11e90*/  BSYNC B0 ;  /* 0x0000000000007941 */ /* 0x000fea0003800000 */
.L_x_2598:
        /* <DEDUP_REMOVED lines=8> */
.L_x_2596:
[----:B01234-:R-:W2:Y:S02]  /*11f20*/  LDL R0, [R1+0x18] ;  /* 0x0000180001007983 */ /* 0x01fea40000100800 */
[----:B--2---:R-:W-:-:S13]  /*11f30*/  R2UR UR4, R0 ;  /* 0x00000000000472ca */ /* 0x004fda00000e0000 */
[----:B------:R-:W-:-:S04]  /*11f40*/  MOV R0, UR4 ;  /* 0x0000000400007c02 */ /* 0x000fc80008000f00 */
[----:B------:R-:W-:-:S13]  /*11f50*/  ISETP.NE.AND P0, PT, R0, 0x3, PT ;  /* 0x000000030000780c */ /* 0x000fda0003f05270 */
[----:B------:R-:W-:Y:S05]  /*11f60*/  @!P0 BRA `(.L_x_2649) ;  /* 0x0000000000048947 */ /* 0x000fea0003800000 */
[----:B------:R-:W-:Y:S01]  /*11f70*/  BPT.TRAP 0x1 ;  /* 0x000000040000795c */ /* 0x000fe20000300000 */
.L_x_2649:
[----:B------:R-:W-:Y:S01]  /*11f80*/  IMAD R0, R184, 0x8, R2 ;  /* 0x00000008b8007824 */ /* 0x000fe200078e0202 */
[----:B------:R-:W-:-:S04]  /*11f90*/  SHF.L.U32 R3, R187, 0x1f, RZ ;  /* 0x0000001fbb037819 */ /* 0x000fc800000006ff */
[----:B------:R0:W1:Y:S01]  /*11fa0*/  SYNCS.PHASECHK.TRANS64.TRYWAIT P2, [R0+URZ+0x34830], R3 ;  /* 0x03483003000075a7 */ /* 0x000062000804017f */
[----:B------:R-:W-:Y:S05]  /*11fb0*/  @!P0 BRA `(.L_x_2650) ;  /* 0x0000000000048947 */ /* 0x000fea0003800000 */
[----:B------:R-:W-:Y:S01]  /*11fc0*/  BPT.TRAP 0x1 ;  /* 0x000000040000795c */ /* 0x000fe20000300000 */
.L_x_2650:
[----:B------:R-:W2:Y:S02]  /*11fd0*/  S2R R4, SR_TID.X ;  /* 0x0000000000047919 */ /* 0x000ea40000002100 */
[----:B--2---:R-:W-:-:S04]  /*11fe0*/  LOP3.LUT R4, R4, 0x7f, RZ, 0xc0, !PT ;  /* 0x0000007f04047812 */ /* 0x004fc800078ec0ff */
[----:B------:R-:W-:Y:S01]  /*11ff0*/  ISETP.NE.AND P1, PT, R4, RZ, PT ;  /* 0x000000ff0400720c */ /* 0x000fe20003f25270 */
[----:B-1----:R-:W-:-:S12]  /*12000*/  @P2 BRA `(.L_x_2651) ;  /* 0x0000000000082947 */ /* 0x002fd80003800000 */
[----:B------:R-:W1:Y:S02]  /*12010*/  SYNCS.PHASECHK.TRANS64.TRYWAIT P2, [R0+URZ+0x34830], R3 ;  /* 0x03483003000075a7 */ /* 0x000e64000804017f */
[----:B-1----:R-:W-:Y:S05]  /*12020*/  @!P2 BRA `(.L_x_2652) ;  /* 0x0000016000b8a947 */ /* 0x002fea0003800000 */
.L_x_2651:
[----:B------:R-:W-:Y:S05]  /*12030*/  WARPSYNC.ALL ;  /* 0x0000000000007948 */ /* 0x000fea0003800000 */
[----:B01----:R-:W-:Y:S01]  /*12040*/  VIADD R3, R2, 0x1c400 ;  /* 0x0001c40002037836 */ /* 0x003fe20000000000 */
[----:B------:R-:W-:Y:S01]  /*12050*/  R2UR UR52, R68 ;  /* 0x00000000443472ca */ /* 0x000fe200000e0000 */
[----:B------:R-:W-:Y:S01]  /*12060*/  IMAD.MOV.U32 R7, RZ, RZ, 0x40000040 ;  /* 0x40000040ff077424 */ /* 0x000fe200078e00ff */
[----:B------:R-:W-:Y:S01]  /*12070*/  WARPGROUP.ARRIVE ;  /* 0x00000000000079c5 */ /* 0x000fe20000000000 */
[----:B------:R-:W-:Y:S01]  /*12080*/  UMOV UR53, 0x40000040 ;  /* 0x4000004000357882 */ /* 0x000fe20000000000 */
[----:B------:R-:W-:Y:S01]  /*12090*/  SHF.R.U32.HI R3, RZ, 0x4, R3 ;  /* 0x00000004ff037819 */ /* 0x000fe20000011603 */
[----:B------:R-:W-:Y:S01]  /*120a0*/  IMAD.MOV.U32 R9, RZ, RZ, 0x40000040 ;  /* 0x40000040ff097424 */ /* 0x000fe200078e00ff */
[----:B------:R-:W-:Y:S01]  /*120b0*/  R2UR UR55, R7 ;  /* 0x00000000073772ca */ /* 0x000fe200000e0000 */
[----:B------:R-:W-:Y:S01]  /*120c0*/  UMOV UR49, 0x40000040 ;  /* 0x4000004000317882 */ /* 0x000fe20000000000 */
[----:B------:R-:W-:Y:S01]  /*120d0*/  LOP3.LUT R3, R3, 0x3fff, RZ, 0xc0, !PT ;  /* 0x00003fff03037812 */ /* 0x000fe200078ec0ff */
[----:B------:R-:W-:Y:S01]  /*120e0*/  UMOV UR45, 0x40000040 ;  /* 0x40000040002d7882 */ /* 0x000fe20000000000 */
[----:B------:R-:W-:Y:S01]  /*120f0*/  R2UR UR51, R9 ;  /* 0x00000000093372ca */ /* 0x000fe200000e0000 */
[----:B------:R-:W-:Y:S01]  /*12100*/  IMAD.MOV.U32 R9, RZ, RZ, 0x40000040 ;  /* 0x40000040ff097424 */ /* 0x000fe200078e00ff */
[----:B------:R-:W-:Y:S01]  /*12110*/  LOP3.LUT R4, R3, 0x10000, RZ, 0xfc, !PT ;  /* 0x0001000003047812 */ /* 0x000fe200078efcff */
[----:B------:R-:W-:Y:S01]  /*12120*/  ULOP3.LUT UR52, UR52, 0x10000, URZ, 0xfc, !UPT ;  /* 0x0001000034347892 */ /* 0x000fe2000f8efc3f */
[----:B------:R-:W-:Y:S01]  /*12130*/  IMAD.MOV.U32 R7, RZ, RZ, 0x40000040 ;  /* 0x40000040ff077424 */ /* 0x000fe200078e00ff */
[----:B------:R-:W-:Y:S01]  /*12140*/  UMOV UR9, 0x40000040 ;  /* 0x4000004000097882 */ /* 0x000fe20000000000 */
[----:B------:R-:W-:Y:S01]  /*12150*/  R2UR UR47, R9 ;  /* 0x00000000092f72ca */ /* 0x000fe200000e0000 */
[----:B------:R-:W-:Y:S01]  /*12160*/  IMAD R6, R184, 0xc00, R4 ;  /* 0x00000c00b8067824 */ /* 0x000fe200078e0204 */
[----:B------:R-:W-:Y:S01]  /*12170*/  UIADD3 UR48, UR52, 0x2, URZ ;  /* 0x0000000234307890 */ /* 0x000fe2000fffe03f */
[----:B------:R-:W-:Y:S01]  /*12180*/  IMAD.MOV.U32 R9, RZ, RZ, 0x40000040 ;  /* 0x40000040ff097424 */ /* 0x000fe200078e00ff */
[----:B------:R-:W-:Y:S01]  /*12190*/  UIADD3 UR44, UR52, 0x4, URZ ;  /* 0x00000004342c7890 */ /* 0x000fe2000fffe03f */
[----:B------:R-:W-:Y:S01]  /*121a0*/  IMAD.U32 R11, RZ, RZ, UR9 ;  /* 0x00000009ff0b7e24 */ /* 0x000fe2000f8e00ff */
[C---:B------:R-:W-:Y:S01]  /*121b0*/  R2UR UR54, R6.reuse ;  /* 0x00000000063672ca */ /* 0x040fe200000e0000 */
[----:B------:R-:W-:Y:S01]  /*121c0*/  UIADD3 UR4, UR52, 0x6, URZ ;  /* 0x0000000634047890 */ /* 0x000fe2000fffe03f */
[----:B------:R-:W-:Y:S01]  /*121d0*/  IADD3 R8, R6, 0x2, RZ ;  /* 0x0000000206087810 */ /* 0x000fe20007ffe0ff */
[----:B------:R-:W-:Y:S01]  /*121e0*/  UIADD3 UR56, UR52, 0x804, URZ ;  /* 0x0000080434387890 */ /* 0x000fe2000fffe03f */
[----:B------:R-:W-:Y:S01]  /*121f0*/  R2UR UR11, R9 ;  /* 0x00000000090b72ca */ /* 0x000fe200000e0000 */
[----:B------:R-:W-:Y:S01]  /*12200*/  IMAD.MOV.U32 R9, RZ, RZ, 0x40000040 ;  /* 0x40000040ff097424 */ /* 0x000fe200078e00ff */
[----:B------:R-:W-:Y:S01]  /*12210*/  R2UR UR50, R8 ;  /* 0x00000000083272ca */ /* 0x000fe200000e0000 */
[----:B------:R-:W-:Y:S01]  /*12220*/  VIADD R8, R6, 0x4 ;  /* 0x0000000406087836 */ /* 0x000fe20000000000 */
[----:B------:R-:W-:Y:S01]  /*12230*/  UMOV UR8, UR4 ;  /* 0x0000000400087c82 */ /* 0x000fe20008000000 */
[----:B------:R-:W-:Y:S01]  /*12240*/  UIADD3 UR4, UR52, 0x400, URZ ;  /* 0x0000040034047890 */ /* 0x000fe2000fffe03f */
[----:B------:R-:W-:Y:S01]  /*12250*/  IMAD.U32 R10, RZ, RZ, UR8 ;  /* 0x00000008ff0a7e24 */ /* 0x000fe2000f8e00ff */
[----:B------:R-:W-:Y:S01]  /*12260*/  UMOV UR57, 0x40000040 ;  /* 0x4000004000397882 */ /* 0x000fe20000000000 */
[----:B------:R-:W-:Y:S01]  /*12270*/  R2UR UR46, R8 ;  /* 0x00000000082e72ca */ /* 0x000fe200000e0000 */
[----:B------:R-:W-:Y:S01]  /*12280*/  HGMMA.64x128x16.F32 R24, gdesc[UR52], RZ, !UPT, gsb0 ;  /* 0x01e00000341879f0 */ /* 0x000fe2000c0008ff */
[----:B------:R-:W-:Y:S01]  /*12290*/  IADD3 R8, R6, 0x6, RZ ;  /* 0x0000000606087810 */ /* 0x000fe20007ffe0ff */
[----:B------:R0:W-:Y:S01]  /*122a0*/  STL.64 [R1+0x38], R10 ;  /* 0x0000380a01007387 */ /* 0x0001e20000100a00 */
[----:B------:R-:W-:Y:S01]  /*122b0*/  R2UR UR39, R7 ;  /* 0x00000000072772ca */ /* 0x000fe200000e0000 */
[----:B------:R-:W-:Y:S01]  /*122c0*/  UIADD3 UR36, UR52, 0x806, URZ ;  /* 0x0000080634247890 */ /* 0x000fe2000fffe03f */
[----:B------:R-:W-:Y:S01]  /*122d0*/  R2UR UR10, R8 ;  /* 0x00000000080a72ca */ /* 0x000fe200000e0000 */
[----:B------:R-:W-:Y:S01]  /*122e0*/  UMOV UR37, 0x40000040 ;  /* 0x4000004000257882 */ /* 0x000fe20000000000 */
[----:B------:R-:W-:Y:S01]  /*122f0*/  IADD3 R8, R6, 0x400, RZ ;  /* 0x0000040006087810 */ /* 0x000fe20007ffe0ff */
[----:B------:R-:W1:Y:S01]  /*12300*/  LDC R7, c[0x0][0x448] ;  /* 0x00011200ff077b82 */ /* 0x000e620000000800 */
[----:B------:R-:W-:Y:S01]  /*12310*/  ULDC UR5, c[0x0][0x988] ;  /* 0x0002620000057ab9 */ /* 0x000fe20000000800 */
[----:B------:R-:W-:Y:S01]  /*12320*/  @!P1 VIADD R0, R0, 0x34840 ;  /* 0x0003484000009836 */ /* 0x000fe20000000000 */
[----:B------:R-:W-:Y:S01]  /*12330*/  BSSY B0, `(.L_x_2653) ;  /* 0x000062f000007945 */ /* 0x000fe20003800000 */
[----:B------:R-:W-:-:S02]  /*12340*/  CS2R R150, SRZ ;  /* 0x0000000000967805 */ /* 0x000fc4000001ff00 */
[----:B------:R-:W-:Y:S02]  /*12350*/  CS2R R148, SRZ ;  /* 0x0000000000947805 */ /* 0x000fe4000001ff00 */
[----:B------:R-:W-:Y:S02]  /*12360*/  CS2R R146, SRZ ;  /* 0x0000000000927805 */ /* 0x000fe4000001ff00 */
[----:B------:R-:W-:Y:S02]  /*12370*/  @!P1 PRMT R0, RZ, 0x654, R0 ;  /* 0x00000654ff009816 */ /* 0x000fe40000000000 */
[----:B------:R-:W-:Y:S02]  /*12380*/  CS2R R144, SRZ ;  /* 0x0000000000907805 */ /* 0x000fe4000001ff00 */
[----:B------:R-:W-:Y:S02]  /*12390*/  CS2R R142, SRZ ;  /* 0x00000000008e7805 */ /* 0x000fe4000001ff00 */
[----:B-----5:R-:W-:-:S02]  /*123a0*/  CS2R R140, SRZ ;  /* 0x00000000008c7805 */ /* 0x020fc4000001ff00 */
[----:B------:R-:W-:Y:S02]  /*123b0*/  CS2R R138, SRZ ;  /* 0x00000000008a7805 */ /* 0x000fe4000001ff00 */
[----:B------:R-:W-:Y:S02]  /*123c0*/  CS2R R136, SRZ ;  /* 0x0000000000887805 */ /* 0x000fe4000001ff00 */
[----:B------:R-:W-:Y:S02]  /*123d0*/  CS2R R134, SRZ ;  /* 0x0000000000867805 */ /* 0x000fe4000001ff00 */
[----:B------:R-:W-:Y:S02]  /*123e0*/  CS2R R132, SRZ ;  /* 0x0000000000847805 */ /* 0x000fe4000001ff00 */
[----:B------:R-:W-:Y:S02]  /*123f0*/  CS2R R130, SRZ ;  /* 0x0000000000827805 */ /* 0x000fe4000001ff00 */
[----:B------:R-:W-:-:S02]  /*12400*/  CS2R R128, SRZ ;  /* 0x0000000000807805 */ /* 0x000fc4000001ff00 */
[----:B-1----:R-:W-:Y:S01]  /*12410*/  ISETP.NE.AND P2, PT, R7, 0x1, PT ;  /* 0x000000010700780c */ /* 0x002fe20003f45270 */
        /* <DEDUP_REMOVED lines=79> */
[C---:B------:R-:W-:Y:S01]  /*12910*/  IADD3 R8, R6.reuse, 0x804, RZ ;  /* 0x0000080406087810 */ /* 0x040fe20007ffe0ff */
[----:B------:R-:W-:Y:S01]  /*12920*/  VIADD R6, R6, 0x806 ;  /* 0x0000080606067836 */ /* 0x000fe20000000000 */
[----:B------:R-:W-:Y:S01]  /*12930*/  ULDC UR4, c[0x0][0x9d8] ;  /* 0x0002760000047ab9 */ /* 0x000fe20000000800 */
[----:B0-----:R-:W-:Y:S01]  /*12940*/  IMAD.U32 R10, RZ, RZ, UR8 ;  /* 0x00000008ff0a7e24 */ /* 0x001fe2000f8e00ff */
[----:B------:R-:W-:Y:S01]  /*12950*/  R2UR UR58, R8 ;  /* 0x00000000083a72ca */ /* 0x000fe200000e0000 */
[----:B------:R-:W-:Y:S01]  /*12960*/  IMAD.U32 R11, RZ, RZ, UR9 ;  /* 0x00000009ff0b7e24 */ /* 0x000fe2000f8e00ff */
[----:B------:R-:W-:Y:S01]  /*12970*/  R2UR UR59, R9 ;  /* 0x00000000093b72ca */ /* 0x000fe200000e0000 */
[----:B------:R-:W0:Y:S01]  /*12980*/  @P2 LDC R8, c[0x0][0x44c] ;  /* 0x00011300ff082b82 */ /* 0x000e220000000800 */
[----:B------:R-:W-:-:S02]  /*12990*/  R2UR UR38, R6 ;  /* 0x00000000062672ca */ /* 0x000fc400000e0000 */
[----:B------:R1:W-:Y:S01]  /*129a0*/  STL.64 [R1], R10 ;  /* 0x0000000a01007387 */ /* 0x0003e20000100a00 */
[----:B------:R-:W-:Y:S02]  /*129b0*/  WARPGROUP.DEPBAR.LE gsb0, 0x0 ;  /* 0x00008000000079c5 */ /* 0x000fe40000010000 */
[----:B------:R-:W-:-:S06]  /*129c0*/  WARPGROUP.ARRIVE ;  /* 0x00000000000079c5 */ /* 0x000fcc0000000000 */
[----:B------:R-:W-:Y:S03]  /*129d0*/  HGMMA.64x128x16.F32 R24, gdesc[UR8], R24, gsb0 ;  /* 0x01e00000081879f0 */ /* 0x000fe60008000818 */
[----:B------:R-:W-:Y:S02]  /*129e0*/  WARPGROUP.DEPBAR.LE gsb0, 0x0 ;  /* 0x00008000000079c5 */ /* 0x000fe40000010000 */
[----:B------:R-:W-:-:S07]  /*129f0*/  WARPGROUP.ARRIVE ;  /* 0x00000000000079c5 */ /* 0x000fce0000000000 */
[----:B------:R-:W-:Y:S01]  /*12a00*/  HGMMA.64x128x16.F32 R24, gdesc[UR56], R24, gsb0 ;  /* 0x01e00000381879f0 */ /* 0x000fe20008000818 */
[----:B------:R-:W-:Y:S01]  /*12a10*/  ULDC UR58, c[0x0][0x9d8] ;  /* 0x00027600003a7ab9 */ /* 0x000fe20000000800 */
[----:B------:R-:W-:Y:S01]  /*12a20*/  ULDC UR59, c[0x0][0x9d8] ;  /* 0x00027600003b7ab9 */ /* 0x000fe20000000800 */
[----:B------:R-:W-:Y:S02]  /*12a30*/  WARPGROUP.DEPBAR.LE gsb0, 0x0 ;  /* 0x00008000000079c5 */ /* 0x000fe40000010000 */
[----:B------:R-:W-:-:S07]  /*12a40*/  WARPGROUP.ARRIVE ;  /* 0x00000000000079c5 */ /* 0x000fce0000000000 */
[----:B------:R-:W-:Y:S03]  /*12a50*/  HGMMA.64x128x16.F32 R24, gdesc[UR36], R24, gsb0 ;  /* 0x01e00000241879f0 */ /* 0x000fe60008000818 */
[----:B------:R-:W-:Y:S02]  /*12a60*/  WARPGROUP.DEPBAR.LE gsb0, 0x0 ;  /* 0x00008000000079c5 */ /* 0x000fe40000010000 */
[----:B------:R-:W-:Y:S01]  /*12a70*/  FMUL.FTZ R3, R36, UR4 ;  /* 0x0000000424037c20 */ /* 0x000fe20008410000 */
[----:B------:R-:W-:Y:S01]  /*12a80*/  FMUL.FTZ R35, R35, UR4 ;  /* 0x0000000423237c20 */ /* 0x000fe20008410000 */
[----:B------:R-:W2:Y:S01]  /*12a90*/  @P2 LDC R36, c[0x0][0x450] ;  /* 0x00011400ff242b82 */ /* 0x000ea20000000800 */
        /* <DEDUP_REMOVED lines=11> */
[----:B---3--:R-:W-:Y:S01]  /*12b50*/  IADD3 R35, R205, R200, RZ ;  /* 0x000000c8cd237210 */ /* 0x008fe20007ffe0ff */
[----:B------:R-:W-:Y:S01]  /*12b60*/  FMUL.FTZ R46, R46, UR4 ;  /* 0x000000042e2e7c20 */ /* 0x000fe20008410000 */
[----:B------:R-:W-:Y:S01]  /*12b70*/  FMUL.FTZ R47, R47, UR4 ;  /* 0x000000042f2f7c20 */ /* 0x000fe20008410000 */
[----:B------:R-:W-:Y:S01]  /*12b80*/  FMUL.FTZ R50, R50, UR4 ;  /* 0x0000000432327c20 */ /* 0x000fe20008410000 */
[----:B------:R-:W-:Y:S01]  /*12b90*/  FMUL.FTZ R51, R51, UR4 ;  /* 0x0000000433337c20 */ /* 0x000fe20008410000 */
[----:B0-----:R-:W-:-:S04]  /*12ba0*/  @P2 IMAD.HI.U32 R7, R35, R8, RZ ;  /* 0x0000000823072227 */ /* 0x001fc800078e00ff */
[----:B------:R-:W-:Y:S01]  /*12bb0*/  FMUL.FTZ R54, R54, UR4 ;  /* 0x0000000436367c20 */ /* 0x000fe20008410000 */
[----:B------:R-:W0:Y:S01]  /*12bc0*/  MUFU.TANH R26, R26 ;  /* 0x0000001a001a7308 */ /* 0x000e220000002400 */
[----:B------:R-:W-:Y:S01]  /*12bd0*/  FMUL.FTZ R55, R55, UR4 ;  /* 0x0000000437377c20 */ /* 0x000fe20008410000 */
[----:B----4-:R-:W-:Y:S02]  /*12be0*/  IMAD.MOV.U32 R31, RZ, RZ, -0x80 ;  /* 0xffffff80ff1f7424 */ /* 0x010fe400078e00ff */
[----:B------:R-:W-:Y:S01]  /*12bf0*/  FMUL.FTZ R58, R58, UR4 ;  /* 0x000000043a3a7c20 */ /* 0x000fe20008410000 */
[----:B------:R-:W-:Y:S01]  /*12c00*/  FMUL.FTZ R59, R59, UR4 ;  /* 0x000000043b3b7c20 */ /* 0x000fe20008410000 */
[----:B--2---:R-:W-:Y:S01]  /*12c10*/  @P2 SHF.R.U32.HI R35, RZ, R36, R7 ;  /* 0x00000024ff232219 */ /* 0x004fe20000011607 */
[----:B------:R-:W-:Y:S02]  /*12c20*/  IMAD R31, R88, R31, 0x80 ;  /* 0x00000080581f7424 */ /* 0x000fe400078e021f */
[----:B------:R-:W-:Y:S01]  /*12c30*/  FMUL.FTZ R62, R62, UR4 ;  /* 0x000000043e3e7c20 */ /* 0x000fe20008410000 */
[----:B------:R-:W2:Y:S01]  /*12c40*/  MUFU.TANH R27, R27 ;  /* 0x0000001b001b7308 */ /* 0x000ea20000002400 */
[----:B------:R-:W-:Y:S01]  /*12c50*/  FMUL.FTZ R8, R74, UR4 ;  /* 0x000000044a087c20 */ /* 0x000fe20008410000 */
[----:B------:R-:W3:Y:S01]  /*12c60*/  SHFL.IDX PT, R7, R35, 0x1, 0x1c1f ;  /* 0x003c1f0023077f89 */ /* 0x000ee200000e0000 */
        /* <DEDUP_REMOVED lines=13> */
[----:B------:R-:W4:Y:S01]  /*12d40*/  MUFU.TANH R34, R34 ;  /* 0x0000002200227308 */ /* 0x000f220000002400 */
[----:B------:R-:W-:Y:S01]  /*12d50*/  FMUL.FTZ R78, R78, UR4 ;  /* 0x000000044e4e7c20 */ /* 0x000fe20008410000 */
[----:B------:R-:W-:Y:S01]  /*12d60*/  FMUL.FTZ R79, R79, UR4 ;  /* 0x000000044f4f7c20 */ /* 0x000fe20008410000 */
[----:B-1----:R-:W-:Y:S01]  /*12d70*/  FMUL.FTZ R10, R32, UR4 ;  /* 0x00000004200a7c20 */ /* 0x002fe20008410000 */
[----:B------:R-:W-:Y:S01]  /*12d80*/  FMUL.FTZ R32, R56, UR4 ;  /* 0x0000000438207c20 */ /* 0x000fe20008410000 */
[----:B------:R-:W-:Y:S01]  /*12d90*/  FMUL.FTZ R82, R82, UR4 ;  /* 0x0000000452527c20 */ /* 0x000fe20008410000 */
[----:B------:R-:W-:Y:S01]  /*12da0*/  FMUL.FTZ R21, R25, UR4 ;  /* 0x0000000419157c20 */ /* 0x000fe20008410000 */
[----:B------:R-:W-:Y:S01]  /*12db0*/  FMUL.FTZ R25, R52, UR4 ;  /* 0x0000000434197c20 */ /* 0x000fe20008410000 */
[----:B------:R-:W1:Y:S01]  /*12dc0*/  MUFU.TANH R38, R38 ;  /* 0x0000002600267308 */ /* 0x000e620000002400 */
[----:B------:R-:W-:Y:S01]  /*12dd0*/  FMUL.FTZ R83, R83, UR4 ;  /* 0x0000000453537c20 */ /* 0x000fe20008410000 */
[----:B---3--:R-:W-:Y:S01]  /*12de0*/  VIADDMNMX R7, R7, R110, R31, PT ;  /* 0x0000006e07077246 */ /* 0x008fe2000380011f */
[----:B------:R-:W-:Y:S01]  /*12df0*/  FMUL.FTZ R86, R86, UR4 ;  /* 0x0000000456567c20 */ /* 0x000fe20008410000 */
[----:B------:R-:W-:Y:S01]  /*12e00*/  FMUL.FTZ R87, R87, UR4 ;  /* 0x0000000457577c20 */ /* 0x000fe20008410000 */
[----:B------:R-:W-:Y:S01]  /*12e10*/  FMUL.FTZ R5, R37, UR4 ;  /* 0x0000000425057c20 */ /* 0x000fe20008410000 */
[C---:B------:R-:W-:Y:S01]  /*12e20*/  ISETP.GT.AND P3, PT, R7.reuse, RZ, PT ;  /* 0x000000ff0700720c */ /* 0x040fe20003f64270 */
[----:B------:R-:W-:Y:S01]  /*12e30*/  FMUL.FTZ R37, R60, UR4 ;  /* 0x000000043c257c20 */ /* 0x000fe20008410000 */
[C---:B------:R-:W-:Y:S01]  /*12e40*/  ISETP.GT.AND P4, PT, R7.reuse, 0x1, PT ;  /* 0x000000010700780c */ /* 0x040fe20003f84270 */
[----:B------:R-:W3:Y:S01]  /*12e50*/  MUFU.TANH R39, R39 ;  /* 0x0000002700277308 */ /* 0x000ee20000002400 */
[----:B------:R-:W-:Y:S01]  /*12e60*/  ISETP.GT.AND P5, PT, R7, 0x8, PT ;  /* 0x000000080700780c */ /* 0x000fe20003fa4270 */
[----:B------:R-:W3:Y:S01]  /*12e70*/  SHFL.IDX PT, R35, R35, RZ, 0x1c1f ;  /* 0x001c1fff23237589 */ /* 0x000ee200000e0000 */
[----:B0-----:R-:W-:Y:S01]  /*12e80*/  FSEL R116, R26, -INF , P3 ;  /* 0xff8000001a747808 */ /* 0x001fe20001800000 */
[----:B------:R-:W-:Y:S01]  /*12e90*/  FMUL.FTZ R24, R24, UR4 ;  /* 0x0000000418187c20 */ /* 0x000fe20008410000 */
[----:B--2---:R-:W-:Y:S01]  /*12ea0*/  FSEL R114, R27, -INF , P4 ;  /* 0xff8000001b727808 */ /* 0x004fe20002000000 */
[----:B------:R-:W-:Y:S01]  /*12eb0*/  FMUL.FTZ R20, R28, UR4 ;  /* 0x000000041c147c20 */ /* 0x000fe20008410000 */
[----:B------:R-:W-:Y:S01]  /*12ec0*/  ISETP.GT.AND P3, PT, R7, 0x9, PT ;  /* 0x000000090700780c */ /* 0x000fe20003f64270 */
[----:B------:R-:W0:Y:S01]  /*12ed0*/  MUFU.TANH R42, R42 ;  /* 0x0000002a002a7308 */ /* 0x000e220000002400 */
[----:B----4-:R-:W-:Y:S01]  /*12ee0*/  FSEL R112, R30, -INF , P5 ;  /* 0xff8000001e707808 */ /* 0x010fe20002800000 */
[----:B------:R-:W-:Y:S01]  /*12ef0*/  FMUL.FTZ R13, R29, UR4 ;  /* 0x000000041d0d7c20 */ /* 0x000fe20008410000 */
[----:B------:R-:W-:Y:S01]  /*12f00*/  FMNMX.FTZ R27, R116, R114, !PT ;  /* 0x00000072741b7209 */ /* 0x000fe20007810000 */
[----:B------:R-:W-:Y:S01]  /*12f10*/  FMUL.FTZ R12, R33, UR4 ;  /* 0x00000004210c7c20 */ /* 0x000fe20008410000 */
[----:B------:R-:W-:Y:S01]  /*12f20*/  ISETP.GT.AND P4, PT, R7, 0x10, PT ;  /* 0x000000100700780c */ /* 0x000fe20003f84270 */
[----:B------:R-:W-:Y:S01]  /*12f30*/  FMUL.FTZ R11, R41, UR4 ;  /* 0x00000004290b7c20 */ /* 0x000fe20008410000 */
[----:B------:R-:W-:Y:S01]  /*12f40*/  FSEL R108, R108, -INF , P3 ;  /* 0xff8000006c6c7808 */ /* 0x000fe20001800000 */
[----:B------:R-:W2:Y:S01]  /*12f50*/  MUFU.TANH R43, R43 ;  /* 0x0000002b002b7308 */ /* 0x000ea20000002400 */
[----:B------:R-:W-:Y:S01]  /*12f60*/  FMNMX.FTZ R27, R112, R27, !PT ;  /* 0x0000001b701b7209 */ /* 0x000fe20007810000 */
[----:B------:R-:W-:Y:S01]  /*12f70*/  FMUL.FTZ R14, R45, UR4 ;  /* 0x000000042d0e7c20 */ /* 0x000fe20008410000 */
[----:B------:R-:W-:Y:S01]  /*12f80*/  ISETP.GT.AND P3, PT, R7, 0x11, PT ;  /* 0x000000110700780c */ /* 0x000fe20003f64270 */
[----:B------:R-:W-:Y:S01]  /*12f90*/  FMUL.FTZ R33, R57, UR4 ;  /* 0x0000000439217c20 */ /* 0x000fe20008410000 */
[----:B------:R-:W-:Y:S01]  /*12fa0*/  FSEL R106, R34, -INF , P4 ;  /* 0xff800000226a7808 */ /* 0x000fe20002000000 */
[----:B------:R-:W-:Y:S01]  /*12fb0*/  FMUL.FTZ R57, R80, UR4 ;  /* 0x0000000450397c20 */ /* 0x000fe20008410000 */
[----:B------:R-:W-:Y:S01]  /*12fc0*/  FMNMX.FTZ R27, R108, R27, !PT ;  /* 0x0000001b6c1b7209 */ /* 0x000fe20007810000 */
[----:B------:R-:W4:Y:S01]  /*12fd0*/  MUFU.TANH R46, R46 ;  /* 0x0000002e002e7308 */ /* 0x000f220000002400 */
[----:B------:R-:W-:Y:S01]  /*12fe0*/  ISETP.GT.AND P4, PT, R7, 0x18, PT ;  /* 0x000000180700780c */ /* 0x000fe20003f84270 */
[----:B------:R-:W-:Y:S01]  /*12ff0*/  FMUL.FTZ R28, R49, UR4 ;  /* 0x00000004311c7c20 */ /* 0x000fe20008410000 */
[----:B------:R-:W-:Y:S01]  /*13000*/  FSEL R104, R104, -INF , P3 ;  /* 0xff80000068687808 */ /* 0x000fe20001800000 */
[----:B------:R-:W-:Y:S01]  /*13010*/  FMUL.FTZ R29, R53, UR4 ;  /* 0x00000004351d7c20 */ /* 0x000fe20008410000 */
[----:B------:R-:W-:Y:S01]  /*13020*/  FMNMX.FTZ R27, R106, R27, !PT ;  /* 0x0000001b6a1b7209 */ /* 0x000fe20007810000 */
[----:B------:R-:W-:Y:S01]  /*13030*/  FMUL.FTZ R41, R64, UR4 ;  /* 0x0000000440297c20 */ /* 0x000fe20008410000 */
[----:B------:R-:W-:Y:S01]  /*13040*/  ISETP.GT.AND P3, PT, R7, 0x19, PT ;  /* 0x000000190700780c */ /* 0x000fe20003f64270 */
[----:B------:R-:W4:Y:S01]  /*13050*/  MUFU.TANH R47, R47 ;  /* 0x0000002f002f7308 */ /* 0x000f220000002400 */
[----:B-1----:R-:W-:Y:S01]  /*13060*/  FSEL R102, R38, -INF , P4 ;  /* 0xff80000026667808 */ /* 0x002fe20002000000 */
[----:B------:R-:W-:Y:S01]  /*13070*/  FMUL.FTZ R45, R65, UR4 ;  /* 0x00000004412d7c20 */ /* 0x000fe20008410000 */
[----:B------:R-:W-:Y:S01]  /*13080*/  FMNMX.FTZ R27, R104, R27, !PT ;  /* 0x0000001b681b7209 */ /* 0x000fe20007810000 */
[----:B------:R-:W-:Y:S01]  /*13090*/  FMUL.FTZ R49, R69, UR4 ;  /* 0x0000000445317c20 */ /* 0x000fe20008410000 */
[----:B------:R-:W-:Y:S01]  /*130a0*/  ISETP.GT.AND P4, PT, R7, 0x20, PT ;  /* 0x000000200700780c */ /* 0x000fe20003f84270 */
[----:B------:R-:W-:Y:S01]  /*130b0*/  FMUL.FTZ R53, R73, UR4 ;  /* 0x0000000449357c20 */ /* 0x000fe20008410000 */
[----:B---3--:R-:W-:Y:S01]  /*130c0*/  FSEL R100, R39, -INF , P3 ;  /* 0xff80000027647808 */ /* 0x008fe20001800000 */
[----:B------:R-:W1:Y:S01]  /*130d0*/  MUFU.TANH R50, R50 ;  /* 0x0000003200327308 */ /* 0x000e620000002400 */
[----:B------:R-:W-:Y:S01]  /*130e0*/  FMNMX.FTZ R27, R102, R27, !PT ;  /* 0x0000001b661b7209 */ /* 0x000fe20007810000 */
[----:B------:R-:W-:Y:S01]  /*130f0*/  FMUL.FTZ R39, R61, UR4 ;  /* 0x000000043d277c20 */ /* 0x000fe20008410000 */
[C---:B------:R-:W-:Y:S01]  /*13100*/  ISETP.GT.AND P3, PT, R7.reuse, 0x21, PT ;  /* 0x000000210700780c */ /* 0x040fe20003f64270 */
[----:B------:R-:W-:Y:S01]  /*13110*/  FMUL.FTZ R61, R84, UR4 ;  /* 0x00000004543d7c20 */ /* 0x000fe20008410000 */
[----:B0-----:R-:W-:Y:S01]  /*13120*/  FSEL R98, R42, -INF , P4 ;  /* 0xff8000002a627808 */ /* 0x001fe20002000000 */
[----:B------:R0:W-:Y:S01]  /*13130*/  @!P1 SYNCS.ARRIVE.TRANS64.RED.A1T0 RZ, [R0+URZ], RZ ;  /* 0x000000ff00ff99a7 */ /* 0x0001e2000810043f */
[----:B------:R-:W-:Y:S01]  /*13140*/  FMNMX.FTZ R27, R100, R27, !PT ;  /* 0x0000001b641b7209 */ /* 0x000fe20007810000 */
[----:B------:R-:W3:Y:S01]  /*13150*/  MUFU.TANH R51, R51 ;  /* 0x0000003300337308 */ /* 0x000ee20000002400 */
[----:B------:R-:W-:-:S02]  /*13160*/  ISETP.GT.AND P4, PT, R7, 0x28, PT ;  /* 0x000000280700780c */ /* 0x000fc40003f84270 */
[----:B--2---:R-:W-:Y:S01]  /*13170*/  FSEL R96, R43, -INF , P3 ;  /* 0xff8000002b607808 */ /* 0x004fe20001800000 */
[----:B------:R-:W-:Y:S01]  /*13180*/  FMUL.FTZ R43, R68, UR4 ;  /* 0x00000004442b7c20 */ /* 0x000fe20008410000 */
[----:B------:R-:W-:Y:S02]  /*13190*/  FMNMX.FTZ R27, R98, R27, !PT ;  /* 0x0000001b621b7209 */ /* 0x000fe40007810000 */
[C---:B------:R-:W-:Y:S01]  /*131a0*/  ISETP.GT.AND P3, PT, R7.reuse, 0x29, PT ;  /* 0x000000290700780c */ /* 0x040fe20003f64270 */
[----:B------:R-:W2:Y:S01]  /*131b0*/  MUFU.TANH R54, R54 ;  /* 0x0000003600367308 */ /* 0x000ea20000002400 */
[----:B----4-:R-:W-:Y:S02]  /*131c0*/  FSEL R94, R46, -INF , P4 ;  /* 0xff8000002e5e7808 */ /* 0x010fe40002000000 */
[----:B------:R-:W-:Y:S02]  /*131d0*/  FMNMX.FTZ R27, R96, R27, !PT ;  /* 0x0000001b601b7209 */ /* 0x000fe40007810000 */
[----:B------:R-:W-:-:S02]  /*131e0*/  ISETP.GT.AND P4, PT, R7, 0x30, PT ;  /* 0x000000300700780c */ /* 0x000fc40003f84270 */
[----:B------:R-:W-:Y:S01]  /*131f0*/  FSEL R92, R47, -INF , P3 ;  /* 0xff8000002f5c7808 */ /* 0x000fe20001800000 */
[----:B------:R-:W4:Y:S01]  /*13200*/  MUFU.TANH R55, R55 ;  /* 0x0000003700377308 */ /* 0x000f220000002400 */
[----:B------:R-:W-:Y:S01]  /*13210*/  FMNMX.FTZ R27, R94, R27, !PT ;  /* 0x0000001b5e1b7209 */ /* 0x000fe20007810000 */
[----:B------:R-:W-:Y:S01]  /*13220*/  FMUL.FTZ R47, R72, UR4 ;  /* 0x00000004482f7c20 */ /* 0x000fe20008410000 */
[C---:B------:R-:W-:Y:S02]  /*13230*/  ISETP.GT.AND P3, PT, R7.reuse, 0x31, PT ;  /* 0x000000310700780c */ /* 0x040fe40003f64270 */
[----:B-1----:R-:W-:Y:S02]  /*13240*/  FSEL R90, R50, -INF , P4 ;  /* 0xff800000325a7808 */ /* 0x002fe40002000000 */
[----:B------:R-:W-:Y:S01]  /*13250*/  FMNMX.FTZ R27, R92, R27, !PT ;  /* 0x0000001b5c1b7209 */ /* 0x000fe20007810000 */
[----:B------:R-:W1:Y:S01]  /*13260*/  MUFU.TANH R58, R58 ;  /* 0x0000003a003a7308 */ /* 0x000e620000002400 */
[----:B------:R-:W-:-:S02]  /*13270*/  ISETP.GT.AND P4, PT, R7, 0x38, PT ;  /* 0x000000380700780c */ /* 0x000fc40003f84270 */
[----:B---3--:R-:W-:Y:S01]  /*13280*/  FSEL R74, R51, -INF , P3 ;  /* 0xff800000334a7808 */ /* 0x008fe20001800000 */
[----:B------:R-:W-:Y:S01]  /*13290*/  FMUL.FTZ R51, R76, UR4 ;  /* 0x000000044c337c20 */ /* 0x000fe20008410000 */
[----:B------:R-:W-:Y:S02]  /*132a0*/  FMNMX.FTZ R27, R90, R27, !PT ;  /* 0x0000001b5a1b7209 */ /* 0x000fe40007810000 */
[C---:B------:R-:W-:Y:S01]  /*132b0*/  ISETP.GT.AND P3, PT, R7.reuse, 0x39, PT ;  /* 0x000000390700780c */ /* 0x040fe20003f64270 */
[----:B------:R-:W3:Y:S01]  /*132c0*/  MUFU.TANH R59, R59 ;  /* 0x0000003b003b7308 */ /* 0x000ee20000002400 */
[----:B--2---:R-:W-:Y:S02]  /*132d0*/  FSEL R38, R54, -INF , P4 ;  /* 0xff80000036267808 */ /* 0x004fe40002000000 */
[----:B------:R-:W-:Y:S02]  /*132e0*/  FMNMX.FTZ R27, R74, R27, !PT ;  /* 0x0000001b4a1b7209 */ /* 0x000fe40007810000 */
[----:B------:R-:W-:-:S02]  /*132f0*/  ISETP.GT.AND P4, PT, R7, 0x40, PT ;  /* 0x000000400700780c */ /* 0x000fc40003f84270 */
[----:B----4-:R-:W-:Y:S01]  /*13300*/  FSEL R26, R55, -INF , P3 ;  /* 0xff800000371a7808 */ /* 0x010fe20001800000 */
[----:B------:R-:W2:Y:S01]  /*13310*/  MUFU.TANH R36, R62 ;  /* 0x0000003e00247308 */ /* 0x000ea20000002400 */
[----:B------:R-:W-:Y:S01]  /*13320*/  FMNMX.FTZ R27, R38, R27, !PT ;  /* 0x0000001b261b7209 */ /* 0x000fe20007810000 */
[----:B------:R-:W-:Y:S01]  /*13330*/  FMUL.FTZ R55, R77, UR4 ;  /* 0x000000044d377c20 */ /* 0x000fe20008410000 */
[C---:B------:R-:W-:Y:S02]  /*13340*/  ISETP.GT.AND P3, PT, R7.reuse, 0x41, PT ;  /* 0x000000410700780c */ /* 0x040fe40003f64270 */
[----:B-1----:R-:W-:Y:S02]  /*13350*/  FSEL R30, R58, -INF , P4 ;  /* 0xff8000003a1e7808 */ /* 0x002fe40002000000 */
[----:B------:R-:W-:Y:S01]  /*13360*/  FMNMX.FTZ R27, R26, R27, !PT ;  /* 0x0000001b1a1b7209 */ /* 0x000fe20007810000 */
[----:B------:R1:W4:Y:S01]  /*13370*/  MUFU.TANH R40, R63 ;  /* 0x0000003f00287308 */ /* 0x0003220000002400 */
[----:B------:R-:W-:-:S02]  /*13380*/  ISETP.GT.AND P4, PT, R7, 0x48, PT ;  /* 0x000000480700780c */ /* 0x000fc40003f84270 */
[----:B---3--:R-:W-:Y:S01]  /*13390*/  FSEL R34, R59, -INF , P3 ;  /* 0xff8000003b227808 */ /* 0x008fe20001800000 */
[----:B------:R-:W-:Y:S01]  /*133a0*/  FMUL.FTZ R59, R81, UR4 ;  /* 0x00000004513b7c20 */ /* 0x000fe20008410000 */
[----:B------:R-:W-:Y:S02]  /*133b0*/  FMNMX.FTZ R27, R30, R27, !PT ;  /* 0x0000001b1e1b7209 */ /* 0x000fe40007810000 */
[----:B------:R-:W-:Y:S01]  /*133c0*/  ISETP.GT.AND P3, PT, R7, 0x49, PT ;  /* 0x000000490700780c */ /* 0x000fe20003f64270 */
[----:B------:R-:W3:Y:S01]  /*133d0*/  MUFU.TANH R66, R66 ;  /* 0x0000004200427308 */ /* 0x000ee20000002400 */
[----:B--2---:R-:W-:Y:S01]  /*133e0*/  FSEL R36, R36, -INF , P4 ;  /* 0xff80000024247808 */ /* 0x004fe20002000000 */
[----:B-1----:R-:W-:Y:S01]  /*133f0*/  FMUL.FTZ R63, R85, UR4 ;  /* 0x00000004553f7c20 */ /* 0x002fe20008410000 */
[----:B------:R-:W-:Y:S02]  /*13400*/  FMNMX.FTZ R27, R34, R27, !PT ;  /* 0x0000001b221b7209 */ /* 0x000fe40007810000 */
[----:B------:R-:W-:-:S02]  /*13410*/  ISETP.GT.AND P4, PT, R7, 0x50, PT ;  /* 0x000000500700780c */ /* 0x000fc40003f84270 */
[----:B------:R-:W-:Y:S01]  /*13420*/  FMNMX.FTZ R27, R36, R27, !PT ;  /* 0x0000001b241b7209 */ /* 0x000fe20007810000 */
[----:B------:R-:W1:Y:S01]  /*13430*/  MUFU.TANH R44, R67 ;  /* 0x00000043002c7308 */ /* 0x000e620000002400 */
[----:B----4-:R-:W-:Y:S02]  /*13440*/  FSEL R40, R40, -INF , P3 ;  /* 0xff80000028287808 */ /* 0x010fe40001800000 */
[----:B------:R-:W-:Y:S02]  /*13450*/  ISETP.GT.AND P3, PT, R7, 0x51, PT ;  /* 0x000000510700780c */ /* 0x000fe40003f64270 */
[----:B------:R-:W-:Y:S02]  /*13460*/  FMNMX.FTZ R27, R40, R27, !PT ;  /* 0x0000001b281b7209 */ /* 0x000fe40007810000 */
[----:B------:R-:W-:Y:S01]  /*13470*/  VIADDMNMX R31, R35, R110, R31, PT ;  /* 0x0000006e231f7246 */ /* 0x000fe2000380011f */
[----:B------:R-:W2:Y:S01]  /*13480*/  MUFU.TANH R70, R70 ;  /* 0x0000004600467308 */ /* 0x000ea20000002400 */
[----:B---3--:R-:W-:-:S02]  /*13490*/  FSEL R42, R66, -INF , P4 ;  /* 0xff800000422a7808 */ /* 0x008fc40002000000 */
[----:B------:R-:W-:Y:S02]  /*134a0*/  ISETP.GT.AND P4, PT, R7, 0x58, PT ;  /* 0x000000580700780c */ /* 0x000fe40003f84270 */
[----:B------:R-:W-:Y:S02]  /*134b0*/  FMNMX.FTZ R27, R42, R27, !PT ;  /* 0x0000001b2a1b7209 */ /* 0x000fe40007810000 */
[----:B------:R-:W-:Y:S01]  /*134c0*/  ISETP.GT.AND P5, PT, R31, 0x8, PT ;  /* 0x000000081f00780c */ /* 0x000fe20003fa4270 */
[----:B------:R-:W3:Y:S01]  /*134d0*/  MUFU.TANH R48, R71 ;  /* 0x0000004700307308 */ /* 0x000ee20000002400 */
[----:B-1----:R-:W-:Y:S02]  /*134e0*/  FSEL R44, R44, -INF , P3 ;  /* 0xff8000002c2c7808 */ /* 0x002fe40001800000 */
[----:B------:R-:W-:Y:S02]  /*134f0*/  ISETP.GT.AND P3, PT, R7, 0x59, PT ;  /* 0x000000590700780c */ /* 0x000fe40003f64270 */
[----:B------:R-:W-:-:S03]  /*13500*/  FMNMX.FTZ R27, R44, R27, !PT ;  /* 0x0000001b2c1b7209 */ /* 0x000fc60007810000 */
[----:B------:R-:W1:Y:S01]  /*13510*/  MUFU.TANH R8, R8 ;  /* 0x0000000800087308 */ /* 0x000e620000002400 */
[----:B--2---:R-:W-:Y:S02]  /*13520*/  FSEL R46, R70, -INF , P4 ;  /* 0xff800000462e7808 */ /* 0x004fe40002000000 */
[----:B------:R-:W-:Y:S02]  /*13530*/  ISETP.GT.AND P4, PT, R7, 0x60, PT ;  /* 0x000000600700780c */ /* 0x000fe40003f84270 */
[----:B------:R-:W-:-:S03]  /*13540*/  FMNMX.FTZ R27, R46, R27, !PT ;  /* 0x0000001b2e1b7209 */ /* 0x000fc60007810000 */
[----:B------:R-:W2:Y:S01]  /*13550*/  MUFU.TANH R50, R75 ;  /* 0x0000004b00327308 */ /* 0x000ea20000002400 */
[----:B---3--:R-:W-:Y:S02]  /*13560*/  FSEL R48, R48, -INF , P3 ;  /* 0xff80000030307808 */ /* 0x008fe40001800000 */
[----:B------:R-:W-:Y:S02]  /*13570*/  ISETP.GT.AND P3, PT, R7, 0x61, PT ;  /* 0x000000610700780c */ /* 0x000fe40003f64270 */
[----:B------:R-:W-:-:S03]  /*13580*/  FMNMX.FTZ R27, R48, R27, !PT ;  /* 0x0000001b301b7209 */ /* 0x000fc60007810000 */
        /* <DEDUP_REMOVED lines=24> */
[----:B------:R-:W-:Y:S01]  /*13710*/  MUFU.TANH R24, R24 ;  /* 0x0000001800187308 */ /* 0x000fe20000002400 */
[----:B-1----:R-:W-:Y:S02]  /*13720*/  FSEL R62, R62, -INF , P4 ;  /* 0xff8000003e3e7808 */ /* 0x002fe40002000000 */
[----:B------:R-:W-:Y:S02]  /*13730*/  ISETP.GT.AND P4, PT, R31, 0x1, PT ;  /* 0x000000011f00780c */ /* 0x000fe40003f84270 */
[----:B------:R-:W-:-:S03]  /*13740*/  FMNMX.FTZ R27, R62, R27, !PT ;  /* 0x0000001b3e1b7209 */ /* 0x000fc60007810000 */
[----:B------:R-:W1:Y:S01]  /*13750*/  MUFU.TANH R21, R21 ;  /* 0x0000001500157308 */ /* 0x000e620000002400 */
[----:B--2---:R-:W-:Y:S01]  /*13760*/  FSEL R60, R87, -INF , P3 ;  /* 0xff800000573c7808 */ /* 0x004fe20001800000 */
[----:B------:R-:W-:-:S03]  /*13770*/  IMAD.MOV.U32 R87, RZ, RZ, 0x3f800000 ;  /* 0x3f800000ff577424 */ /* 0x000fc600078e00ff */
[----:B------:R-:W-:-:S03]  /*13780*/  FMNMX.FTZ R27, R60, R27, !PT ;  /* 0x0000001b3c1b7209 */ /* 0x000fc60007810000 */
[----:B------:R-:W2:Y:S02]  /*13790*/  MUFU.TANH R20, R20 ;  /* 0x0000001400147308 */ /* 0x000ea40000002400 */
[----:B------:R-:W3:Y:S06]  /*137a0*/  SHFL.BFLY PT, R8, R27, 0x2, 0x1f ;  /* 0x0c401f001b087f89 */ /* 0x000eec00000e0000 */
[----:B------:R-:W-:Y:S01]  /*137b0*/  MUFU.TANH R13, R13 ;  /* 0x0000000d000d7308 */ /* 0x000fe20000002400 */
[----:B-1----:R-:W-:Y:S02]  /*137c0*/  FSEL R21, R21, -INF , P4 ;  /* 0xff80000015157808 */ /* 0x002fe40002000000 */
[----:B------:R-:W-:-:S05]  /*137d0*/  ISETP.GT.AND P4, PT, R31, 0x10, PT ;  /* 0x000000101f00780c */ /* 0x000fca0003f84270 */
[----:B------:R-:W1:Y:S01]  /*137e0*/  MUFU.TANH R10, R10 ;  /* 0x0000000a000a7308 */ /* 0x000e620000002400 */
[----:B--2---:R-:W-:-:S07]  /*137f0*/  FSEL R68, R20, -INF , P5 ;  /* 0xff80000014447808 */ /* 0x004fce0002800000 */
[----:B------:R-:W-:Y:S01]  /*13800*/  MUFU.TANH R12, R12 ;  /* 0x0000000c000c7308 */ /* 0x000fe20000002400 */
[----:B---3--:R-:W-:-:S05]  /*13810*/  FMNMX.FTZ R8, R27, R8, !PT ;  /* 0x000000081b087209 */ /* 0x008fca0007810000 */
[----:B------:R-:W2:Y:S02]  /*13820*/  SHFL.BFLY PT, R7, R8, 0x1, 0x1f ;  /* 0x0c201f0008077f89 */ /* 0x000ea400000e0000 */
[----:B------:R-:W3:Y:S01]  /*13830*/  MUFU.TANH R3, R3 ;  /* 0x0000000300037308 */ /* 0x000ee20000002400 */
[----:B-1----:R-:W-:Y:S02]  /*13840*/  FSEL R70, R10, -INF , P4 ;  /* 0xff8000000a467808 */ /* 0x002fe40002000000 */
[----:B------:R-:W-:-:S05]  /*13850*/  ISETP.GT.AND P4, PT, R31, 0x18, PT ;  /* 0x000000181f00780c */ /* 0x000fca0003f84270 */
[----:B------:R-:W-:Y:S08]  /*13860*/  MUFU.TANH R5, R5 ;  /* 0x0000000500057308 */ /* 0x000ff00000002400 */
[----:B------:R-:W1:Y:S01]  /*13870*/  MUFU.TANH R6, R6 ;  /* 0x0000000600067308 */ /* 0x000e620000002400 */
[----:B---3--:R-:W-:Y:S02]  /*13880*/  FSEL R78, R3, -INF , P4 ;  /* 0xff800000034e7808 */ /* 0x008fe40002000000 */
[----:B------:R-:W-:-:S02]  /*13890*/  ISETP.GT.AND P4, PT, R31, 0x20, PT ;  /* 0x000000201f00780c */ /* 0x000fc40003f84270 */
[----:B--2---:R-:W-:Y:S01]  /*138a0*/  FMNMX.FTZ R8, R8, R7, !PT ;  /* 0x0000000708087209 */ /* 0x004fe20007810000 */
[----:B------:R-:W-:Y:S02]  /*138b0*/  IMAD.U32 R7, RZ, RZ, UR5 ;  /* 0x00000005ff077e24 */ /* 0x000fe4000f8e00ff */
[----:B------:R-:W2:Y:S01]  /*138c0*/  MUFU.TANH R11, R11 ;  /* 0x0000000b000b7308 */ /* 0x000ea20000002400 */
[C---:B------:R-:W-:Y:S01]  /*138d0*/  FSETP.NEU.FTZ.AND P3, PT, R8.reuse, -INF , PT ;  /* 0xff8000000800780b */ /* 0x040fe20003f7d000 */
[----:B------:R-:W-:-:S05]  /*138e0*/  FMUL.FTZ R27, R8, R7 ;  /* 0x00000007081b7220 */ /* 0x000fca0000410000 */
[----:B------:R-:W-:Y:S01]  /*138f0*/  FSEL R27, R27, RZ, P3 ;  /* 0x000000ff1b1b7208 */ /* 0x000fe20001800000 */
[----:B------:R-:W3:Y:S01]  /*13900*/  MUFU.TANH R9, R9 ;  /* 0x0000000900097308 */ /* 0x000ee20000002400 */
[C---:B------:R-:W-:Y:S02]  /*13910*/  ISETP.GT.AND P3, PT, R31.reuse, RZ, PT ;  /* 0x000000ff1f00720c */ /* 0x040fe40003f64270 */
[----:B-1----:R-:W-:Y:S01]  /*13920*/  FSEL R82, R6, -INF , P4 ;  /* 0xff80000006527808 */ /* 0x002fe20002000000 */
[-CC-:B------:R-:W-:Y:S01]  /*13930*/  FFMA.FTZ R6, R100, R7.reuse, -R27.reuse ;  /* 0x0000000764067223 */ /* 0x180fe2000001081b */
[----:B------:R-:W-:Y:S01]  /*13940*/  FSEL R24, R24, -INF , P3 ;  /* 0xff80000018187808 */ /* 0x000fe20001800000 */
[--C-:B------:R-:W-:Y:S01]  /*13950*/  FFMA.FTZ R179, R102, R7, -R27.reuse ;  /* 0x0000000766b37223 */ /* 0x100fe2000001081b */
[----:B------:R-:W-:Y:S01]  /*13960*/  ISETP.GT.AND P3, PT, R31, 0x9, PT ;  /* 0x000000091f00780c */ /* 0x000fe20003f64270 */
[----:B------:R-:W1:Y:S01]  /*13970*/  MUFU.TANH R14, R14 ;  /* 0x0000000e000e7308 */ /* 0x000e620000002400 */
[----:B------:R-:W-:Y:S01]  /*13980*/  FMNMX.FTZ R35, R24, R21, !PT ;  /* 0x0000001518237209 */ /* 0x000fe20007810000 */
[-CC-:B------:R-:W-:Y:S01]  /*13990*/  FFMA.FTZ R173, R98, R7.reuse, -R27.reuse ;  /* 0x0000000762ad7223 */ /* 0x180fe2000001081b */
[----:B------:R-:W-:Y:S01]  /*139a0*/  FSEL R72, R13, -INF , P3 ;  /* 0xff8000000d487808 */ /* 0x000fe20001800000 */
[--C-:B------:R-:W-:Y:S01]  /*139b0*/  FFMA.FTZ R10, R104, R7, -R27.reuse ;  /* 0x00000007680a7223 */ /* 0x100fe2000001081b */
[----:B------:R-:W-:Y:S01]  /*139c0*/  FMNMX.FTZ R35, R68, R35, !PT ;  /* 0x0000002344237209 */ /* 0x000fe20007810000 */
[--C-:B------:R-:W-:Y:S01]  /*139d0*/  FFMA.FTZ R175, R94, R7, -R27.reuse ;  /* 0x000000075eaf7223 */ /* 0x100fe2000001081b */
[C---:B------:R-:W-:Y:S01]  /*139e0*/  ISETP.GT.AND P3, PT, R31.reuse, 0x11, PT ;  /* 0x000000111f00780c */ /* 0x040fe20003f64270 */
[----:B------:R-:W4:Y:S01]  /*139f0*/  MUFU.TANH R15, R15 ;  /* 0x0000000f000f7308 */ /* 0x000f220000002400 */
[----:B------:R-:W-:Y:S01]  /*13a00*/  FMNMX.FTZ R35, R72, R35, !PT ;  /* 0x0000002348237209 */ /* 0x000fe20007810000 */
[-CC-:B------:R-:W-:Y:S01]  /*13a10*/  FFMA.FTZ R177, R106, R7.reuse, -R27.reuse ;  /* 0x000000076ab17223 */ /* 0x180fe2000001081b */
[----:B------:R-:W-:Y:S01]  /*13a20*/  FSEL R76, R12, -INF , P3 ;  /* 0xff8000000c4c7808 */ /* 0x000fe20001800000 */
[--C-:B------:R-:W-:Y:S01]  /*13a30*/  FFMA.FTZ R12, R96, R7, -R27.reuse ;  /* 0x00000007600c7223 */ /* 0x100fe2000001081b */
[----:B------:R-:W-:Y:S01]  /*13a40*/  FMNMX.FTZ R35, R70, R35, !PT ;  /* 0x0000002346237209 */ /* 0x000fe20007810000 */
[--C-:B------:R-:W-:Y:S01]  /*13a50*/  FFMA.FTZ R20, R108, R7, -R27.reuse ;  /* 0x000000076c147223 */ /* 0x100fe2000001081b */
[----:B------:R-:W-:Y:S01]  /*13a60*/  ISETP.GT.AND P3, PT, R31, 0x19, PT ;  /* 0x000000191f00780c */ /* 0x000fe20003f64270 */
[----:B------:R-:W0:Y:S01]  /*13a70*/  MUFU.TANH R28, R28 ;  /* 0x0000001c001c7308 */ /* 0x000e220000002400 */
[----:B------:R-:W-:Y:S01]  /*13a80*/  FMNMX.FTZ R35, R76, R35, !PT ;  /* 0x000000234c237209 */ /* 0x000fe20007810000 */
[-CC-:B------:R-:W-:Y:S01]  /*13a90*/  FFMA.FTZ R169, R90, R7.reuse, -R27.reuse ;  /* 0x000000075aa97223 */ /* 0x180fe2000001081b */
[----:B------:R-:W-:Y:S01]  /*13aa0*/  FSEL R80, R5, -INF , P3 ;  /* 0xff80000005507808 */ /* 0x000fe20001800000 */
[--C-:B------:R-:W-:Y:S01]  /*13ab0*/  FFMA.FTZ R183, R112, R7, -R27.reuse ;  /* 0x0000000770b77223 */ /* 0x100fe2000001081b */
[----:B------:R-:W-:Y:S01]  /*13ac0*/  FMNMX.FTZ R35, R78, R35, !PT ;  /* 0x000000234e237209 */ /* 0x000fe20007810000 */
[--C-:B------:R-:W-:Y:S01]  /*13ad0*/  FFMA.FTZ R171, R38, R7, -R27.reuse ;  /* 0x0000000726ab7223 */ /* 0x100fe2000001081b */
[C---:B------:R-:W-:Y:S01]  /*13ae0*/  ISETP.GT.AND P3, PT, R31.reuse, 0x21, PT ;  /* 0x000000211f00780c */ /* 0x040fe20003f64270 */
[----:B------:R-:W0:Y:S01]  /*13af0*/  MUFU.TANH R25, R25 ;  /* 0x0000001900197308 */ /* 0x000e220000002400 */
[----:B------:R-:W-:Y:S01]  /*13b00*/  FMNMX.FTZ R35, R80, R35, !PT ;  /* 0x0000002350237209 */ /* 0x000fe20007810000 */
[-CC-:B------:R-:W-:Y:S01]  /*13b10*/  FFMA.FTZ R64, R114, R7.reuse, -R27.reuse ;  /* 0x0000000772407223 */ /* 0x180fe2000001081b */
[----:B------:R-:W-:Y:S01]  /*13b20*/  ISETP.GT.AND P4, PT, R31, 0x28, PT ;  /* 0x000000281f00780c */ /* 0x000fe20003f84270 */
[-CC-:B------:R-:W-:Y:S01]  /*13b30*/  FFMA.FTZ R181, R116, R7.reuse, -R27.reuse ;  /* 0x0000000774b57223 */ /* 0x180fe2000001081b */
[----:B--2---:R-:W-:Y:S01]  /*13b40*/  FSEL R84, R11, -INF , P3 ;  /* 0xff8000000b547808 */ /* 0x004fe20001800000 */
[--C-:B------:R-:W-:Y:S01]  /*13b50*/  FFMA.FTZ R161, R42, R7, -R27.reuse ;  /* 0x000000072aa17223 */ /* 0x100fe2000001081b */
[----:B------:R-:W-:Y:S01]  /*13b60*/  FMNMX.FTZ R35, R82, R35, !PT ;  /* 0x0000002352237209 */ /* 0x000fe20007810000 */
[----:B------:R-:W2:Y:S01]  /*13b70*/  MUFU.TANH R29, R29 ;  /* 0x0000001d001d7308 */ /* 0x000ea20000002400 */
[----:B------:R-:W-:Y:S01]  /*13b80*/  ISETP.GT.AND P3, PT, R31, 0x29, PT ;  /* 0x000000291f00780c */ /* 0x000fe20003f64270 */
[--C-:B------:R-:W-:Y:S01]  /*13b90*/  FFMA.FTZ R42, R50, R7, -R27.reuse ;  /* 0x00000007322a7223 */ /* 0x100fe2000001081b */
[----:B---3--:R-:W-:Y:S01]  /*13ba0*/  FSEL R86, R9, -INF , P4 ;  /* 0xff80000009567808 */ /* 0x008fe20002000000 */
[----:B------:R-:W3:Y:S01]  /*13bb0*/  @P2 LDC R50, c[0x0][0x450] ;  /* 0x00011400ff322b82 */ /* 0x000ee20000000800 */
[----:B------:R-:W-:Y:S01]  /*13bc0*/  FMNMX.FTZ R35, R84, R35, !PT ;  /* 0x0000002354237209 */ /* 0x000fe20007810000 */
[-CC-:B------:R-:W-:Y:S01]  /*13bd0*/  FFMA.FTZ R26, R26, R7.reuse, -R27.reuse ;  /* 0x000000071a1a7223 */ /* 0x180fe2000001081b */
[C---:B------:R-:W-:Y:S01]  /*13be0*/  ISETP.GT.AND P4, PT, R31.reuse, 0x30, PT ;  /* 0x000000301f00780c */ /* 0x040fe20003f84270 */
[----:B------:R-:W2:Y:S01]  /*13bf0*/  MUFU.TANH R32, R32 ;  /* 0x0000002000207308 */ /* 0x000ea20000002400 */
[----:B-1----:R-:W-:Y:S01]  /*13c00*/  FSEL R100, R14, -INF , P3 ;  /* 0xff8000000e647808 */ /* 0x002fe20001800000 */
[--C-:B------:R-:W-:Y:S01]  /*13c10*/  FFMA.FTZ R14, R92, R7, -R27.reuse ;  /* 0x000000075c0e7223 */ /* 0x100fe2000001081b */
[----:B------:R-:W-:Y:S01]  /*13c20*/  FMNMX.FTZ R35, R86, R35, !PT ;  /* 0x0000002356237209 */ /* 0x000fe20007810000 */
[-CC-:B------:R-:W-:Y:S01]  /*13c30*/  FFMA.FTZ R165, R30, R7.reuse, -R27.reuse ;  /* 0x000000071ea57223 */ /* 0x180fe2000001081b */
[----:B------:R-:W-:Y:S01]  /*13c40*/  ISETP.GT.AND P3, PT, R31, 0x31, PT ;  /* 0x000000311f00780c */ /* 0x000fe20003f64270 */
[--C-:B------:R-:W-:Y:S01]  /*13c50*/  FFMA.FTZ R30, R34, R7, -R27.reuse ;  /* 0x00000007221e7223 */ /* 0x100fe2000001081b */
[----:B----4-:R-:W-:Y:S01]  /*13c60*/  FSEL R102, R15, -INF , P4 ;  /* 0xff8000000f667808 */ /* 0x010fe20002000000 */
[----:B------:R-:W1:Y:S01]  /*13c70*/  MUFU.TANH R33, R33 ;  /* 0x0000002100217308 */ /* 0x000e620000002400 */
[----:B------:R-:W-:Y:S01]  /*13c80*/  FMNMX.FTZ R35, R100, R35, !PT ;  /* 0x0000002364237209 */ /* 0x000fe20007810000 */
[-CC-:B------:R-:W-:Y:S01]  /*13c90*/  FFMA.FTZ R167, R36, R7.reuse, -R27.reuse ;  /* 0x0000000724a77223 */ /* 0x180fe2000001081b */
[C---:B------:R-:W-:Y:S01]  /*13ca0*/  ISETP.GT.AND P4, PT, R31.reuse, 0x38, PT ;  /* 0x000000381f00780c */ /* 0x040fe20003f84270 */
[-CC-:B------:R-:W-:Y:S01]  /*13cb0*/  FFMA.FTZ R34, R40, R7.reuse, -R27.reuse ;  /* 0x0000000728227223 */ /* 0x180fe2000001081b */
[----:B0-----:R-:W-:Y:S01]  /*13cc0*/  FSEL R98, R28, -INF , P3 ;  /* 0xff8000001c627808 */ /* 0x001fe20001800000 */
[--C-:B------:R-:W-:Y:S01]  /*13cd0*/  FFMA.FTZ R28, R74, R7, -R27.reuse ;  /* 0x000000074a1c7223 */ /* 0x100fe2000001081b */
[----:B------:R-:W-:Y:S01]  /*13ce0*/  FMNMX.FTZ R35, R102, R35, !PT ;  /* 0x0000002366237209 */ /* 0x000fe20007810000 */
[----:B------:R-:W0:Y:S01]  /*13cf0*/  MUFU.TANH R37, R37 ;  /* 0x0000002500257308 */ /* 0x000e220000002400 */
[----:B------:R-:W-:Y:S01]  /*13d00*/  ISETP.GT.AND P3, PT, R31, 0x39, PT ;  /* 0x000000391f00780c */ /* 0x000fe20003f64270 */
[-CC-:B------:R-:W-:Y:S01]  /*13d10*/  FFMA.FTZ R36, R44, R7.reuse, -R27.reuse ;  /* 0x000000072c247223 */ /* 0x180fe2000001081b */
[----:B------:R-:W-:Y:S01]  /*13d20*/  FSEL R104, R25, -INF , P4 ;  /* 0xff80000019687808 */ /* 0x000fe20002000000 */
[--C-:B------:R-:W-:Y:S01]  /*13d30*/  FFMA.FTZ R163, R46, R7, -R27.reuse ;  /* 0x000000072ea37223 */ /* 0x100fe2000001081b */
[----:B------:R-:W-:Y:S01]  /*13d40*/  FMNMX.FTZ R35, R98, R35, !PT ;  /* 0x0000002362237209 */ /* 0x000fe20007810000 */
[-CC-:B------:R-:W-:Y:S01]  /*13d50*/  FFMA.FTZ R40, R48, R7.reuse, -R27.reuse ;  /* 0x0000000730287223 */ /* 0x180fe2000001081b */
[----:B------:R-:W-:Y:S01]  /*13d60*/  ISETP.GT.AND P4, PT, R31, 0x40, PT ;  /* 0x000000401f00780c */ /* 0x000fe20003f84270 */
[----:B------:R-:W4:Y:S01]  /*13d70*/  MUFU.TANH R39, R39 ;  /* 0x0000002700277308 */ /* 0x000f220000002400 */
[----:B--2---:R-:W-:Y:S01]  /*13d80*/  FSEL R96, R29, -INF , P3 ;  /* 0xff8000001d607808 */ /* 0x004fe20001800000 */
[--C-:B------:R-:W-:Y:S01]  /*13d90*/  FFMA.FTZ R157, R52, R7, -R27.reuse ;  /* 0x00000007349d7223 */ /* 0x100fe2000001081b */
[----:B------:R-:W-:Y:S01]  /*13da0*/  FMNMX.FTZ R35, R104, R35, !PT ;  /* 0x0000002368237209 */ /* 0x000fe20007810000 */
[-CC-:B------:R-:W-:Y:S01]  /*13db0*/  FFMA.FTZ R159, R54, R7.reuse, -R27.reuse ;  /* 0x00000007369f7223 */ /* 0x180fe2000001081b */
[C---:B------:R-:W-:Y:S01]  /*13dc0*/  ISETP.GT.AND P3, PT, R31.reuse, 0x41, PT ;  /* 0x000000411f00780c */ /* 0x040fe20003f64270 */
[--C-:B------:R-:W-:Y:S01]  /*13dd0*/  FFMA.FTZ R44, R56, R7, -R27.reuse ;  /* 0x00000007382c7223 */ /* 0x100fe2000001081b */
[----:B------:R-:W-:Y:S01]  /*13de0*/  FSEL R32, R32, -INF , P4 ;  /* 0xff80000020207808 */ /* 0x000fe20002000000 */
[----:B------:R-:W2:Y:S01]  /*13df0*/  MUFU.TANH R41, R41 ;  /* 0x0000002900297308 */ /* 0x000ea20000002400 */
[----:B------:R-:W-:Y:S01]  /*13e00*/  FMNMX.FTZ R35, R96, R35, !PT ;  /* 0x0000002360237209 */ /* 0x000fe20007810000 */
[-CC-:B------:R-:W-:Y:S01]  /*13e10*/  FFMA.FTZ R153, R58, R7.reuse, -R27.reuse ;  /* 0x000000073a997223 */ /* 0x180fe2000001081b */
[----:B------:R-:W-:Y:S01]  /*13e20*/  ISETP.GT.AND P4, PT, R31, 0x48, PT ;  /* 0x000000481f00780c */ /* 0x000fe20003f84270 */
[-CC-:B------:R-:W-:Y:S01]  /*13e30*/  FFMA.FTZ R46, R66, R7.reuse, -R27.reuse ;  /* 0x00000007422e7223 */ /* 0x180fe2000001081b */
[----:B-1----:R-:W-:Y:S01]  /*13e40*/  FSEL R94, R33, -INF , P3 ;  /* 0xff800000215e7808 */ /* 0x002fe20001800000 */
[--C-:B------:R-:W-:Y:S01]  /*13e50*/  FFMA.FTZ R155, R62, R7, -R27.reuse ;  /* 0x000000073e9b7223 */ /* 0x100fe2000001081b */
[----:B------:R-:W-:Y:S01]  /*13e60*/  FMNMX.FTZ R35, R32, R35, !PT ;  /* 0x0000002320237209 */ /* 0x000fe20007810000 */
[----:B------:R-:W1:Y:S01]  /*13e70*/  MUFU.TANH R45, R45 ;  /* 0x0000002d002d7308 */ /* 0x000e620000002400 */
[----:B------:R-:W-:Y:S01]  /*13e80*/  ISETP.GT.AND P3, PT, R31, 0x49, PT ;  /* 0x000000491f00780c */ /* 0x000fe20003f64270 */
[----:B------:R-:W-:Y:S01]  /*13e90*/  FFMA.FTZ R48, R60, R7, -R27 ;  /* 0x000000073c307223 */ /* 0x000fe2000001081b */
[----:B0-----:R-:W-:-:S02]  /*13ea0*/  FSEL R106, R37, -INF , P4 ;  /* 0xff800000256a7808 */ /* 0x001fc40002000000 */
[----:B------:R-:W-:Y:S02]  /*13eb0*/  FMNMX.FTZ R35, R94, R35, !PT ;  /* 0x000000235e237209 */ /* 0x000fe40007810000 */
[----:B------:R-:W-:Y:S01]  /*13ec0*/  ISETP.GT.AND P4, PT, R31, 0x50, PT ;  /* 0x000000501f00780c */ /* 0x000fe20003f84270 */
[----:B------:R-:W0:Y:S01]  /*13ed0*/  MUFU.TANH R43, R43 ;  /* 0x0000002b002b7308 */ /* 0x000e220000002400 */
[----:B----4-:R-:W-:Y:S02]  /*13ee0*/  FSEL R92, R39, -INF , P3 ;  /* 0xff800000275c7808 */ /* 0x010fe40001800000 */
[----:B------:R-:W-:Y:S01]  /*13ef0*/  FMNMX.FTZ R35, R106, R35, !PT ;  /* 0x000000236a237209 */ /* 0x000fe20007810000 */
[----:B------:R-:W4:Y:S01]  /*13f00*/  @P2 LDC R39, c[0x0][0x44c] ;  /* 0x00011300ff272b82 */ /* 0x000f220000000800 */
[----:B------:R-:W-:Y:S02]  /*13f10*/  ISETP.GT.AND P3, PT, R31, 0x51, PT ;  /* 0x000000511f00780c */ /* 0x000fe40003f64270 */
[----:B--2---:R-:W-:Y:S01]  /*13f20*/  FSEL R108, R41, -INF , P4 ;  /* 0xff800000296c7808 */ /* 0x004fe20002000000 */
[----:B------:R-:W2:Y:S01]  /*13f30*/  MUFU.TANH R49, R49 ;  /* 0x0000003100317308 */ /* 0x000ea20000002400 */
[----:B------:R-:W-:-:S02]  /*13f40*/  FMNMX.FTZ R35, R92, R35, !PT ;  /* 0x000000235c237209 */ /* 0x000fc40007810000 */
[----:B------:R-:W-:Y:S02]  /*13f50*/  ISETP.GT.AND P4, PT, R31, 0x58, PT ;  /* 0x000000581f00780c */ /* 0x000fe40003f84270 */
[----:B-1----:R-:W-:Y:S02]  /*13f60*/  FSEL R90, R45, -INF , P3 ;  /* 0xff8000002d5a7808 */ /* 0x002fe40001800000 */
[----:B------:R-:W-:Y:S01]  /*13f70*/  FMNMX.FTZ R35, R108, R35, !PT ;  /* 0x000000236c237209 */ /* 0x000fe20007810000 */
[----:B------:R-:W1:Y:S01]  /*13f80*/  MUFU.TANH R47, R47 ;  /* 0x0000002f002f7308 */ /* 0x000e620000002400 */
[----:B------:R-:W-:Y:S02]  /*13f90*/  ISETP.GT.AND P3, PT, R31, 0x59, PT ;  /* 0x000000591f00780c */ /* 0x000fe40003f64270 */
[----:B0-----:R-:W-:Y:S02]  /*13fa0*/  FSEL R110, R43, -INF , P4 ;  /* 0xff8000002b6e7808 */ /* 0x001fe40002000000 */
[----:B------:R-:W-:-:S02]  /*13fb0*/  FMNMX.FTZ R35, R90, R35, !PT ;  /* 0x000000235a237209 */ /* 0x000fc40007810000 */
[----:B------:R-:W-:Y:S01]  /*13fc0*/  ISETP.GT.AND P4, PT, R31, 0x60, PT ;  /* 0x000000601f00780c */ /* 0x000fe20003f84270 */
[----:B------:R-:W0:Y:S01]  /*13fd0*/  MUFU.TANH R53, R53 ;  /* 0x0000003500357308 */ /* 0x000e220000002400 */
[----:B--2---:R-:W-:Y:S02]  /*13fe0*/  FSEL R74, R49, -INF , P3 ;  /* 0xff800000314a7808 */ /* 0x004fe40001800000 */
[----:B------:R-:W-:Y:S01]  /*13ff0*/  FMNMX.FTZ R35, R110, R35, !PT ;  /* 0x000000236e237209 */ /* 0x000fe20007810000 */
[----:B----4-:R-:W-:Y:S01]  /*14000*/  @P2 IMAD.HI.U32 R39, R200, R39, RZ ;  /* 0x00000027c8272227 */ /* 0x010fe200078e00ff */
[----:B------:R-:W-:Y:S02]  /*14010*/  ISETP.GT.AND P3, PT, R31, 0x61, PT ;  /* 0x000000611f00780c */ /* 0x000fe40003f64270 */
[----:B------:R-:W-:Y:S01]  /*14020*/  FMNMX.FTZ R35, R74, R35, !PT ;  /* 0x000000234a237209 */ /* 0x000fe20007810000 */
[----:B------:R-:W2:Y:S01]  /*14030*/  MUFU.TANH R51, R51 ;  /* 0x0000003300337308 */ /* 0x000ea20000002400 */
[----:B-1----:R-:W-:-:S02]  /*14040*/  FSEL R112, R47, -INF , P4 ;  /* 0xff8000002f707808 */ /* 0x002fc40002000000 */
[----:B------:R-:W-:Y:S02]  /*14050*/  ISETP.GT.AND P4, PT, R31, 0x68, PT ;  /* 0x000000681f00780c */ /* 0x000fe40003f84270 */
[----:B------:R-:W-:-:S03]  /*14060*/  FMNMX.FTZ R35, R112, R35, !PT ;  /* 0x0000002370237209 */ /* 0x000fc60007810000 */
[----:B------:R-:W1:Y:S01]  /*14070*/  MUFU.TANH R55, R55 ;  /* 0x0000003700377308 */ /* 0x000e620000002400 */
[----:B0-----:R-:W-:Y:S02]  /*14080*/  FSEL R38, R53, -INF , P3 ;  /* 0xff80000035267808 */ /* 0x001fe40001800000 */
[----:B------:R-:W-:Y:S02]  /*14090*/  ISETP.GT.AND P3, PT, R31, 0x69, PT ;  /* 0x000000691f00780c */ /* 0x000fe40003f64270 */
[----:B------:R-:W-:-:S03]  /*140a0*/  FMNMX.FTZ R35, R38, R35, !PT ;  /* 0x0000002326237209 */ /* 0x000fc60007810000 */
[----:B------:R-:W0:Y:S01]  /*140b0*/  MUFU.TANH R57, R57 ;  /* 0x0000003900397308 */ /* 0x000e220000002400 */
[----:B--2---:R-:W-:Y:S02]  /*140c0*/  FSEL R114, R51, -INF , P4 ;  /* 0xff80000033727808 */ /* 0x004fe40002000000 */
[----:B------:R-:W-:Y:S02]  /*140d0*/  ISETP.GT.AND P4, PT, R31, 0x70, PT ;  /* 0x000000701f00780c */ /* 0x000fe40003f84270 */
[----:B------:R-:W-:-:S03]  /*140e0*/  FMNMX.FTZ R35, R114, R35, !PT ;  /* 0x0000002372237209 */ /* 0x000fc60007810000 */
[----:B------:R-:W2:Y:S01]  /*140f0*/  MUFU.TANH R59, R59 ;  /* 0x0000003b003b7308 */ /* 0x000ea20000002400 */
[----:B-1----:R-:W-:Y:S02]  /*14100*/  FSEL R116, R55, -INF , P3 ;  /* 0xff80000037747808 */ /* 0x002fe40001800000 */
        /* <DEDUP_REMOVED lines=10> */
[----:B------:R-:W-:Y:S01]  /*141b0*/  MUFU.EX2 R181, R181 ;  /* 0x000000b500b57308 */ /* 0x000fe20000000800 */
[----:B-1----:R-:W-:-:S04]  /*141c0*/  FSEL R122, R61, -INF , P4 ;  /* 0xff8000003d7a7808 */ /* 0x002fc80002000000 */
[----:B------:R-:W-:-:S03]  /*141d0*/  FMNMX.FTZ R35, R122, R35, !PT ;  /* 0x000000237a237209 */ /* 0x000fc60007810000 */
[----:B------:R-:W1:Y:S01]  /*141e0*/  MUFU.EX2 R64, R64 ;  /* 0x0000004000407308 */ /* 0x000e620000000800 */
[----:B0-----:R-:W-:-:S04]  /*141f0*/  FSEL R124, R63, -INF , P3 ;  /* 0xff8000003f7c7808 */ /* 0x001fc80001800000 */
[----:B------:R-:W-:-:S03]  /*14200*/  FMNMX.FTZ R35, R124, R35, !PT ;  /* 0x000000237c237209 */ /* 0x000fc60007810000 */
[----:B------:R-:W0:Y:S02]  /*14210*/  MUFU.EX2 R183, R183 ;  /* 0x000000b700b77308 */ /* 0x000e240000000800 */
[----:B------:R-:W2:Y:S06]  /*14220*/  SHFL.BFLY PT, R126, R35, 0x2, 0x1f ;  /* 0x0c401f00237e7f89 */ /* 0x000eac00000e0000 */
[----:B------:R-:W4:Y:S08]  /*14230*/  MUFU.EX2 R20, R20 ;  /* 0x0000001400147308 */ /* 0x000f300000000800 */
[----:B------:R-:W3:Y:S08]  /*14240*/  MUFU.EX2 R177, R177 ;  /* 0x000000b100b17308 */ /* 0x000ef00000000800 */
[----:B------:R-:W3:Y:S01]  /*14250*/  MUFU.EX2 R10, R10 ;  /* 0x0000000a000a7308 */ /* 0x000ee20000000800 */
[----:B--2---:R-:W-:-:S05]  /*14260*/  FMNMX.FTZ R126, R35, R126, !PT ;  /* 0x0000007e237e7209 */ /* 0x004fca0007810000 */
[----:B------:R-:W2:Y:S02]  /*14270*/  SHFL.BFLY PT, R9, R126, 0x1, 0x1f ;  /* 0x0c201f007e097f89 */ /* 0x000ea400000e0000 */
[----:B------:R-:W3:Y:S08]  /*14280*/  MUFU.EX2 R179, R179 ;  /* 0x000000b300b37308 */ /* 0x000ef00000000800 */
[----:B------:R-:W3:Y:S08]  /*14290*/  MUFU.EX2 R6, R6 ;  /* 0x0000000600067308 */ /* 0x000ef00000000800 */
[----:B------:R-:W-:Y:S01]  /*142a0*/  MUFU.EX2 R173, R173 ;  /* 0x000000ad00ad7308 */ /* 0x000fe20000000800 */
[----:B--2---:R-:W-:-:S07]  /*142b0*/  FMNMX.FTZ R9, R126, R9, !PT ;  /* 0x000000097e097209 */ /* 0x004fce0007810000 */
[----:B------:R-:W-:Y:S01]  /*142c0*/  MUFU.EX2 R12, R12 ;  /* 0x0000000c000c7308 */ /* 0x000fe20000000800 */
[----:B------:R-:W-:Y:S02]  /*142d0*/  CS2R R126, SRZ ;  /* 0x00000000007e7805 */ /* 0x000fe4000001ff00 */
[C---:B------:R-:W-:Y:S01]  /*142e0*/  FSETP.NEU.FTZ.AND P3, PT, R9.reuse, -INF , PT ;  /* 0xff8000000900780b */ /* 0x040fe20003f7d000 */
[----:B------:R-:W-:-:S04]  /*142f0*/  FMUL.FTZ R5, R9, R7 ;  /* 0x0000000709057220 */ /* 0x000fc80000410000 */
[----:B------:R-:W-:Y:S01]  /*14300*/  MUFU.EX2 R175, R175 ;  /* 0x000000af00af7308 */ /* 0x000fe20000000800 */
[----:B------:R-:W-:-:S05]  /*14310*/  FSEL R5, R5, RZ, P3 ;  /* 0x000000ff05057208 */ /* 0x000fca0001800000 */
[-CC-:B------:R-:W-:Y:S01]  /*14320*/  FFMA.FTZ R180, R24, R7.reuse, -R5.reuse ;  /* 0x0000000718b47223 */ /* 0x180fe20000010805 */
[-CC-:B------:R-:W-:Y:S01]  /*14330*/  FFMA.FTZ R3, R21, R7.reuse, -R5.reuse ;  /* 0x0000000715037223 */ /* 0x180fe20000010805 */
[-CC-:B------:R-:W-:Y:S01]  /*14340*/  FFMA.FTZ R182, R68, R7.reuse, -R5.reuse ;  /* 0x0000000744b67223 */ /* 0x180fe20000010805 */
[----:B-1----:R-:W-:Y:S01]  /*14350*/  FADD.FTZ R24, R181, R64 ;  /* 0x00000040b5187221 */ /* 0x002fe20000010000 */
[-CC-:B------:R-:W-:Y:S01]  /*14360*/  FFMA.FTZ R11, R72, R7.reuse, -R5.reuse ;  /* 0x00000007480b7223 */ /* 0x180fe20000010805 */
[-CC-:B------:R-:W-:Y:S01]  /*14370*/  FFMA.FTZ R176, R70, R7.reuse, -R5.reuse ;  /* 0x0000000746b07223 */ /* 0x180fe20000010805 */
[----:B------:R-:W-:Y:S01]  /*14380*/  MUFU.EX2 R180, R180 ;  /* 0x000000b400b47308 */ /* 0x000fe20000000800 */
[----:B0-----:R-:W-:Y:S01]  /*14390*/  FADD.FTZ R31, R183, R24 ;  /* 0x00000018b71f7221 */ /* 0x001fe20000010000 */
[-CC-:B------:R-:W-:Y:S01]  /*143a0*/  FFMA.FTZ R13, R76, R7.reuse, -R5.reuse ;  /* 0x000000074c0d7223 */ /* 0x180fe20000010805 */
[-CC-:B------:R-:W-:Y:S01]  /*143b0*/  FFMA.FTZ R178, R78, R7.reuse, -R5.reuse ;  /* 0x000000074eb27223 */ /* 0x180fe20000010805 */
[-C--:B------:R-:W-:Y:S01]  /*143c0*/  FFMA.FTZ R15, R80, R7.reuse, -R5 ;  /* 0x00000007500f7223 */ /* 0x080fe20000010805 */
[----:B----4-:R-:W-:Y:S01]  /*143d0*/  FADD.FTZ R24, R20, R31 ;  /* 0x0000001f14187221 */ /* 0x010fe20000010000 */
[-CC-:B------:R-:W-:Y:S01]  /*143e0*/  FFMA.FTZ R172, R82, R7.reuse, -R5.reuse ;  /* 0x0000000752ac7223 */ /* 0x180fe20000010805 */
[-CC-:B------:R-:W-:Y:S01]  /*143f0*/  FFMA.FTZ R164, R32, R7.reuse, -R5.reuse ;  /* 0x0000000720a47223 */ /* 0x180fe20000010805 */
[----:B------:R-:W0:Y:S01]  /*14400*/  MUFU.EX2 R3, R3 ;  /* 0x0000000300037308 */ /* 0x000e220000000800 */
[----:B---3--:R-:W-:Y:S01]  /*14410*/  FADD.FTZ R33, R177, R24 ;  /* 0x00000018b1217221 */ /* 0x008fe20000010000 */
[-CC-:B------:R-:W-:Y:S01]  /*14420*/  FFMA.FTZ R21, R84, R7.reuse, -R5.reuse ;  /* 0x0000000754157223 */ /* 0x180fe20000010805 */
[-CC-:B------:R-:W-:Y:S01]  /*14430*/  FFMA.FTZ R174, R86, R7.reuse, -R5.reuse ;  /* 0x0000000756ae7223 */ /* 0x180fe20000010805 */
[-C--:B------:R-:W-:Y:S01]  /*14440*/  FFMA.FTZ R25, R100, R7.reuse, -R5 ;  /* 0x0000000764197223 */ /* 0x080fe20000010805 */
[----:B------:R-:W-:Y:S01]  /*14450*/  FADD.FTZ R24, R10, R33 ;  /* 0x000000210a187221 */ /* 0x000fe20000010000 */
        /* <DEDUP_REMOVED lines=13> */
[----:B------:R-:W-:Y:S01]  /*14530*/  MOV R32, R200 ;  /* 0x000000c800207202 */ /* 0x000fe20000000f00 */
[-C--:B------:R-:W-:Y:S01]  /*14540*/  FFMA.FTZ R160, R108, R7.reuse, -R5 ;  /* 0x000000076ca07223 */ /* 0x080fe20000010805 */
[----:B------:R-:W-:Y:S01]  /*14550*/  @P2 SHF.R.U32.HI R32, RZ, R50, R39 ;  /* 0x00000032ff202219 */ /* 0x000fe20000011627 */
[-CC-:B------:R-:W-:Y:S01]  /*14560*/  FFMA.FTZ R162, R110, R7.reuse, -R5.reuse ;  /* 0x000000076ea27223 */ /* 0x180fe20000010805 */
[-C--:B------:R-:W-:Y:S01]  /*14570*/  FFMA.FTZ R156, R112, R7.reuse, -R5 ;  /* 0x00000007709c7223 */ /* 0x080fe20000010805 */
[----:B------:R-:W0:Y:S01]  /*14580*/  MUFU.EX2 R176, R176 ;  /* 0x000000b000b07308 */ /* 0x000e220000000800 */
[----:B-1----:R-:W-:Y:S01]  /*14590*/  FADD.FTZ R24, R182, R35 ;  /* 0x00000023b6187221 */ /* 0x002fe20000010000 */
[----:B------:R-:W-:Y:S01]  /*145a0*/  IADD3 R32, R32, R202, -R201 ;  /* 0x000000ca20207210 */ /* 0x000fe20007ffe8c9 */
[--C-:B------:R-:W-:Y:S01]  /*145b0*/  FFMA.FTZ R114, R114, R7, -R5.reuse ;  /* 0x0000000772727223 */ /* 0x100fe20000010805 */
[----:B------:R-:W-:Y:S01]  /*145c0*/  F2FP.F16.F32.PACK_AB R177, R10, R177 ;  /* 0x000000b10ab1723e */ /* 0x000fe200000000ff */
[-CC-:B------:R-:W-:Y:S01]  /*145d0*/  FFMA.FTZ R116, R116, R7.reuse, -R5.reuse ;  /* 0x0000000774747223 */ /* 0x180fe20000010805 */
[----:B------:R-:W-:Y:S01]  /*145e0*/  SHF.R.S32.HI R45, RZ, 0x1f, R32 ;  /* 0x0000001fff2d7819 */ /* 0x000fe20000011420 */
[-C--:B------:R-:W-:Y:S01]  /*145f0*/  FFMA.FTZ R118, R118, R7.reuse, -R5 ;  /* 0x0000000776767223 */ /* 0x080fe20000010805 */
[----:B------:R-:W1:Y:S01]  /*14600*/  MUFU.EX2 R13, R13 ;  /* 0x0000000d000d7308 */ /* 0x000e620000000800 */
[----:B--2---:R-:W-:Y:S01]  /*14610*/  FADD.FTZ R35, R11, R24 ;  /* 0x000000180b237221 */ /* 0x004fe20000010000 */
[----:B------:R-:W-:Y:S01]  /*14620*/  FADD.FTZ R24, R12, R37 ;  /* 0x000000250c187221 */ /* 0x000fe20000010000 */
[-CC-:B------:R-:W-:Y:S01]  /*14630*/  FFMA.FTZ R120, R120, R7.reuse, -R5.reuse ;  /* 0x0000000778787223 */ /* 0x180fe20000010805 */
[-CC-:B------:R-:W-:Y:S01]  /*14640*/  FFMA.FTZ R122, R122, R7.reuse, -R5.reuse ;  /* 0x000000077a7a7223 */ /* 0x180fe20000010805 */
[----:B------:R-:W-:Y:S01]  /*14650*/  FFMA.FTZ R124, R124, R7, -R5 ;  /* 0x000000077c7c7223 */ /* 0x000fe20000010805 */
[----:B------:R-:W-:-:S02]  /*14660*/  F2FP.F16.F32.PACK_AB R179, R6, R179 ;  /* 0x000000b306b3723e */ /* 0x000fc400000000ff */
[----:B------:R-:W-:Y:S01]  /*14670*/  CS2R R112, SRZ ;  /* 0x0000000000707805 */ /* 0x000fe2000001ff00 */
[----:B------:R-:W2:Y:S01]  /*14680*/  MUFU.EX2 R178, R178 ;  /* 0x000000b200b27308 */ /* 0x000ea20000000800 */
[----:B0-----:R-:W-:Y:S01]  /*14690*/  FADD.FTZ R0, R176, R35 ;  /* 0x00000023b0007221 */ /* 0x001fe20000010000 */
[----:B------:R-:W-:Y:S01]  /*146a0*/  FADD.FTZ R35, R175, R24 ;  /* 0x00000018af237221 */ /* 0x000fe20000010000 */
[----:B------:R-:W-:Y:S02]  /*146b0*/  F2FP.F16.F32.PACK_AB R182, R11, R182 ;  /* 0x000000b60bb6723e */ /* 0x000fe400000000ff */
[----:B------:R-:W-:Y:S02]  /*146c0*/  CS2R R110, SRZ ;  /* 0x00000000006e7805 */ /* 0x000fe4000001ff00 */
[----:B------:R-:W-:Y:S02]  /*146d0*/  F2FP.F16.F32.PACK_AB R180, R3, R180 ;  /* 0x000000b403b4723e */ /* 0x000fe400000000ff */
[----:B------:R-:W-:-:S02]  /*146e0*/  CS2R R108, SRZ ;  /* 0x00000000006c7805 */ /* 0x000fc4000001ff00 */
[----:B------:R-:W-:Y:S01]  /*146f0*/  F2FP.F16.F32.PACK_AB R173, R12, R173 ;  /* 0x000000ad0cad723e */ /* 0x000fe200000000ff */
[----:B------:R-:W0:Y:S01]  /*14700*/  MUFU.EX2 R14, R14 ;  /* 0x0000000e000e7308 */ /* 0x000e220000000800 */
[----:B-1----:R-:W-:Y:S01]  /*14710*/  FADD.FTZ R37, R13, R0 ;  /* 0x000000000d257221 */ /* 0x002fe20000010000 */
[----:B------:R-:W-:Y:S01]  /*14720*/  VIADD R12, R88, 0xfffffffe ;  /* 0xfffffffe580c7836 */ /* 0x000fe20000000000 */
[----:B------:R-:W-:Y:S02]  /*14730*/  F2FP.F16.F32.PACK_AB R181, R64, R181 ;  /* 0x000000b540b5723e */ /* 0x000fe400000000ff */
[----:B------:R-:W-:Y:S02]  /*14740*/  CS2R R106, SRZ ;  /* 0x00000000006a7805 */ /* 0x000fe4000001ff00 */
[----:B------:R-:W-:Y:S02]  /*14750*/  F2FP.F16.F32.PACK_AB R183, R20, R183 ;  /* 0x000000b714b7723e */ /* 0x000fe400000000ff */
[----:B------:R-:W-:-:S02]  /*14760*/  CS2R R104, SRZ ;  /* 0x0000000000687805 */ /* 0x000fc4000001ff00 */
[----:B------:R-:W-:Y:S01]  /*14770*/  F2FP.F16.F32.PACK_AB R176, R13, R176 ;  /* 0x000000b00db0723e */ /* 0x000fe200000000ff */
[----:B------:R-:W1:Y:S01]  /*14780*/  MUFU.EX2 R15, R15 ;  /* 0x0000000f000f7308 */ /* 0x000e620000000800 */
[----:B--2---:R-:W-:Y:S01]  /*14790*/  FADD.FTZ R0, R178, R37 ;  /* 0x00000025b2007221 */ /* 0x004fe20000010000 */
[----:B------:R-:W-:Y:S02]  /*147a0*/  CS2R R102, SRZ ;  /* 0x0000000000667805 */ /* 0x000fe4000001ff00 */
[----:B------:R-:W-:Y:S02]  /*147b0*/  CS2R R100, SRZ ;  /* 0x0000000000647805 */ /* 0x000fe4000001ff00 */
[----:B------:R-:W-:Y:S02]  /*147c0*/  CS2R R98, SRZ ;  /* 0x0000000000627805 */ /* 0x000fe4000001ff00 */
[----:B------:R-:W-:Y:S02]  /*147d0*/  CS2R R96, SRZ ;  /* 0x0000000000607805 */ /* 0x000fe4000001ff00 */
[----:B------:R-:W-:-:S02]  /*147e0*/  CS2R R94, SRZ ;  /* 0x00000000005e7805 */ /* 0x000fc4000001ff00 */
[----:B------:R-:W-:Y:S01]  /*147f0*/  CS2R R92, SRZ ;  /* 0x00000000005c7805 */ /* 0x000fe2000001ff00 */
[----:B------:R-:W2:Y:S01]  /*14800*/  MUFU.EX2 R169, R169 ;  /* 0x000000a900a97308 */ /* 0x000ea20000000800 */
[----:B0-----:R-:W-:Y:S01]  /*14810*/  FADD.FTZ R24, R14, R35 ;  /* 0x000000230e187221 */ /* 0x001fe20000010000 */
[----:B------:R-:W-:Y:S01]  /*14820*/  FFMA.FTZ R35, R90, R7, -R5 ;  /* 0x000000075a237223 */ /* 0x000fe20000010805 */
[----:B------:R-:W-:Y:S02]  /*14830*/  F2FP.F16.F32.PACK_AB R175, R14, R175 ;  /* 0x000000af0eaf723e */ /* 0x000fe400000000ff */
[----:B------:R-:W-:Y:S02]  /*14840*/  CS2R R90, SRZ ;  /* 0x00000000005a7805 */ /* 0x000fe4000001ff00 */
[----:B------:R-:W-:Y:S01]  /*14850*/  CS2R R88, SRZ ;  /* 0x0000000000587805 */ /* 0x000fe2000001ff00 */
[----:B------:R-:W0:Y:S01]  /*14860*/  MUFU.EX2 R172, R172 ;  /* 0x000000ac00ac7308 */ /* 0x000e220000000800 */
[C---:B-1----:R-:W-:Y:S01]  /*14870*/  FADD.FTZ R37, R15.reuse, R0 ;  /* 0x000000000f257221 */ /* 0x042fe20000010000 */
[----:B------:R-:W-:-:S06]  /*14880*/  F2FP.F16.F32.PACK_AB R178, R15, R178 ;  /* 0x000000b20fb2723e */ /* 0x000fcc00000000ff */
[----:B------:R-:W1:Y:S01]  /*14890*/  MUFU.EX2 R28, R28 ;  /* 0x0000001c001c7308 */ /* 0x000e620000000800 */
[----:B--2---:R-:W-:-:S07]  /*148a0*/  FADD.FTZ R39, R169, R24 ;  /* 0x00000018a9277221 */ /* 0x004fce0000010000 */
[----:B------:R-:W2:Y:S01]  /*148b0*/  MUFU.EX2 R21, R21 ;  /* 0x0000001500157308 */ /* 0x000ea20000000800 */
[----:B0-----:R-:W-:Y:S01]  /*148c0*/  FADD.FTZ R0, R172, R37 ;  /* 0x00000025ac007221 */ /* 0x001fe20000010000 */
[----:B------:R-:W-:-:S06]  /*148d0*/  FFMA.FTZ R37, R74, R7, -R5 ;  /* 0x000000074a257223 */ /* 0x000fcc0000010805 */
        /* <DEDUP_REMOVED lines=11> */
[----:B--2---:R-:W-:Y:S01]  /*14990*/  FADD.FTZ R24, R26, R39 ;  /* 0x000000271a187221 */ /* 0x004fe20000010000 */
[----:B------:R-:W-:Y:S01]  /*149a0*/  FFMA.FTZ R39, R38, R7, -R5 ;  /* 0x0000000726277223 */ /* 0x000fe20000010805 */
[----:B------:R-:W-:Y:S02]  /*149b0*/  LEA.HI R5, R45, R32, RZ, 0x7 ;  /* 0x000000202d057211 */ /* 0x000fe400078f38ff */
[----:B------:R-:W-:Y:S01]  /*149c0*/  F2FP.F16.F32.PACK_AB R171, R26, R171 ;  /* 0x000000ab1aab723e */ /* 0x000fe200000000ff */
[----:B------:R-:W-:Y:S02]  /*149d0*/  IMAD.MOV.U32 R26, RZ, RZ, 0x3f800000 ;  /* 0x3f800000ff1a7424 */ /* 0x000fe400078e00ff */
        /* <DEDUP_REMOVED lines=73> */
[----:B------:R1:W3:Y:S01]  /*14e70*/  MUFU.EX2 R41, R116 ;  /* 0x0000007400297308 */ /* 0x0002e20000000800 */
[----:B--2---:R-:W-:-:S07]  /*14e80*/  FADD.FTZ R47, R155, R6 ;  /* 0x000000069b2f7221 */ /* 0x004fce0000010000 */
[----:B------:R-:W2:Y:S01]  /*14e90*/  MUFU.EX2 R118, R118 ;  /* 0x0000007600767308 */ /* 0x000ea20000000800 */
[----:B0-----:R-:W-:Y:S01]  /*14ea0*/  FADD.FTZ R6, R114, R45 ;  /* 0x0000002d72067221 */ /* 0x001fe20000010000 */
[----:B-1----:R-:W-:-:S06]  /*14eb0*/  CS2R R116, SRZ ;  /* 0x0000000000747805 */ /* 0x002fcc000001ff00 */
[----:B------:R0:W1:Y:S01]  /*14ec0*/  MUFU.EX2 R43, R120 ;  /* 0x00000078002b7308 */ /* 0x0000620000000800 */
[C---:B---3--:R-:W-:Y:S01]  /*14ed0*/  FADD.FTZ R3, R41.reuse, R6 ;  /* 0x0000000629037221 */ /* 0x048fe20000010000 */
[----:B------:R-:W-:Y:S02]  /*14ee0*/  F2FP.F16.F32.PACK_AB R158, R41, R114 ;  /* 0x00000072299e723e */ /* 0x000fe400000000ff */
[----:B------:R-:W-:-:S04]  /*14ef0*/  CS2R R114, SRZ ;  /* 0x0000000000727805 */ /* 0x000fc8000001ff00 */
[----:B------:R-:W3:Y:S01]  /*14f00*/  MUFU.EX2 R122, R122 ;  /* 0x0000007a007a7308 */ /* 0x000ee20000000800 */
[----:B--2---:R-:W-:Y:S01]  /*14f10*/  FADD.FTZ R6, R118, R3 ;  /* 0x0000000376067221 */ /* 0x004fe20000010000 */
[----:B0-----:R-:W-:-:S06]  /*14f20*/  CS2R R120, SRZ ;  /* 0x0000000000787805 */ /* 0x001fcc000001ff00 */
[----:B------:R0:W2:Y:S01]  /*14f30*/  MUFU.EX2 R11, R124 ;  /* 0x0000007c000b7308 */ /* 0x0000a20000000800 */
[C---:B-1----:R-:W-:Y:S01]  /*14f40*/  FADD.FTZ R3, R43.reuse, R6 ;  /* 0x000000062b037221 */ /* 0x042fe20000010000 */
[----:B------:R-:W-:Y:S02]  /*14f50*/  F2FP.F16.F32.PACK_AB R152, R43, R118 ;  /* 0x000000762b98723e */ /* 0x000fe400000000ff */
[----:B------:R-:W-:-:S04]  /*14f60*/  CS2R R118, SRZ ;  /* 0x0000000000767805 */ /* 0x000fc8000001ff00 */
[----:B------:R-:W1:Y:S01]  /*14f70*/  MUFU.EX2 R48, R48 ;  /* 0x0000003000307308 */ /* 0x000e620000000800 */
[----:B---3--:R-:W-:Y:S01]  /*14f80*/  FADD.FTZ R6, R122, R3 ;  /* 0x000000037a067221 */ /* 0x008fe20000010000 */
[----:B0-----:R-:W-:-:S03]  /*14f90*/  CS2R R124, SRZ ;  /* 0x00000000007c7805 */ /* 0x001fc6000001ff00 */
[C---:B--2---:R-:W-:Y:S01]  /*14fa0*/  FADD.FTZ R3, R11.reuse, R6 ;  /* 0x000000060b037221 */ /* 0x044fe20000010000 */
[----:B------:R-:W-:Y:S02]  /*14fb0*/  SHF.R.S32.HI R6, RZ, 0x7, R5 ;  /* 0x00000007ff067819 */ /* 0x000fe40000011405 */
[----:B------:R-:W-:Y:S02]  /*14fc0*/  F2FP.F16.F32.PACK_AB R154, R11, R122 ;  /* 0x0000007a0b9a723e */ /* 0x000fe400000000ff */
[----:B------:R-:W-:Y:S02]  /*14fd0*/  CS2R R122, SRZ ;  /* 0x00000000007a7805 */ /* 0x000fe4000001ff00 */
[----:B------:R-:W-:Y:S01]  /*14fe0*/  VIMNMX R5, R199, R6, !PT ;  /* 0x00000006c7057248 */ /* 0x000fe20007fe0100 */
[----:B-1----:R-:W-:-:S03]  /*14ff0*/  FADD.FTZ R0, R48, R47 ;  /* 0x0000002f30007221 */ /* 0x002fc60000010000 */
[----:B------:R-:W-:Y:S02]  /*15000*/  ISETP.GE.AND P3, PT, R12, R5, PT ;  /* 0x000000050c00720c */ /* 0x000fe40003f66270 */
[----:B------:R-:W-:-:S11]  /*15010*/  F2FP.F16.F32.PACK_AB R155, R48, R155 ;  /* 0x0000009b309b723e */ /* 0x000fd600000000ff */
[----:B------:R-:W-:Y:S05]  /*15020*/  @!P3 BRA `(.L_x_2654) ;  /* 0x00000034007cb947 */ /* 0x000fea0003800000 */
[----:B------:R-:W-:Y:S01]  /*15030*/  BSSY B1, `(.L_x_2654) ;  /* 0x000035e000017945 */ /* 0x000fe20003800000 */
[----:B------:R-:W-:Y:S01]  /*15040*/  MOV R10, R8 ;  /* 0x00000008000a7202 */ /* 0x000fe20000000f00 */
[----:B------:R-:W-:Y:S01]  /*15050*/  IMAD.MOV.U32 R11, RZ, RZ, R9 ;  /* 0x000000ffff0b7224 */ /* 0x000fe200078e0009 */
[----:B------:R-:W-:Y:S01]  /*15060*/  MOV R87, 0x3f800000 ;  /* 0x3f80000000577802 */ /* 0x000fe20000000f00 */
[----:B------:R-:W-:Y:S02]  /*15070*/  IMAD.MOV.U32 R14, RZ, RZ, R187 ;  /* 0x000000ffff0e7224 */ /* 0x000fe400078e00bb */
[----:B------:R-:W-:Y:S02]  /*15080*/  IMAD.MOV.U32 R6, RZ, RZ, R184 ;  /* 0x000000ffff067224 */ /* 0x000fe400078e00b8 */
[----:B------:R-:W-:-:S07]  /*15090*/  IMAD.MOV.U32 R151, RZ, RZ, RZ ;  /* 0x000000ffff977224 */ /* 0x000fce00078e00ff */
.L_x_2665:
[----:B------:R-:W-:-:S05]  /*150a0*/  VIADD R7, R6, 0x1 ;  /* 0x0000000106077836 */ /* 0x000fca0000000000 */
[----:B------:R-:W-:-:S04]  /*150b0*/  ISETP.NE.AND P3, PT, R7, 0x2, PT ;  /* 0x000000020700780c */ /* 0x000fc80003f65270 */
[----:B------:R-:W-:Y:S02]  /*150c0*/  SEL R187, RZ, 0x1, P3 ;  /* 0x00000001ffbb7807 */ /* 0x000fe40001800000 */
[----:B------:R-:W-:Y:S02]  /*150d0*/  SEL R184, R7, RZ, P3 ;  /* 0x000000ff07b87207 */ /* 0x000fe40001800000 */
[----:B------:R-:W-:Y:S01]  /*150e0*/  LOP3.LUT R187, R14, R187, RZ, 0x3c, !PT ;  /* 0x000000bb0ebb7212 */ /* 0x000fe200078e3cff */
[----:B------:R-:W-:Y:S06]  /*150f0*/  @!P0 BRA `(.L_x_2655) ;  /* 0x0000000000048947 */ /* 0x000fec0003800000 */
[----:B------:R-:W-:Y:S01]  /*15100*/  BPT.TRAP 0x1 ;  /* 0x000000040000795c */ /* 0x000fe20000300000 */
.L_x_2655:
[----:B------:R-:W-:Y:S01]  /*15110*/  IMAD R13, R184, 0x8, R2 ;  /* 0x00000008b80d7824 */ /* 0x000fe200078e0202 */
[----:B------:R-:W-:-:S04]  /*15120*/  SHF.L.U32 R8, R187, 0x1f, RZ ;  /* 0x0000001fbb087819 */ /* 0x000fc800000006ff */
[----:B------:R0:W1:Y:S01]  /*15130*/  SYNCS.PHASECHK.TRANS64.TRYWAIT P3, [R13+URZ+0x34830], R8 ;  /* 0x034830080d0075a7 */ /* 0x000062000806017f */
[----:B------:R-:W-:Y:S05]  /*15140*/  @!P0 BRA `(.L_x_2656) ;  /* 0x0000000000048947 */ /* 0x000fea0003800000 */
[----:B------:R-:W-:Y:S01]  /*15150*/  BPT.TRAP 0x1 ;  /* 0x000000040000795c */ /* 0x000fe20000300000 */
.L_x_2656:
[----:B------:R-:W-:Y:S01]  /*15160*/  IMAD R7, R184, 0xc00, R4 ;  /* 0x00000c00b8077824 */ /* 0x000fe200078e0204 */
[----:B------:R-:W-:Y:S03]  /*15170*/  BSSY B2, `(.L_x_2657) ;  /* 0x0000006000027945 */ /* 0x000fe60003800000 */
[C---:B------:R-:W-:Y:S01]  /*15180*/  VIADD R15, R7.reuse, 0x4 ;  /* 0x00000004070f7836 */ /* 0x040fe20000000000 */
[----:B------:R-:W-:Y:S01]  /*15190*/  IADD3 R20, R7, 0x2, RZ ;  /* 0x0000000207147810 */ /* 0x000fe20007ffe0ff */
[----:B-1----:R-:W-:Y:S06]  /*151a0*/  @P3 BRA `(.L_x_2658) ;  /* 0x0000000000083947 */ /* 0x002fec0003800000 */
[----:B------:R-:W1:Y:S02]  /*151b0*/  SYNCS.PHASECHK.TRANS64.TRYWAIT P3, [R13+URZ+0x34830], R8 ;  /* 0x034830080d0075a7 */ /* 0x000e64000806017f */
[----:B-1----:R-:W-:Y:S05]  /*151c0*/  @!P3 BRA `(.L_x_2659) ;  /* 0x000001300064b947 */ /* 0x002fea0003800000 */
.L_x_2658:
[----:B------:R-:W-:Y:S05]  /*151d0*/  BSYNC B2 ;  /* 0x0000000000027941 */ /* 0x000fea0003800000 */
.L_x_2657:
[----:B01----:R-:W-:Y:S01]  /*151e0*/  IMAD.MOV.U32 R8, RZ, RZ, R7 ;  /* 0x000000ffff087224 */ /* 0x003fe200078e0007 */
[----:B------:R0:W-:Y:S01]  /*151f0*/  STL.64 [R1+0xa8], R12 ;  /* 0x0000a80c01007387 */ /* 0x0001e20000100a00 */
[----:B------:R-:W-:Y:S02]  /*15200*/  IMAD.MOV.U32 R9, RZ, RZ, 0x40000040 ;  /* 0x40000040ff097424 */ /* 0x000fe400078e00ff */
[----:B------:R-:W-:Y:S01]  /*15210*/  VIADD R24, R7, 0x400 ;  /* 0x0000040007187836 */ /* 0x000fe20000000000 */
[----:B------:R-:W-:Y:S01]  /*15220*/  R2UR UR54, R8 ;  /* 0x00000000083672ca */ /* 0x000fe200000e0000 */
[----:B------:R-:W-:Y:S01]  /*15230*/  IMAD.MOV.U32 R25, RZ, RZ, 0x40000040 ;  /* 0x40000040ff197424 */ /* 0x000fe200078e00ff */
[----:B------:R-:W-:Y:S02]  /*15240*/  R2UR UR55, R9 ;  /* 0x00000000093772ca */ /* 0x000fe400000e0000 */
        /* <DEDUP_REMOVED lines=69> */
[----:B0-----:R-:W2:Y:S01]  /*156a0*/  LDL.64 R12, [R1+0x30] ;  /* 0x00003000010c7983 */ /* 0x001ea20000100a00 */
[----:B------:R-:W-:Y:S01]  /*156b0*/  WARPGROUP.ARRIVE ;  /* 0x00000000000079c5 */ /* 0x000fe20000000000 */
[----:B------:R-:W-:-:S02]  /*156c0*/  IMAD.MOV.U32 R8, RZ, RZ, R15 ;  /* 0x000000ffff087224 */ /* 0x000fc400078e000f */
[----:B------:R0:W-:Y:S03]  /*156d0*/  STL.64 [R1+0xa0], R10 ;  /* 0x0000a00a01007387 */ /* 0x0001e60000100a00 */
[----:B------:R-:W-:Y:S01]  /*156e0*/  HGMMA.64x128x16.F32 R24, gdesc[UR52], RZ, !UPT, gsb0 ;  /* 0x01e00000341879f0 */ /* 0x000fe2000c0008ff */
[----:B------:R-:W-:Y:S02]  /*156f0*/  R2UR UR46, R8 ;  /* 0x00000000082e72ca */ /* 0x000fe400000e0000 */
[----:B------:R-:W-:-:S04]  /*15700*/  IADD3 R8, R7, 0x402, RZ ;  /* 0x0000040207087810 */ /* 0x000fc80007ffe0ff */
[----:B------:R-:W-:Y:S02]  /*15710*/  R2UR UR26, R8 ;  /* 0x00000000081a72ca */ /* 0x000fe400000e0000 */
[C---:B------:R-:W-:Y:S01]  /*15720*/  IADD3 R8, R7.reuse, 0x800, RZ ;  /* 0x0000080007087810 */ /* 0x040fe20007ffe0ff */
[----:B0-----:R-:W3:Y:S03]  /*15730*/  LDL.64 R10, [R1+0x28] ;  /* 0x00002800010a7983 */ /* 0x001ee60000100a00 */
[----:B------:R-:W-:Y:S01]  /*15740*/  R2UR UR14, R8 ;  /* 0x00000000080e72ca */ /* 0x000fe200000e0000 */
[----:B------:R-:W-:Y:S01]  /*15750*/  VIADD R8, R7, 0x804 ;  /* 0x0000080407087836 */ /* 0x000fe20000000000 */
[----:B------:R0:W-:Y:S01]  /*15760*/  STL.64 [R1+0x98], R4 ;  /* 0x0000980401007387 */ /* 0x0001e20000100a00 */
[C---:B------:R-:W-:Y:S02]  /*15770*/  R2UR UR47, R9.reuse ;  /* 0x00000000092f72ca */ /* 0x040fe400000e0000 */
[----:B------:R-:W-:-:S02]  /*15780*/  R2UR UR27, R9 ;  /* 0x00000000091b72ca */ /* 0x000fc400000e0000 */
[C---:B------:R-:W-:Y:S02]  /*15790*/  R2UR UR15, R9.reuse ;  /* 0x00000000090f72ca */ /* 0x040fe400000e0000 */
[----:B------:R-:W-:Y:S02]  /*157a0*/  R2UR UR6, R8 ;  /* 0x00000000080672ca */ /* 0x000fe400000e0000 */
[----:B------:R-:W-:Y:S01]  /*157b0*/  R2UR UR7, R9 ;  /* 0x00000000090772ca */ /* 0x000fe200000e0000 */
[----:B0-----:R-:W4:Y:S04]  /*157c0*/  LDL.64 R4, [R1+0x20] ;  /* 0x0000200001047983 */ /* 0x001f280000100a00 */
[----:B------:R0:W-:Y:S04]  /*157d0*/  STL.64 [R1+0x90], R2 ;  /* 0x0000900201007387 */ /* 0x0001e80000100a00 */
[----:B------:R-:W2:Y:S01]  /*157e0*/  LDL.64 R8, [R1+0x38] ;  /* 0x0000380001087983 */ /* 0x000ea20000100a00 */
[----:B------:R-:W-:-:S02]  /*157f0*/  MOV R21, 0x40000040 ;  /* 0x4000004000157802 */ /* 0x000fc40000000f00 */
[----:B------:R-:W-:Y:S02]  /*15800*/  R2UR UR50, R20 ;  /* 0x00000000143272ca */ /* 0x000fe400000e0000 */
[----:B------:R-:W-:Y:S01]  /*15810*/  R2UR UR51, R21 ;  /* 0x00000000153372ca */ /* 0x000fe200000e0000 */
[----:B------:R-:W-:Y:S02]  /*15820*/  WARPGROUP.DEPBAR.LE gsb0, 0x0 ;  /* 0x00008000000079c5 */ /* 0x000fe40000010000 */
[----:B------:R-:W-:Y:S01]  /*15830*/  WARPGROUP.ARRIVE ;  /* 0x00000000000079c5 */ /* 0x000fe20000000000 */
[----:B0-----:R-:W4:Y:S01]  /*15840*/  LDL.64 R2, [R1+0x10] ;  /* 0x0000100001027983 */ /* 0x001f220000100a00 */
[----:B------:R-:W-:Y:S01]  /*15850*/  VIADD R20, R7, 0x6 ;  /* 0x0000000607147836 */ /* 0x000fe20000000000 */
[C---:B------:R-:W-:Y:S02]  /*15860*/  R2UR UR35, R21.reuse ;  /* 0x00000000152372ca */ /* 0x040fe400000e0000 */
[----:B------:R-:W-:-:S05]  /*15870*/  R2UR UR23, R21 ;  /* 0x00000000151772ca */ /* 0x000fca00000e0000 */
[----:B------:R-:W-:Y:S01]  /*15880*/  HGMMA.64x128x16.F32 R24, gdesc[UR48], R24, gsb0 ;  /* 0x01e00000301879f0 */ /* 0x000fe20008000818 */
[----:B------:R-:W-:Y:S01]  /*15890*/  R2UR UR34, R20 ;  /* 0x00000000142272ca */ /* 0x000fe200000e0000 */
[----:B------:R-:W-:Y:S01]  /*158a0*/  VIADD R20, R7, 0x404 ;  /* 0x0000040407147836 */ /* 0x000fe20000000000 */
[----:B------:R-:W-:-:S04]  /*158b0*/  R2UR UR11, R21 ;  /* 0x00000000150b72ca */ /* 0x000fc800000e0000 */
[----:B------:R-:W-:Y:S01]  /*158c0*/  R2UR UR22, R20 ;  /* 0x00000000141672ca */ /* 0x000fe200000e0000 */
[----:B------:R-:W-:-:S05]  /*158d0*/  VIADD R20, R7, 0x802 ;  /* 0x0000080207147836 */ /* 0x000fca0000000000 */
[----:B------:R-:W-:Y:S01]  /*158e0*/  R2UR UR10, R20 ;  /* 0x00000000140a72ca */ /* 0x000fe200000e0000 */
[----:B------:R-:W-:Y:S01]  /*158f0*/  VIADD R20, R7, 0x806 ;  /* 0x0000080607147836 */ /* 0x000fe20000000000 */
[----:B------:R-:W-:Y:S02]  /*15900*/  WARPGROUP.DEPBAR.LE gsb0, 0x0 ;  /* 0x00008000000079c5 */ /* 0x000fe40000010000 */
[----:B------:R-:W-:-:S06]  /*15910*/  WARPGROUP.ARRIVE ;  /* 0x00000000000079c5 */ /* 0x000fcc0000000000 */
[----:B------:R-:W-:Y:S01]  /*15920*/  HGMMA.64x128x16.F32 R24, gdesc[UR44], R24, gsb0 ;  /* 0x01e000002c1879f0 */ /* 0x000fe20008000818 */
[----:B--2---:R-:W-:Y:S02]  /*15930*/  R2UR UR32, R8 ;  /* 0x00000000082072ca */ /* 0x004fe400000e0000 */
[----:B------:R-:W-:Y:S02]  /*15940*/  R2UR UR33, R9 ;  /* 0x00000000092172ca */ /* 0x000fe400000e0000 */
[----:B------:R-:W-:Y:S01]  /*15950*/  R2UR UR28, R12 ;  /* 0x000000000c1c72ca */ /* 0x000fe200000e0000 */
[----:B------:R-:W2:Y:S01]  /*15960*/  LDL.64 R8, [R1] ;  /* 0x0000000001087983 */ /* 0x000ea20000100a00 */
[----:B------:R-:W-:Y:S02]  /*15970*/  WARPGROUP.DEPBAR.LE gsb0, 0x0 ;  /* 0x00008000000079c5 */ /* 0x000fe40000010000 */
[----:B------:R-:W-:-:S07]  /*15980*/  WARPGROUP.ARRIVE ;  /* 0x00000000000079c5 */ /* 0x000fce0000000000 */
[----:B------:R-:W-:Y:S01]  /*15990*/  HGMMA.64x128x16.F32 R24, gdesc[UR32], R24, gsb0 ;  /* 0x01e00000201879f0 */ /* 0x000fe20008000818 */
[----:B------:R-:W-:Y:S02]  /*159a0*/  R2UR UR29, R13 ;  /* 0x000000000d1d72ca */ /* 0x000fe400000e0000 */
[----:B---3--:R-:W-:Y:S02]  /*159b0*/  R2UR UR24, R10 ;  /* 0x000000000a1872ca */ /* 0x008fe400000e0000 */
[----:B------:R-:W-:Y:S01]  /*159c0*/  R2UR UR25, R11 ;  /* 0x000000000b1972ca */ /* 0x000fe200000e0000 */
[----:B------:R-:W-:Y:S02]  /*159d0*/  WARPGROUP.DEPBAR.LE gsb0, 0x0 ;  /* 0x00008000000079c5 */ /* 0x000fe40000010000 */
[----:B------:R-:W-:-:S06]  /*159e0*/  WARPGROUP.ARRIVE ;  /* 0x00000000000079c5 */ /* 0x000fcc0000000000 */
[----:B------:R-:W-:Y:S01]  /*159f0*/  HGMMA.64x128x16.F32 R24, gdesc[UR28], R24, gsb0 ;  /* 0x01e000001c1879f0 */ /* 0x000fe20008000818 */
[----:B------:R-:W-:Y:S02]  /*15a00*/  R2UR UR38, R20 ;  /* 0x00000000142672ca */ /* 0x000fe400000e0000 */
[----:B------:R-:W-:Y:S02]  /*15a10*/  R2UR UR39, R21 ;  /* 0x00000000152772ca */ /* 0x000fe400000e0000 */
[----:B------:R-:W3:Y:S01]  /*15a20*/  LDL.64 R20, [R1+0x8] ;  /* 0x0000080001147983 */ /* 0x000ee20000100a00 */
[----:B----4-:R-:W-:Y:S02]  /*15a30*/  R2UR UR20, R4 ;  /* 0x00000000041472ca */ /* 0x010fe400000e0000 */
[----:B------:R-:W-:Y:S01]  /*15a40*/  R2UR UR21, R5 ;  /* 0x00000000051572ca */ /* 0x000fe200000e0000 */
[----:B------:R0:W5:Y:S01]  /*15a50*/  LDL.LU.64 R12, [R1+0xa8] ;  /* 0x0000a800010c7983 */ /* 0x0001620000300a00 */
[----:B------:R-:W-:-:S02]  /*15a60*/  R2UR UR16, R2 ;  /* 0x00000000021072ca */ /* 0x000fc400000e0000 */
[----:B------:R-:W-:Y:S01]  /*15a70*/  R2UR UR17, R3 ;  /* 0x00000000031172ca */ /* 0x000fe200000e0000 */
[----:B------:R0:W5:Y:S04]  /*15a80*/  LDL.LU.64 R10, [R1+0xa0] ;  /* 0x0000a000010a7983 */ /* 0x0001680000300a00 */
[----:B------:R0:W5:Y:S04]  /*15a90*/  LDL.LU.64 R4, [R1+0x98] ;  /* 0x0000980001047983 */ /* 0x0001680000300a00 */
[----:B------:R0:W5:Y:S01]  /*15aa0*/  LDL.LU.64 R2, [R1+0x90] ;  /* 0x0000900001027983 */ /* 0x0001620000300a00 */
[----:B------:R-:W-:-:S02]  /*15ab0*/  WARPGROUP.DEPBAR.LE gsb0, 0x0 ;  /* 0x00008000000079c5 */ /* 0x000fc40000010000 */
[----:B------:R-:W-:-:S06]  /*15ac0*/  WARPGROUP.ARRIVE ;  /* 0x00000000000079c5 */ /* 0x000fcc0000000000 */
[----:B------:R-:W-:Y:S03]  /*15ad0*/  HGMMA.64x128x16.F32 R24, gdesc[UR24], R24, gsb0 ;  /* 0x01e00000181879f0 */ /* 0x000fe60008000818 */
[----:B------:R-:W-:Y:S02]  /*15ae0*/  WARPGROUP.DEPBAR.LE gsb0, 0x0 ;  /* 0x00008000000079c5 */ /* 0x000fe40000010000 */
[----:B------:R-:W-:-:S07]  /*15af0*/  WARPGROUP.ARRIVE ;  /* 0x00000000000079c5 */ /* 0x000fce0000000000 */
[----:B------:R-:W-:Y:S01]  /*15b00*/  HGMMA.64x128x16.F32 R24, gdesc[UR20], R24, gsb0 ;  /* 0x01e00000141879f0 */ /* 0x000fe20008000818 */
[----:B---3--:R-:W-:Y:S02]  /*15b10*/  R2UR UR12, R20 ;  /* 0x00000000140c72ca */ /* 0x008fe400000e0000 */
        /* <DEDUP_REMOVED lines=8> */
[----:B------:R-:W-:Y:S01]  /*15ba0*/  HGMMA.64x128x16.F32 R24, gdesc[UR12], R24, gsb0 ;  /* 0x01e000000c1879f0 */ /* 0x000fe20008000818 */
[----:B------:R-:W-:Y:S01]  /*15bb0*/  UMOV UR4, UR56 ;  /* 0x0000003800047c82 */ /* 0x000fe20008000000 */
[----:B------:R-:W-:Y:S01]  /*15bc0*/  UMOV UR5, UR57 ;  /* 0x0000003900057c82 */ /* 0x000fe20008000000 */
        /* <DEDUP_REMOVED lines=12> */
.L_x_2660:
[----:B------:R-:W-:Y:S02]  /*15c90*/  SHF.L.U32 R7, R14, 0x1f, RZ ;  /* 0x0000001f0e077819 */ /* 0x000fe400000006ff */
[----:B-----5:R-:W-:-:S04]  /*15ca0*/  LEA R14, R6, R2, 0x3 ;  /* 0x00000002060e7211 */ /* 0x020fc800078e18ff */
[----:B------:R0:W1:Y:S01]  /*15cb0*/  SYNCS.PHASECHK.TRANS64.TRYWAIT P3, [R14+URZ+0x34850], R7 ;  /* 0x034850070e0075a7 */ /* 0x000062000806017f */
[----:B------:R-:W-:Y:S05]  /*15cc0*/  @!P0 BRA `(.L_x_2661) ;  /* 0x0000000000048947 */ /* 0x000fea0003800000 */
[----:B------:R-:W-:Y:S01]  /*15cd0*/  BPT.TRAP 0x1 ;  /* 0x000000040000795c */ /* 0x000fe20000300000 */
.L_x_2661:
[----:B------:R-:W-:Y:S04]  /*15ce0*/  BSSY B2, `(.L_x_2662) ;  /* 0x0000004000027945 */ /* 0x000fe80003800000 */
[----:B-1----:R-:W-:Y:S05]  /*15cf0*/  @P3 BRA `(.L_x_2663) ;  /* 0x0000000000083947 */ /* 0x002fea0003800000 */
[----:B------:R-:W1:Y:S02]  /*15d00*/  SYNCS.PHASECHK.TRANS64.TRYWAIT P3, [R14+URZ+0x34850], R7 ;  /* 0x034850070e0075a7 */ /* 0x000e64000806017f */
[----:B-1----:R-:W-:Y:S05]  /*15d10*/  @!P3 BRA `(.L_x_2664) ;  /* 0x0000012400a4b947 */ /* 0x002fea0003800000 */
.L_x_2663:
[----:B------:R-:W-:Y:S05]  /*15d20*/  BSYNC B2 ;  /* 0x0000000000027941 */ /* 0x000fea0003800000 */
.L_x_2662:
        /* <DEDUP_REMOVED lines=10> */
[----:B------:R-:W-:Y:S01]  /*15dd0*/  FMUL.FTZ R40, R48, UR59 ;  /* 0x0000003b30287c20 */ /* 0x000fe20008410000 */
[----:B------:R-:W-:Y:S01]  /*15de0*/  FMUL.FTZ R48, R56, UR59 ;  /* 0x0000003b38307c20 */ /* 0x000fe20008410000 */
[----:B------:R-:W-:Y:S01]  /*15df0*/  IADD3 R56, R205, R200, RZ ;  /* 0x000000c8cd387210 */ /* 0x000fe20007ffe0ff */
[----:B------:R-:W-:Y:S01]  /*15e00*/  FMUL.FTZ R20, R25, UR59 ;  /* 0x0000003b19147c20 */ /* 0x000fe20008410000 */
[----:B------:R-:W-:Y:S01]  /*15e10*/  LOP3.LUT R7, R7, 0x4000000, RZ, 0xfc, !PT ;  /* 0x0400000007077812 */ /* 0x000fe200078efcff */
[----:B------:R-:W-:Y:S01]  /*15e20*/  FMUL.FTZ R25, R28, UR59 ;  /* 0x0000003b1c197c20 */ /* 0x000fe20008410000 */
[----:B------:R-:W-:Y:S01]  /*15e30*/  FMUL.FTZ R15, R26, UR59 ;  /* 0x0000003b1a0f7c20 */ /* 0x000fe20008410000 */
[----:B------:R-:W-:Y:S01]  /*15e40*/  FMUL.FTZ R26, R29, UR59 ;  /* 0x0000003b1d1a7c20 */ /* 0x000fe20008410000 */
[----:B------:R-:W-:Y:S01]  /*15e50*/  FMUL.FTZ R28, R32, UR59 ;  /* 0x0000003b201c7c20 */ /* 0x000fe20008410000 */
[----:B------:R-:W-:Y:S01]  /*15e60*/  IMAD R6, R6, 0x800, R7 ;  /* 0x0000080006067824 */ /* 0x000fe200078e0207 */
[----:B------:R-:W-:Y:S01]  /*15e70*/  MUFU.TANH R20, R20 ;  /* 0x0000001400147308 */ /* 0x000fe20000002400 */
[----:B------:R-:W-:-:S02]  /*15e80*/  IMAD.MOV.U32 R7, RZ, RZ, 0x40000040 ;  /* 0x40000040ff077424 */ /* 0x000fc400078e00ff */
[----:B------:R-:W-:Y:S01]  /*15e90*/  FMUL.FTZ R32, R38, UR59 ;  /* 0x0000003b26207c20 */ /* 0x000fe20008410000 */
[----:B------:R-:W-:Y:S01]  /*15ea0*/  FMUL.FTZ R38, R44, UR59 ;  /* 0x0000003b2c267c20 */ /* 0x000fe20008410000 */
[----:B------:R-:W-:Y:S01]  /*15eb0*/  R2UR UR6, R6 ;  /* 0x00000000060672ca */ /* 0x000fe200000e0000 */
[----:B------:R-:W-:Y:S01]  /*15ec0*/  FMUL.FTZ R44, R52, UR59 ;  /* 0x0000003b342c7c20 */ /* 0x000fe20008410000 */
[----:B------:R-:W-:Y:S01]  /*15ed0*/  R2UR UR7, R7 ;  /* 0x00000000070772ca */ /* 0x000fe200000e0000 */
[----:B------:R-:W-:Y:S01]  /*15ee0*/  FMUL.FTZ R7, R24, UR59 ;  /* 0x0000003b18077c20 */ /* 0x000fe20008410000 */
[----:B------:R-:W-:Y:S01]  /*15ef0*/  IADD3 R8, R6, 0x80, RZ ;  /* 0x0000008006087810 */ /* 0x000fe20007ffe0ff */
        /* <DEDUP_REMOVED lines=10> */
[----:B------:R-:W-:Y:S01]  /*15fa0*/  HGMMA.64x128x16.F32 R88, R180, gdesc[UR4].tnspB, R88, gsb0 ;  /* 0x41e00004b4587df0 */ /* 0x000fe20008000858 */
[----:B------:R-:W-:Y:S01]  /*15fb0*/  R2UR UR6, R8 ;  /* 0x00000000080672ca */ /* 0x000fe200000e0000 */
[----:B------:R-:W-:Y:S01]  /*15fc0*/  VIADD R8, R6, 0x100 ;  /* 0x0000010006087836 */ /* 0x000fe20000000000 */
[----:B------:R-:W-:Y:S01]  /*15fd0*/  R2UR UR7, R9 ;  /* 0x00000000090772ca */ /* 0x000fe200000e0000 */
[----:B------:R-:W-:-:S02]  /*15fe0*/  IMAD.MOV.U32 R9, RZ, RZ, 0x40000040 ;  /* 0x40000040ff097424 */ /* 0x000fc400078e00ff */
        /* <DEDUP_REMOVED lines=15> */
[----:B------:R-:W-:Y:S01]  /*160e0*/  ULDC UR4, c[0x0][0x988] ;  /* 0x0002620000047ab9 */ /* 0x000fe20000000800 */
[----:B------:R-:W-:Y:S01]  /*160f0*/  FMUL.FTZ R43, R43, UR59 ;  /* 0x0000003b2b2b7c20 */ /* 0x000fe20008410000 */
[----:B------:R-:W3:Y:S01]  /*16100*/  MUFU.TANH R28, R28 ;  /* 0x0000001c001c7308 */ /* 0x000ee20000002400 */
        /* <DEDUP_REMOVED lines=20> */
[----:B------:R-:W-:Y:S01]  /*16250*/  @!P1 IADD3 R13, R13, 0x34840, RZ ;  /* 0x000348400d0d9810 */ /* 0x000fe20007ffe0ff */
[----:B------:R-:W-:-:S02]  /*16260*/  @!P1 VIADD R14, R14, 0x34860 ;  /* 0x000348600e0e9836 */ /* 0x000fc40000000000 */
[----:B------:R-:W5:Y:S01]  /*16270*/  MUFU.TANH R35, R35 ;  /* 0x0000002300237308 */ /* 0x000f620000002400 */
[----:B------:R-:W-:Y:S02]  /*16280*/  @!P1 PRMT R13, RZ, 0x654, R13 ;  /* 0x00000654ff0d9816 */ /* 0x000fe4000000000d */
[----:B------:R-:W-:-:S05]  /*16290*/  @!P1 PRMT R14, RZ, 0x654, R14 ;  /* 0x00000654ff0e9816 */ /* 0x000fca000000000e */
[----:B------:R-:W5:Y:S08]  /*162a0*/  MUFU.TANH R36, R36 ;  /* 0x0000002400247308 */ /* 0x000f700000002400 */
        /* <DEDUP_REMOVED lines=9> */
[----:B------:R-:W5:Y:S01]  /*16340*/  MUFU.TANH R52, R52 ;  /* 0x0000003400347308 */ /* 0x000f620000002400 */
[----:B------:R-:W-:-:S02]  /*16350*/  WARPGROUP.DEPBAR.LE gsb0, 0x0 ;  /* 0x00008000000079c5 */ /* 0x000fc40000010000 */
[----:B------:R-:W-:-:S05]  /*16360*/  WARPGROUP.ARRIVE ;  /* 0x00000000000079c5 */ /* 0x000fca0000000000 */
[----:B------:R-:W5:Y:S01]  /*16370*/  MUFU.TANH R53, R53 ;  /* 0x0000003500357308 */ /* 0x000f620000002400 */
[----:B------:R-:W-:Y:S01]  /*16380*/  HGMMA.64x128x16.F32 R88, R176, gdesc[UR4].tnspB, R88, gsb0 ;  /* 0x41e00004b0587df0 */ /* 0x000fe20008000858 */
[----:B------:R-:W-:Y:S02]  /*16390*/  R2UR UR6, R8 ;  /* 0x00000000080672ca */ /* 0x000fe400000e0000 */
[----:B------:R-:W-:Y:S01]  /*163a0*/  R2UR UR7, R9 ;  /* 0x00000000090772ca */ /* 0x000fe200000e0000 */
[----:B------:R-:W-:Y:S01]  /*163b0*/  IMAD.MOV.U32 R9, RZ, RZ, 0x40000040 ;  /* 0x40000040ff097424 */ /* 0x000fe200078e00ff */
[----:B------:R-:W-:Y:S02]  /*163c0*/  IADD3 R8, R6, 0x180, RZ ;  /* 0x0000018006087810 */ /* 0x000fe40007ffe0ff */
        /* <DEDUP_REMOVED lines=44> */
[----:B------:R-:W-:Y:S02]  /*16690*/  R2UR UR7, R9 ;  /* 0x00000000090772ca */ /* 0x000fe400000e0000 */
[----:B------:R-:W0:Y:S01]  /*166a0*/  @P2 LDC R9, c[0x0][0x44c] ;  /* 0x00011300ff092b82 */ /* 0x000e220000000800 */
[----:B------:R-:W-:-:S07]  /*166b0*/  R2UR UR6, R8 ;  /* 0x00000000080672ca */ /* 0x000fce00000e0000 */
[----:B------:R-:W1:Y:S01]  /*166c0*/  @P2 LDC R8, c[0x0][0x450] ;  /* 0x00011400ff082b82 */ /* 0x000e620000000800 */
[----:B0-----:R-:W-:-:S05]  /*166d0*/  @P2 IMAD.HI.U32 R9, R56, R9, RZ ;  /* 0x0000000938092227 */ /* 0x001fca00078e00ff */
[----:B-1----:R-:W-:Y:S01]  /*166e0*/  @P2 SHF.R.U32.HI R56, RZ, R8, R9 ;  /* 0x00000008ff382219 */ /* 0x002fe20000011609 */
[----:B------:R-:W-:Y:S02]  /*166f0*/  VIADD R8, R6, 0x280 ;  /* 0x0000028006087836 */ /* 0x000fe40000000000 */
[----:B------:R-:W-:Y:S02]  /*16700*/  IMAD.MOV.U32 R9, RZ, RZ, 0x40000040 ;  /* 0x40000040ff097424 */ /* 0x000fe400078e00ff */
[----:B------:R-:W0:Y:S01]  /*16710*/  SHFL.IDX PT, R69, R56, RZ, 0x1c1f ;  /* 0x001c1fff38457589 */ /* 0x000e2200000e0000 */
[----:B------:R-:W-:Y:S02]  /*16720*/  WARPGROUP.DEPBAR.LE gsb0, 0x0 ;  /* 0x00008000000079c5 */ /* 0x000fe40000010000 */
[----:B------:R-:W-:-:S06]  /*16730*/  WARPGROUP.ARRIVE ;  /* 0x00000000000079c5 */ /* 0x000fcc0000000000 */
[----:B------:R-:W-:Y:S01]  /*16740*/  HGMMA.64x128x16.F32 R88, R164, gdesc[UR4].tnspB, R88, gsb0 ;  /* 0x41e00004a4587df0 */ /* 0x000fe20008000858 */
[----:B------:R-:W-:Y:S01]  /*16750*/  R2UR UR6, R8 ;  /* 0x00000000080672ca */ /* 0x000fe200000e0000 */
[----:B------:R-:W-:Y:S01]  /*16760*/  IMAD.MOV.U32 R8, RZ, RZ, -0x80 ;  /* 0xffffff80ff087424 */ /* 0x000fe200078e00ff */
[----:B------:R-:W-:Y:S01]  /*16770*/  R2UR UR7, R9 ;  /* 0x00000000090772ca */ /* 0x000fe200000e0000 */
[----:B------:R-:W-:Y:S01]  /*16780*/  FMUL.FTZ R9, R72, UR59 ;  /* 0x0000003b48097c20 */ /* 0x000fe20008410000 */
[----:B------:R-:W-:Y:S01]  /*16790*/  FMUL.FTZ R72, R77, UR59 ;  /* 0x0000003b4d487c20 */ /* 0x000fe20008410000 */
[----:B------:R-:W-:Y:S02]  /*167a0*/  IMAD R8, R12, R8, 0x1 ;  /* 0x000000010c087424 */ /* 0x000fe400078e0208 */
[----:B------:R-:W-:Y:S01]  /*167b0*/  FMUL.FTZ R77, R80, UR59 ;  /* 0x0000003b504d7c20 */ /* 0x000fe20008410000 */
[----:B------:R-:W-:Y:S01]  /*167c0*/  FMUL.FTZ R80, R81, UR59 ;  /* 0x0000003b51507c20 */ /* 0x000fe20008410000 */
[----:B------:R-:W1:Y:S01]  /*167d0*/  MUFU.TANH R9, R9 ;  /* 0x0000000900097308 */ /* 0x000e620000002400 */
[----:B------:R-:W-:-:S04]  /*167e0*/  IADD3 R8, R202, R8, -R204 ;  /* 0x00000008ca087210 */ /* 0x000fc80007ffe8cc */
[----:B------:R-:W-:-:S03]  /*167f0*/  IADD3 R8, R8, -R201, RZ ;  /* 0x800000c908087210 */ /* 0x000fc60007ffe0ff */
[----:B------:R-:W1:Y:S02]  /*16800*/  MUFU.TANH R72, R72 ;  /* 0x0000004800487308 */ /* 0x000e640000002400 */
[----:B0-----:R-:W-:-:S05]  /*16810*/  IMAD.IADD R69, R8, 0x1, R69 ;  /* 0x0000000108457824 */ /* 0x001fca00078e0245 */
[C---:B------:R-:W-:Y:S01]  /*16820*/  ISETP.GT.AND P5, PT, R69.reuse, RZ, PT ;  /* 0x000000ff4500720c */ /* 0x040fe20003fa4270 */
[----:B------:R-:W0:Y:S01]  /*16830*/  MUFU.TANH R77, R77 ;  /* 0x0000004d004d7308 */ /* 0x000e220000002400 */
[----:B------:R-:W-:Y:S02]  /*16840*/  ISETP.GT.AND P6, PT, R69, 0x1, PT ;  /* 0x000000014500780c */ /* 0x000fe40003fc4270 */
[----:B------:R-:W-:Y:S02]  /*16850*/  FSEL R42, R7, -INF , P5 ;  /* 0xff800000072a7808 */ /* 0x000fe40002800000 */
[----:B------:R-:W-:Y:S02]  /*16860*/  ISETP.GT.AND P3, PT, R69, 0x8, PT ;  /* 0x000000084500780c */ /* 0x000fe40003f64270 */
[----:B------:R-:W-:Y:S01]  /*16870*/  FSEL R20, R20, -INF , P6 ;  /* 0xff80000014147808 */ /* 0x000fe20003000000 */
[----:B------:R-:W0:Y:S01]  /*16880*/  MUFU.TANH R80, R80 ;  /* 0x0000005000507308 */ /* 0x000e220000002400 */
[----:B------:R-:W-:-:S02]  /*16890*/  FMNMX.FTZ R7, R42, R11, !PT ;  /* 0x0000000b2a077209 */ /* 0x000fc40007810000 */
[----:B------:R-:W-:Y:S02]  /*168a0*/  ISETP.GT.AND P4, PT, R69, 0x9, PT ;  /* 0x000000094500780c */ /* 0x000fe40003f84270 */
[----:B------:R-:W-:Y:S02]  /*168b0*/  FSEL R25, R25, -INF , P3 ;  /* 0xff80000019197808 */ /* 0x000fe40001800000 */
[----:B------:R-:W-:Y:S02]  /*168c0*/  FMNMX.FTZ R7, R20, R7, !PT ;  /* 0x0000000714077209 */ /* 0x000fe40007810000 */
[----:B------:R-:W-:Y:S02]  /*168d0*/  ISETP.GT.AND P5, PT, R69, 0x10, PT ;  /* 0x000000104500780c */ /* 0x000fe40003fa4270 */
[----:B--2---:R-:W-:Y:S02]  /*168e0*/  FSEL R26, R26, -INF , P4 ;  /* 0xff8000001a1a7808 */ /* 0x004fe40002000000 */
[----:B------:R-:W-:-:S02]  /*168f0*/  FMNMX.FTZ R7, R25, R7, !PT ;  /* 0x0000000719077209 */ /* 0x000fc40007810000 */
[C---:B------:R-:W-:Y:S02]  /*16900*/  ISETP.GT.AND P6, PT, R69.reuse, 0x11, PT ;  /* 0x000000114500780c */ /* 0x040fe40003fc4270 */
[----:B---3--:R-:W-:Y:S02]  /*16910*/  FSEL R28, R28, -INF , P5 ;  /* 0xff8000001c1c7808 */ /* 0x008fe40002800000 */
[----:B------:R-:W-:Y:S02]  /*16920*/  FMNMX.FTZ R7, R26, R7, !PT ;  /* 0x000000071a077209 */ /* 0x000fe40007810000 */
[----:B------:R-:W-:Y:S02]  /*16930*/  ISETP.GT.AND P3, PT, R69, 0x18, PT ;  /* 0x000000184500780c */ /* 0x000fe40003f64270 */
[----:B----4-:R-:W-:Y:S02]  /*16940*/  FSEL R31, R31, -INF , P6 ;  /* 0xff8000001f1f7808 */ /* 0x010fe40003000000 */
[----:B------:R-:W-:-:S02]  /*16950*/  FMNMX.FTZ R7, R28, R7, !PT ;  /* 0x000000071c077209 */ /* 0x000fc40007810000 */
[----:B------:R-:W-:Y:S02]  /*16960*/  ISETP.GT.AND P4, PT, R69, 0x19, PT ;  /* 0x000000194500780c */ /* 0x000fe40003f84270 */
[----:B-----5:R-:W-:Y:S02]  /*16970*/  FSEL R33, R33, -INF , P3 ;  /* 0xff80000021217808 */ /* 0x020fe40001800000 */
        /* <DEDUP_REMOVED lines=39> */
[----:B------:R-:W-:Y:S02]  /*16bf0*/  WARPGROUP.DEPBAR.LE gsb0, 0x0 ;  /* 0x00008000000079c5 */ /* 0x000fe40000010000 */
[----:B------:R-:W-:Y:S01]  /*16c00*/  FMNMX.FTZ R7, R52, R7, !PT ;  /* 0x0000000734077209 */ /* 0x000fe20007810000 */
[----:B------:R-:W-:Y:S01]  /*16c10*/  WARPGROUP.ARRIVE ;  /* 0x00000000000079c5 */ /* 0x000fe20000000000 */
[----:B------:R-:W-:-:S02]  /*16c20*/  ISETP.GT.AND P6, PT, R69, 0x51, PT ;  /* 0x000000514500780c */ /* 0x000fc40003fc4270 */
[----:B------:R-:W-:Y:S02]  /*16c30*/  FSEL R57, R57, -INF , P5 ;  /* 0xff80000039397808 */ /* 0x000fe40002800000 */
[----:B------:R-:W-:Y:S01]  /*16c40*/  FMNMX.FTZ R7, R53, R7, !PT ;  /* 0x0000000735077209 */ /* 0x000fe20007810000 */
[----:B------:R-:W-:Y:S01]  /*16c50*/  HGMMA.64x128x16.F32 R88, R160, gdesc[UR4].tnspB, R88, gsb0 ;  /* 0x41e00004a0587df0 */ /* 0x000fe20008000858 */
[----:B------:R-:W-:Y:S02]  /*16c60*/  ISETP.GT.AND P3, PT, R69, 0x58, PT ;  /* 0x000000584500780c */ /* 0x000fe40003f64270 */
[----:B------:R-:W-:Y:S02]  /*16c70*/  FSEL R60, R60, -INF , P6 ;  /* 0xff8000003c3c7808 */ /* 0x000fe40003000000 */
[----:B------:R-:W-:Y:S02]  /*16c80*/  FMNMX.FTZ R7, R57, R7, !PT ;  /* 0x0000000739077209 */ /* 0x000fe40007810000 */
[----:B------:R-:W-:-:S02]  /*16c90*/  ISETP.GT.AND P4, PT, R69, 0x59, PT ;  /* 0x000000594500780c */ /* 0x000fc40003f84270 */
[----:B------:R-:W-:Y:S02]  /*16ca0*/  FSEL R61, R61, -INF , P3 ;  /* 0xff8000003d3d7808 */ /* 0x000fe40001800000 */
[----:B------:R-:W-:Y:S02]  /*16cb0*/  FMNMX.FTZ R7, R60, R7, !PT ;  /* 0x000000073c077209 */ /* 0x000fe40007810000 */
[----:B------:R-:W-:Y:S02]  /*16cc0*/  ISETP.GT.AND P5, PT, R69, 0x60, PT ;  /* 0x000000604500780c */ /* 0x000fe40003fa4270 */
[----:B------:R-:W-:Y:S02]  /*16cd0*/  FSEL R64, R64, -INF , P4 ;  /* 0xff80000040407808 */ /* 0x000fe40002000000 */
[----:B------:R-:W-:Y:S02]  /*16ce0*/  FMNMX.FTZ R7, R61, R7, !PT ;  /* 0x000000073d077209 */ /* 0x000fe40007810000 */
[----:B-1----:R-:W-:Y:S01]  /*16cf0*/  FSEL R76, R9, -INF , P5 ;  /* 0xff800000094c7808 */ /* 0x002fe20002800000 */
[----:B------:R-:W-:Y:S01]  /*16d00*/  FMUL.FTZ R9, R84, UR59 ;  /* 0x0000003b54097c20 */ /* 0x000fe20008410000 */
[C---:B------:R-:W-:Y:S01]  /*16d10*/  ISETP.GT.AND P6, PT, R69.reuse, 0x61, PT ;  /* 0x000000614500780c */ /* 0x040fe20003fc4270 */
[----:B------:R-:W-:Y:S01]  /*16d20*/  FMUL.FTZ R84, R86, UR59 ;  /* 0x0000003b56547c20 */ /* 0x000fe20008410000 */
[----:B------:R-:W-:Y:S01]  /*16d30*/  FMNMX.FTZ R7, R64, R7, !PT ;  /* 0x0000000740077209 */ /* 0x000fe20007810000 */
[----:B------:R1:W2:Y:S01]  /*16d40*/  SHFL.IDX PT, R86, R56, 0x1, 0x1c1f ;  /* 0x003c1f0038567f89 */ /* 0x0002a200000e0000 */
[C---:B------:R-:W-:Y:S01]  /*16d50*/  ISETP.GT.AND P3, PT, R69.reuse, 0x68, PT ;  /* 0x000000684500780c */ /* 0x040fe20003f64270 */
[----:B------:R-:W3:Y:S01]  /*16d60*/  MUFU.TANH R9, R9 ;  /* 0x0000000900097308 */ /* 0x000ee20000002400 */
[----:B------:R-:W-:-:S02]  /*16d70*/  ISETP.GT.AND P4, PT, R69, 0x69, PT ;  /* 0x000000694500780c */ /* 0x000fc40003f84270 */
[----:B------:R-:W-:Y:S02]  /*16d80*/  FSEL R65, R65, -INF , P6 ;  /* 0xff80000041417808 */ /* 0x000fe40003000000 */
[----:B------:R-:W-:Y:S02]  /*16d90*/  FMNMX.FTZ R7, R76, R7, !PT ;  /* 0x000000074c077209 */ /* 0x000fe40007810000 */
[----:B------:R-:W-:Y:S01]  /*16da0*/  FSEL R68, R68, -INF , P3 ;  /* 0xff80000044447808 */ /* 0x000fe20001800000 */
[----:B-1----:R-:W-:Y:S01]  /*16db0*/  MUFU.TANH R56, R84 ;  /* 0x0000005400387308 */ /* 0x002fe20000002400 */
[----:B------:R-:W-:Y:S02]  /*16dc0*/  FSEL R72, R72, -INF , P4 ;  /* 0xff80000048487808 */ /* 0x000fe40002000000 */
[C---:B------:R-:W-:Y:S02]  /*16dd0*/  ISETP.GT.AND P5, PT, R69.reuse, 0x70, PT ;  /* 0x000000704500780c */ /* 0x040fe40003fa4270 */
[----:B------:R-:W-:-:S02]  /*16de0*/  ISETP.GT.AND P6, PT, R69, 0x71, PT ;  /* 0x000000714500780c */ /* 0x000fc40003fc4270 */
[C---:B------:R-:W-:Y:S02]  /*16df0*/  ISETP.GT.AND P3, PT, R69.reuse, 0x78, PT ;  /* 0x000000784500780c */ /* 0x040fe40003f64270 */
[----:B------:R-:W-:Y:S02]  /*16e00*/  ISETP.GT.AND P4, PT, R69, 0x79, PT ;  /* 0x000000794500780c */ /* 0x000fe40003f84270 */
[----:B------:R-:W-:Y:S02]  /*16e10*/  FMNMX.FTZ R69, R65, R7, !PT ;  /* 0x0000000741457209 */ /* 0x000fe40007810000 */
[----:B------:R1:W4:Y:S01]  /*16e20*/  MUFU.TANH R7, R85 ;  /* 0x0000005500077308 */ /* 0x0003220000002400 */
[----:B0-----:R-:W-:Y:S01]  /*16e30*/  FSEL R77, R77, -INF , P5 ;  /* 0xff8000004d4d7808 */ /* 0x001fe20002800000 */
[----:B--2---:R-:W-:Y:S01]  /*16e40*/  IMAD.IADD R8, R8, 0x1, R86 ;  /* 0x0000000108087824 */ /* 0x004fe200078e0256 */
[----:B------:R-:W-:Y:S02]  /*16e50*/  FMNMX.FTZ R69, R68, R69, !PT ;  /* 0x0000004544457209 */ /* 0x000fe40007810000 */
[----:B------:R-:W-:-:S02]  /*16e60*/  FSEL R80, R80, -INF , P6 ;  /* 0xff80000050507808 */ /* 0x000fc40003000000 */
[----:B------:R-:W-:Y:S02]  /*16e70*/  FMNMX.FTZ R81, R72, R69, !PT ;  /* 0x0000004548517209 */ /* 0x000fe40007810000 */
[----:B------:R3:W-:Y:S01]  /*16e80*/  MUFU.TANH R69, R62 ;  /* 0x0000003e00457308 */ /* 0x0007e20000002400 */
[C---:B------:R-:W-:Y:S01]  /*16e90*/  ISETP.GT.AND P5, PT, R8.reuse, 0x1, PT ;  /* 0x000000010800780c */ /* 0x040fe20003fa4270 */
[----:B-1----:R-:W-:Y:S01]  /*16ea0*/  FMUL.FTZ R85, R87, UR59 ;  /* 0x0000003b57557c20 */ /* 0x002fe20008410000 */
[----:B------:R-:W-:Y:S02]  /*16eb0*/  FMNMX.FTZ R81, R77, R81, !PT ;  /* 0x000000514d517209 */ /* 0x000fe40007810000 */
[----:B------:R-:W-:Y:S02]  /*16ec0*/  FSEL R21, R21, -INF , P5 ;  /* 0xff80000015157808 */ /* 0x000fe40002800000 */
[----:B------:R-:W-:Y:S01]  /*16ed0*/  ISETP.GT.AND P5, PT, R8, 0x9, PT ;  /* 0x000000090800780c */ /* 0x000fe20003fa4270 */
[----:B------:R-:W-:Y:S01]  /*16ee0*/  MUFU.TANH R85, R85 ;  /* 0x0000005500557308 */ /* 0x000fe20000002400 */
[----:B---3--:R-:W-:-:S02]  /*16ef0*/  FSEL R62, R9, -INF , P3 ;  /* 0xff800000093e7808 */ /* 0x008fc40001800000 */
[----:B------:R-:W-:Y:S02]  /*16f00*/  FMNMX.FTZ R9, R80, R81, !PT ;  /* 0x0000005150097209 */ /* 0x000fe40007810000 */
[----:B------:R-:W-:Y:S02]  /*16f10*/  FSEL R27, R27, -INF , P5 ;  /* 0xff8000001b1b7808 */ /* 0x000fe40002800000 */
[----:B------:R-:W-:Y:S01]  /*16f20*/  ISETP.GT.AND P5, PT, R8, 0x11, PT ;  /* 0x000000110800780c */ /* 0x000fe20003fa4270 */
[----:B------:R4:W0:Y:S03]  /*16f30*/  MUFU.TANH R81, R63 ;  /* 0x0000003f00517308 */ /* 0x0008260000002400 */
[----:B------:R-:W-:Y:S02]  /*16f40*/  FSEL R30, R30, -INF , P5 ;  /* 0xff8000001e1e7808 */ /* 0x000fe40002800000 */
[----:B------:R-:W-:-:S02]  /*16f50*/  ISETP.GT.AND P5, PT, R8, 0x19, PT ;  /* 0x000000190800780c */ /* 0x000fc40003fa4270 */
[----:B----4-:R-:W-:Y:S02]  /*16f60*/  FSEL R63, R7, -INF , P4 ;  /* 0xff800000073f7808 */ /* 0x010fe40002000000 */
[----:B------:R-:W-:Y:S02]  /*16f70*/  FMNMX.FTZ R7, R62, R9, !PT ;  /* 0x000000093e077209 */ /* 0x000fe40007810000 */
[----:B------:R-:W-:Y:S02]  /*16f80*/  ISETP.GT.AND P4, PT, R8, RZ, PT ;  /* 0x000000ff0800720c */ /* 0x000fe40003f84270 */
[----:B------:R-:W-:Y:S02]  /*16f90*/  FMNMX.FTZ R7, R63, R7, !PT ;  /* 0x000000073f077209 */ /* 0x000fe40007810000 */
[----:B------:R-:W-:Y:S02]  /*16fa0*/  FSEL R34, R34, -INF , P5 ;  /* 0xff80000022227808 */ /* 0x000fe40002800000 */
[----:B------:R-:W-:Y:S01]  /*16fb0*/  ISETP.GT.AND P5, PT, R8, 0x21, PT ;  /* 0x000000210800780c */ /* 0x000fe20003fa4270 */
[----:B------:R-:W1:Y:S03]  /*16fc0*/  SHFL.BFLY PT, R9, R7, 0x2, 0x1f ;  /* 0x0c401f0007097f89 */ /* 0x000e6600000e0000 */
[----:B------:R-:W-:-:S02]  /*16fd0*/  FSEL R43, R43, -INF , P5 ;  /* 0xff8000002b2b7808 */ /* 0x000fc40002800000 */
[----:B------:R-:W-:-:S04]  /*16fe0*/  ISETP.GT.AND P5, PT, R8, 0x29, PT ;  /* 0x000000290800780c */ /* 0x000fc80003fa4270 */
[----:B------:R-:W-:Y:S02]  /*16ff0*/  FSEL R47, R47, -INF , P5 ;  /* 0xff8000002f2f7808 */ /* 0x000fe40002800000 */
[----:B------:R-:W-:-:S04]  /*17000*/  ISETP.GT.AND P5, PT, R8, 0x31, PT ;  /* 0x000000310800780c */ /* 0x000fc80003fa4270 */
[----:B------:R-:W-:Y:S02]  /*17010*/  FSEL R51, R51, -INF , P5 ;  /* 0xff80000033337808 */ /* 0x000fe40002800000 */
[----:B------:R-:W-:-:S04]  /*17020*/  ISETP.GT.AND P5, PT, R8, 0x39, PT ;  /* 0x000000390800780c */ /* 0x000fc80003fa4270 */
[----:B------:R-:W-:Y:S02]  /*17030*/  FSEL R55, R55, -INF , P5 ;  /* 0xff80000037377808 */ /* 0x000fe40002800000 */
[C---:B------:R-:W-:Y:S02]  /*17040*/  ISETP.GT.AND P5, PT, R8.reuse, 0x41, PT ;  /* 0x000000410800780c */ /* 0x040fe40003fa4270 */
[----:B-1----:R-:W-:Y:S02]  /*17050*/  FMNMX.FTZ R9, R7, R9, !PT ;  /* 0x0000000907097209 */ /* 0x002fe40007810000 */
[----:B------:R-:W-:Y:S02]  /*17060*/  FSEL R59, R59, -INF , P5 ;  /* 0xff8000003b3b7808 */ /* 0x000fe40002800000 */
[----:B------:R-:W-:Y:S01]  /*17070*/  ISETP.GT.AND P5, PT, R8, 0x49, PT ;  /* 0x000000490800780c */ /* 0x000fe20003fa4270 */
[----:B------:R-:W1:Y:S03]  /*17080*/  SHFL.BFLY PT, R7, R9, 0x1, 0x1f ;  /* 0x0c201f0009077f89 */ /* 0x000e6600000e0000 */
[----:B0-----:R-:W-:-:S02]  /*17090*/  FSEL R81, R81, -INF , P5 ;  /* 0xff80000051517808 */ /* 0x001fc40002800000 */
[----:B------:R-:W-:-:S04]  /*170a0*/  ISETP.GT.AND P5, PT, R8, 0x51, PT ;  /* 0x000000510800780c */ /* 0x000fc80003fa4270 */
[----:B------:R-:W-:Y:S02]  /*170b0*/  FSEL R67, R67, -INF , P5 ;  /* 0xff80000043437808 */ /* 0x000fe40002800000 */
[----:B------:R-:W-:-:S04]  /*170c0*/  ISETP.GT.AND P5, PT, R8, 0x59, PT ;  /* 0x000000590800780c */ /* 0x000fc80003fa4270 */
[----:B------:R-:W-:Y:S02]  /*170d0*/  FSEL R71, R71, -INF , P5 ;  /* 0xff80000047477808 */ /* 0x000fe40002800000 */
[----:B------:R-:W-:Y:S01]  /*170e0*/  ISETP.GT.AND P5, PT, R8, 0x61, PT ;  /* 0x000000610800780c */ /* 0x000fe20003fa4270 */
[----:B------:R-:W-:-:S03]  /*170f0*/  WARPGROUP.DEPBAR.LE gsb0, 0x0 ;  /* 0x00008000000079c5 */ /* 0x000fc60000010000 */
[----:B------:R-:W-:Y:S01]  /*17100*/  FSEL R75, R75, -INF , P5 ;  /* 0xff8000004b4b7808 */ /* 0x000fe20002800000 */
[----:B------:R-:W-:Y:S01]  /*17110*/  WARPGROUP.ARRIVE ;  /* 0x00000000000079c5 */ /* 0x000fe20000000000 */
[----:B-1----:R-:W-:Y:S01]  /*17120*/  FMNMX.FTZ R9, R9, R7, !PT ;  /* 0x0000000709097209 */ /* 0x002fe20007810000 */
[----:B------:R-:W-:Y:S01]  /*17130*/  IMAD.U32 R7, RZ, RZ, UR4 ;  /* 0x00000004ff077e24 */ /* 0x000fe2000f8e00ff */
[C---:B------:R-:W-:Y:S02]  /*17140*/  ISETP.GT.AND P5, PT, R8.reuse, 0x69, PT ;  /* 0x000000690800780c */ /* 0x040fe40003fa4270 */
[C---:B------:R-:W-:Y:S01]  /*17150*/  FSETP.NEU.FTZ.AND P3, PT, R9.reuse, -INF , PT ;  /* 0xff8000000900780b */ /* 0x040fe20003f7d000 */
[----:B------:R-:W-:Y:S01]  /*17160*/  FMUL.FTZ R84, R9, R7 ;  /* 0x0000000709547220 */ /* 0x000fe20000410000 */
[----:B------:R-:W-:Y:S02]  /*17170*/  FSEL R79, R79, -INF , P5 ;  /* 0xff8000004f4f7808 */ /* 0x000fe40002800000 */
[----:B------:R-:W-:-:S02]  /*17180*/  ISETP.GT.AND P5, PT, R8, 0x71, PT ;  /* 0x000000710800780c */ /* 0x000fc40003fa4270 */
[----:B------:R-:W-:Y:S02]  /*17190*/  FSEL R84, R84, RZ, P3 ;  /* 0x000000ff54547208 */ /* 0x000fe40001800000 */
[----:B------:R-:W-:Y:S02]  /*171a0*/  FSEL R83, R83, -INF , P5 ;  /* 0xff80000053537808 */ /* 0x000fe40002800000 */
[----:B------:R-:W-:Y:S01]  /*171b0*/  ISETP.GT.AND P5, PT, R8, 0x79, PT ;  /* 0x000000790800780c */ /* 0x000fe20003fa4270 */
[-CC-:B------:R-:W-:Y:S01]  /*171c0*/  FFMA.FTZ R182, R25, R7.reuse, -R84.reuse ;  /* 0x0000000719b67223 */ /* 0x180fe20000010854 */
[----:B------:R-:W-:Y:S01]  /*171d0*/  FSEL R25, R15, -INF , P4 ;  /* 0xff8000000f197808 */ /* 0x000fe20002000000 */
[-CC-:B------:R-:W-:Y:S01]  /*171e0*/  FFMA.FTZ R180, R42, R7.reuse, -R84.reuse ;  /* 0x000000072ab47223 */ /* 0x180fe20000010854 */
[----:B------:R-:W-:Y:S01]  /*171f0*/  ISETP.GT.AND P4, PT, R8, 0x8, PT ;  /* 0x000000080800780c */ /* 0x000fe20003f84270 */
[-CC-:B------:R-:W-:Y:S01]  /*17200*/  FFMA.FTZ R15, R26, R7.reuse, -R84.reuse ;  /* 0x000000071a0f7223 */ /* 0x180fe20000010854 */
[----:B------:R-:W-:Y:S01]  /*17210*/  FMNMX.FTZ R42, R25, R10, !PT ;  /* 0x0000000a192a7209 */ /* 0x000fe20007810000 */
[-CC-:B------:R-:W-:Y:S01]  /*17220*/  FFMA.FTZ R176, R28, R7.reuse, -R84.reuse ;  /* 0x000000071cb07223 */ /* 0x180fe20000010854 */
[----:B------:R-:W-:Y:S01]  /*17230*/  FSEL R26, R24, -INF , P4 ;  /* 0xff800000181a7808 */ /* 0x000fe20002000000 */
[-CC-:B------:R-:W-:Y:S01]  /*17240*/  FFMA.FTZ R28, R31, R7.reuse, -R84.reuse ;  /* 0x000000071f1c7223 */ /* 0x180fe20000010854 */
[----:B------:R-:W-:Y:S01]  /*17250*/  FMNMX.FTZ R24, R21, R42, !PT ;  /* 0x0000002a15187209 */ /* 0x000fe20007810000 */
[-CC-:B------:R-:W-:Y:S01]  /*17260*/  FFMA.FTZ R178, R33, R7.reuse, -R84.reuse ;  /* 0x0000000721b27223 */ /* 0x180fe20000010854 */
[----:B------:R-:W-:Y:S01]  /*17270*/  ISETP.GT.AND P4, PT, R8, 0x10, PT ;  /* 0x000000100800780c */ /* 0x000fe20003f84270 */
[----:B------:R-:W-:Y:S01]  /*17280*/  IMAD.MOV.U32 R33, RZ, RZ, 0x40000040 ;  /* 0x40000040ff217424 */ /* 0x000fe200078e00ff */
[----:B------:R-:W-:Y:S01]  /*17290*/  FMNMX.FTZ R24, R26, R24, !PT ;  /* 0x000000181a187209 */ /* 0x000fe20007810000 */
[-CC-:B------:R-:W-:Y:S01]  /*172a0*/  FFMA.FTZ R20, R20, R7.reuse, -R84.reuse ;  /* 0x0000000714147223 */ /* 0x180fe20000010854 */
[----:B------:R-:W-:Y:S01]  /*172b0*/  FSEL R29, R29, -INF , P4 ;  /* 0xff8000001d1d7808 */ /* 0x000fe20002000000 */
[----:B------:R-:W-:Y:S01]  /*172c0*/  MUFU.EX2 R180, R180 ;  /* 0x000000b400b47308 */ /* 0x000fe20000000800 */
[----:B------:R-:W-:Y:S01]  /*172d0*/  FMNMX.FTZ R24, R27, R24, !PT ;  /* 0x000000181b187209 */ /* 0x000fe20007810000 */
[-CC-:B------:R-:W-:Y:S01]  /*172e0*/  FFMA.FTZ R172, R36, R7.reuse, -R84.reuse ;  /* 0x0000000724ac7223 */ /* 0x180fe20000010854 */
[----:B------:R-:W-:Y:S01]  /*172f0*/  ISETP.GT.AND P4, PT, R8, 0x18, PT ;  /* 0x000000180800780c */ /* 0x000fe20003f84270 */
[-CC-:B------:R-:W-:Y:S01]  /*17300*/  FFMA.FTZ R174, R38, R7.reuse, -R84.reuse ;  /* 0x0000000726ae7223 */ /* 0x180fe20000010854 */
        /* <DEDUP_REMOVED lines=35> */
[----:B------:R0:W-:Y:S01]  /*17540*/  MUFU.EX2 R24, R28 ;  /* 0x0000001c00187308 */ /* 0x0001e20000000800 */
        /* <DEDUP_REMOVED lines=9> */
[-CC-:B0-----:R-:W-:Y:S01]  /*175e0*/  FFMA.FTZ R28, R35, R7.reuse, -R84.reuse ;  /* 0x00000007231c7223 */ /* 0x181fe20000010854 */
        /* <DEDUP_REMOVED lines=9> */
[----:B------:R-:W-:Y:S01]  /*17680*/  FFMA.FTZ R53, R80, R7, -R84 ;  /* 0x0000000750357223 */ /* 0x000fe20000010854 */
[----:B------:R-:W-:-:S02]  /*17690*/  FMNMX.FTZ R42, R69, R42, !PT ;  /* 0x0000002a452a7209 */ /* 0x000fc40007810000 */
[----:B------:R-:W-:Y:S01]  /*176a0*/  FSEL R66, R66, -INF , P4 ;  /* 0xff80000042427808 */ /* 0x000fe20002000000 */
[----:B------:R-:W-:Y:S01]  /*176b0*/  MUFU.EX2 R172, R172 ;  /* 0x000000ac00ac7308 */ /* 0x000fe20000000800 */
[----:B------:R-:W-:Y:S02]  /*176c0*/  FMNMX.FTZ R42, R81, R42, !PT ;  /* 0x0000002a512a7209 */ /* 0x000fe40007810000 */
[----:B------:R-:W-:Y:S02]  /*176d0*/  ISETP.GT.AND P4, PT, R8, 0x58, PT ;  /* 0x000000580800780c */ /* 0x000fe40003f84270 */
[----:B------:R-:W-:Y:S02]  /*176e0*/  FMNMX.FTZ R42, R66, R42, !PT ;  /* 0x0000002a422a7209 */ /* 0x000fe40007810000 */
[----:B------:R-:W-:Y:S01]  /*176f0*/  FSEL R70, R70, -INF , P4 ;  /* 0xff80000046467808 */ /* 0x000fe20002000000 */
[----:B------:R-:W-:Y:S01]  /*17700*/  MUFU.EX2 R35, R35 ;  /* 0x0000002300237308 */ /* 0x000fe20000000800 */
[----:B------:R-:W-:-:S02]  /*17710*/  FMNMX.FTZ R42, R67, R42, !PT ;  /* 0x0000002a432a7209 */ /* 0x000fc40007810000 */
[----:B------:R-:W-:Y:S02]  /*17720*/  ISETP.GT.AND P4, PT, R8, 0x60, PT ;  /* 0x000000600800780c */ /* 0x000fe40003f84270 */
[----:B------:R-:W-:Y:S02]  /*17730*/  FMNMX.FTZ R42, R70, R42, !PT ;  /* 0x0000002a462a7209 */ /* 0x000fe40007810000 */
[----:B------:R-:W-:Y:S01]  /*17740*/  FSEL R74, R74, -INF , P4 ;  /* 0xff8000004a4a7808 */ /* 0x000fe20002000000 */
[----:B------:R-:W-:Y:S01]  /*17750*/  MUFU.EX2 R174, R174 ;  /* 0x000000ae00ae7308 */ /* 0x000fe20000000800 */
[----:B------:R-:W-:Y:S02]  /*17760*/  FMNMX.FTZ R42, R71, R42, !PT ;  /* 0x0000002a472a7209 */ /* 0x000fe40007810000 */
[----:B------:R-:W-:Y:S02]  /*17770*/  ISETP.GT.AND P4, PT, R8, 0x68, PT ;  /* 0x000000680800780c */ /* 0x000fe40003f84270 */
        /* <DEDUP_REMOVED lines=13> */
[----:B------:R-:W-:Y:S01]  /*17850*/  FMNMX.FTZ R42, R83, R42, !PT ;  /* 0x0000002a532a7209 */ /* 0x000fe20007810000 */
[-CC-:B------:R-:W-:Y:S01]  /*17860*/  FFMA.FTZ R56, R62, R7.reuse, -R84.reuse ;  /* 0x000000073e387223 */ /* 0x180fe20000010854 */
[----:B------:R-:W-:Y:S02]  /*17870*/  FSEL R85, R85, -INF , P5 ;  /* 0xff80000055557808 */ /* 0x000fe40002800000 */
[----:B------:R-:W-:Y:S01]  /*17880*/  FMNMX.FTZ R8, R86, R42, !PT ;  /* 0x0000002a56087209 */ /* 0x000fe20007810000 */
[----:B------:R-:W-:Y:S01]  /*17890*/  FFMA.FTZ R42, R60, R7, -R84 ;  /* 0x000000073c2a7223 */ /* 0x000fe20000010854 */
[----:B------:R-:W-:Y:S01]  /*178a0*/  R2UR UR7, R33 ;  /* 0x00000000210772ca */ /* 0x000fe200000e0000 */
        /* <DEDUP_REMOVED lines=12> */
[----:B0-----:R-:W-:-:S02]  /*17970*/  FMNMX.FTZ R8, R8, R32, !PT ;  /* 0x0000002008087209 */ /* 0x001fc40007810000 */
[----:B------:R-:W-:Y:S02]  /*17980*/  IADD3 R32, R6, 0x300, RZ ;  /* 0x0000030006207810 */ /* 0x000fe40007ffe0ff */
[C---:B------:R-:W-:Y:S01]  /*17990*/  FSETP.NEU.FTZ.AND P4, PT, R8.reuse, -INF , PT ;  /* 0xff8000000800780b */ /* 0x040fe20003f9d000 */
[----:B------:R-:W-:Y:S01]  /*179a0*/  FMUL.FTZ R60, R8, R7 ;  /* 0x00000007083c7220 */ /* 0x000fe20000410000 */
[----:B------:R-:W-:Y:S01]  /*179b0*/  R2UR UR6, R32 ;  /* 0x00000000200672ca */ /* 0x000fe200000e0000 */
[----:B------:R-:W-:Y:S03]  /*179c0*/  MUFU.EX2 R162, R162 ;  /* 0x000000a200a27308 */ /* 0x000fe60000000800 */
[----:B------:R-:W-:-:S05]  /*179d0*/  FSEL R60, R60, RZ, P4 ;  /* 0x000000ff3c3c7208 */ /* 0x000fca0002000000 */
[-CC-:B------:R-:W-:Y:S01]  /*179e0*/  FFMA.FTZ R183, R26, R7.reuse, -R60.reuse ;  /* 0x000000071ab77223 */ /* 0x180fe2000001083c */
[----:B------:R-:W-:Y:S01]  /*179f0*/  FSEL R26, R9, RZ, P3 ;  /* 0x000000ff091a7208 */ /* 0x000fe20001800000 */
[-CC-:B------:R-:W-:Y:S01]  /*17a00*/  FFMA.FTZ R181, R25, R7.reuse, -R60.reuse ;  /* 0x0000000719b57223 */ /* 0x180fe2000001083c */
[-CC-:B------:R-:W-:Y:S01]  /*17a10*/  FFMA.FTZ R21, R21, R7.reuse, -R60.reuse ;  /* 0x0000000715157223 */ /* 0x180fe2000001083c */
[----:B------:R-:W-:Y:S01]  /*17a20*/  HGMMA.64x128x16.F32 R88, R156, gdesc[UR4].tnspB, R88, gsb0 ;  /* 0x41e000049c587df0 */ /* 0x000fe20008000858 */
[-CC-:B------:R-:W-:Y:S01]  /*17a30*/  FFMA.FTZ R32, R27, R7.reuse, -R60.reuse ;  /* 0x000000071b207223 */ /* 0x180fe2000001083c */
[----:B------:R-:W-:Y:S01]  /*17a40*/  FADD.FTZ R26, -R26, R11 ;  /* 0x0000000b1a1a7221 */ /* 0x000fe20000010100 */
[----:B------:R-:W-:Y:S01]  /*17a50*/  FSEL R11, R8, RZ, P4 ;  /* 0x000000ff080b7208 */ /* 0x000fe20002000000 */
[----:B------:R-:W-:Y:S01]  /*17a60*/  MUFU.EX2 R181, R181 ;  /* 0x000000b500b57308 */ /* 0x000fe20000000800 */
[-CC-:B------:R-:W-:Y:S01]  /*17a70*/  FFMA.FTZ R177, R29, R7.reuse, -R60.reuse ;  /* 0x000000071db17223 */ /* 0x180fe2000001083c */
[-C--:B------:R-:W-:Y:S01]  /*17a80*/  FMUL.FTZ R26, R26, R7.reuse ;  /* 0x000000071a1a7220 */ /* 0x080fe20000410000 */
[----:B------:R-:W-:Y:S01]  /*17a90*/  FFMA.FTZ R25, R30, R7, -R60 ;  /* 0x000000071e197223 */ /* 0x000fe2000001083c */
[----:B------:R-:W-:Y:S01]  /*17aa0*/  FADD.FTZ R11, -R11, R10 ;  /* 0x0000000a0b0b7221 */ /* 0x000fe20000010100 */
[----:B------:R-:W-:-:S02]  /*17ab0*/  VIADD R10, R6, 0x380 ;  /* 0x00000380060a7836 */ /* 0x000fc40000000000 */
[-CC-:B------:R-:W-:Y:S01]  /*17ac0*/  FFMA.FTZ R179, R31, R7.reuse, -R60.reuse ;  /* 0x000000071fb37223 */ /* 0x180fe2000001083c */
[-CC-:B------:R-:W-:Y:S01]  /*17ad0*/  FFMA.FTZ R29, R34, R7.reuse, -R60.reuse ;  /* 0x00000007221d7223 */ /* 0x180fe2000001083c */
[-C--:B------:R-:W-:Y:S01]  /*17ae0*/  FMUL.FTZ R11, R11, R7.reuse ;  /* 0x000000070b0b7220 */ /* 0x080fe20000410000 */
[----:B------:R-:W0:Y:S01]  /*17af0*/  MUFU.EX2 R26, R26 ;  /* 0x0000001a001a7308 */ /* 0x000e220000000800 */
[----:B------:R-:W-:Y:S01]  /*17b00*/  R2UR UR6, R10 ;  /* 0x000000000a0672ca */ /* 0x000fe200000e0000 */
[-CC-:B------:R-:W-:Y:S01]  /*17b10*/  FFMA.FTZ R173, R73, R7.reuse, -R60.reuse ;  /* 0x0000000749ad7223 */ /* 0x180fe2000001083c */
[-CC-:B------:R-:W-:Y:S01]  /*17b20*/  FFMA.FTZ R31, R43, R7.reuse, -R60.reuse ;  /* 0x000000072b1f7223 */ /* 0x180fe2000001083c */
[-CC-:B------:R-:W-:Y:S01]  /*17b30*/  FFMA.FTZ R175, R46, R7.reuse, -R60.reuse ;  /* 0x000000072eaf7223 */ /* 0x180fe2000001083c */
[-CC-:B------:R-:W-:Y:S01]  /*17b40*/  FFMA.FTZ R27, R47, R7.reuse, -R60.reuse ;  /* 0x000000072f1b7223 */ /* 0x180fe2000001083c */
[-CC-:B------:R-:W-:Y:S01]  /*17b50*/  FFMA.FTZ R169, R50, R7.reuse, -R60.reuse ;  /* 0x0000000732a97223 */ /* 0x180fe2000001083c */
[-CC-:B------:R-:W-:Y:S01]  /*17b60*/  FFMA.FTZ R30, R51, R7.reuse, -R60.reuse ;  /* 0x00000007331e7223 */ /* 0x180fe2000001083c */
[----:B------:R1:W2:Y:S01]  /*17b70*/  MUFU.EX2 R87, R11 ;  /* 0x0000000b00577308 */ /* 0x0002a20000000800 */
[-CC-:B------:R-:W-:Y:S01]  /*17b80*/  FFMA.FTZ R171, R54, R7.reuse, -R60.reuse ;  /* 0x0000000736ab7223 */ /* 0x180fe2000001083c */
[-CC-:B------:R-:W-:Y:S01]  /*17b90*/  FFMA.FTZ R33, R55, R7.reuse, -R60.reuse ;  /* 0x0000000737217223 */ /* 0x180fe2000001083c */
[-CC-:B------:R-:W-:Y:S01]  /*17ba0*/  FFMA.FTZ R165, R58, R7.reuse, -R60.reuse ;  /* 0x000000073aa57223 */ /* 0x180fe2000001083c */
[-CC-:B------:R-:W-:Y:S01]  /*17bb0*/  FFMA.FTZ R6, R59, R7.reuse, -R60.reuse ;  /* 0x000000073b067223 */ /* 0x180fe2000001083c */
[-CC-:B------:R-:W-:Y:S01]  /*17bc0*/  FFMA.FTZ R167, R69, R7.reuse, -R60.reuse ;  /* 0x0000000745a77223 */ /* 0x180fe2000001083c */
[-CC-:B------:R-:W-:Y:S01]  /*17bd0*/  FFMA.FTZ R81, R81, R7.reuse, -R60.reuse ;  /* 0x0000000751517223 */ /* 0x180fe2000001083c */
[----:B------:R-:W-:Y:S01]  /*17be0*/  FFMA.FTZ R161, R66, R7, -R60 ;  /* 0x0000000742a17223 */ /* 0x000fe2000001083c */
[----:B------:R-:W3:Y:S01]  /*17bf0*/  MUFU.EX2 R21, R21 ;  /* 0x0000001500157308 */ /* 0x000ee20000000800 */
[----:B-1----:R-:W-:-:S02]  /*17c00*/  IMAD.MOV.U32 R11, RZ, RZ, 0x40000040 ;  /* 0x40000040ff0b7424 */ /* 0x002fc400078e00ff */
[----:B0-----:R-:W-:Y:S01]  /*17c10*/  FFMA.FTZ R3, R26, R3, R180 ;  /* 0x000000031a037223 */ /* 0x001fe200000100b4 */
[-CC-:B------:R-:W-:Y:S01]  /*17c20*/  FFMA.FTZ R163, R70, R7.reuse, -R60.reuse ;  /* 0x0000000746a37223 */ /* 0x180fe2000001083c */
[C---:B------:R-:W-:Y:S01]  /*17c30*/  F2FP.F16.F32.PACK_AB R180, R20.reuse, R180 ;  /* 0x000000b414b4723e */ /* 0x040fe200000000ff */
[-CC-:B------:R-:W-:Y:S01]  /*17c40*/  FFMA.FTZ R75, R75, R7.reuse, -R60.reuse ;  /* 0x000000074b4b7223 */ /* 0x180fe2000001083c */
[----:B------:R-:W-:Y:S01]  /*17c50*/  R2UR UR7, R11 ;  /* 0x000000000b0772ca */ /* 0x000fe200000e0000 */
[----:B------:R-:W-:Y:S01]  /*17c60*/  FADD.FTZ R3, R20, R3 ;  /* 0x0000000314037221 */ /* 0x000fe20000010000 */
[----:B------:R-:W0:Y:S01]  /*17c70*/  MUFU.EX2 R183, R183 ;  /* 0x000000b700b77308 */ /* 0x000e220000000800 */
[----:B--2---:R-:W-:Y:S01]  /*17c80*/  FFMA.FTZ R0, R87, R0, R181 ;  /* 0x0000000057007223 */ /* 0x004fe200000100b5 */
[-CC-:B------:R-:W-:Y:S01]  /*17c90*/  FFMA.FTZ R78, R78, R7.reuse, -R60.reuse ;  /* 0x000000074e4e7223 */ /* 0x180fe2000001083c */
[----:B------:R-:W-:Y:S01]  /*17ca0*/  FADD.FTZ R3, R182, R3 ;  /* 0x00000003b6037221 */ /* 0x000fe20000010000 */
[-CC-:B------:R-:W-:Y:S01]  /*17cb0*/  FFMA.FTZ R79, R79, R7.reuse, -R60.reuse ;  /* 0x000000074f4f7223 */ /* 0x180fe2000001083c */
[-CC-:B------:R-:W-:Y:S01]  /*17cc0*/  FFMA.FTZ R82, R82, R7.reuse, -R60.reuse ;  /* 0x0000000752527223 */ /* 0x180fe2000001083c */
[-C--:B------:R-:W-:Y:S01]  /*17cd0*/  FFMA.FTZ R83, R83, R7.reuse, -R60 ;  /* 0x0000000753537223 */ /* 0x080fe2000001083c */
[----:B------:R-:W-:Y:S01]  /*17ce0*/  FADD.FTZ R3, R15, R3 ;  /* 0x000000030f037221 */ /* 0x000fe20000010000 */
[----:B------:R-:W1:Y:S01]  /*17cf0*/  MUFU.EX2 R32, R32 ;  /* 0x0000002000207308 */ /* 0x000e620000000800 */
[----:B---3--:R-:W-:Y:S01]  /*17d00*/  FADD.FTZ R0, R21, R0 ;  /* 0x0000000015007221 */ /* 0x008fe20000010000 */
[-CC-:B------:R-:W-:Y:S01]  /*17d10*/  FFMA.FTZ R86, R86, R7.reuse, -R60.reuse ;  /* 0x0000000756567223 */ /* 0x180fe2000001083c */
[----:B------:R-:W-:Y:S01]  /*17d20*/  FADD.FTZ R11, R176, R3 ;  /* 0x00000003b00b7221 */ /* 0x000fe20000010000 */
[----:B------:R-:W-:Y:S01]  /*17d30*/  FFMA.FTZ R3, R67, R7, -R60 ;  /* 0x0000000743037223 */ /* 0x000fe2000001083c */
[C---:B------:R-:W-:Y:S01]  /*17d40*/  ISETP.GT.AND P3, PT, R12.reuse, R5, PT ;  /* 0x000000050c00720c */ /* 0x040fe20003f64270 */
[----:B------:R-:W-:-:S02]  /*17d50*/  VIADD R12, R12, 0xffffffff ;  /* 0xffffffff0c0c7836 */ /* 0x000fc40000000000 */
[----:B------:R-:W-:Y:S01]  /*17d60*/  FADD.FTZ R11, R24, R11 ;  /* 0x0000000b180b7221 */ /* 0x000fe20000010000 */
[----:B------:R-:W2:Y:S01]  /*17d70*/  MUFU.EX2 R177, R177 ;  /* 0x000000b100b17308 */ /* 0x000ea20000000800 */
[----:B0-----:R-:W-:Y:S01]  /*17d80*/  FADD.FTZ R10, R183, R0 ;  /* 0x00000000b70a7221 */ /* 0x001fe20000010000 */
[----:B------:R-:W-:Y:S01]  /*17d90*/  F2FP.F16.F32.PACK_AB R182, R15, R182 ;  /* 0x000000b60fb6723e */ /* 0x000fe200000000ff */
[----:B------:R-:W-:Y:S01]  /*17da0*/  FADD.FTZ R11, R178, R11 ;  /* 0x0000000bb20b7221 */ /* 0x000fe20000010000 */
[----:B------:R-:W-:Y:S02]  /*17db0*/  F2FP.F16.F32.PACK_AB R181, R21, R181 ;  /* 0x000000b515b5723e */ /* 0x000fe400000000ff */
[----:B------:R-:W-:Y:S01]  /*17dc0*/  F2FP.F16.F32.PACK_AB R176, R24, R176 ;  /* 0x000000b018b0723e */ /* 0x000fe200000000ff */
[----:B------:R-:W-:Y:S01]  /*17dd0*/  FADD.FTZ R11, R28, R11 ;  /* 0x0000000b1c0b7221 */ /* 0x000fe20000010000 */
[----:B------:R-:W0:Y:S01]  /*17de0*/  MUFU.EX2 R25, R25 ;  /* 0x0000001900197308 */ /* 0x000e220000000800 */
[C---:B-1----:R-:W-:Y:S01]  /*17df0*/  FADD.FTZ R10, R32.reuse, R10 ;  /* 0x0000000a200a7221 */ /* 0x042fe20000010000 */
[----:B------:R-:W-:Y:S01]  /*17e00*/  F2FP.F16.F32.PACK_AB R183, R32, R183 ;  /* 0x000000b720b7723e */ /* 0x000fe200000000ff */
[----:B------:R-:W-:Y:S01]  /*17e10*/  FADD.FTZ R11, R172, R11 ;  /* 0x0000000bac0b7221 */ /* 0x000fe20000010000 */
[----:B------:R-:W-:-:S02]  /*17e20*/  F2FP.F16.F32.PACK_AB R178, R28, R178 ;  /* 0x000000b21cb2723e */ /* 0x000fc400000000ff */
[C---:B------:R-:W-:Y:S01]  /*17e30*/  F2FP.F16.F32.PACK_AB R172, R35.reuse, R172 ;  /* 0x000000ac23ac723e */ /* 0x040fe200000000ff */
[----:B------:R-:W-:Y:S01]  /*17e40*/  FADD.FTZ R11, R35, R11 ;  /* 0x0000000b230b7221 */ /* 0x000fe20000010000 */
[----:B------:R-:W-:Y:S01]  /*17e50*/  MUFU.EX2 R179, R179 ;  /* 0x000000b300b37308 */ /* 0x000fe20000000800 */
[----:B--2---:R-:W-:Y:S02]  /*17e60*/  FADD.FTZ R10, R177, R10 ;  /* 0x0000000ab10a7221 */ /* 0x004fe40000010000 */
[----:B------:R-:W-:Y:S01]  /*17e70*/  FADD.FTZ R11, R174, R11 ;  /* 0x0000000bae0b7221 */ /* 0x000fe20000010000 */
[----:B------:R-:W-:-:S03]  /*17e80*/  F2FP.F16.F32.PACK_AB R174, R36, R174 ;  /* 0x000000ae24ae723e */ /* 0x000fc600000000ff */
[----:B------:R-:W-:Y:S01]  /*17e90*/  FADD.FTZ R11, R36, R11 ;  /* 0x0000000b240b7221 */ /* 0x000fe20000010000 */
[----:B------:R-:W-:Y:S01]  /*17ea0*/  MUFU.EX2 R29, R29 ;  /* 0x0000001d001d7308 */ /* 0x000fe20000000800 */
[----:B0-----:R-:W-:Y:S02]  /*17eb0*/  F2FP.F16.F32.PACK_AB R177, R25, R177 ;  /* 0x000000b119b1723e */ /* 0x001fe400000000ff */
[----:B------:R-:W-:Y:S01]  /*17ec0*/  FADD.FTZ R11, R168, R11 ;  /* 0x0000000ba80b7221 */ /* 0x000fe20000010000 */
[----:B------:R-:W-:-:S03]  /*17ed0*/  F2FP.F16.F32.PACK_AB R168, R37, R168 ;  /* 0x000000a825a8723e */ /* 0x000fc600000000ff */
[----:B------:R-:W-:Y:S01]  /*17ee0*/  FADD.FTZ R11, R37, R11 ;  /* 0x0000000b250b7221 */ /* 0x000fe20000010000 */
[----:B------:R-:W-:Y:S03]  /*17ef0*/  MUFU.EX2 R173, R173 ;  /* 0x000000ad00ad7308 */ /* 0x000fe60000000800 */
        /* <DEDUP_REMOVED lines=9> */
[----:B------:R-:W-:-:S04]  /*17f90*/  F2FP.F16.F32.PACK_AB R166, R41, R166 ;  /* 0x000000a629a6723e */ /* 0x000fc800000000ff */
[----:B------:R-:W-:Y:S08]  /*17fa0*/  MUFU.EX2 R27, R27 ;  /* 0x0000001b001b7308 */ /* 0x000ff00000000800 */
[----:B------:R-:W-:Y:S08]  /*17fb0*/  MUFU.EX2 R169, R169 ;  /* 0x000000a900a97308 */ /* 0x000ff00000000800 */
[----:B------:R-:W-:Y:S08]  /*17fc0*/  MUFU.EX2 R30, R30 ;  /* 0x0000001e001e7308 */ /* 0x000ff00000000800 */
[----:B------:R-:W-:Y:S08]  /*17fd0*/  MUFU.EX2 R171, R171 ;  /* 0x000000ab00ab7308 */ /* 0x000ff00000000800 */
[----:B------:R-:W-:Y:S01]  /*17fe0*/  MUFU.EX2 R33, R33 ;  /* 0x0000002100217308 */ /* 0x000fe20000000800 */
[----:B------:R-:W-:-:S02]  /*17ff0*/  WARPGROUP.DEPBAR.LE gsb0, 0x0 ;  /* 0x00008000000079c5 */ /* 0x000fc40000010000 */
[----:B------:R-:W-:Y:S01]  /*18000*/  WARPGROUP.ARRIVE ;  /* 0x00000000000079c5 */ /* 0x000fe20000000000 */
[----:B------:R-:W-:-:S04]  /*18010*/  FFMA.FTZ R157, R74, R7, -R60 ;  /* 0x000000074a9d7223 */ /* 0x000fc8000001083c */
[----:B------:R-:W-:Y:S01]  /*18020*/  MUFU.EX2 R165, R165 ;  /* 0x000000a500a57308 */ /* 0x000fe20000000800 */
[----:B------:R-:W-:Y:S07]  /*18030*/  HGMMA.64x128x16.F32 R88, R152, gdesc[UR4].tnspB, R88, gsb0 ;  /* 0x41e0000498587df0 */ /* 0x000fee0008000858 */
        /* <DEDUP_REMOVED lines=19> */
[----:B-1----:R-:W-:Y:S01]  /*18170*/  F2FP.F16.F32.PACK_AB R159, R79, R78 ;  /* 0x0000004e4f9f723e */ /* 0x002fe200000000ff */
[----:B------:R-:W-:Y:S02]  /*18180*/  WARPGROUP.DEPBAR.LE gsb0, 0x0 ;  /* 0x00008000000079c5 */ /* 0x000fe40000010000 */
[----:B------:R0:W-:Y:S04]  /*18190*/  @!P1 SYNCS.ARRIVE.TRANS64.RED.A1T0 RZ, [R13+URZ], RZ ;  /* 0x000000ff0dff99a7 */ /* 0x0001e8000810043f */
[----:B------:R-:W1:Y:S01]  /*181a0*/  MUFU.EX2 R53, R53 ;  /* 0x0000003500357308 */ /* 0x000e620000000800 */
[----:B0-----:R-:W-:Y:S01]  /*181b0*/  FADD.FTZ R13, R25, R10 ;  /* 0x0000000a190d7221 */ /* 0x001fe20000010000 */
[----:B------:R0:W-:Y:S01]  /*181c0*/  @!P1 SYNCS.ARRIVE.TRANS64.RED.A1T0 RZ, [R14+URZ], RZ ;  /* 0x000000ff0eff99a7 */ /* 0x0001e2000810043f */
[----:B------:R-:W-:-:S05]  /*181d0*/  FFMA.FTZ R10, R71, R7, -R60 ;  /* 0x00000007470a7223 */ /* 0x000fca000001083c */
[----:B------:R-:W2:Y:S01]  /*181e0*/  MUFU.EX2 R83, R83 ;  /* 0x0000005300537308 */ /* 0x000ea20000000800 */
[----:B------:R-:W-:Y:S01]  /*181f0*/  FADD.FTZ R13, R179, R13 ;  /* 0x0000000db30d7221 */ /* 0x000fe20000010000 */
[----:B------:R-:W-:Y:S01]  /*18200*/  FFMA.FTZ R60, R85, R7, -R60 ;  /* 0x00000007553c7223 */ /* 0x000fe2000001083c */
[C---:B------:R-:W-:Y:S02]  /*18210*/  F2FP.F16.F32.PACK_AB R179, R29.reuse, R179 ;  /* 0x000000b31db3723e */ /* 0x040fe400000000ff */
[----:B------:R-:W-:Y:S01]  /*18220*/  FADD.FTZ R13, R29, R13 ;  /* 0x0000000d1d0d7221 */ /* 0x000fe20000010000 */
[----:B-1----:R-:W-:Y:S02]  /*18230*/  F2FP.F16.F32.PACK_AB R152, R53, R52 ;  /* 0x000000343598723e */ /* 0x002fe400000000ff */
[----:B------:R-:W1:Y:S01]  /*18240*/  MUFU.EX2 R10, R10 ;  /* 0x0000000a000a7308 */ /* 0x000e620000000800 */
[----:B------:R-:W-:Y:S01]  /*18250*/  FADD.FTZ R13, R173, R13 ;  /* 0x0000000dad0d7221 */ /* 0x000fe20000010000 */
[----:B------:R-:W-:-:S03]  /*18260*/  F2FP.F16.F32.PACK_AB R173, R31, R173 ;  /* 0x000000ad1fad723e */ /* 0x000fc600000000ff */
[----:B------:R-:W-:-:S03]  /*18270*/  FADD.FTZ R13, R31, R13 ;  /* 0x0000000d1f0d7221 */ /* 0x000fc60000010000 */
[----:B------:R-:W-:Y:S01]  /*18280*/  MUFU.EX2 R56, R56 ;  /* 0x0000003800387308 */ /* 0x000fe20000000800 */
[----:B------:R-:W-:Y:S01]  /*18290*/  FADD.FTZ R13, R175, R13 ;  /* 0x0000000daf0d7221 */ /* 0x000fe20000010000 */
[----:B------:R-:W-:Y:S02]  /*182a0*/  F2FP.F16.F32.PACK_AB R175, R27, R175 ;  /* 0x000000af1baf723e */ /* 0x000fe400000000ff */
[----:B--2---:R-:W-:Y:S01]  /*182b0*/  F2FP.F16.F32.PACK_AB R153, R83, R82 ;  /* 0x000000525399723e */ /* 0x004fe200000000ff */
[----:B------:R-:W-:-:S03]  /*182c0*/  FADD.FTZ R13, R27, R13 ;  /* 0x0000000d1b0d7221 */ /* 0x000fc60000010000 */
[----:B------:R-:W-:Y:S01]  /*182d0*/  MUFU.EX2 R86, R86 ;  /* 0x0000005600567308 */ /* 0x000fe20000000800 */
[----:B------:R-:W-:Y:S01]  /*182e0*/  FADD.FTZ R13, R169, R13 ;  /* 0x0000000da90d7221 */ /* 0x000fe20000010000 */
[----:B------:R-:W-:-:S03]  /*182f0*/  F2FP.F16.F32.PACK_AB R169, R30, R169 ;  /* 0x000000a91ea9723e */ /* 0x000fc600000000ff */
[----:B------:R-:W-:-:S03]  /*18300*/  FADD.FTZ R13, R30, R13 ;  /* 0x0000000d1e0d7221 */ /* 0x000fc60000010000 */
[----:B------:R-:W2:Y:S01]  /*18310*/  MUFU.EX2 R57, R57 ;  /* 0x0000003900397308 */ /* 0x000ea20000000800 */
[----:B------:R-:W-:Y:S01]  /*18320*/  FADD.FTZ R13, R171, R13 ;  /* 0x0000000dab0d7221 */ /* 0x000fe20000010000 */
[----:B------:R-:W-:-:S03]  /*18330*/  F2FP.F16.F32.PACK_AB R171, R33, R171 ;  /* 0x000000ab21ab723e */ /* 0x000fc600000000ff */
[----:B------:R-:W-:-:S03]  /*18340*/  FADD.FTZ R13, R33, R13 ;  /* 0x0000000d210d7221 */ /* 0x000fc60000010000 */
[----:B------:R-:W3:Y:S01]  /*18350*/  MUFU.EX2 R60, R60 ;  /* 0x0000003c003c7308 */ /* 0x000ee20000000800 */
[----:B------:R-:W-:Y:S01]  /*18360*/  FADD.FTZ R13, R165, R13 ;  /* 0x0000000da50d7221 */ /* 0x000fe20000010000 */
[----:B------:R-:W-:-:S03]  /*18370*/  F2FP.F16.F32.PACK_AB R165, R6, R165 ;  /* 0x000000a506a5723e */ /* 0x000fc600000000ff */
[----:B0-----:R-:W-:Y:S01]  /*18380*/  FADD.FTZ R14, R6, R13 ;  /* 0x0000000d060e7221 */ /* 0x001fe20000010000 */
        /* <DEDUP_REMOVED lines=15> */
[C---:B-1----:R-:W-:Y:S02]  /*18480*/  F2FP.F16.F32.PACK_AB R163, R10.reuse, R163 ;  /* 0x000000a30aa3723e */ /* 0x042fe400000000ff */
[----:B------:R-:W-:Y:S01]  /*18490*/  FADD.FTZ R6, R10, R11 ;  /* 0x0000000b0a067221 */ /* 0x000fe20000010000 */
[----:B------:R-:W-:Y:S01]  /*184a0*/  FADD.FTZ R11, R45, R14 ;  /* 0x0000000e2d0b7221 */ /* 0x000fe20000010000 */
[----:B--2---:R-:W-:Y:S01]  /*184b0*/  F2FP.F16.F32.PACK_AB R154, R57, R56 ;  /* 0x00000038399a723e */ /* 0x004fe200000000ff */
[----:B------:R-:W-:-:S02]  /*184c0*/  IMAD.MOV.U32 R14, RZ, RZ, R187 ;  /* 0x000000ffff0e7224 */ /* 0x000fc400078e00bb */
[----:B------:R-:W-:Y:S01]  /*184d0*/  FADD.FTZ R6, R157, R6 ;  /* 0x000000069d067221 */ /* 0x000fe20000010000 */
[----:B------:R-:W-:Y:S01]  /*184e0*/  FADD.FTZ R0, R48, R11 ;  /* 0x0000000b30007221 */ /* 0x000fe20000010000 */
[C---:B------:R-:W-:Y:S01]  /*184f0*/  F2FP.F16.F32.PACK_AB R157, R75.reuse, R157 ;  /* 0x0000009d4b9d723e */ /* 0x040fe200000000ff */
[----:B------:R-:W-:Y:S02]  /*18500*/  IMAD.MOV.U32 R10, RZ, RZ, R8 ;  /* 0x000000ffff0a7224 */ /* 0x000fe400078e0008 */
[----:B------:R-:W-:Y:S01]  /*18510*/  FADD.FTZ R13, R75, R6 ;  /* 0x000000064b0d7221 */ /* 0x000fe20000010000 */
[----:B------:R-:W-:Y:S01]  /*18520*/  FADD.FTZ R3, R49, R0 ;  /* 0x0000000031037221 */ /* 0x000fe20000010000 */
[----:B---3--:R-:W-:Y:S02]  /*18530*/  F2FP.F16.F32.PACK_AB R155, R60, R86 ;  /* 0x000000563c9b723e */ /* 0x008fe400000000ff */
[----:B------:R-:W-:Y:S01]  /*18540*/  FADD.FTZ R6, R78, R13 ;  /* 0x0000000d4e067221 */ /* 0x000fe20000010000 */
[----:B------:R-:W-:-:S03]  /*18550*/  FADD.FTZ R0, R52, R3 ;  /* 0x0000000334007221 */ /* 0x000fc60000010000 */
[----:B------:R-:W-:Y:S01]  /*18560*/  FADD.FTZ R11, R79, R6 ;  /* 0x000000064f0b7221 */ /* 0x000fe20000010000 */
[----:B------:R-:W-:-:S03]  /*18570*/  FADD.FTZ R3, R53, R0 ;  /* 0x0000000035037221 */ /* 0x000fc60000010000 */
[----:B------:R-:W-:Y:S01]  /*18580*/  FADD.FTZ R6, R82, R11 ;  /* 0x0000000b52067221 */ /* 0x000fe20000010000 */
[----:B------:R-:W-:-:S03]  /*18590*/  FADD.FTZ R0, R56, R3 ;  /* 0x0000000338007221 */ /* 0x000fc60000010000 */
[----:B------:R-:W-:Y:S01]  /*185a0*/  FADD.FTZ R11, R83, R6 ;  /* 0x00000006530b7221 */ /* 0x000fe20000010000 */
[----:B------:R-:W-:Y:S01]  /*185b0*/  FADD.FTZ R3, R57, R0 ;  /* 0x0000000039037221 */ /* 0x000fe20000010000 */
[----:B------:R-:W-:Y:S02]  /*185c0*/  MOV R6, R184 ;  /* 0x000000b800067202 */ /* 0x000fe40000000f00 */
[----:B------:R-:W-:-:S04]  /*185d0*/  FADD.FTZ R11, R86, R11 ;  /* 0x0000000b560b7221 */ /* 0x000fc80000010000 */
[----:B------:R-:W-:Y:S01]  /*185e0*/  FADD.FTZ R0, R60, R11 ;  /* 0x0000000b3c007221 */ /* 0x000fe20000010000 */
[----:B------:R-:W-:Y:S01]  /*185f0*/  IMAD.MOV.U32 R11, RZ, RZ, R9 ;  /* 0x000000ffff0b7224 */ /* 0x000fe200078e0009 */
[----:B------:R-:W-:Y:S06]  /*18600*/  @P3 BRA `(.L_x_2665) ;  /* 0xffffffc800a43947 */ /* 0x000fec000383ffff */
[----:B------:R-:W-:Y:S05]  /*18610*/  BSYNC B1 ;  /* 0x0000000000017941 */ /* 0x000fea0003800000 */
.L_x_2654:
[----:B------:R-:W-:Y:S05]  /*18620*/  BSYNC B0 ;  /* 0x0000000000007941 */ /* 0x000fea0003800000 */
.L_x_2653:
[----:B------:R-:W-:Y:S01]  /*18630*/  ISETP.GE.AND P2, PT, R12, R199, PT ;  /* 0x000000c70c00720c */ /* 0x000fe20003f46270 */
[----:B------:R-:W-:-:S12]  /*18640*/  BSSY B0, `(.L_x_2666) ;  /* 0x00002ca000007945 */ /* 0x000fd80003800000 */
[----:B------:R-:W-:Y:S05]  /*18650*/  @!P2 BRA `(.L_x_2667) ;  /* 0x0000002c0020a947 */ /* 0x000fea0003800000 */
[----:B------:R-:W-:Y:S01]  /*18660*/  IMAD.MOV.U32 R10, RZ, RZ, R8 ;  /* 0x000000ffff0a7224 */ /* 0x000fe200078e0008 */
[----:B------:R-:W-:Y:S01]  /*18670*/  MOV R5, R9 ;  /* 0x0000000900057202 */ /* 0x000fe20000000f00 */
[----:B------:R-:W-:Y:S02]  /*18680*/  IMAD.MOV.U32 R11, RZ, RZ, R187 ;  /* 0x000000ffff0b7224 */ /* 0x000fe400078e00bb */
[----:B------:R-:W-:-:S07]  /*18690*/  IMAD.MOV.U32 R6, RZ, RZ, R184 ;  /* 0x000000ffff067224 */ /* 0x000fce00078e00b8 */
.L_x_2678:
        /* <DEDUP_REMOVED lines=8> */
.L_x_2668:
[----:B------:R-:W-:Y:S01]  /*18720*/  IMAD R8, R184, 0x8, R2 ;  /* 0x00000008b8087824 */ /* 0x000fe200078e0202 */
[----:B------:R-:W-:-:S04]  /*18730*/  SHF.L.U32 R9, R187, 0x1f, RZ ;  /* 0x0000001fbb097819 */ /* 0x000fc800000006ff */
[----:B------:R0:W1:Y:S01]  /*18740*/  SYNCS.PHASECHK.TRANS64.TRYWAIT P2, [R8+URZ+0x34830], R9 ;  /* 0x03483009080075a7 */ /* 0x000062000804017f */
[----:B------:R-:W-:Y:S05]  /*18750*/  @!P0 BRA `(.L_x_2669) ;  /* 0x0000000000048947 */ /* 0x000fea0003800000 */
[----:B------:R-:W-:Y:S01]  /*18760*/  BPT.TRAP 0x1 ;  /* 0x000000040000795c */ /* 0x000fe20000300000 */
.L_x_2669:
[----:B------:R-:W-:Y:S01]  /*18770*/  IMAD R7, R184, 0xc00, R4 ;  /* 0x00000c00b8077824 */ /* 0x000fe200078e0204 */
[----:B------:R-:W-:Y:S03]  /*18780*/  BSSY B1, `(.L_x_2670) ;  /* 0x0000006000017945 */ /* 0x000fe60003800000 */
[C---:B------:R-:W-:Y:S02]  /*18790*/  VIADD R14, R7.reuse, 0x2 ;  /* 0x00000002070e7836 */ /* 0x040fe40000000000 */
[----:B------:R-:W-:Y:S01]  /*187a0*/  VIADD R21, R7, 0x4 ;  /* 0x0000000407157836 */ /* 0x000fe20000000000 */
[----:B-1----:R-:W-:Y:S06]  /*187b0*/  @P2 BRA `(.L_x_2671) ;  /* 0x0000000000082947 */ /* 0x002fec0003800000 */
[----:B------:R-:W1:Y:S02]  /*187c0*/  SYNCS.PHASECHK.TRANS64.TRYWAIT P2, [R8+URZ+0x34830], R9 ;  /* 0x03483009080075a7 */ /* 0x000e64000804017f */
[----:B-1----:R-:W-:Y:S05]  /*187d0*/  @!P2 BRA `(.L_x_2672) ;  /* 0x000000fc0008a947 */ /* 0x002fea0003800000 */
.L_x_2671:
[----:B------:R-:W-:Y:S05]  /*187e0*/  BSYNC B1 ;  /* 0x0000000000017941 */ /* 0x000fea0003800000 */
.L_x_2670:
[----:B01----:R-:W-:Y:S01]  /*187f0*/  IMAD.MOV.U32 R9, RZ, RZ, 0x40000040 ;  /* 0x40000040ff097424 */ /* 0x003fe200078e00ff */
[----:B------:R-:W-:Y:S01]  /*18800*/  MOV R8, R7 ;  /* 0x0000000700087202 */ /* 0x000fe20000000f00 */
[----:B------:R0:W-:Y:S03]  /*18810*/  STL.64 [R1+0xa0], R10 ;  /* 0x0000a00a01007387 */ /* 0x0001e60000100a00 */
[----:B------:R-:W-:Y:S02]  /*18820*/  R2UR UR54, R8 ;  /* 0x00000000083672ca */ /* 0x000fe400000e0000 */
        /* <DEDUP_REMOVED lines=70> */
[----:B------:R-:W-:Y:S01]  /*18c90*/  R2UR UR46, R8 ;  /* 0x00000000082e72ca */ /* 0x000fe200000e0000 */
[----:B------:R-:W-:-:S05]  /*18ca0*/  VIADD R8, R7, 0x402 ;  /* 0x0000040207087836 */ /* 0x000fca0000000000 */
[----:B------:R-:W-:Y:S01]  /*18cb0*/  R2UR UR26, R8 ;  /* 0x00000000081a72ca */ /* 0x000fe200000e0000 */
[C---:B------:R-:W-:Y:S01]  /*18cc0*/  VIADD R8, R7.reuse, 0x800 ;  /* 0x0000080007087836 */ /* 0x040fe20000000000 */
[----:B0-----:R-:W3:Y:S04]  /*18cd0*/  LDL.64 R4, [R1+0x28] ;  /* 0x0000280001047983 */ /* 0x001ee80000100a00 */
[----:B------:R-:W-:Y:S01]  /*18ce0*/  R2UR UR14, R8 ;  /* 0x00000000080e72ca */ /* 0x000fe200000e0000 */
[----:B------:R0:W-:Y:S01]  /*18cf0*/  STL.64 [R1+0x90], R2 ;  /* 0x0000900201007387 */ /* 0x0001e20000100a00 */
[----:B------:R-:W-:Y:S02]  /*18d00*/  IADD3 R8, R7, 0x804, RZ ;  /* 0x0000080407087810 */ /* 0x000fe40007ffe0ff */
[----:B------:R-:W-:-:S02]  /*18d10*/  R2UR UR47, R9 ;  /* 0x00000000092f72ca */ /* 0x000fc400000e0000 */
[C---:B------:R-:W-:Y:S02]  /*18d20*/  R2UR UR27, R9.reuse ;  /* 0x00000000091b72ca */ /* 0x040fe400000e0000 */
[C---:B------:R-:W-:Y:S02]  /*18d30*/  R2UR UR15, R9.reuse ;  /* 0x00000000090f72ca */ /* 0x040fe400000e0000 */
[----:B------:R-:W-:Y:S02]  /*18d40*/  R2UR UR6, R8 ;  /* 0x00000000080672ca */ /* 0x000fe400000e0000 */
[----:B------:R-:W-:Y:S01]  /*18d50*/  R2UR UR7, R9 ;  /* 0x00000000090772ca */ /* 0x000fe200000e0000 */
[----:B------:R-:W-:Y:S01]  /*18d60*/  IMAD.MOV.U32 R15, RZ, RZ, 0x40000040 ;  /* 0x40000040ff0f7424 */ /* 0x000fe200078e00ff */
[----:B------:R-:W4:Y:S01]  /*18d70*/  LDL.64 R8, [R1+0x38] ;  /* 0x0000380001087983 */ /* 0x000f220000100a00 */
[----:B------:R-:W-:-:S03]  /*18d80*/  R2UR UR50, R14 ;  /* 0x000000000e3272ca */ /* 0x000fc600000e0000 */
[----:B------:R-:W-:Y:S01]  /*18d90*/  R2UR UR51, R15 ;  /* 0x000000000f3372ca */ /* 0x000fe200000e0000 */
[----:B------:R-:W-:Y:S02]  /*18da0*/  WARPGROUP.DEPBAR.LE gsb0, 0x0 ;  /* 0x00008000000079c5 */ /* 0x000fe40000010000 */
[----:B------:R-:W-:Y:S01]  /*18db0*/  WARPGROUP.ARRIVE ;  /* 0x00000000000079c5 */ /* 0x000fe20000000000 */
[----:B0-----:R-:W3:Y:S01]  /*18dc0*/  LDL.64 R2, [R1+0x20] ;  /* 0x0000200001027983 */ /* 0x001ee20000100a00 */
[----:B------:R-:W-:Y:S01]  /*18dd0*/  VIADD R14, R7, 0x6 ;  /* 0x00000006070e7836 */ /* 0x000fe20000000000 */
[----:B------:R-:W-:Y:S01]  /*18de0*/  R2UR UR35, R15 ;  /* 0x000000000f2372ca */ /* 0x000fe200000e0000 */
[----:B------:R-:W-:Y:S01]  /*18df0*/  IMAD.MOV.U32 R21, RZ, RZ, 0x40000040 ;  /* 0x40000040ff157424 */ /* 0x000fe200078e00ff */
[----:B------:R-:W-:-:S05]  /*18e00*/  IADD3 R20, R7, 0x400, RZ ;  /* 0x0000040007147810 */ /* 0x000fca0007ffe0ff */
[----:B------:R-:W-:Y:S01]  /*18e10*/  HGMMA.64x128x16.F32 R24, gdesc[UR48], R24, gsb0 ;  /* 0x01e00000301879f0 */ /* 0x000fe20008000818 */
[----:B------:R-:W-:Y:S02]  /*18e20*/  R2UR UR34, R14 ;  /* 0x000000000e2272ca */ /* 0x000fe400000e0000 */
[----:B------:R-:W-:Y:S01]  /*18e30*/  R2UR UR30, R20 ;  /* 0x00000000141e72ca */ /* 0x000fe200000e0000 */
[----:B------:R-:W-:Y:S01]  /*18e40*/  VIADD R20, R7, 0x406 ;  /* 0x0000040607147836 */ /* 0x000fe20000000000 */
[----:B------:R-:W-:Y:S02]  /*18e50*/  R2UR UR31, R21 ;  /* 0x00000000151f72ca */ /* 0x000fe400000e0000 */
[----:B------:R-:W-:Y:S02]  /*18e60*/  IADD3 R14, R7, 0x404, RZ ;  /* 0x00000404070e7810 */ /* 0x000fe40007ffe0ff */
[----:B------:R-:W-:Y:S02]  /*18e70*/  R2UR UR23, R15 ;  /* 0x000000000f1772ca */ /* 0x000fe400000e0000 */
[----:B------:R-:W-:Y:S01]  /*18e80*/  R2UR UR22, R14 ;  /* 0x000000000e1672ca */ /* 0x000fe200000e0000 */
[----:B------:R-:W-:Y:S01]  /*18e90*/  VIADD R14, R7, 0x802 ;  /* 0x00000802070e7836 */ /* 0x000fe20000000000 */
[----:B------:R-:W-:-:S02]  /*18ea0*/  R2UR UR11, R15 ;  /* 0x000000000f0b72ca */ /* 0x000fc400000e0000 */
[----:B------:R-:W-:Y:S02]  /*18eb0*/  R2UR UR39, R15 ;  /* 0x000000000f2772ca */ /* 0x000fe400000e0000 */
[----:B------:R-:W-:Y:S01]  /*18ec0*/  R2UR UR19, R21 ;  /* 0x00000000151372ca */ /* 0x000fe200000e0000 */
[----:B------:R-:W-:Y:S02]  /*18ed0*/  WARPGROUP.DEPBAR.LE gsb0, 0x0 ;  /* 0x00008000000079c5 */ /* 0x000fe40000010000 */
[----:B------:R-:W-:Y:S01]  /*18ee0*/  WARPGROUP.ARRIVE ;  /* 0x00000000000079c5 */ /* 0x000fe20000000000 */
[----:B------:R-:W-:Y:S02]  /*18ef0*/  R2UR UR18, R20 ;  /* 0x00000000141272ca */ /* 0x000fe400000e0000 */
[----:B----4-:R-:W-:-:S03]  /*18f00*/  R2UR UR32, R8 ;  /* 0x00000000082072ca */ /* 0x010fc600000e0000 */
[----:B------:R-:W-:Y:S01]  /*18f10*/  HGMMA.64x128x16.F32 R24, gdesc[UR44], R24, gsb0 ;  /* 0x01e000002c1879f0 */ /* 0x000fe20008000818 */
[----:B------:R-:W-:Y:S01]  /*18f20*/  R2UR UR33, R9 ;  /* 0x00000000092172ca */ /* 0x000fe200000e0000 */
[----:B------:R-:W4:Y:S01]  /*18f30*/  LDL.64 R20, [R1+0x8] ;  /* 0x0000080001147983 */ /* 0x000f220000100a00 */
[----:B--2---:R-:W-:Y:S02]  /*18f40*/  R2UR UR28, R10 ;  /* 0x000000000a1c72ca */ /* 0x004fe400000e0000 */
[----:B------:R-:W-:Y:S01]  /*18f50*/  R2UR UR29, R11 ;  /* 0x000000000b1d72ca */ /* 0x000fe200000e0000 */
[----:B------:R-:W2:Y:S01]  /*18f60*/  LDL.64 R8, [R1] ;  /* 0x0000000001087983 */ /* 0x000ea20000100a00 */
[----:B------:R-:W-:Y:S01]  /*18f70*/  R2UR UR10, R14 ;  /* 0x000000000e0a72ca */ /* 0x000fe200000e0000 */
[----:B------:R-:W-:Y:S01]  /*18f80*/  VIADD R14, R7, 0x806 ;  /* 0x00000806070e7836 */ /* 0x000fe20000000000 */
[----:B------:R-:W-:Y:S02]  /*18f90*/  WARPGROUP.DEPBAR.LE gsb0, 0x0 ;  /* 0x00008000000079c5 */ /* 0x000fe40000010000 */
[----:B------:R-:W-:-:S06]  /*18fa0*/  WARPGROUP.ARRIVE ;  /* 0x00000000000079c5 */ /* 0x000fcc0000000000 */
[----:B------:R-:W-:Y:S01]  /*18fb0*/  HGMMA.64x128x16.F32 R24, gdesc[UR32], R24, gsb0 ;  /* 0x01e00000201879f0 */ /* 0x000fe20008000818 */
[----:B------:R-:W-:Y:S02]  /*18fc0*/  R2UR UR38, R14 ;  /* 0x000000000e2672ca */ /* 0x000fe400000e0000 */
[----:B------:R-:W4:Y:S01]  /*18fd0*/  LDL.64 R14, [R1+0x10] ;  /* 0x00001000010e7983 */ /* 0x000f220000100a00 */
[----:B---3--:R-:W-:Y:S02]  /*18fe0*/  R2UR UR24, R4 ;  /* 0x00000000041872ca */ /* 0x008fe400000e0000 */
[----:B------:R-:W-:Y:S01]  /*18ff0*/  R2UR UR25, R5 ;  /* 0x00000000051972ca */ /* 0x000fe200000e0000 */
[----:B------:R0:W5:Y:S01]  /*19000*/  LDL.LU.64 R10, [R1+0xa0] ;  /* 0x0000a000010a7983 */ /* 0x0001620000300a00 */
[----:B------:R-:W-:Y:S02]  /*19010*/  R2UR UR20, R2 ;  /* 0x00000000021472ca */ /* 0x000fe400000e0000 */
[----:B------:R-:W-:Y:S01]  /*19020*/  R2UR UR21, R3 ;  /* 0x00000000031572ca */ /* 0x000fe200000e0000 */
        /* <DEDUP_REMOVED lines=8> */
[----:B----4-:R-:W-:Y:S02]  /*190b0*/  R2UR UR16, R14 ;  /* 0x000000000e1072ca */ /* 0x010fe400000e0000 */
[----:B------:R-:W-:Y:S01]  /*190c0*/  R2UR UR17, R15 ;  /* 0x000000000f1172ca */ /* 0x000fe200000e0000 */
[----:B------:R-:W-:Y:S02]  /*190d0*/  WARPGROUP.DEPBAR.LE gsb0, 0x0 ;  /* 0x00008000000079c5 */ /* 0x000fe40000010000 */
[----:B------:R-:W-:-:S06]  /*190e0*/  WARPGROUP.ARRIVE ;  /* 0x00000000000079c5 */ /* 0x000fcc0000000000 */
        /* <DEDUP_REMOVED lines=25> */
.L_x_2673:
[----:B-----5:R-:W-:Y:S01]  /*19280*/  SHF.L.U32 R7, R11, 0x1f, RZ ;  /* 0x0000001f0b077819 */ /* 0x020fe200000006ff */
[----:B------:R-:W-:-:S04]  /*19290*/  IMAD R11, R6, 0x8, R2 ;  /* 0x00000008060b7824 */ /* 0x000fc800078e0202 */
[----:B------:R0:W1:Y:S01]  /*192a0*/  SYNCS.PHASECHK.TRANS64.TRYWAIT P2, [R11+URZ+0x34850], R7 ;  /* 0x034850070b0075a7 */ /* 0x000062000804017f */
[----:B------:R-:W-:Y:S05]  /*192b0*/  @!P0 BRA `(.L_x_2674) ;  /* 0x0000000000048947 */ /* 0x000fea0003800000 */
[----:B------:R-:W-:Y:S01]  /*192c0*/  BPT.TRAP 0x1 ;  /* 0x000000040000795c */ /* 0x000fe20000300000 */
.L_x_2674:
[----:B------:R-:W-:Y:S04]  /*192d0*/  BSSY B1, `(.L_x_2675) ;  /* 0x0000004000017945 */ /* 0x000fe80003800000 */
[----:B-1----:R-:W-:Y:S05]  /*192e0*/  @P2 BRA `(.L_x_2676) ;  /* 0x0000000000082947 */ /* 0x002fea0003800000 */
[----:B------:R-:W1:Y:S02]  /*192f0*/  SYNCS.PHASECHK.TRANS64.TRYWAIT P2, [R11+URZ+0x34850], R7 ;  /* 0x034850070b0075a7 */ /* 0x000e64000804017f */
[----:B-1----:R-:W-:Y:S05]  /*19300*/  @!P2 BRA `(.L_x_2677) ;  /* 0x000000f00050a947 */ /* 0x002fea0003800000 */
.L_x_2676:
[----:B------:R-:W-:Y:S05]  /*19310*/  BSYNC B1 ;  /* 0x0000000000017941 */ /* 0x000fea0003800000 */
.L_x_2675:
        /* <DEDUP_REMOVED lines=17> */
[----:B------:R-:W-:Y:S01]  /*19430*/  LEA R6, R6, R7, 0xb ;  /* 0x0000000706067211 */ /* 0x000fe200078e58ff */
[----:B------:R-:W-:Y:S01]  /*19440*/  IMAD.MOV.U32 R7, RZ, RZ, 0x40000040 ;  /* 0x40000040ff077424 */ /* 0x000fe200078e00ff */
[----:B------:R-:W-:Y:S01]  /*19450*/  MUFU.TANH R27, R27 ;  /* 0x0000001b001b7308 */ /* 0x000fe20000002400 */
[----:B------:R-:W-:Y:S01]  /*19460*/  FMUL.FTZ R37, R40, UR58 ;  /* 0x0000003a28257c20 */ /* 0x000fe20008410000 */
[C---:B------:R-:W-:Y:S01]  /*19470*/  R2UR UR6, R6.reuse ;  /* 0x00000000060672ca */ /* 0x040fe200000e0000 */
[----:B------:R-:W-:Y:S01]  /*19480*/  VIADD R8, R6, 0x80 ;  /* 0x0000008006087836 */ /* 0x000fe20000000000 */
[----:B------:R-:W-:Y:S01]  /*19490*/  R2UR UR7, R7 ;  /* 0x00000000070772ca */ /* 0x000fe200000e0000 */
        /* <DEDUP_REMOVED lines=12> */
[----:B------:R-:W-:Y:S01]  /*19560*/  HGMMA.64x128x16.F32 R88, R180, gdesc[UR4].tnspB, R88, gsb0 ;  /* 0x41e00004b4587df0 */ /* 0x000fe20008000858 */
[----:B------:R-:W-:Y:S01]  /*19570*/  R2UR UR6, R8 ;  /* 0x00000000080672ca */ /* 0x000fe200000e0000 */
[----:B------:R-:W-:Y:S01]  /*19580*/  FMUL.FTZ R58, R60, UR58 ;  /* 0x0000003a3c3a7c20 */ /* 0x000fe20008410000 */
[----:B------:R-:W-:Y:S01]  /*19590*/  R2UR UR7, R9 ;  /* 0x00000000090772ca */ /* 0x000fe200000e0000 */
[----:B------:R-:W-:Y:S01]  /*195a0*/  IMAD.MOV.U32 R9, RZ, RZ, 0x40000040 ;  /* 0x40000040ff097424 */ /* 0x000fe200078e00ff */
[----:B------:R-:W-:Y:S01]  /*195b0*/  IADD3 R8, R6, 0x100, RZ ;  /* 0x0000010006087810 */ /* 0x000fe20007ffe0ff */
        /* <DEDUP_REMOVED lines=10> */
[----:B------:R-:W-:Y:S01]  /*19660*/  ULDC UR4, c[0x0][0x988] ;  /* 0x0002620000047ab9 */ /* 0x000fe20000000800 */
        /* <DEDUP_REMOVED lines=8> */
[----:B------:R-:W-:Y:S01]  /*196f0*/  VIADD R40, R6, 0x280 ;  /* 0x0000028006287836 */ /* 0x000fe20000000000 */
[----:B------:R-:W-:Y:S01]  /*19700*/  MOV R41, 0x40000040 ;  /* 0x4000004000297802 */ /* 0x000fe20000000f00 */
[----:B------:R-:W-:Y:S01]  /*19710*/  FMUL.FTZ R78, R78, UR58 ;  /* 0x0000003a4e4e7c20 */ /* 0x000fe20008410000 */
[----:B------:R-:W-:Y:S01]  /*19720*/  FMUL.FTZ R79, R79, UR58 ;  /* 0x0000003a4f4f7c20 */ /* 0x000fe20008410000 */
[----:B------:R-:W-:Y:S01]  /*19730*/  FMUL.FTZ R82, R82, UR58 ;  /* 0x0000003a52527c20 */ /* 0x000fe20008410000 */
[----:B------:R-:W-:Y:S01]  /*19740*/  FMUL.FTZ R83, R83, UR58 ;  /* 0x0000003a53537c20 */ /* 0x000fe20008410000 */
[----:B------:R-:W-:Y:S01]  /*19750*/  MUFU.TANH R38, R38 ;  /* 0x0000002600267308 */ /* 0x000fe20000002400 */
[----:B------:R-:W-:Y:S01]  /*19760*/  FMUL.FTZ R84, R86, UR58 ;  /* 0x0000003a56547c20 */ /* 0x000fe20008410000 */
[----:B------:R-:W-:Y:S01]  /*19770*/  @!P1 IMAD R13, R13, 0x8, R2 ;  /* 0x000000080d0d9824 */ /* 0x000fe200078e0202 */
[C---:B------:R-:W-:Y:S01]  /*19780*/  ISETP.GT.AND P2, PT, R12.reuse, R199, PT ;  /* 0x000000c70c00720c */ /* 0x040fe20003f44270 */
[----:B------:R-:W-:Y:S01]  /*19790*/  @!P1 VIADD R11, R11, 0x34860 ;  /* 0x000348600b0b9836 */ /* 0x000fe20000000000 */
[----:B------:R-:W-:Y:S01]  /*197a0*/  IADD3 R12, R12, -0x1, RZ ;  /* 0xffffffff0c0c7810 */ /* 0x000fe20007ffe0ff */
[----:B------:R-:W-:-:S02]  /*197b0*/  @!P1 VIADD R13, R13, 0x34840 ;  /* 0x000348400d0d9836 */ /* 0x000fc40000000000 */
        /* <DEDUP_REMOVED lines=48> */
[----:B------:R-:W-:Y:S01]  /*19ac0*/  MUFU.TANH R84, R84 ;  /* 0x0000005400547308 */ /* 0x000fe20000002400 */
[----:B------:R-:W-:Y:S02]  /*19ad0*/  WARPGROUP.DEPBAR.LE gsb0, 0x0 ;  /* 0x00008000000079c5 */ /* 0x000fe40000010000 */
        /* <DEDUP_REMOVED lines=28> */
[----:B------:R-:W-:Y:S01]  /*19ca0*/  R2UR UR7, R9 ;  /* 0x00000000090772ca */ /* 0x000fe200000e0000 */
[----:B------:R-:W-:Y:S01]  /*19cb0*/  FMUL.FTZ R85, R87, UR58 ;  /* 0x0000003a57557c20 */ /* 0x000fe20008410000 */
[----:B------:R-:W-:-:S03]  /*19cc0*/  FMNMX.FTZ R7, R20, R7, !PT ;  /* 0x0000000714077209 */ /* 0x000fc60007810000 */
[----:B------:R-:W0:Y:S01]  /*19cd0*/  MUFU.TANH R44, R44 ;  /* 0x0000002c002c7308 */ /* 0x000e220000002400 */
[----:B-1----:R-:W-:-:S04]  /*19ce0*/  FMNMX.FTZ R7, R24, R7, !PT ;  /* 0x0000000718077209 */ /* 0x002fc80007810000 */
[----:B------:R-:W-:-:S03]  /*19cf0*/  FMNMX.FTZ R7, R27, R7, !PT ;  /* 0x000000071b077209 */ /* 0x000fc60007810000 */
[----:B------:R-:W1:Y:S01]  /*19d00*/  MUFU.TANH R47, R47 ;  /* 0x0000002f002f7308 */ /* 0x000e620000002400 */
[----:B------:R-:W-:-:S04]  /*19d10*/  FMNMX.FTZ R7, R29, R7, !PT ;  /* 0x000000071d077209 */ /* 0x000fc80007810000 */
[----:B------:R-:W-:-:S03]  /*19d20*/  FMNMX.FTZ R7, R30, R7, !PT ;  /* 0x000000071e077209 */ /* 0x000fc60007810000 */
[----:B------:R-:W3:Y:S01]  /*19d30*/  MUFU.TANH R51, R51 ;  /* 0x0000003300337308 */ /* 0x000ee20000002400 */
[----:B------:R-:W-:-:S04]  /*19d40*/  FMNMX.FTZ R7, R33, R7, !PT ;  /* 0x0000000721077209 */ /* 0x000fc80007810000 */
[----:B------:R-:W-:-:S03]  /*19d50*/  FMNMX.FTZ R7, R35, R7, !PT ;  /* 0x0000000723077209 */ /* 0x000fc60007810000 */
[----:B------:R-:W4:Y:S01]  /*19d60*/  MUFU.TANH R55, R55 ;  /* 0x0000003700377308 */ /* 0x000f220000002400 */
[----:B------:R-:W-:-:S04]  /*19d70*/  FMNMX.FTZ R7, R37, R7, !PT ;  /* 0x0000000725077209 */ /* 0x000fc80007810000 */
[----:B------:R-:W-:-:S03]  /*19d80*/  FMNMX.FTZ R7, R38, R7, !PT ;  /* 0x0000000726077209 */ /* 0x000fc60007810000 */
[----:B------:R-:W5:Y:S01]  /*19d90*/  MUFU.TANH R62, R62 ;  /* 0x0000003e003e7308 */ /* 0x000f620000002400 */
[----:B--2---:R-:W-:-:S04]  /*19da0*/  FMNMX.FTZ R7, R43, R7, !PT ;  /* 0x000000072b077209 */ /* 0x004fc80007810000 */
[----:B0-----:R-:W-:-:S03]  /*19db0*/  FMNMX.FTZ R7, R44, R7, !PT ;  /* 0x000000072c077209 */ /* 0x001fc60007810000 */
[----:B------:R-:W0:Y:S01]  /*19dc0*/  MUFU.TANH R65, R65 ;  /* 0x0000004100417308 */ /* 0x000e220000002400 */
[----:B-1----:R-:W-:-:S04]  /*19dd0*/  FMNMX.FTZ R7, R47, R7, !PT ;  /* 0x000000072f077209 */ /* 0x002fc80007810000 */
[----:B------:R-:W-:-:S03]  /*19de0*/  FMNMX.FTZ R7, R49, R7, !PT ;  /* 0x0000000731077209 */ /* 0x000fc60007810000 */
[----:B------:R-:W1:Y:S01]  /*19df0*/  MUFU.TANH R69, R69 ;  /* 0x0000004500457308 */ /* 0x000e620000002400 */
[----:B---3--:R-:W-:-:S04]  /*19e00*/  FMNMX.FTZ R7, R51, R7, !PT ;  /* 0x0000000733077209 */ /* 0x008fc80007810000 */
[----:B------:R-:W-:-:S03]  /*19e10*/  FMNMX.FTZ R7, R53, R7, !PT ;  /* 0x0000000735077209 */ /* 0x000fc60007810000 */
[----:B------:R-:W2:Y:S01]  /*19e20*/  MUFU.TANH R73, R73 ;  /* 0x0000004900497308 */ /* 0x000ea20000002400 */
[----:B----4-:R-:W-:-:S04]  /*19e30*/  FMNMX.FTZ R7, R55, R7, !PT ;  /* 0x0000000737077209 */ /* 0x010fc80007810000 */
[----:B------:R-:W-:-:S03]  /*19e40*/  FMNMX.FTZ R7, R57, R7, !PT ;  /* 0x0000000739077209 */ /* 0x000fc60007810000 */
[----:B------:R-:W3:Y:S01]  /*19e50*/  MUFU.TANH R77, R77 ;  /* 0x0000004d004d7308 */ /* 0x000ee20000002400 */
[----:B------:R-:W-:-:S04]  /*19e60*/  FMNMX.FTZ R7, R58, R7, !PT ;  /* 0x000000073a077209 */ /* 0x000fc80007810000 */
[----:B------:R-:W-:-:S03]  /*19e70*/  FMNMX.FTZ R7, R60, R7, !PT ;  /* 0x000000073c077209 */ /* 0x000fc60007810000 */
[----:B------:R-:W4:Y:S01]  /*19e80*/  MUFU.TANH R80, R80 ;  /* 0x0000005000507308 */ /* 0x000f220000002400 */
[----:B------:R-:W-:-:S04]  /*19e90*/  FMNMX.FTZ R7, R61, R7, !PT ;  /* 0x000000073d077209 */ /* 0x000fc80007810000 */
[----:B-----5:R-:W-:-:S03]  /*19ea0*/  FMNMX.FTZ R7, R62, R7, !PT ;  /* 0x000000073e077209 */ /* 0x020fc60007810000 */
[----:B------:R-:W5:Y:S01]  /*19eb0*/  MUFU.TANH R28, R28 ;  /* 0x0000001c001c7308 */ /* 0x000f620000002400 */
[----:B------:R-:W-:-:S04]  /*19ec0*/  FMNMX.FTZ R7, R64, R7, !PT ;  /* 0x0000000740077209 */ /* 0x000fc80007810000 */
[----:B0-----:R-:W-:-:S03]  /*19ed0*/  FMNMX.FTZ R7, R65, R7, !PT ;  /* 0x0000000741077209 */ /* 0x001fc60007810000 */
[----:B------:R-:W0:Y:S01]  /*19ee0*/  MUFU.TANH R34, R34 ;  /* 0x0000002200227308 */ /* 0x000e220000002400 */
[----:B------:R-:W-:-:S04]  /*19ef0*/  FMNMX.FTZ R7, R68, R7, !PT ;  /* 0x0000000744077209 */ /* 0x000fc80007810000 */
[----:B-1----:R-:W-:-:S03]  /*19f00*/  FMNMX.FTZ R7, R69, R7, !PT ;  /* 0x0000000745077209 */ /* 0x002fc60007810000 */
[----:B------:R-:W-:Y:S01]  /*19f10*/  MUFU.TANH R39, R39 ;  /* 0x0000002700277308 */ /* 0x000fe20000002400 */
[----:B------:R-:W-:-:S04]  /*19f20*/  FMNMX.FTZ R7, R72, R7, !PT ;  /* 0x0000000748077209 */ /* 0x000fc80007810000 */
[----:B--2---:R-:W-:-:S03]  /*19f30*/  FMNMX.FTZ R7, R73, R7, !PT ;  /* 0x0000000749077209 */ /* 0x004fc60007810000 */
[----:B------:R-:W-:Y:S01]  /*19f40*/  MUFU.TANH R45, R45 ;  /* 0x0000002d002d7308 */ /* 0x000fe20000002400 */
[----:B---3--:R-:W-:-:S04]  /*19f50*/  FMNMX.FTZ R7, R77, R7, !PT ;  /* 0x000000074d077209 */ /* 0x008fc80007810000 */
[----:B------:R-:W-:Y:S01]  /*19f60*/  FMNMX.FTZ R7, R81, R7, !PT ;  /* 0x0000000751077209 */ /* 0x000fe20007810000 */
[----:B------:R-:W-:Y:S02]  /*19f70*/  WARPGROUP.DEPBAR.LE gsb0, 0x0 ;  /* 0x00008000000079c5 */ /* 0x000fe40000010000 */
[----:B------:R-:W-:Y:S01]  /*19f80*/  WARPGROUP.ARRIVE ;  /* 0x00000000000079c5 */ /* 0x000fe20000000000 */
[----:B------:R-:W-:Y:S01]  /*19f90*/  FMNMX.FTZ R7, R76, R7, !PT ;  /* 0x000000074c077209 */ /* 0x000fe20007810000 */
[----:B------:R-:W-:Y:S03]  /*19fa0*/  MUFU.TANH R48, R48 ;  /* 0x0000003000307308 */ /* 0x000fe60000002400 */
[----:B----4-:R-:W-:Y:S01]  /*19fb0*/  FMNMX.FTZ R9, R80, R7, !PT ;  /* 0x0000000750097209 */ /* 0x010fe20007810000 */
[----:B------:R-:W-:Y:S01]  /*19fc0*/  HGMMA.64x128x16.F32 R88, R164, gdesc[UR4].tnspB, R88, gsb0 ;  /* 0x41e00004a4587df0 */ /* 0x000fe20008000858 */
[----:B------:R-:W-:-:S02]  /*19fd0*/  R2UR UR6, R40 ;  /* 0x00000000280672ca */ /* 0x000fc400000e0000 */
[----:B------:R-:W-:Y:S01]  /*19fe0*/  R2UR UR7, R41 ;  /* 0x00000000290772ca */ /* 0x000fe200000e0000 */
[----:B------:R-:W1:Y:S01]  /*19ff0*/  SHFL.BFLY PT, R7, R9, 0x2, 0x1f ;  /* 0x0c401f0009077f89 */ /* 0x000e6200000e0000 */
[----:B------:R-:W-:Y:S08]  /*1a000*/  MUFU.TANH R52, R52 ;  /* 0x0000003400347308 */ /* 0x000ff00000002400 */
[----:B------:R-:W-:Y:S08]  /*1a010*/  MUFU.TANH R56, R56 ;  /* 0x0000003800387308 */ /* 0x000ff00000002400 */
[----:B------:R-:W-:Y:S01]  /*1a020*/  MUFU.TANH R59, R59 ;  /* 0x0000003b003b7308 */ /* 0x000fe20000002400 */
[----:B-1----:R-:W-:-:S07]  /*1a030*/  FMNMX.FTZ R9, R9, R7, !PT ;  /* 0x0000000709097209 */ /* 0x002fce0007810000 */
[----:B------:R-:W-:Y:S01]  /*1a040*/  MUFU.TANH R85, R85 ;  /* 0x0000005500557308 */ /* 0x000fe20000002400 */
[----:B------:R-:W1:Y:S02]  /*1a050*/  SHFL.BFLY PT, R7, R9, 0x1, 0x1f ;  /* 0x0c201f0009077f89 */ /* 0x000e6400000e0000 */
[----:B-1----:R-:W-:Y:S01]  /*1a060*/  FMNMX.FTZ R9, R9, R7, !PT ;  /* 0x0000000709097209 */ /* 0x002fe20007810000 */
[----:B------:R-:W-:-:S04]  /*1a070*/  IMAD.U32 R7, RZ, RZ, UR4 ;  /* 0x00000004ff077e24 */ /* 0x000fc8000f8e00ff */
[----:B------:R-:W-:-:S04]  /*1a080*/  FADD.FTZ R5, -R9, R5 ;  /* 0x0000000509057221 */ /* 0x000fc80000010100 */
[----:B------:R-:W-:-:S04]  /*1a090*/  FMUL.FTZ R5, R5, R7 ;  /* 0x0000000705057220 */ /* 0x000fc80000410000 */
[----:B------:R1:W-:Y:S02]  /*1a0a0*/  MUFU.EX2 R26, R5 ;  /* 0x00000005001a7308 */ /* 0x0003e40000000800 */
[----:B-1----:R-:W-:-:S04]  /*1a0b0*/  FMNMX.FTZ R5, R14, R10, !PT ;  /* 0x0000000a0e057209 */ /* 0x002fc80007810000 */
[----:B------:R-:W-:-:S04]  /*1a0c0*/  FMNMX.FTZ R5, R15, R5, !PT ;  /* 0x000000050f057209 */ /* 0x000fc80007810000 */
[----:B------:R-:W-:Y:S01]  /*1a0d0*/  FMNMX.FTZ R5, R21, R5, !PT ;  /* 0x0000000515057209 */ /* 0x000fe20007810000 */
[----:B------:R-:W-:Y:S02]  /*1a0e0*/  WARPGROUP.DEPBAR.LE gsb0, 0x0 ;  /* 0x00008000000079c5 */ /* 0x000fe40000010000 */
[----:B------:R-:W-:Y:S01]  /*1a0f0*/  FMUL.FTZ R166, R9, R7 ;  /* 0x0000000709a67220 */ /* 0x000fe20000410000 */
[----:B------:R-:W-:-:S03]  /*1a100*/  WARPGROUP.ARRIVE ;  /* 0x00000000000079c5 */ /* 0x000fc60000000000 */
[--C-:B------:R-:W-:Y:S01]  /*1a110*/  FFMA.FTZ R180, R8, R7, -R166.reuse ;  /* 0x0000000708b47223 */ /* 0x100fe200000108a6 */
[----:B------:R-:W-:Y:S01]  /*1a120*/  FMNMX.FTZ R8, R25, R5, !PT ;  /* 0x0000000519087209 */ /* 0x000fe20007810000 */
[-CC-:B------:R-:W-:Y:S01]  /*1a130*/  FFMA.FTZ R86, R20, R7.reuse, -R166.reuse ;  /* 0x0000000714567223 */ /* 0x180fe200000108a6 */
[----:B------:R-:W-:Y:S01]  /*1a140*/  HGMMA.64x128x16.F32 R88, R160, gdesc[UR4].tnspB, R88, gsb0 ;  /* 0x41e00004a0587df0 */ /* 0x000fe20008000858 */
[-CC-:B------:R-:W-:Y:S01]  /*1a150*/  FFMA.FTZ R182, R24, R7.reuse, -R166.reuse ;  /* 0x0000000718b67223 */ /* 0x180fe200000108a6 */
[----:B-----5:R-:W-:Y:S01]  /*1a160*/  FMNMX.FTZ R8, R28, R8, !PT ;  /* 0x000000081c087209 */ /* 0x020fe20007810000 */
[----:B------:R-:W1:Y:S01]  /*1a170*/  MUFU.EX2 R180, R180 ;  /* 0x000000b400b47308 */ /* 0x000e620000000800 */
[-CC-:B------:R-:W-:Y:S01]  /*1a180*/  FFMA.FTZ R164, R27, R7.reuse, -R166.reuse ;  /* 0x000000071ba47223 */ /* 0x180fe200000108a6 */
[-CC-:B------:R-:W-:Y:S01]  /*1a190*/  FFMA.FTZ R176, R29, R7.reuse, -R166.reuse ;  /* 0x000000071db07223 */ /* 0x180fe200000108a6 */
[----:B------:R-:W-:Y:S01]  /*1a1a0*/  FMNMX.FTZ R8, R31, R8, !PT ;  /* 0x000000081f087209 */ /* 0x000fe20007810000 */
[-CC-:B------:R-:W-:Y:S01]  /*1a1b0*/  FFMA.FTZ R30, R30, R7.reuse, -R166.reuse ;  /* 0x000000071e1e7223 */ /* 0x180fe200000108a6 */
[-CC-:B------:R-:W-:Y:S01]  /*1a1c0*/  FFMA.FTZ R178, R33, R7.reuse, -R166.reuse ;  /* 0x0000000721b27223 */ /* 0x180fe200000108a6 */
[-CC-:B------:R-:W-:Y:S01]  /*1a1d0*/  FFMA.FTZ R172, R37, R7.reuse, -R166.reuse ;  /* 0x0000000725ac7223 */ /* 0x180fe200000108a6 */
[----:B------:R-:W-:Y:S01]  /*1a1e0*/  FMNMX.FTZ R8, R32, R8, !PT ;  /* 0x0000000820087209 */ /* 0x000fe20007810000 */
[----:B------:R-:W2:Y:S01]  /*1a1f0*/  MUFU.EX2 R86, R86 ;  /* 0x0000005600567308 */ /* 0x000ea20000000800 */
[-CC-:B------:R-:W-:Y:S01]  /*1a200*/  FFMA.FTZ R24, R38, R7.reuse, -R166.reuse ;  /* 0x0000000726187223 */ /* 0x180fe200000108a6 */
[-CC-:B------:R-:W-:Y:S01]  /*1a210*/  FFMA.FTZ R174, R43, R7.reuse, -R166.reuse ;  /* 0x000000072bae7223 */ /* 0x180fe200000108a6 */
[----:B0-----:R-:W-:Y:S01]  /*1a220*/  FMNMX.FTZ R8, R34, R8, !PT ;  /* 0x0000000822087209 */ /* 0x001fe20007810000 */
[-CC-:B------:R-:W-:Y:S01]  /*1a230*/  FFMA.FTZ R20, R44, R7.reuse, -R166.reuse ;  /* 0x000000072c147223 */ /* 0x180fe200000108a6 */
[-CC-:B------:R-:W-:Y:S01]  /*1a240*/  FFMA.FTZ R168, R47, R7.reuse, -R166.reuse ;  /* 0x000000072fa87223 */ /* 0x180fe200000108a6 */
[----:B------:R-:W-:Y:S01]  /*1a250*/  FFMA.FTZ R29, R49, R7, -R166 ;  /* 0x00000007311d7223 */ /* 0x000fe200000108a6 */
[----:B------:R-:W-:Y:S01]  /*1a260*/  FMNMX.FTZ R8, R36, R8, !PT ;  /* 0x0000000824087209 */ /* 0x000fe20007810000 */
[----:B------:R-:W0:Y:S01]  /*1a270*/  MUFU.EX2 R182, R182 ;  /* 0x000000b600b67308 */ /* 0x000e220000000800 */
[----:B-1----:R-:W-:Y:S01]  /*1a280*/  FFMA.FTZ R3, R26, R3, R180 ;  /* 0x000000031a037223 */ /* 0x002fe200000100b4 */
[-CC-:B------:R-:W-:Y:S01]  /*1a290*/  FFMA.FTZ R170, R51, R7.reuse, -R166.reuse ;  /* 0x0000000733aa7223 */ /* 0x180fe200000108a6 */
[----:B------:R-:W-:Y:S01]  /*1a2a0*/  FMNMX.FTZ R8, R39, R8, !PT ;  /* 0x0000000827087209 */ /* 0x000fe20007810000 */
[-CC-:B------:R-:W-:Y:S01]  /*1a2b0*/  FFMA.FTZ R27, R53, R7.reuse, -R166.reuse ;  /* 0x00000007351b7223 */ /* 0x180fe200000108a6 */
[-CC-:B------:R-:W-:Y:S01]  /*1a2c0*/  FFMA.FTZ R38, R57, R7.reuse, -R166.reuse ;  /* 0x0000000739267223 */ /* 0x180fe200000108a6 */
[-CC-:B------:R-:W-:Y:S01]  /*1a2d0*/  FFMA.FTZ R33, R58, R7.reuse, -R166.reuse ;  /* 0x000000073a217223 */ /* 0x180fe200000108a6 */
[----:B------:R-:W-:Y:S01]  /*1a2e0*/  FMNMX.FTZ R8, R42, R8, !PT ;  /* 0x000000082a087209 */ /* 0x000fe20007810000 */
[----:B------:R-:W1:Y:S01]  /*1a2f0*/  MUFU.EX2 R164, R164 ;  /* 0x000000a400a47308 */ /* 0x000e620000000800 */
[----:B--2---:R-:W-:Y:S01]  /*1a300*/  FADD.FTZ R3, R86, R3 ;  /* 0x0000000356037221 */ /* 0x004fe20000010000 */
[-CC-:B------:R-:W-:Y:S01]  /*1a310*/  FFMA.FTZ R49, R60, R7.reuse, -R166.reuse ;  /* 0x000000073c317223 */ /* 0x180fe200000108a6 */
[----:B------:R-:W-:Y:S01]  /*1a320*/  FMNMX.FTZ R8, R45, R8, !PT ;  /* 0x000000082d087209 */ /* 0x000fe20007810000 */
[-CC-:B------:R-:W-:Y:S01]  /*1a330*/  FFMA.FTZ R47, R62, R7.reuse, -R166.reuse ;  /* 0x000000073e2f7223 */ /* 0x180fe200000108a6 */
[-CC-:B------:R-:W-:Y:S01]  /*1a340*/  FFMA.FTZ R43, R65, R7.reuse, -R166.reuse ;  /* 0x00000007412b7223 */ /* 0x180fe200000108a6 */
[-CC-:B------:R-:W-:Y:S01]  /*1a350*/  FFMA.FTZ R37, R68, R7.reuse, -R166.reuse ;  /* 0x0000000744257223 */ /* 0x180fe200000108a6 */
[----:B------:R-:W-:Y:S01]  /*1a360*/  FMNMX.FTZ R8, R46, R8, !PT ;  /* 0x000000082e087209 */ /* 0x000fe20007810000 */
[----:B------:R-:W-:Y:S01]  /*1a370*/  MUFU.EX2 R176, R176 ;  /* 0x000000b000b07308 */ /* 0x000fe20000000800 */
[----:B0-----:R-:W-:Y:S01]  /*1a380*/  FADD.FTZ R3, R182, R3 ;  /* 0x00000003b6037221 */ /* 0x001fe20000010000 */
[-CC-:B------:R-:W-:Y:S01]  /*1a390*/  FFMA.FTZ R44, R69, R7.reuse, -R166.reuse ;  /* 0x00000007452c7223 */ /* 0x180fe200000108a6 */
[----:B------:R-:W-:Y:S01]  /*1a3a0*/  FMNMX.FTZ R8, R48, R8, !PT ;  /* 0x0000000830087209 */ /* 0x000fe20007810000 */
[-CC-:B------:R-:W-:Y:S01]  /*1a3b0*/  FFMA.FTZ R51, R72, R7.reuse, -R166.reuse ;  /* 0x0000000748337223 */ /* 0x180fe200000108a6 */
[-CC-:B------:R-:W-:Y:S01]  /*1a3c0*/  FFMA.FTZ R53, R73, R7.reuse, -R166.reuse ;  /* 0x0000000749357223 */ /* 0x180fe200000108a6 */
[-CC-:B------:R-:W-:Y:S01]  /*1a3d0*/  FFMA.FTZ R57, R81, R7.reuse, -R166.reuse ;  /* 0x0000000751397223 */ /* 0x180fe200000108a6 */
[----:B------:R-:W-:Y:S01]  /*1a3e0*/  FMNMX.FTZ R8, R50, R8, !PT ;  /* 0x0000000832087209 */ /* 0x000fe20007810000 */
[----:B------:R0:W-:Y:S01]  /*1a3f0*/  MUFU.EX2 R5, R30 ;  /* 0x0000001e00057308 */ /* 0x0001e20000000800 */
[----:B-1----:R-:W-:Y:S01]  /*1a400*/  FADD.FTZ R3, R164, R3 ;  /* 0x00000003a4037221 */ /* 0x002fe20000010000 */
[-CC-:B------:R-:W-:Y:S01]  /*1a410*/  FFMA.FTZ R58, R76, R7.reuse, -R166.reuse ;  /* 0x000000074c3a7223 */ /* 0x180fe200000108a6 */
[----:B------:R-:W-:Y:S01]  /*1a420*/  FMNMX.FTZ R8, R52, R8, !PT ;  /* 0x0000000834087209 */ /* 0x000fe20007810000 */
[----:B------:R-:W-:Y:S01]  /*1a430*/  FFMA.FTZ R80, R80, R7, -R166 ;  /* 0x0000000750507223 */ /* 0x000fe200000108a6 */
[----:B------:R-:W-:-:S02]  /*1a440*/  F2FP.F16.F32.PACK_AB R182, R164, R182 ;  /* 0x000000b6a4b6723e */ /* 0x000fc400000000ff */
[----:B------:R-:W-:Y:S01]  /*1a450*/  FMNMX.FTZ R8, R54, R8, !PT ;  /* 0x0000000836087209 */ /* 0x000fe20007810000 */
[----:B------:R-:W-:Y:S01]  /*1a460*/  MUFU.EX2 R178, R178 ;  /* 0x000000b200b27308 */ /* 0x000fe20000000800 */
[-CC-:B0-----:R-:W-:Y:S01]  /*1a470*/  FFMA.FTZ R30, R35, R7.reuse, -R166.reuse ;  /* 0x00000007231e7223 */ /* 0x181fe200000108a6 */
[-CC-:B------:R-:W-:Y:S01]  /*1a480*/  FFMA.FTZ R35, R55, R7.reuse, -R166.reuse ;  /* 0x0000000737237223 */ /* 0x180fe200000108a6 */
[----:B------:R-:W-:Y:S01]  /*1a490*/  FMNMX.FTZ R8, R56, R8, !PT ;  /* 0x0000000838087209 */ /* 0x000fe20007810000 */
[----:B------:R-:W-:Y:S01]  /*1a4a0*/  FFMA.FTZ R55, R77, R7, -R166 ;  /* 0x000000074d377223 */ /* 0x000fe200000108a6 */
[----:B------:R-:W-:Y:S02]  /*1a4b0*/  F2FP.F16.F32.PACK_AB R180, R86, R180 ;  /* 0x000000b456b4723e */ /* 0x000fe400000000ff */
        /* <DEDUP_REMOVED lines=25> */
[----:B0-----:R-:W-:Y:S01]  /*1a650*/  FMNMX.FTZ R8, R8, R40, !PT ;  /* 0x0000002808087209 */ /* 0x001fe20007810000 */
[----:B------:R-:W-:-:S06]  /*1a660*/  VIADD R40, R6, 0x300 ;  /* 0x0000030006287836 */ /* 0x000fcc0000000000 */
[----:B------:R-:W0:Y:S01]  /*1a670*/  MUFU.EX2 R38, R38 ;  /* 0x0000002600267308 */ /* 0x000e220000000800 */
[----:B------:R-:W-:Y:S02]  /*1a680*/  WARPGROUP.DEPBAR.LE gsb0, 0x0 ;  /* 0x00008000000079c5 */ /* 0x000fe40000010000 */
[----:B------:R-:W1:Y:S01]  /*1a690*/  SHFL.BFLY PT, R41, R8, 0x1, 0x1f ;  /* 0x0c201f0008297f89 */ /* 0x000e6200000e0000 */
[----:B------:R-:W-:Y:S01]  /*1a6a0*/  R2UR UR6, R40 ;  /* 0x00000000280672ca */ /* 0x000fe200000e0000 */
[----:B------:R-:W-:Y:S01]  /*1a6b0*/  WARPGROUP.ARRIVE ;  /* 0x00000000000079c5 */ /* 0x000fe20000000000 */
[-CC-:B------:R-:W-:Y:S01]  /*1a6c0*/  FFMA.FTZ R160, R61, R7.reuse, -R166.reuse ;  /* 0x000000073da07223 */ /* 0x180fe200000108a6 */
[----:B------:R-:W-:Y:S01]  /*1a6d0*/  FFMA.FTZ R162, R64, R7, -R166 ;  /* 0x0000000740a27223 */ /* 0x000fe200000108a6 */
[----:B------:R-:W-:Y:S08]  /*1a6e0*/  MUFU.EX2 R33, R33 ;  /* 0x0000002100217308 */ /* 0x000ff00000000800 */
[----:B------:R-:W2:Y:S01]  /*1a6f0*/  MUFU.EX2 R49, R49 ;  /* 0x0000003100317308 */ /* 0x000ea20000000800 */
[----:B0-----:R-:W-:-:S07]  /*1a700*/  F2FP.F16.F32.PACK_AB R164, R38, R35 ;  /* 0x0000002326a4723e */ /* 0x001fce00000000ff */
[----:B------:R-:W-:Y:S01]  /*1a710*/  MUFU.EX2 R160, R160 ;  /* 0x000000a000a07308 */ /* 0x000fe20000000800 */
[----:B-1----:R-:W-:Y:S01]  /*1a720*/  FMNMX.FTZ R8, R8, R41, !PT ;  /* 0x0000002908087209 */ /* 0x002fe20007810000 */
[----:B------:R-:W-:-:S04]  /*1a730*/  IMAD.MOV.U32 R41, RZ, RZ, 0x40000040 ;  /* 0x40000040ff297424 */ /* 0x000fc800078e00ff */
[----:B------:R-:W-:Y:S01]  /*1a740*/  FADD.FTZ R40, -R8, R10 ;  /* 0x0000000a08287221 */ /* 0x000fe20000010100 */
[----:B------:R-:W-:Y:S01]  /*1a750*/  R2UR UR7, R41 ;  /* 0x00000000290772ca */ /* 0x000fe200000e0000 */
[----:B------:R-:W-:Y:S01]  /*1a760*/  MUFU.EX2 R47, R47 ;  /* 0x0000002f002f7308 */ /* 0x000fe20000000800 */
[----:B--2---:R-:W-:Y:S01]  /*1a770*/  F2FP.F16.F32.PACK_AB R166, R49, R33 ;  /* 0x0000002131a6723e */ /* 0x004fe200000000ff */
[-C--:B------:R-:W-:Y:S01]  /*1a780*/  FMUL.FTZ R87, R40, R7.reuse ;  /* 0x0000000728577220 */ /* 0x080fe20000410000 */
[----:B------:R-:W-:-:S04]  /*1a790*/  FMUL.FTZ R40, R8, R7 ;  /* 0x0000000708287220 */ /* 0x000fc80000410000 */
[-CC-:B------:R-:W-:Y:S01]  /*1a7a0*/  FFMA.FTZ R181, R14, R7.reuse, -R40.reuse ;  /* 0x000000070eb57223 */ /* 0x180fe20000010828 */
[-CC-:B------:R-:W-:Y:S01]  /*1a7b0*/  FFMA.FTZ R41, R15, R7.reuse, -R40.reuse ;  /* 0x000000070f297223 */ /* 0x180fe20000010828 */
[----:B------:R-:W-:Y:S01]  /*1a7c0*/  VIADD R14, R6, 0x380 ;  /* 0x00000380060e7836 */ /* 0x000fe20000000000 */
[----:B------:R-:W-:Y:S01]  /*1a7d0*/  MOV R15, 0x40000040 ;  /* 0x40000040000f7802 */ /* 0x000fe20000000f00 */
[----:B------:R-:W-:Y:S01]  /*1a7e0*/  MUFU.EX2 R87, R87 ;  /* 0x0000005700577308 */ /* 0x000fe20000000800 */
[----:B------:R-:W-:Y:S01]  /*1a7f0*/  HGMMA.64x128x16.F32 R88, R156, gdesc[UR4].tnspB, R88, gsb0 ;  /* 0x41e000049c587df0 */ /* 0x000fe20008000858 */
[-CC-:B------:R-:W-:Y:S01]  /*1a800*/  FFMA.FTZ R183, R21, R7.reuse, -R40.reuse ;  /* 0x0000000715b77223 */ /* 0x180fe20000010828 */
[----:B------:R-:W-:Y:S01]  /*1a810*/  R2UR UR6, R14 ;  /* 0x000000000e0672ca */ /* 0x000fe200000e0000 */
[-CC-:B------:R-:W-:Y:S01]  /*1a820*/  FFMA.FTZ R21, R25, R7.reuse, -R40.reuse ;  /* 0x0000000719157223 */ /* 0x180fe20000010828 */
[----:B------:R-:W-:Y:S01]  /*1a830*/  R2UR UR7, R15 ;  /* 0x000000000f0772ca */ /* 0x000fe200000e0000 */
[-CC-:B------:R-:W-:Y:S01]  /*1a840*/  FFMA.FTZ R177, R28, R7.reuse, -R40.reuse ;  /* 0x000000071cb17223 */ /* 0x180fe20000010828 */
[-CC-:B------:R-:W-:Y:S01]  /*1a850*/  FFMA.FTZ R25, R31, R7.reuse, -R40.reuse ;  /* 0x000000071f197223 */ /* 0x180fe20000010828 */
[----:B------:R-:W0:Y:S01]  /*1a860*/  MUFU.EX2 R181, R181 ;  /* 0x000000b500b57308 */ /* 0x000e220000000800 */
[-CC-:B------:R-:W-:Y:S01]  /*1a870*/  FFMA.FTZ R179, R32, R7.reuse, -R40.reuse ;  /* 0x0000000720b37223 */ /* 0x180fe20000010828 */
[----:B------:R-:W-:Y:S01]  /*1a880*/  @!P1 PRMT R14, RZ, 0x654, R13 ;  /* 0x00000654ff0e9816 */ /* 0x000fe2000000000d */
        /* <DEDUP_REMOVED lines=14> */
[----:B0-----:R-:W-:Y:S01]  /*1a970*/  FFMA.FTZ R0, R87, R0, R181 ;  /* 0x0000000057007223 */ /* 0x001fe200000100b5 */
[-CC-:B------:R-:W-:Y:S01]  /*1a980*/  FFMA.FTZ R63, R63, R7.reuse, -R40.reuse ;  /* 0x000000073f3f7223 */ /* 0x180fe20000010828 */
[-CC-:B------:R-:W-:Y:S01]  /*1a990*/  FFMA.FTZ R161, R66, R7.reuse, -R40.reuse ;  /* 0x0000000742a17223 */ /* 0x180fe20000010828 */
[-CC-:B------:R-:W-:Y:S01]  /*1a9a0*/  FFMA.FTZ R163, R70, R7.reuse, -R40.reuse ;  /* 0x0000000746a37223 */ /* 0x180fe20000010828 */
[-CC-:B------:R-:W-:Y:S01]  /*1a9b0*/  FFMA.FTZ R75, R75, R7.reuse, -R40.reuse ;  /* 0x000000074b4b7223 */ /* 0x180fe20000010828 */
[-CC-:B------:R-:W-:Y:S01]  /*1a9c0*/  FFMA.FTZ R78, R78, R7.reuse, -R40.reuse ;  /* 0x000000074e4e7223 */ /* 0x180fe20000010828 */
[-C--:B------:R-:W-:Y:S01]  /*1a9d0*/  FFMA.FTZ R79, R79, R7.reuse, -R40 ;  /* 0x000000074f4f7223 */ /* 0x080fe20000010828 */
[----:B------:R-:W-:Y:S01]  /*1a9e0*/  MUFU.EX2 R21, R21 ;  /* 0x0000001500157308 */ /* 0x000fe20000000800 */
[----:B-1----:R-:W-:Y:S01]  /*1a9f0*/  FADD.FTZ R0, R41, R0 ;  /* 0x0000000029007221 */ /* 0x002fe20000010000 */
[-CC-:B------:R-:W-:Y:S01]  /*1aa00*/  FFMA.FTZ R82, R82, R7.reuse, -R40.reuse ;  /* 0x0000000752527223 */ /* 0x180fe20000010828 */
[-CC-:B------:R-:W-:Y:S01]  /*1aa10*/  FFMA.FTZ R83, R83, R7.reuse, -R40.reuse ;  /* 0x0000000753537223 */ /* 0x180fe20000010828 */
[----:B------:R-:W-:Y:S01]  /*1aa20*/  FFMA.FTZ R84, R84, R7, -R40 ;  /* 0x0000000754547223 */ /* 0x000fe20000010828 */
[----:B------:R-:W-:-:S03]  /*1aa30*/  F2FP.F16.F32.PACK_AB R181, R41, R181 ;  /* 0x000000b529b5723e */ /* 0x000fc600000000ff */
        /* <DEDUP_REMOVED lines=39> */
[----:B------:R-:W-:-:S02]  /*1acb0*/  WARPGROUP.DEPBAR.LE gsb0, 0x0 ;  /* 0x00008000000079c5 */ /* 0x000fc40000010000 */
[----:B------:R2:W-:Y:S01]  /*1acc0*/  @!P1 SYNCS.ARRIVE.TRANS64.RED.A1T0 RZ, [R14+URZ], RZ ;  /* 0x000000ff0eff99a7 */ /* 0x0005e2000810043f */
[----:B0-----:R-:W-:-:S04]  /*1acd0*/  F2FP.F16.F32.PACK_AB R152, R57, R55 ;  /* 0x000000373998723e */ /* 0x001fc800000000ff */
[----:B------:R-:W-:Y:S01]  /*1ace0*/  MUFU.EX2 R84, R84 ;  /* 0x0000005400547308 */ /* 0x000fe20000000800 */
[----:B-1----:R-:W-:Y:S01]  /*1acf0*/  F2FP.F16.F32.PACK_AB R153, R83, R82 ;  /* 0x000000525399723e */ /* 0x002fe200000000ff */
[----:B--2---:R-:W-:Y:S01]  /*1ad00*/  FADD.FTZ R14, R183, R0 ;  /* 0x00000000b70e7221 */ /* 0x004fe20000010000 */
[----:B------:R0:W-:Y:S01]  /*1ad10*/  @!P1 SYNCS.ARRIVE.TRANS64.RED.A1T0 RZ, [R11+URZ], RZ ;  /* 0x000000ff0bff99a7 */ /* 0x0001e2000810043f */
[----:B------:R-:W-:-:S04]  /*1ad20*/  F2FP.F16.F32.PACK_AB R183, R21, R183 ;  /* 0x000000b715b7723e */ /* 0x000fc800000000ff */
[----:B------:R-:W-:Y:S01]  /*1ad30*/  MUFU.EX2 R0, R63 ;  /* 0x0000003f00007308 */ /* 0x000fe20000000800 */
[----:B------:R-:W-:-:S04]  /*1ad40*/  FADD.FTZ R14, R21, R14 ;  /* 0x0000000e150e7221 */ /* 0x000fc80000010000 */
[----:B------:R-:W-:Y:S01]  /*1ad50*/  FADD.FTZ R14, R177, R14 ;  /* 0x0000000eb10e7221 */ /* 0x000fe20000010000 */
[----:B0-----:R-:W-:Y:S01]  /*1ad60*/  FADD.FTZ R11, R176, R3 ;  /* 0x00000003b00b7221 */ /* 0x001fe20000010000 */
        /* <DEDUP_REMOVED lines=8> */
[C---:B------:R-:W-:Y:S01]  /*1adf0*/  F2FP.F16.F32.PACK_AB R179, R28.reuse, R179 ;  /* 0x000000b31cb3723e */ /* 0x040fe200000000ff */
[-C--:B------:R-:W-:Y:S01]  /*1ae00*/  FFMA.FTZ R11, R71, R7.reuse, -R40 ;  /* 0x00000007470b7223 */ /* 0x080fe20000010828 */
[----:B------:R-:W-:Y:S01]  /*1ae10*/  FADD.FTZ R14, R28, R14 ;  /* 0x0000000e1c0e7221 */ /* 0x000fe20000010000 */
[----:B------:R-:W-:Y:S01]  /*1ae20*/  FADD.FTZ R15, R30, R15 ;  /* 0x0000000f1e0f7221 */ /* 0x000fe20000010000 */
[----:B------:R-:W1:Y:S01]  /*1ae30*/  MUFU.EX2 R3, R3 ;  /* 0x0000000300037308 */ /* 0x000e620000000800 */
[----:B------:R-:W-:Y:S01]  /*1ae40*/  FFMA.FTZ R40, R85, R7, -R40 ;  /* 0x0000000755287223 */ /* 0x000fe20000010828 */
[----:B------:R-:W-:Y:S01]  /*1ae50*/  FADD.FTZ R14, R173, R14 ;  /* 0x0000000ead0e7221 */ /* 0x000fe20000010000 */
[----:B------:R-:W-:Y:S01]  /*1ae60*/  FADD.FTZ R15, R172, R15 ;  /* 0x0000000fac0f7221 */ /* 0x000fe20000010000 */
[----:B------:R-:W-:-:S02]  /*1ae70*/  F2FP.F16.F32.PACK_AB R178, R30, R178 ;  /* 0x000000b21eb2723e */ /* 0x000fc400000000ff */
[----:B------:R-:W-:Y:S01]  /*1ae80*/  FADD.FTZ R14, R31, R14 ;  /* 0x0000000e1f0e7221 */ /* 0x000fe20000010000 */
[----:B------:R-:W-:Y:S01]  /*1ae90*/  FADD.FTZ R15, R24, R15 ;  /* 0x0000000f180f7221 */ /* 0x000fe20000010000 */
[----:B------:R-:W2:Y:S01]  /*1aea0*/  MUFU.EX2 R11, R11 ;  /* 0x0000000b000b7308 */ /* 0x000ea20000000800 */
[----:B0-----:R-:W-:Y:S01]  /*1aeb0*/  F2FP.F16.F32.PACK_AB R154, R10, R58 ;  /* 0x0000003a0a9a723e */ /* 0x001fe200000000ff */
[----:B------:R-:W-:Y:S01]  /*1aec0*/  FADD.FTZ R14, R175, R14 ;  /* 0x0000000eaf0e7221 */ /* 0x000fe20000010000 */
[----:B------:R-:W-:Y:S01]  /*1aed0*/  FADD.FTZ R15, R174, R15 ;  /* 0x0000000fae0f7221 */ /* 0x000fe20000010000 */
[----:B------:R-:W-:Y:S02]  /*1aee0*/  F2FP.F16.F32.PACK_AB R174, R20, R174 ;  /* 0x000000ae14ae723e */ /* 0x000fe400000000ff */
        /* <DEDUP_REMOVED lines=30> */
[C---:B-1----:R-:W-:Y:S02]  /*1b0d0*/  F2FP.F16.F32.PACK_AB R161, R3.reuse, R161 ;  /* 0x000000a103a1723e */ /* 0x042fe400000000ff */
[----:B------:R-:W-:Y:S01]  /*1b0e0*/  FADD.FTZ R14, R3, R14 ;  /* 0x0000000e030e7221 */ /* 0x000fe20000010000 */
[C---:B------:R-:W-:Y:S01]  /*1b0f0*/  FADD.FTZ R5, R47.reuse, R20 ;  /* 0x000000142f057221 */ /* 0x040fe20000010000 */
[----:B------:R-:W-:-:S02]  /*1b100*/  F2FP.F16.F32.PACK_AB R160, R47, R160 ;  /* 0x000000a02fa0723e */ /* 0x000fc400000000ff */
[----:B------:R-:W-:Y:S01]  /*1b110*/  FADD.FTZ R14, R163, R14 ;  /* 0x0000000ea30e7221 */ /* 0x000fe20000010000 */
[----:B------:R-:W-:Y:S01]  /*1b120*/  FADD.FTZ R20, R162, R5 ;  /* 0x00000005a2147221 */ /* 0x000fe20000010000 */
[C---:B--2---:R-:W-:Y:S02]  /*1b130*/  F2FP.F16.F32.PACK_AB R163, R11.reuse, R163 ;  /* 0x000000a30ba3723e */ /* 0x044fe400000000ff */
[----:B------:R-:W-:Y:S01]  /*1b140*/  FADD.FTZ R14, R11, R14 ;  /* 0x0000000e0b0e7221 */ /* 0x000fe20000010000 */
[C---:B------:R-:W-:Y:S01]  /*1b150*/  FADD.FTZ R20, R43.reuse, R20 ;  /* 0x000000142b147221 */ /* 0x040fe20000010000 */
[----:B------:R-:W-:Y:S01]  /*1b160*/  F2FP.F16.F32.PACK_AB R162, R43, R162 ;  /* 0x000000a22ba2723e */ /* 0x000fe200000000ff */
[----:B------:R-:W-:Y:S02]  /*1b170*/  IMAD.MOV.U32 R11, RZ, RZ, R187 ;  /* 0x000000ffff0b7224 */ /* 0x000fe400078e00bb */
[----:B------:R-:W-:Y:S01]  /*1b180*/  FADD.FTZ R14, R157, R14 ;  /* 0x0000000e9d0e7221 */ /* 0x000fe20000010000 */
[----:B------:R-:W-:Y:S01]  /*1b190*/  FADD.FTZ R5, R37, R20 ;  /* 0x0000001425057221 */ /* 0x000fe20000010000 */
[----:B------:R-:W-:-:S02]  /*1b1a0*/  F2FP.F16.F32.PACK_AB R157, R75, R157 ;  /* 0x0000009d4b9d723e */ /* 0x000fc400000000ff */
[----:B0-----:R-:W-:Y:S01]  /*1b1b0*/  F2FP.F16.F32.PACK_AB R155, R40, R84 ;  /* 0x00000054289b723e */ /* 0x001fe200000000ff */
[----:B------:R-:W-:Y:S01]  /*1b1c0*/  FADD.FTZ R0, R44, R5 ;  /* 0x000000052c007221 */ /* 0x000fe20000010000 */
[----:B------:R-:W-:-:S03]  /*1b1d0*/  FADD.FTZ R5, R75, R14 ;  /* 0x0000000e4b057221 */ /* 0x000fc60000010000 */
        /* <DEDUP_REMOVED lines=8> */
[----:B------:R-:W-:Y:S02]  /*1b260*/  IMAD.MOV.U32 R6, RZ, RZ, R184 ;  /* 0x000000ffff067224 */ /* 0x000fe400078e00b8 */
[----:B------:R-:W-:Y:S01]  /*1b270*/  FADD.FTZ R3, R58, R3 ;  /* 0x000000033a037221 */ /* 0x000fe20000010000 */
[----:B------:R-:W-:-:S03]  /*1b280*/  FADD.FTZ R5, R84, R5 ;  /* 0x0000000554057221 */ /* 0x000fc60000010000 */
[----:B------:R-:W-:Y:S01]  /*1b290*/  FADD.FTZ R3, R10, R3 ;  /* 0x000000030a037221 */ /* 0x000fe20000010000 */
[----:B------:R-:W-:Y:S01]  /*1b2a0*/  FADD.FTZ R0, R40, R5 ;  /* 0x0000000528007221 */ /* 0x000fe20000010000 */
[----:B------:R-:W-:Y:S01]  /*1b2b0*/  IMAD.MOV.U32 R10, RZ, RZ, R8 ;  /* 0x000000ffff0a7224 */ /* 0x000fe200078e0008 */
[----:B------:R-:W-:Y:S01]  /*1b2c0*/  MOV R5, R9 ;  /* 0x0000000900057202 */ /* 0x000fe20000000f00 */
[----:B------:R-:W-:Y:S06]  /*1b2d0*/  @P2 BRA `(.L_x_2678) ;  /* 0xffffffd000f02947 */ /* 0x000fec000383ffff */
.L_x_2667:
[----:B------:R-:W-:Y:S05]  /*1b2e0*/  BSYNC B0 ;  /* 0x0000000000007941 */ /* 0x000fea0003800000 */
.L_x_2666:
        /* <DEDUP_REMOVED lines=67> */
.L_x_2679:
[----:B------:R-:W-:Y:S01]  /*1b720*/  IMAD R6, R184, 0x8, R2 ;  /* 0x00000008b8067824 */ /* 0x000fe200078e0202 */
[----:B------:R-:W-:-:S04]  /*1b730*/  SHF.L.U32 R5, R187, 0x1f, RZ ;  /* 0x0000001fbb057819 */ /* 0x000fc800000006ff */
[----:B------:R0:W1:Y:S01]  /*1b740*/  SYNCS.PHASECHK.TRANS64.TRYWAIT P2, [R6+URZ+0x34850], R5 ;  /* 0x03485005060075a7 */ /* 0x000062000804017f */
[----:B------:R-:W-:Y:S05]  /*1b750*/  @!P0 BRA `(.L_x_2680) ;  /* 0x0000000000048947 */ /* 0x000fea0003800000 */
[----:B------:R-:W-:Y:S01]  /*1b760*/  BPT.TRAP 0x1 ;  /* 0x000000040000795c */ /* 0x000fe20000300000 */
.L_x_2680:
        /* <DEDUP_REMOVED lines=9> */
.L_x_2682:
[----:B------:R-:W-:Y:S05]  /*1b800*/  BSYNC B0 ;  /* 0x0000000000007941 */ /* 0x000fea0003800000 */
.L_x_2681:
[----:B01----:R-:W-:Y:S01]  /*1b810*/  IMAD.MOV.U32 R5, RZ, RZ, 0x40000040 ;  /* 0x40000040ff057424 */ /* 0x003fe200078e00ff */
[----:B------:R-:W-:Y:S01]  /*1b820*/  MOV R4, R2 ;  /* 0x0000000200047202 */ /* 0x000fe20000000f00 */
[----:B------:R-:W-:Y:S01]  /*1b830*/  WARPGROUP.ARRIVE ;  /* 0x00000000000079c5 */ /* 0x000fe20000000000 */
[----:B------:R-:W-:Y:S01]  /*1b840*/  @!P1 VIADD R6, R6, 0x34860 ;  /* 0x0003486006069836 */ /* 0x000fe20000000000 */
[----:B------:R-:W-:Y:S01]  /*1b850*/  IADD3 R184, R184, 0x1, RZ ;  /* 0x00000001b8b87810 */ /* 0x000fe20007ffe0ff */
[----:B------:R-:W-:Y:S01]  /*1b860*/  VIADD R213, R213, 0x1 ;  /* 0x00000001d5d57836 */ /* 0x000fe20000000000 */
[----:B------:R-:W-:Y:S01]  /*1b870*/  R2UR UR6, R4 ;  /* 0x00000000040672ca */ /* 0x000fe200000e0000 */
[----:B------:R-:W-:Y:S01]  /*1b880*/  VIADD R4, R2, 0x80 ;  /* 0x0000008002047836 */ /* 0x000fe20000000000 */
[----:B------:R-:W-:Y:S01]  /*1b890*/  R2UR UR7, R5 ;  /* 0x00000000050772ca */ /* 0x000fe200000e0000 */
[----:B------:R-:W-:Y:S01]  /*1b8a0*/  IMAD.MOV.U32 R5, RZ, RZ, 0x40000040 ;  /* 0x40000040ff057424 */ /* 0x000fe200078e00ff */
[----:B------:R-:W-:-:S02]  /*1b8b0*/  @!P1 PRMT R6, RZ, 0x654, R6 ;  /* 0x00000654ff069816 */ /* 0x000fc40000000006 */
[----:B------:R-:W-:-:S04]  /*1b8c0*/  ISETP.NE.AND P2, PT, R184, 0x2, PT ;  /* 0x00000002b800780c */ /* 0x000fc80003f45270 */
        /* <DEDUP_REMOVED lines=57> */
[----:B------:R-:W-:Y:S01]  /*1bc60*/  IMAD.MOV.U32 R5, RZ, RZ, RZ ;  /* 0x000000ffff057224 */ /* 0x000fe200078e00ff */
[----:B------:R-:W-:Y:S01]  /*1bc70*/  MOV R2, RZ ;  /* 0x000000ff00027202 */ /* 0x000fe20000000f00 */
        /* <DEDUP_REMOVED lines=83> */
.L_x_2590:
        /* <DEDUP_REMOVED lines=10> */
[----:B------:R-:W-:Y:S01]  /*1c250*/  F2FP.F16.F32.PACK_AB R36, R73, R72 ;  /* 0x000000484924723e */ /* 0x000fe200000000ff */
        /* <DEDUP_REMOVED lines=10> */
[C---:B------:R-:W-:Y:S02]  /*1c300*/  IADD3 R39, P4, R12.reuse, 0x60, RZ ;  /* 0x000000600c277810 */ /* 0x040fe40007f9e0ff */
[C---:B------:R-:W-:Y:S02]  /*1c310*/  IADD3 R26, P3, R12.reuse, 0x4000, RZ ;  /* 0x000040000c1a7810 */ /* 0x040fe40007f7e0ff */
[C---:B------:R-:W-:Y:S01]  /*1c320*/  IADD3 R37, P5, R12.reuse, 0x40, RZ ;  /* 0x000000400c257810 */ /* 0x040fe20007fbe0ff */
[--C-:B------:R-:W-:Y:S01]  /*1c330*/  IMAD.X R25, RZ, RZ, R13.reuse, P4 ;  /* 0x000000ffff197224 */ /* 0x100fe200020e060d */
[----:B-1----:R-:W-:Y:S01]  /*1c340*/  LOP3.LUT R4, R35, 0x380, RZ, 0xc0, !PT ;  /* 0x0000038023047812 */ /* 0x002fe200078ec0ff */
[--C-:B------:R-:W-:Y:S01]  /*1c350*/  IMAD.X R27, RZ, RZ, R13.reuse, P3 ;  /* 0x000000ffff1b7224 */ /* 0x100fe200018e060d */
[C---:B------:R-:W-:Y:S01]  /*1c360*/  IADD3 R105, P2, R12.reuse, 0x4020, RZ ;  /* 0x000040200c697810 */ /* 0x040fe20007f5e0ff */
[----:B------:R-:W-:Y:S01]  /*1c370*/  IMAD.X R11, RZ, RZ, R13, P5 ;  /* 0x000000ffff0b7224 */ /* 0x000fe200028e060d */
[----:B------:R-:W-:-:S02]  /*1c380*/  IADD3 R107, P1, R12, 0x4040, RZ ;  /* 0x000040400c6b7810 */ /* 0x000fc40007f3e0ff */
[----:B------:R-:W-:Y:S02]  /*1c390*/  IADD3 R109, P0, R12, 0x4060, RZ ;  /* 0x000040600c6d7810 */ /* 0x000fe40007f1e0ff */
[----:B------:R-:W-:Y:S01]  /*1c3a0*/  LOP3.LUT R12, R15, R12, RZ, 0x3c, !PT ;  /* 0x0000000c0f0c7212 */ /* 0x000fe200078e3cff */
[--C-:B------:R-:W-:Y:S01]  /*1c3b0*/  IMAD.X R31, RZ, RZ, R13.reuse, P1 ;  /* 0x000000ffff1f7224 */ /* 0x100fe200008e060d */
[----:B------:R-:W-:Y:S01]  /*1c3c0*/  LOP3.LUT R14, R39, 0x380, RZ, 0xc0, !PT ;  /* 0x00000380270e7812 */ /* 0x000fe200078ec0ff */
[----:B------:R-:W-:Y:S01]  /*1c3d0*/  IMAD.X R33, RZ, RZ, R13, P0 ;  /* 0x000000ffff217224 */ /* 0x000fe200000e060d */
[----:B------:R-:W-:Y:S02]  /*1c3e0*/  LOP3.LUT R15, R26, 0x380, RZ, 0xc0, !PT ;  /* 0x000003801a0f7812 */ /* 0x000fe400078ec0ff */
[----:B------:R-:W-:Y:S02]  /*1c3f0*/  LOP3.LUT R10, R37, 0x380, RZ, 0xc0, !PT ;  /* 0x00000380250a7812 */ /* 0x000fe400078ec0ff */
[----:B------:R-:W-:-:S02]  /*1c400*/  SHF.R.U64 R4, R4, 0x3, RZ ;  /* 0x0000000304047819 */ /* 0x000fc400000012ff */
[----:B------:R-:W-:Y:S02]  /*1c410*/  SHF.R.U64 R14, R14, 0x3, RZ ;  /* 0x000000030e0e7819 */ /* 0x000fe400000012ff */
[----:B------:R-:W-:Y:S02]  /*1c420*/  SHF.R.U64 R15, R15, 0x3, RZ ;  /* 0x000000030f0f7819 */ /* 0x000fe400000012ff */
[----:B------:R-:W-:Y:S02]  /*1c430*/  SHF.R.U64 R10, R10, 0x3, RZ ;  /* 0x000000030a0a7819 */ /* 0x000fe400000012ff */
[----:B------:R-:W-:Y:S02]  /*1c440*/  LOP3.LUT R8, R4, R35, RZ, 0x3c, !PT ;  /* 0x0000002304087212 */ /* 0x000fe400078e3cff */
[----:B------:R-:W-:Y:S02]  /*1c450*/  LOP3.LUT R4, R105, 0x380, RZ, 0xc0, !PT ;  /* 0x0000038069047812 */ /* 0x000fe400078ec0ff */
[----:B------:R-:W-:-:S02]  /*1c460*/  LOP3.LUT R30, R107, 0x380, RZ, 0xc0, !PT ;  /* 0x000003806b1e7812 */ /* 0x000fc400078ec0ff */
[-C--:B------:R-:W-:Y:S02]  /*1c470*/  IADD3.X R9, RZ, R13.reuse, RZ, P6, !PT ;  /* 0x0000000dff097210 */ /* 0x080fe400037fe4ff */
[----:B------:R-:W-:Y:S02]  /*1c480*/  IADD3.X R29, RZ, R13, RZ, P2, !PT ;  /* 0x0000000dff1d7210 */ /* 0x000fe400017fe4ff */
[----:B------:R-:W-:Y:S02]  /*1c490*/  LOP3.LUT R24, R14, R39, RZ, 0x3c, !PT ;  /* 0x000000270e187212 */ /* 0x000fe400078e3cff */
[----:B------:R-:W-:Y:S02]  /*1c4a0*/  LOP3.LUT R26, R15, R26, RZ, 0x3c, !PT ;  /* 0x0000001a0f1a7212 */ /* 0x000fe400078e3cff */
[----:B------:R-:W-:Y:S02]  /*1c4b0*/  MOV R34, R12 ;  /* 0x0000000c00227202 */ /* 0x000fe40000000f00 */
[----:B------:R-:W-:-:S02]  /*1c4c0*/  LOP3.LUT R32, R109, 0x380, RZ, 0xc0, !PT ;  /* 0x000003806d207812 */ /* 0x000fc400078ec0ff */
[----:B------:R-:W-:Y:S02]  /*1c4d0*/  LOP3.LUT R10, R10, R37, RZ, 0x3c, !PT ;  /* 0x000000250a0a7212 */ /* 0x000fe400078e3cff */
        /* <DEDUP_REMOVED lines=8> */
[----:B------:R-:W-:Y:S02]  /*1c560*/  MOV R37, R8 ;  /* 0x0000000800257202 */ /* 0x000fe40000000f00 */
[----:B------:R-:W-:Y:S02]  /*1c570*/  MOV R38, R10 ;  /* 0x0000000a00267202 */ /* 0x000fe40000000f00 */
[----:B------:R-:W-:Y:S02]  /*1c580*/  LOP3.LUT R28, R4, R105, RZ, 0x3c, !PT ;  /* 0x00000069041c7212 */ /* 0x000fe400078e3cff */
[----:B------:R-:W-:-:S02]  /*1c590*/  F2FP.F16.F32.PACK_AB R8, R93, R92 ;  /* 0x0000005c5d08723e */ /* 0x000fc400000000ff */
[----:B------:R-:W-:Y:S02]  /*1c5a0*/  F2FP.F16.F32.PACK_AB R9, R101, R100 ;  /* 0x000000646509723e */ /* 0x000fe400000000ff */
[----:B------:R-:W-:Y:S02]  /*1c5b0*/  F2FP.F16.F32.PACK_AB R10, R95, R94 ;  /* 0x0000005e5f0a723e */ /* 0x000fe400000000ff */
[----:B------:R-:W-:Y:S02]  /*1c5c0*/  F2FP.F16.F32.PACK_AB R11, R103, R102 ;  /* 0x00000066670b723e */ /* 0x000fe400000000ff */
[----:B------:R-:W-:Y:S02]  /*1c5d0*/  LOP3.LUT R30, R30, R107, RZ, 0x3c, !PT ;  /* 0x0000006b1e1e7212 */ /* 0x000fe400078e3cff */
[----:B------:R-:W-:Y:S01]  /*1c5e0*/  MOV R39, R24 ;  /* 0x0000001800277202 */ /* 0x000fe20000000f00 */
[----:B------:R-:W-:Y:S01]  /*1c5f0*/  STSM.16.M88.4 [R37], R8 ;  /* 0x0000000825007844 */ /* 0x000fe20000000200 */
[----:B------:R-:W-:-:S02]  /*1c600*/  MOV R4, R26 ;  /* 0x0000001a00047202 */ /* 0x000fc40000000f00 */
[----:B-1----:R-:W-:Y:S02]  /*1c610*/  F2FP.F16.F32.PACK_AB R12, R41, R40 ;  /* 0x00000028290c723e */ /* 0x002fe400000000ff */
[----:B------:R-:W-:Y:S02]  /*1c620*/  F2FP.F16.F32.PACK_AB R13, R43, R42 ;  /* 0x0000002a2b0d723e */ /* 0x000fe400000000ff */
[----:B------:R-:W-:Y:S02]  /*1c630*/  F2FP.F16.F32.PACK_AB R14, R45, R44 ;  /* 0x0000002c2d0e723e */ /* 0x000fe400000000ff */
[----:B------:R-:W-:Y:S02]  /*1c640*/  F2FP.F16.F32.PACK_AB R15, R47, R46 ;  /* 0x0000002e2f0f723e */ /* 0x000fe400000000ff */
[----:B------:R-:W-:Y:S02]  /*1c650*/  LOP3.LUT R32, R32, R109, RZ, 0x3c, !PT ;  /* 0x0000006d20207212 */ /* 0x000fe400078e3cff */
[----:B------:R-:W-:Y:S01]  /*1c660*/  F2FP.F16.F32.PACK_AB R24, R49, R48 ;  /* 0x000000303118723e */ /* 0x000fe200000000ff */
[----:B------:R-:W-:Y:S01]  /*1c670*/  STSM.16.M88.4 [R38], R12 ;  /* 0x0000000c26007844 */ /* 0x000fe20000000200 */
[----:B------:R-:W-:-:S02]  /*1c680*/  F2FP.F16.F32.PACK_AB R25, R51, R50 ;  /* 0x000000323319723e */ /* 0x000fc400000000ff */
[----:B------:R-:W-:Y:S02]  /*1c690*/  F2FP.F16.F32.PACK_AB R26, R53, R52 ;  /* 0x00000034351a723e */ /* 0x000fe400000000ff */
[----:B------:R-:W-:Y:S02]  /*1c6a0*/  F2FP.F16.F32.PACK_AB R27, R55, R54 ;  /* 0x00000036371b723e */ /* 0x000fe400000000ff */
[----:B------:R-:W-:Y:S02]  /*1c6b0*/  MOV R105, R28 ;  /* 0x0000001c00697202 */ /* 0x000fe40000000f00 */
[----:B------:R-:W-:Y:S01]  /*1c6c0*/  MOV R106, R30 ;  /* 0x0000001e006a7202 */ /* 0x000fe20000000f00 */
[----:B------:R1:W-:Y:S01]  /*1c6d0*/  STSM.16.M88.4 [R39], R24 ;  /* 0x0000001827007844 */ /* 0x0003e20000000200 */
[----:B------:R-:W-:Y:S02]  /*1c6e0*/  F2FP.F16.F32.PACK_AB R28, R57, R56 ;  /* 0x00000038391c723e */ /* 0x000fe400000000ff */
[----:B------:R-:W-:-:S02]  /*1c6f0*/  F2FP.F16.F32.PACK_AB R29, R59, R58 ;  /* 0x0000003a3b1d723e */ /* 0x000fc400000000ff */
[----:B------:R-:W-:Y:S02]  /*1c700*/  F2FP.F16.F32.PACK_AB R30, R61, R60 ;  /* 0x0000003c3d1e723e */ /* 0x000fe400000000ff */
[----:B------:R-:W-:Y:S02]  /*1c710*/  F2FP.F16.F32.PACK_AB R31, R63, R62 ;  /* 0x0000003e3f1f723e */ /* 0x000fe400000000ff */
[----:B------:R-:W-:Y:S02]  /*1c720*/  MOV R104, R32 ;  /* 0x0000002000687202 */ /* 0x000fe40000000f00 */
[----:B------:R-:W-:Y:S01]  /*1c730*/  F2FP.F16.F32.PACK_AB R32, R65, R64 ;  /* 0x000000404120723e */ /* 0x000fe200000000ff */
[----:B------:R2:W-:Y:S01]  /*1c740*/  STSM.16.M88.4 [R4], R28 ;  /* 0x0000001c04007844 */ /* 0x0005e20000000200 */
[----:B------:R-:W-:Y:S02]  /*1c750*/  F2FP.F16.F32.PACK_AB R33, R67, R66 ;  /* 0x000000424321723e */ /* 0x000fe400000000ff */
[----:B------:R-:W-:Y:S01]  /*1c760*/  F2FP.F16.F32.PACK_AB R34, R69, R68 ;  /* 0x000000444522723e */ /* 0x000fe200000000ff */
[----:B-1----:R-:W1:Y:S01]  /*1c770*/  LDC.64 R26, c[0x0][0xba8] ;  /* 0x0002ea00ff1a7b82 */ /* 0x002e620000000a00 */
[----:B------:R-:W-:-:S02]  /*1c780*/  F2FP.F16.F32.PACK_AB R35, R71, R70 ;  /* 0x000000464723723e */ /* 0x000fc400000000ff */
[----:B------:R-:W-:Y:S02]  /*1c790*/  F2FP.F16.F32.PACK_AB R37, R75, R74 ;  /* 0x0000004a4b25723e */ /* 0x000fe400000000ff */
[----:B------:R-:W-:Y:S01]  /*1c7a0*/  F2FP.F16.F32.PACK_AB R38, R77, R76 ;  /* 0x0000004c4d26723e */ /* 0x000fe200000000ff */
[----:B------:R-:W-:Y:S01]  /*1c7b0*/  STSM.16.M88.4 [R105], R32 ;  /* 0x0000002069007844 */ /* 0x000fe20000000200 */
[----:B------:R-:W-:Y:S02]  /*1c7c0*/  F2FP.F16.F32.PACK_AB R39, R79, R78 ;  /* 0x0000004e4f27723e */ /* 0x000fe400000000ff */
[----:B------:R-:W-:Y:S02]  /*1c7d0*/  F2FP.F16.F32.PACK_AB R8, R81, R80 ;  /* 0x000000505108723e */ /* 0x000fe400000000ff */
[----:B------:R-:W-:Y:S01]  /*1c7e0*/  F2FP.F16.F32.PACK_AB R9, R83, R82 ;  /* 0x000000525309723e */ /* 0x000fe200000000ff */
[----:B------:R-:W-:Y:S01]  /*1c7f0*/  STSM.16.M88.4 [R106], R36 ;  /* 0x000000246a007844 */ /* 0x000fe20000000200 */
[----:B------:R-:W-:Y:S01]  /*1c800*/  F2FP.F16.F32.PACK_AB R10, R85, R84 ;  /* 0x00000054550a723e */ /* 0x000fe200000000ff */
[----:B--2---:R-:W-:Y:S01]  /*1c810*/  IMAD.MOV.U32 R4, RZ, RZ, RZ ;  /* 0x000000ffff047224 */ /* 0x004fe200078e00ff */
[----:B------:R-:W-:-:S02]  /*1c820*/  F2FP.F16.F32.PACK_AB R11, R87, R86 ;  /* 0x00000056570b723e */ /* 0x000fc400000000ff */
[----:B------:R-:W-:Y:S02]  /*1c830*/  ISETP.NE.U32.AND P0, PT, RZ, UR6, PT ;  /* 0x00000006ff007c0c */ /* 0x000fe4000bf05070 */
[----:B------:R-:W-:Y:S01]  /*1c840*/  IADD3 R12, P1, R211, UR6, RZ ;  /* 0x00000006d30c7c10 */ /* 0x000fe2000ff3e0ff */
[----:B------:R2:W-:Y:S01]  /*1c850*/  STSM.16.M88.4 [R104], R8 ;  /* 0x0000000868007844 */ /* 0x0005e20000000200 */
[----:B------:R-:W-:Y:S01]  /*1c860*/  BAR.SYNC.DEFER_BLOCKING 0x1, 0x100 ;  /* 0x0044000000007b1d */ /* 0x000fe20000010000 */
[----:B------:R-:W-:Y:S02]  /*1c870*/  ISETP.NE.AND.EX P0, PT, RZ, UR7, PT, P0 ;  /* 0x00000007ff007c0c */ /* 0x000fe4000bf05300 */
[----:B------:R-:W-:Y:S01]  /*1c880*/  IADD3.X R13, R212, UR7, RZ, P1, !PT ;  /* 0x00000007d40d7c10 */ /* 0x000fe20008ffe4ff */
[----:B------:R-:W-:-:S04]  /*1c890*/  IMAD.MOV.U32 R28, RZ, RZ, 0x9b8 ;  /* 0x000009b8ff1c7424 */ /* 0x000fc800078e00ff */
[----:B--2---:R-:W2:Y:S06]  /*1c8a0*/  LDC R104, c[0x0][0xbe8] ;  /* 0x0002fa00ff687b82 */ /* 0x004eac0000000800 */
[----:B------:R-:W3:Y:S01]  /*1c8b0*/  @P0 LDG.E R4, desc[UR60][R12.64] ;  /* 0x0000003c0c040981 */ /* 0x000ee2000c1e1900 */
[----:B------:R-:W-:-:S04]  /*1c8c0*/  ISETP.NE.U32.AND P1, PT, RZ, UR4, PT ;  /* 0x00000004ff007c0c */ /* 0x000fc8000bf25070 */
[----:B------:R-:W-:-:S13]  /*1c8d0*/  ISETP.NE.AND.EX P1, PT, RZ, UR5, PT, P1 ;  /* 0x00000005ff007c0c */ /* 0x000fda000bf25310 */
[----:B------:R-:W-:Y:S01]  /*1c8e0*/  @P1 IADD3 R8, P2, R211, UR4, RZ ;  /* 0x00000004d3081c10 */ /* 0x000fe2000ff5e0ff */
[----:B------:R-:W-:Y:S02]  /*1c8f0*/  ULDC UR4, c[0x0][0xa88] ;  /* 0x0002a20000047ab9 */ /* 0x000fe40000000800 */
[----:B------:R-:W-:Y:S01]  /*1c900*/  MOV R105, UR4 ;  /* 0x0000000400697c02 */ /* 0x000fe20008000f00 */
[----:B------:R-:W-:Y:S01]  /*1c910*/  ULDC UR4, c[0x0][0xad4] ;  /* 0x0002b50000047ab9 */ /* 0x000fe20000000800 */
[----:B------:R-:W-:Y:S02]  /*1c920*/  @P1 IADD3.X R9, R212, UR5, RZ, P2, !PT ;  /* 0x00000005d4091c10 */ /* 0x000fe400097fe4ff */
[C---:B------:R-:W-:Y:S02]  /*1c930*/  ISETP.NE.AND P2, PT, R209.reuse, RZ, PT ;  /* 0x000000ffd100720c */ /* 0x040fe40003f45270 */
[----:B--2---:R-:W-:Y:S01]  /*1c940*/  ISETP.NE.AND P4, PT, R104, 0x1, PT ;  /* 0x000000016800780c */ /* 0x004fe20003f85270 */
[----:B------:R2:W5:Y:S01]  /*1c950*/  @P1 LDG.E R105, desc[UR60][R8.64] ;  /* 0x0000003c08691981 */ /* 0x000562000c1e1900 */
[----:B------:R-:W-:-:S02]  /*1c960*/  SEL R209, R209, UR4, P2 ;  /* 0x00000004d1d17c07 */ /* 0x000fc40009000000 */
[----:B------:R-:W-:Y:S02]  /*1c970*/  ISETP.NE.U32.AND P2, PT, RZ, UR6, PT ;  /* 0x00000006ff007c0c */ /* 0x000fe4000bf45070 */
[----:B------:R-:W-:Y:S02]  /*1c980*/  ISETP.GT.AND P3, PT, R209, 0x1, PT ;  /* 0x00000001d100780c */ /* 0x000fe40003f64270 */
[----:B------:R-:W-:Y:S02]  /*1c990*/  ISETP.NE.AND.EX P2, PT, RZ, UR7, PT, P2 ;  /* 0x00000007ff007c0c */ /* 0x000fe4000bf45320 */
[----:B------:R-:W-:Y:S02]  /*1c9a0*/  SEL R28, R28, 0x978, P3 ;  /* 0x000009781c1c7807 */ /* 0x000fe40001800000 */
[----:B------:R-:W-:Y:S01]  /*1c9b0*/  SEL R210, R210, RZ, !P2 ;  /* 0x000000ffd2d27207 */ /* 0x000fe20005000000 */
[----:B------:R-:W4:Y:S01]  /*1c9c0*/  @P4 LDC R30, c[0x0][0xbec] ;  /* 0x0002fb00ff1e4b82 */ /* 0x000f220000000800 */
[----:B------:R-:W-:-:S02]  /*1c9d0*/  SEL R29, R232, RZ, !P2 ;  /* 0x000000ffe81d7207 */ /* 0x000fc40005000000 */
[----:B------:R-:W-:-:S05]  /*1c9e0*/  SEL R31, R215, RZ, P3 ;  /* 0x000000ffd71f7207 */ /* 0x000fca0001800000 */
[----:B------:R-:W0:Y:S08]  /*1c9f0*/  LDC.64 R10, c[0x0][R28+0x220] ;  /* 0x000088001c0a7b82 */ /* 0x000e300000000a00 */
[----:B------:R-:W4:Y:S08]  /*1ca00*/  LDC.64 R14, c[0x0][R28+0x218] ;  /* 0x000086001c0e7b82 */ /* 0x000f300000000a00 */
[----:B------:R-:W4:Y:S08]  /*1ca10*/  LDC.64 R24, c[0x0][R28+0x228] ;  /* 0x00008a001c187b82 */ /* 0x000f300000000a00 */
[----:B--2---:R2:W2:Y:S08]  /*1ca20*/  LDC.64 R8, c[0x0][R28+0x210] ;  /* 0x000084001c087b82 */ /* 0x0044b00000000a00 */
[----:B------:R-:W2:Y:S08]  /*1ca30*/  @P4 LDC R37, c[0x0][0xbf0] ;  /* 0x0002fc00ff254b82 */ /* 0x000eb00000000800 */
[----:B-1----:R-:W1:Y:S01]  /*1ca40*/  @!P3 LDC R26, c[0x0][0xb50] ;  /* 0x0002d400ff1abb82 */ /* 0x002e620000000800 */
[----:B0-----:R-:W-:-:S07]  /*1ca50*/  IMAD R11, R11, R210, RZ ;  /* 0x000000d20b0b7224 */ /* 0x001fce00078e02ff */
[----:B------:R-:W0:Y:S01]  /*1ca60*/  @!P3 LDC R27, c[0x0][0xb54] ;  /* 0x0002d500ff1bbb82 */ /* 0x000e220000000800 */
[C---:B------:R-:W-:Y:S02]  /*1ca70*/  IMAD R35, R10.reuse, R29, R11 ;  /* 0x0000001d0a237224 */ /* 0x040fe400078e020b */
[----:B------:R-:W-:-:S04]  /*1ca80*/  IMAD.WIDE.U32 R10, R10, R210, RZ ;  /* 0x000000d20a0a7225 */ /* 0x000fc800078e00ff */
[-C--:B----4-:R-:W-:Y:S01]  /*1ca90*/  IMAD R33, R15, R206.reuse, RZ ;  /* 0x000000ce0f217224 */ /* 0x090fe200078e02ff */
[----:B------:R-:W-:Y:S01]  /*1caa0*/  IADD3 R35, R11, R35, RZ ;  /* 0x000000230b237210 */ /* 0x000fe20007ffe0ff */
[----:B------:R-:W-:-:S04]  /*1cab0*/  IMAD.WIDE.U32 R14, R14, R206, RZ ;  /* 0x000000ce0e0e7225 */ /* 0x000fc800078e00ff */
[----:B------:R-:W-:Y:S02]  /*1cac0*/  IMAD.IADD R29, R205, 0x1, R200 ;  /* 0x00000001cd1d7824 */ /* 0x000fe400078e02c8 */
[----:B------:R-:W-:Y:S02]  /*1cad0*/  IMAD.IADD R15, R15, 0x1, R33 ;  /* 0x000000010f0f7824 */ /* 0x000fe400078e0221 */
[----:B------:R-:W-:Y:S02]  /*1cae0*/  IMAD.MOV.U32 R11, RZ, RZ, R29 ;  /* 0x000000ffff0b7224 */ /* 0x000fe400078e001d */
[-C--:B------:R-:W-:Y:S02]  /*1caf0*/  IMAD R33, R25, R31.reuse, RZ ;  /* 0x0000001f19217224 */ /* 0x080fe400078e02ff */
[----:B------:R-:W-:-:S04]  /*1cb00*/  IMAD.WIDE.U32 R24, R24, R31, RZ ;  /* 0x0000001f18187225 */ /* 0x000fc800078e00ff */
[----:B------:R-:W-:Y:S01]  /*1cb10*/  IMAD.IADD R33, R25, 0x1, R33 ;  /* 0x0000000119217824 */ /* 0x000fe200078e0221 */
[--C-:B---3--:R-:W-:Y:S01]  /*1cb20*/  IADD3 R14, P2, P5, R10, R14, R4.reuse ;  /* 0x0000000e0a0e7210 */ /* 0x108fe20007d5e004 */
        /* <DEDUP_REMOVED lines=13> */
[----:B-1----:R-:W-:-:S04]  /*1cc00*/  LEA R26, P2, R24, R26, 0x2 ;  /* 0x0000001a181a7211 */ /* 0x002fc800078410ff */
[----:B------:R-:W-:-:S04]  /*1cc10*/  IADD3 R8, R25, R9, RZ ;  /* 0x0000000919087210 */ /* 0x000fc80007ffe0ff */
[----:B0-----:R-:W-:Y:S01]  /*1cc20*/  LEA.HI.X R27, R24, R27, R8, 0x2, P2 ;  /* 0x0000001b181b7211 */ /* 0x001fe200010f1408 */
[----:B------:R-:W-:Y:S06]  /*1cc30*/  @P1 BRA `(.L_x_2686) ;  /* 0x0000000000101947 */ /* 0x000fec0003800000 */
[----:B------:R-:W-:Y:S05]  /*1cc40*/  @!P0 BRA `(.L_x_2686) ;  /* 0x00000000000c8947 */ /* 0x000fea0003800000 */
[----:B------:R-:W2:Y:S04]  /*1cc50*/  LDG.E R8, desc[UR60][R12.64] ;  /* 0x0000003c0c087981 */ /* 0x000ea8000c1e1900 */
[----:B-----5:R-:W2:Y:S02]  /*1cc60*/  LDG.E R105, desc[UR60][R12.64+0x4] ;  /* 0x0000043c0c697981 */ /* 0x020ea4000c1e1900 */
[----:B--2---:R-:W-:-:S07]  /*1cc70*/  IMAD.IADD R105, R105, 0x1, -R8 ;  /* 0x0000000169697824 */ /* 0x004fce00078e0a08 */
.L_x_2686:
[----:B------:R-:W2:Y:S04]  /*1cc80*/  LDL R12, [R1+0x80] ;  /* 0x00008000010c7983 */ /* 0x000ea80000100800 */
[----:B------:R-:W3:Y:S01]  /*1cc90*/  LDL R13, [R1+0x40] ;  /* 0x00004000010d7983 */ /* 0x000ee20000100800 */
[----:B-----5:R-:W-:-:S03]  /*1cca0*/  IMAD R105, R105, R104, RZ ;  /* 0x0000006869697224 */ /* 0x020fc600078e02ff */
[----:B------:R-:W-:Y:S04]  /*1ccb0*/  SHFL.IDX PT, R8, R26, RZ, 0x1c1f ;  /* 0x001c1fff1a087589 */ /* 0x000fe800000e0000 */
[----:B------:R-:W0:Y:S04]  /*1ccc0*/  SHFL.IDX PT, R9, R27, RZ, 0x1c1f ;  /* 0x001c1fff1b097589 */ /* 0x000e2800000e0000 */
[----:B------:R-:W-:Y:S04]  /*1ccd0*/  SHFL.IDX PT, R10, R26, 0x1, 0x1c1f ;  /* 0x003c1f001a0a7f89 */ /* 0x000fe800000e0000 */
[----:B------:R-:W1:Y:S01]  /*1cce0*/  SHFL.IDX PT, R11, R27, 0x1, 0x1c1f ;  /* 0x003c1f001b0b7f89 */ /* 0x000e6200000e0000 */
[----:B--2---:R-:W-:Y:S01]  /*1ccf0*/  IMAD.IADD R12, R12, 0x1, R200 ;  /* 0x000000010c0c7824 */ /* 0x004fe200078e02c8 */
[----:B---3--:R-:W-:-:S03]  /*1cd00*/  LOP3.LUT P0, RZ, R13, 0x3, RZ, 0xc0, !PT ;  /* 0x000000030dff7812 */ /* 0x008fc6000780c0ff */
[C---:B------:R-:W-:Y:S01]  /*1cd10*/  VIADD R28, R12.reuse, 0x8 ;  /* 0x000000080c1c7836 */ /* 0x040fe20000000000 */
[----:B------:R-:W-:-:S04]  /*1cd20*/  ISETP.GE.OR P1, PT, R12, R105, P0 ;  /* 0x000000690c00720c */ /* 0x000fc80000726670 */
[----:B------:R-:W-:-:S09]  /*1cd30*/  ISETP.GE.OR P0, PT, R28, R105, P0 ;  /* 0x000000691c00720c */ /* 0x000fd20000706670 */
[----:B0-----:R0:W-:Y:S04]  /*1cd40*/  @!P1 ST.E desc[UR60][R8.64], R0 ;  /* 0x0000000008009985 */ /* 0x0011e8000c10193c */
[----:B-1----:R0:W-:Y:S01]  /*1cd50*/  @!P0 ST.E desc[UR60][R10.64], R3 ;  /* 0x000000030a008985 */ /* 0x0021e2000c10193c */
[----:B------:R-:W-:Y:S05]  /*1cd60*/  @P3 BRA `(.L_x_2687) ;  /* 0x0000000800843947 */ /* 0x000fea0003800000 */
[----:B0-----:R-:W-:Y:S01]  /*1cd70*/  LEA R3, R233, R203, 0x6 ;  /* 0x000000cbe9037211 */ /* 0x001fe200078e30ff */
[----:B------:R-:W0:Y:S01]  /*1cd80*/  @P4 LDC R51, c[0x0][0xbec] ;  /* 0x0002fb00ff334b82 */ /* 0x000e220000000800 */
[----:B------:R-:W-:-:S03]  /*1cd90*/  ULDC.64 UR4, c[0x0][0xaa0] ;  /* 0x0002a80000047ab9 */ /* 0x000fc60000000a00 */
[----:B------:R-:W-:-:S04]  /*1cda0*/  IMAD.WIDE R88, R3, 0x2, R88 ;  /* 0x0000000203587825 */ /* 0x000fc800078e0258 */
[----:B------:R-:W1:Y:S01]  /*1cdb0*/  @P4 LDC R53, c[0x0][0xbf0] ;  /* 0x0002fc00ff354b82 */ /* 0x000e620000000800 */
[----:B------:R-:W-:Y:S01]  /*1cdc0*/  IADD3 R13, P6, R88, 0x1000, RZ ;  /* 0x00001000580d7810 */ /* 0x000fe20007fde0ff */
[----:B------:R-:W-:Y:S01]  /*1cdd0*/  IMAD.WIDE.U32 R20, R4, UR4, RZ ;  /* 0x0000000404147c25 */ /* 0x000fe2000f8e00ff */
        /* <DEDUP_REMOVED lines=16> */
[----:B------:R-:W-:Y:S01]  /*1cee0*/  IMAD R3, R106, UR4, RZ ;  /* 0x000000046a037c24 */ /* 0x000fe2000f8e02ff */
[----:B------:R-:W-:Y:S02]  /*1cef0*/  LOP3.LUT R24, R25, 0x380, RZ, 0xc0, !PT ;  /* 0x0000038019187812 */ /* 0x000fe400078ec0ff */
[----:B------:R-:W-:Y:S01]  /*1cf00*/  LOP3.LUT R28, R29, 0x380, RZ, 0xc0, !PT ;  /* 0x000003801d1c7812 */ /* 0x000fe200078ec0ff */
[----:B------:R-:W-:Y:S01]  /*1cf10*/  IMAD R3, R4, UR5, R3 ;  /* 0x0000000504037c24 */ /* 0x000fe2000f8e0203 */
[----:B------:R-:W-:Y:S01]  /*1cf20*/  ULDC.64 UR4, c[0x0][0xae8] ;  /* 0x0002ba0000047ab9 */ /* 0x000fe20000000a00 */
[----:B------:R-:W-:Y:S01]  /*1cf30*/  LOP3.LUT R32, R33, 0x380, RZ, 0xc0, !PT ;  /* 0x0000038021207812 */ /* 0x000fe200078ec0ff */
[----:B------:R-:W5:Y:S01]  /*1cf40*/  LD.E.128 R44, desc[UR60][R44.64] ;  /* 0x0000003c2c2c7980 */ /* 0x000f62000c101d00 */
[----:B------:R-:W-:-:S02]  /*1cf50*/  LOP3.LUT R36, R37, 0x380, RZ, 0xc0, !PT ;  /* 0x0000038025247812 */ /* 0x000fc400078ec0ff */
[----:B------:R-:W-:Y:S01]  /*1cf60*/  IADD3 R21, R21, R3, RZ ;  /* 0x0000000315157210 */ /* 0x000fe20007ffe0ff */
[----:B------:R-:W-:Y:S01]  /*1cf70*/  IMAD R3, R208, 0x20, R233 ;  /* 0x00000020d0037824 */ /* 0x000fe200078e02e9 */
[----:B------:R-:W-:Y:S02]  /*1cf80*/  LOP3.LUT R40, R41, 0x380, RZ, 0xc0, !PT ;  /* 0x0000038029287812 */ /* 0x000fe400078ec0ff */
[----:B------:R-:W-:Y:S01]  /*1cf90*/  LOP3.LUT R9, R88, 0x380, RZ, 0xc0, !PT ;  /* 0x0000038058097812 */ /* 0x000fe200078ec0ff */
[----:B------:R-:W-:Y:S01]  /*1cfa0*/  IMAD.WIDE.U32 R20, R206, UR4, R20 ;  /* 0x00000004ce147c25 */ /* 0x000fe2000f8e0014 */
[----:B------:R-:W-:Y:S02]  /*1cfb0*/  SHF.R.U64 R24, R24, 0x3, RZ ;  /* 0x0000000318187819 */ /* 0x000fe400000012ff */
[----:B------:R-:W-:Y:S01]  /*1cfc0*/  SHF.R.U64 R28, R28, 0x3, RZ ;  /* 0x000000031c1c7819 */ /* 0x000fe200000012ff */
[----:B------:R-:W-:Y:S01]  /*1cfd0*/  IMAD.IADD R4, R200, 0x1, R3 ;  /* 0x00000001c8047824 */ /* 0x000fe200078e0203 */
[----:B------:R-:W-:Y:S01]  /*1cfe0*/  SHF.R.U64 R32, R32, 0x3, RZ ;  /* 0x0000000320207819 */ /* 0x000fe200000012ff */
[----:B------:R-:W-:Y:S01]  /*1cff0*/  IMAD R21, R206, UR5, R21 ;  /* 0x00000005ce157c24 */ /* 0x000fe2000f8e0215 */
[----:B------:R-:W-:Y:S01]  /*1d000*/  ULDC.64 UR4, c[0x0][0xaf0] ;  /* 0x0002bc0000047ab9 */ /* 0x000fe20000000a00 */
[----:B0-----:R-:W-:Y:S01]  /*1d010*/  @P4 IMAD.HI.U32 R0, R4, R51, RZ ;  /* 0x0000003304004227 */ /* 0x001fe200078e00ff */
[----:B------:R-:W-:-:S02]  /*1d020*/  SHF.R.U64 R36, R36, 0x3, RZ ;  /* 0x0000000324247819 */ /* 0x000fc400000012ff */
[----:B------:R-:W-:Y:S01]  /*1d030*/  SHF.R.U64 R40, R40, 0x3, RZ ;  /* 0x0000000328287819 */ /* 0x000fe200000012ff */
[----:B------:R-:W-:Y:S01]  /*1d040*/  IMAD R49, R49, UR4, RZ ;  /* 0x0000000431317c24 */ /* 0x000fe2000f8e02ff */
[----:B------:R-:W-:Y:S01]  /*1d050*/  SHF.R.U64 R9, R9, 0x3, RZ ;  /* 0x0000000309097819 */ /* 0x000fe200000012ff */
[----:B------:R-:W-:Y:S01]  /*1d060*/  IMAD.MOV.U32 R3, RZ, RZ, R4 ;  /* 0x000000ffff037224 */ /* 0x000fe200078e0004 */
[----:B-1----:R-:W-:Y:S01]  /*1d070*/  @P4 SHF.R.U32.HI R3, RZ, R53, R0 ;  /* 0x00000035ff034219 */ /* 0x002fe20000011600 */
        /* <DEDUP_REMOVED lines=10> */
[----:B------:R-:W-:Y:S01]  /*1d120*/  IMAD.X R37, RZ, RZ, R89, P1 ;  /* 0x000000ffff257224 */ /* 0x000fe200008e0659 */
[----:B------:R-:W-:Y:S01]  /*1d130*/  SHF.R.S32.HI R0, RZ, 0x1f, R3 ;  /* 0x0000001fff007819 */ /* 0x000fe20000011403 */
[----:B------:R-:W-:Y:S01]  /*1d140*/  IMAD.X R41, RZ, RZ, R89, P0 ;  /* 0x000000ffff297224 */ /* 0x000fe200000e0659 */
[----:B------:R-:W-:-:S02]  /*1d150*/  IADD3 R21, -R3, RZ, RZ ;  /* 0x000000ff03157210 */ /* 0x000fc40007ffe1ff */
[----:B------:R-:W-:Y:S02]  /*1d160*/  LOP3.LUT R88, R9, R88, RZ, 0x3c, !PT ;  /* 0x0000005809587212 */ /* 0x000fe400078e3cff */
[----:B------:R-:W-:Y:S01]  /*1d170*/  IADD3.X R33, RZ, R89, RZ, P2, !PT ;  /* 0x00000059ff217210 */ /* 0x000fe200017fe4ff */
[----:B------:R-:W-:Y:S01]  /*1d180*/  IMAD.IADD R211, R211, 0x1, R49 ;  /* 0x00000001d3d37824 */ /* 0x000fe200078e0231 */
[----:B------:R-:W5:Y:S01]  /*1d190*/  LD.E.128 R24, desc[UR60][R24.64] ;  /* 0x0000003c18187980 */ /* 0x000f62000c101d00 */
[----:B------:R-:W-:Y:S02]  /*1d1a0*/  IMAD R0, R0, UR4, RZ ;  /* 0x0000000400007c24 */ /* 0x000fe4000f8e02ff */
[----:B------:R-:W-:Y:S01]  /*1d1b0*/  IMAD R49, R104, R21, R4 ;  /* 0x0000001568317224 */ /* 0x000fe200078e0204 */
[----:B------:R0:W5:Y:S01]  /*1d1c0*/  LD.E.128 R8, desc[UR60][R88.64] ;  /* 0x0000003c58087980 */ /* 0x000162000c101d00 */
[----:B------:R-:W-:-:S03]  /*1d1d0*/  IMAD R51, R3, UR5, R0 ;  /* 0x0000000503337c24 */ /* 0x000fc6000f8e0200 */
[----:B------:R-:W5:Y:S01]  /*1d1e0*/  LD.E.128 R28, desc[UR60][R28.64] ;  /* 0x0000003c1c1c7980 */ /* 0x000f62000c101d00 */
[----:B------:R-:W-:-:S03]  /*1d1f0*/  SHF.R.S32.HI R0, RZ, 0x1f, R49 ;  /* 0x0000001fff007819 */ /* 0x000fc60000011431 */
[----:B------:R-:W5:Y:S04]  /*1d200*/  LD.E.128 R32, desc[UR60][R32.64] ;  /* 0x0000003c20207980 */ /* 0x000f68000c101d00 */
[----:B------:R-:W5:Y:S04]  /*1d210*/  LD.E.128 R36, desc[UR60][R36.64] ;  /* 0x0000003c24247980 */ /* 0x000f68000c101d00 */
[----:B------:R-:W5:Y:S01]  /*1d220*/  LD.E.128 R40, desc[UR60][R40.64] ;  /* 0x0000003c28287980 */ /* 0x000f62000c101d00 */
[----:B------:R-:W-:Y:S01]  /*1d230*/  IMAD.WIDE.U32 R20, R3, UR4, R210 ;  /* 0x0000000403147c25 */ /* 0x000fe2000f8e00d2 */
[----:B------:R-:W-:Y:S01]  /*1d240*/  ULDC.64 UR4, c[0x0][0xad8] ;  /* 0x0002b60000047ab9 */ /* 0x000fe20000000a00 */
[----:B------:R-:W-:Y:S01]  /*1d250*/  @!PT LDS RZ, [RZ] ;  /* 0x00000000fffff984 */ /* 0x000fe20000000800 */
[----:B------:R-:W-:Y:S01]  /*1d260*/  @!PT LDS RZ, [RZ] ;  /* 0x00000000fffff984 */ /* 0x000fe20000000800 */
[----:B------:R-:W-:Y:S01]  /*1d270*/  @!PT LDS RZ, [RZ] ;  /* 0x00000000fffff984 */ /* 0x000fe20000000800 */
[----:B------:R-:W-:Y:S01]  /*1d280*/  @!PT LDS RZ, [RZ] ;  /* 0x00000000fffff984 */ /* 0x000fe20000000800 */
[----:B------:R1:W-:Y:S06]  /*1d290*/  MEMBAR.ALL.CTA ;  /* 0x0000000000007992 */ /* 0x0003ec0000008000 */
[----:B-1----:R-:W1:Y:S01]  /*1d2a0*/  FENCE.VIEW.ASYNC.S ;  /* 0x00000000000073c6 */ /* 0x002e620000000000 */
[----:B------:R-:W-:-:S02]  /*1d2b0*/  IMAD.IADD R200, R233, 0x1, R200 ;  /* 0x00000001e9c87824 */ /* 0x000fc400078e02c8 */
[----:B------:R-:W-:Y:S02]  /*1d2c0*/  IMAD.IADD R21, R21, 0x1, R51 ;  /* 0x0000000115157824 */ /* 0x000fe400078e0233 */
[----:B------:R-:W-:Y:S01]  /*1d2d0*/  IMAD R4, R0, UR4, RZ ;  /* 0x0000000400047c24 */ /* 0x000fe2000f8e02ff */
[C---:B------:R-:W-:Y:S01]  /*1d2e0*/  IADD3 R0, R200.reuse, 0x20, RZ ;  /* 0x00000020c8007810 */ /* 0x040fe20007ffe0ff */
[----:B------:R-:W-:Y:S01]  /*1d2f0*/  IMAD.WIDE.U32 R20, R49, UR4, R20 ;  /* 0x0000000431147c25 */ /* 0x000fe2000f8e0014 */
[----:B------:R-:W-:-:S03]  /*1d300*/  ISETP.GE.AND P2, PT, R200, R105, PT ;  /* 0x00000069c800720c */ /* 0x000fc60003f46270 */
[----:B------:R-:W-:Y:S01]  /*1d310*/  IMAD R3, R49, UR5, R4 ;  /* 0x0000000531037c24 */ /* 0x000fe2000f8e0204 */
[----:B------:R-:W-:Y:S01]  /*1d320*/  ISETP.GE.AND P0, PT, R0, R105, PT ;  /* 0x000000690000720c */ /* 0x000fe20003f06270 */
[----:B------:R-:W-:Y:S01]  /*1d330*/  VIADD R0, R2, 0x34820 ;  /* 0x0003482002007836 */ /* 0x000fe20000000000 */
[----:B------:R-:W-:Y:S01]  /*1d340*/  ULDC.64 UR4, c[0x0][0xa80] ;  /* 0x0002a00000047ab9 */ /* 0x000fe20000000a00 */
[----:B------:R-:W-:Y:S01]  /*1d350*/  IMAD.IADD R3, R21, 0x1, R3 ;  /* 0x0000000115037824 */ /* 0x000fe200078e0203 */
[C---:B------:R-:W-:Y:S02]  /*1d360*/  LEA R50, P3, R20.reuse, UR4, 0x1 ;  /* 0x0000000414327c11 */ /* 0x040fe4000f8608ff */
[----:B------:R-:W-:Y:S02]  /*1d370*/  PRMT R0, RZ, 0x654, R0 ;  /* 0x00000654ff007816 */ /* 0x000fe40000000000 */
[----:B------:R-:W-:Y:S01]  /*1d380*/  LEA.HI.X R3, R20, UR5, R3, 0x1, P3 ;  /* 0x0000000514037c11 */ /* 0x000fe200098f0c03 */
[----:B------:R-:W-:Y:S01]  /*1d390*/  VIADD R4, R200, 0x40 ;  /* 0x00000040c8047836 */ /* 0x000fe20000000000 */
[----:B-1----:R0:W1:Y:S01]  /*1d3a0*/  SHFL.IDX PT, R48, R50, RZ, 0x181f ;  /* 0x00181fff32307589 */ /* 0x00206200000e0000 */
[----:B------:R-:W-:Y:S01]  /*1d3b0*/  BSSY B1, `(.L_x_2688) ;  /* 0x0000010000017945 */ /* 0x000fe20003800000 */
[----:B------:R2:W-:Y:S01]  /*1d3c0*/  SYNCS.ARRIVE.TRANS64.RED.A1T0 RZ, [R0+URZ], RZ ;  /* 0x000000ff00ff79a7 */ /* 0x0005e2000810043f */
[----:B------:R-:W-:-:S02]  /*1d3d0*/  SHF.R.S32.HI R107, RZ, 0x1f, R207 ;  /* 0x0000001fff6b7819 */ /* 0x000fc400000114cf */
[----:B------:R-:W-:Y:S02]  /*1d3e0*/  ISETP.GE.AND P1, PT, R4, R105, PT ;  /* 0x000000690400720c */ /* 0x000fe40003f26270 */
[----:B------:R-:W-:Y:S01]  /*1d3f0*/  SHF.R.S32.HI R108, RZ, 0x1f, R203 ;  /* 0x0000001fff6c7819 */ /* 0x000fe200000114cb */
[----:B--2---:R0:W2:Y:S01]  /*1d400*/  SHFL.IDX PT, R0, R3, RZ, 0x181f ;  /* 0x00181fff03007589 */ /* 0x0040a200000e0000 */
[----:B------:R-:W-:Y:S09]  /*1d410*/  @P2 BRA `(.L_x_2689) ;  /* 0x0000000000242947 */ /* 0x000ff20003800000 */
        /* <DEDUP_REMOVED lines=9> */
.L_x_2689:
[----:B------:R-:W-:Y:S05]  /*1d4b0*/  BSYNC B1 ;  /* 0x0000000000017941 */ /* 0x000fea0003800000 */
.L_x_2688:
        /* <DEDUP_REMOVED lines=13> */
.L_x_2691:
[----:B------:R-:W-:Y:S05]  /*1d590*/  BSYNC B1 ;  /* 0x0000000000017941 */ /* 0x000fea0003800000 */
.L_x_2690:
        /* <DEDUP_REMOVED lines=13> */
.L_x_2693:
[----:B------:R-:W-:Y:S05]  /*1d670*/  BSYNC B1 ;  /* 0x0000000000017941 */ /* 0x000fea0003800000 */
.L_x_2692:
[----:B0-----:R-:W-:Y:S01]  /*1d680*/  IADD3 R0, R200, 0x60, RZ ;  /* 0x00000060c8007810 */ /* 0x001fe20007ffe0ff */
[----:B------:R0:W0:Y:S03]  /*1d690*/  SHFL.IDX PT, R4, R3, 0x3, 0x181f ;  /* 0x00781f0003047f89 */ /* 0x00002600000e0000 */
[----:B------:R-:W-:Y:S01]  /*1d6a0*/  ISETP.GE.AND P0, PT, R0, R105, PT ;  /* 0x000000690000720c */ /* 0x000fe20003f06270 */
[----:B--2-4-:R-:W2:-:S12]  /*1d6b0*/  SHFL.IDX PT, R50, R50, 0x3, 0x181f ;  /* 0x00781f0032327f89 */ /* 0x014e9800000e0000 */
[----:B------:R-:W-:Y:S05]  /*1d6c0*/  @P0 BRA `(.L_x_2694) ;  /* 0x0000001800240947 */ /* 0x000fea0003800000 */
[----:B------:R-:W-:Y:S02]  /*1d6d0*/  ULDC UR4, c[0x0][0xac8] ;  /* 0x0002b20000047ab9 */ /* 0x000fe40000000800 */
[----:B------:R-:W-:-:S13]  /*1d6e0*/  ISETP.GE.AND P1, PT, R203, UR4, PT ;  /* 0x00000004cb007c0c */ /* 0x000fda000bf26270 */
[----:B--2---:R-:W-:-:S04]  /*1d6f0*/  @!P1 LEA R8, P0, R203, R50, 0x1 ;  /* 0x00000032cb089211 */ /* 0x004fc800078008ff */
        /* <DEDUP_REMOVED lines=8> */
.L_x_2687:
[----:B0-----:R-:W0:Y:S01]  /*1d780*/  @P4 LDC R0, c[0x0][0xbec] ;  /* 0x0002fb00ff004b82 */ /* 0x001e220000000800 */
[----:B------:R-:W-:Y:S01]  /*1d790*/  ULDC.64 UR4, c[0x0][0xb08] ;  /* 0x0002c20000047ab9 */ /* 0x000fe20000000a00 */
[----:B------:R-:W-:Y:S01]  /*1d7a0*/  ULDC.64 UR6, c[0x0][0xb30] ;  /* 0x0002cc0000067ab9 */ /* 0x000fe20000000a00 */
[----:B------:R-:W-:Y:S01]  /*1d7b0*/  IMAD R3, R106, UR4, RZ ;  /* 0x000000046a037c24 */ /* 0x000fe2000f8e02ff */
[----:B------:R-:W-:Y:S01]  /*1d7c0*/  ISETP.GE.AND P0, PT, R12, R105, PT ;  /* 0x000000690c00720c */ /* 0x000fe20003f06270 */
[C---:B------:R-:W-:Y:S01]  /*1d7d0*/  IMAD.WIDE.U32 R8, R4.reuse, UR4, RZ ;  /* 0x0000000404087c25 */ /* 0x040fe2000f8e00ff */
[----:B------:R-:W-:Y:S01]  /*1d7e0*/  BSSY B1, `(.L_x_2695) ;  /* 0x0000078000017945 */ /* 0x000fe20003800000 */
[----:B------:R-:W-:Y:S01]  /*1d7f0*/  SHF.R.S32.HI R30, RZ, 0x1f, R218 ;  /* 0x0000001fff1e7819 */ /* 0x000fe200000114da */
[----:B------:R-:W1:Y:S01]  /*1d800*/  @P4 LDC R13, c[0x0][0xbf0] ;  /* 0x0002fc00ff0d4b82 */ /* 0x000e620000000800 */
[----:B------:R-:W-:Y:S01]  /*1d810*/  IMAD R3, R4, UR5, R3 ;  /* 0x0000000504037c24 */ /* 0x000fe2000f8e0203 */
[----:B------:R-:W-:Y:S01]  /*1d820*/  ULDC.64 UR4, c[0x0][0xb38] ;  /* 0x0002ce0000047ab9 */ /* 0x000fe20000000a00 */
[----:B------:R-:W-:Y:S01]  /*1d830*/  VIADD R4, R2, 0x34820 ;  /* 0x0003482002047836 */ /* 0x000fe20000000000 */
[----:B------:R-:W-:Y:S01]  /*1d840*/  SHF.R.S32.HI R31, RZ, 0x1f, R219 ;  /* 0x0000001fff1f7819 */ /* 0x000fe200000114db */
[----:B------:R-:W-:Y:S01]  /*1d850*/  IMAD.IADD R9, R9, 0x1, R3 ;  /* 0x0000000109097824 */ /* 0x000fe200078e0203 */
[----:B------:R-:W-:-:S02]  /*1d860*/  SHF.R.S32.HI R3, RZ, 0x1f, R210 ;  /* 0x0000001fff037819 */ /* 0x000fc400000114d2 */
[----:B------:R-:W-:Y:S01]  /*1d870*/  PRMT R4, RZ, 0x654, R4 ;  /* 0x00000654ff047816 */ /* 0x000fe20000000004 */
[C---:B------:R-:W-:Y:S01]  /*1d880*/  IMAD.WIDE.U32 R8, R206.reuse, UR4, R8 ;  /* 0x00000004ce087c25 */ /* 0x040fe2000f8e0008 */
[----:B------:R-:W-:Y:S02]  /*1d890*/  SHF.R.S32.HI R32, RZ, 0x1f, R220 ;  /* 0x0000001fff207819 */ /* 0x000fe400000114dc */
[----:B------:R2:W-:Y:S01]  /*1d8a0*/  SYNCS.ARRIVE.TRANS64.RED.A1T0 RZ, [R4+URZ], RZ ;  /* 0x000000ff04ff79a7 */ /* 0x0005e2000810043f */
[----:B------:R-:W-:Y:S01]  /*1d8b0*/  IMAD R9, R206, UR5, R9 ;  /* 0x00000005ce097c24 */ /* 0x000fe2000f8e0209 */
[----:B------:R-:W-:Y:S01]  /*1d8c0*/  ULDC.64 UR4, c[0x0][0xb40] ;  /* 0x0002d00000047ab9 */ /* 0x000fe20000000a00 */
[----:B------:R-:W-:Y:S01]  /*1d8d0*/  SHF.R.S32.HI R33, RZ, 0x1f, R221 ;  /* 0x0000001fff217819 */ /* 0x000fe200000114dd */
[----:B------:R-:W-:Y:S01]  /*1d8e0*/  IMAD R3, R3, UR4, RZ ;  /* 0x0000000403037c24 */ /* 0x000fe2000f8e02ff */
[----:B------:R-:W-:Y:S01]  /*1d8f0*/  SHF.R.S32.HI R34, RZ, 0x1f, R222 ;  /* 0x0000001fff227819 */ /* 0x000fe200000114de */
[----:B0-----:R-:W-:Y:S01]  /*1d900*/  @P4 IMAD.HI.U32 R0, R29, R0, RZ ;  /* 0x000000001d004227 */ /* 0x001fe200078e00ff */
[----:B------:R-:W-:-:S02]  /*1d910*/  SHF.R.S32.HI R35, RZ, 0x1f, R223 ;  /* 0x0000001fff237819 */ /* 0x000fc400000114df */
[----:B------:R-:W-:Y:S01]  /*1d920*/  SHF.R.S32.HI R36, RZ, 0x1f, R224 ;  /* 0x0000001fff247819 */ /* 0x000fe200000114e0 */
[C---:B------:R-:W-:Y:S01]  /*1d930*/  IMAD R11, R210.reuse, UR5, R3 ;  /* 0x00000005d20b7c24 */ /* 0x040fe2000f8e0203 */
[----:B------:R-:W-:Y:S01]  /*1d940*/  SHF.R.S32.HI R37, RZ, 0x1f, R225 ;  /* 0x0000001fff257819 */ /* 0x000fe200000114e1 */
[----:B------:R-:W-:Y:S01]  /*1d950*/  IMAD.WIDE.U32 R8, R210, UR4, R8 ;  /* 0x00000004d2087c25 */ /* 0x000fe2000f8e0008 */
[----:B------:R-:W-:Y:S01]  /*1d960*/  ULDC.64 UR4, c[0x0][0xb48] ;  /* 0x0002d20000047ab9 */ /* 0x000fe20000000a00 */
[----:B------:R-:W-:Y:S02]  /*1d970*/  SHF.R.S32.HI R38, RZ, 0x1f, R226 ;  /* 0x0000001fff267819 */ /* 0x000fe400000114e2 */
[----:B------:R-:W-:Y:S01]  /*1d980*/  IMAD.MOV.U32 R3, RZ, RZ, R29 ;  /* 0x000000ffff037224 */ /* 0x000fe200078e001d */
[----:B-1----:R-:W-:Y:S01]  /*1d990*/  @P4 SHF.R.U32.HI R3, RZ, R13, R0 ;  /* 0x0000000dff034219 */ /* 0x002fe20000011600 */
[----:B------:R-:W-:Y:S01]  /*1d9a0*/  IMAD.IADD R9, R9, 0x1, R11 ;  /* 0x0000000109097824 */ /* 0x000fe200078e020b */
[----:B------:R-:W-:-:S02]  /*1d9b0*/  SHF.R.S32.HI R39, RZ, 0x1f, R227 ;  /* 0x0000001fff277819 */ /* 0x000fc400000114e3 */
[----:B------:R-:W-:Y:S01]  /*1d9c0*/  IADD3 R11, -R3, RZ, RZ ;  /* 0x000000ff030b7210 */ /* 0x000fe20007ffe1ff */
[C---:B------:R-:W-:Y:S01]  /*1d9d0*/  IMAD.WIDE.U32 R8, R215.reuse, UR4, R8 ;  /* 0x00000004d7087c25 */ /* 0x040fe2000f8e0008 */
[----:B------:R-:W-:Y:S02]  /*1d9e0*/  SHF.R.S32.HI R0, RZ, 0x1f, R3 ;  /* 0x0000001fff007819 */ /* 0x000fe40000011403 */
[----:B------:R-:W-:Y:S01]  /*1d9f0*/  SHF.R.S32.HI R88, RZ, 0x1f, R228 ;  /* 0x0000001fff587819 */ /* 0x000fe200000114e4 */
[----:B------:R-:W-:Y:S01]  /*1da00*/  IMAD R11, R104, R11, R29 ;  /* 0x0000000b680b7224 */ /* 0x000fe200078e021d */
[----:B------:R-:W-:Y:S01]  /*1da10*/  SHF.R.S32.HI R29, RZ, 0x1f, R216 ;  /* 0x0000001fff1d7819 */ /* 0x000fe200000114d8 */
[----:B------:R-:W-:Y:S01]  /*1da20*/  IMAD R0, R0, UR6, RZ ;  /* 0x0000000600007c24 */ /* 0x000fe2000f8e02ff */
[----:B------:R-:W-:Y:S01]  /*1da30*/  SHF.R.S32.HI R89, RZ, 0x1f, R229 ;  /* 0x0000001fff597819 */ /* 0x000fe200000114e5 */
[----:B------:R-:W-:Y:S01]  /*1da40*/  IMAD R9, R215, UR5, R9 ;  /* 0x00000005d7097c24 */ /* 0x000fe2000f8e0209 */
[----:B------:R-:W-:Y:S01]  /*1da50*/  ULDC.64 UR4, c[0x0][0xb28] ;  /* 0x0002ca0000047ab9 */ /* 0x000fe20000000a00 */
[C---:B------:R-:W-:Y:S01]  /*1da60*/  IMAD R13, R3.reuse, UR7, R0 ;  /* 0x00000007030d7c24 */ /* 0x040fe2000f8e0200 */
[----:B------:R-:W-:Y:S01]  /*1da70*/  SHF.R.S32.HI R0, RZ, 0x1f, R11 ;  /* 0x0000001fff007819 */ /* 0x000fe2000001140b */
[----:B------:R-:W-:Y:S01]  /*1da80*/  IMAD.WIDE.U32 R8, R3, UR6, R8 ;  /* 0x0000000603087c25 */ /* 0x000fe2000f8e0008 */
[----:B------:R-:W-:-:S02]  /*1da90*/  SHF.R.S32.HI R107, RZ, 0x1f, R230 ;  /* 0x0000001fff6b7819 */ /* 0x000fc400000114e6 */
[----:B------:R-:W-:Y:S01]  /*1daa0*/  SHF.R.S32.HI R108, RZ, 0x1f, R231 ;  /* 0x0000001fff6c7819 */ /* 0x000fe200000114e7 */
[----:B------:R-:W-:Y:S02]  /*1dab0*/  IMAD R0, R0, UR4, RZ ;  /* 0x0000000400007c24 */ /* 0x000fe4000f8e02ff */
[----:B------:R-:W-:Y:S02]  /*1dac0*/  IMAD.IADD R9, R9, 0x1, R13 ;  /* 0x0000000109097824 */ /* 0x000fe400078e020d */
[C---:B------:R-:W-:Y:S02]  /*1dad0*/  IMAD R3, R11.reuse, UR5, R0 ;  /* 0x000000050b037c24 */ /* 0x040fe4000f8e0200 */
[----:B------:R-:W-:Y:S01]  /*1dae0*/  IMAD.WIDE.U32 R8, R11, UR4, R8 ;  /* 0x000000040b087c25 */ /* 0x000fe2000f8e0008 */
[----:B------:R-:W-:-:S03]  /*1daf0*/  ULDC.64 UR4, c[0x0][0xb00] ;  /* 0x0002c00000047ab9 */ /* 0x000fc60000000a00 */
[----:B------:R-:W-:Y:S01]  /*1db00*/  IMAD.IADD R3, R9, 0x1, R3 ;  /* 0x0000000109037824 */ /* 0x000fe200078e0203 */
[----:B------:R-:W-:-:S04]  /*1db10*/  LEA R0, P1, R8, UR4, 0x2 ;  /* 0x0000000408007c11 */ /* 0x000fc8000f8210ff */
[----:B------:R-:W-:Y:S02]  /*1db20*/  LEA.HI.X R3, R8, UR5, R3, 0x2, P1 ;  /* 0x0000000508037c11 */ /* 0x000fe400088f1403 */
        /* <DEDUP_REMOVED lines=9> */
[----:B01----:R-:W-:-:S04]  /*1dbc0*/  @!P3 IMAD.WIDE R10, R204, 0x4, R8 ;  /* 0x00000004cc0ab825 */ /* 0x003fc800078e0208 */
        /* <DEDUP_REMOVED lines=19> */
[----:B------:R-:W-:Y:S01]  /*1dd00*/  @!P3 ST.E.64 desc[UR60][R10.64], R40 ;  /* 0x000000280a00b985 */ /* 0x000fe2000c101b3c */
[----:B---3--:R-:W-:-:S02]  /*1dd10*/  @!P5 LEA R14, P6, R227, R8, 0x2 ;  /* 0x00000008e30ed211 */ /* 0x008fc400078c10ff */
[----:B------:R-:W-:Y:S01]  /*1dd20*/  ISETP.GE.AND P3, PT, R223, UR4, PT ;  /* 0x00000004df007c0c */ /* 0x000fe2000bf66270 */
[----:B------:R-:W-:Y:S01]  /*1dd30*/  @!P4 ST.E.64 desc[UR60][R12.64], R44 ;  /* 0x0000002c0c00c985 */ /* 0x000fe2000c101b3c */
[----:B------:R-:W-:Y:S02]  /*1dd40*/  @!P5 LEA.HI.X R15, R227, R9, R39, 0x2, P6 ;  /* 0x00000009e30fd211 */ /* 0x000fe400030f1427 */
[----:B------:R-:W-:-:S03]  /*1dd50*/  @!P2 LEA R20, P4, R226, R8, 0x2 ;  /* 0x00000008e214a211 */ /* 0x000fc600078810ff */
[----:B------:R0:W-:Y:S01]  /*1dd60*/  @!P5 ST.E.64 desc[UR60][R14.64], R48 ;  /* 0x000000300e00d985 */ /* 0x0001e2000c101b3c */
[CC--:B------:R-:W-:Y:S02]  /*1dd70*/  @!P1 LEA R24, P5, R225.reuse, R8.reuse, 0x2 ;  /* 0x00000008e1189211 */ /* 0x0c0fe400078a10ff */
[-C--:B------:R-:W-:Y:S02]  /*1dd80*/  @!P2 LEA.HI.X R21, R226, R9.reuse, R38, 0x2, P4 ;  /* 0x00000009e215a211 */ /* 0x080fe400020f1426 */
[----:B------:R-:W-:Y:S02]  /*1dd90*/  @!P0 LEA R26, P6, R224, R8, 0x2 ;  /* 0x00000008e01a8211 */ /* 0x000fe400078c10ff */
[----:B------:R-:W-:Y:S01]  /*1dda0*/  ISETP.GE.AND P4, PT, R222, UR4, PT ;  /* 0x00000004de007c0c */ /* 0x000fe2000bf86270 */
[----:B------:R1:W-:Y:S01]  /*1ddb0*/  @!P2 ST.E.64 desc[UR60][R20.64], R52 ;  /* 0x000000341400a985 */ /* 0x0003e2000c101b3c */
[-C--:B------:R-:W-:Y:S02]  /*1ddc0*/  @!P1 LEA.HI.X R25, R225, R9.reuse, R37, 0x2, P5 ;  /* 0x00000009e1199211 */ /* 0x080fe400028f1425 */
[----:B------:R-:W-:-:S02]  /*1ddd0*/  @!P0 LEA.HI.X R27, R224, R9, R36, 0x2, P6 ;  /* 0x00000009e01b8211 */ /* 0x000fc400030f1424 */
[----:B------:R-:W-:Y:S01]  /*1dde0*/  ISETP.GE.AND P2, PT, R221, UR4, PT ;  /* 0x00000004dd007c0c */ /* 0x000fe2000bf46270 */
[----:B------:R3:W-:Y:S01]  /*1ddf0*/  @!P1 ST.E.64 desc[UR60][R24.64], R56 ;  /* 0x0000003818009985 */ /* 0x0007e2000c101b3c */
[----:B0-----:R-:W-:Y:S02]  /*1de00*/  @!P3 LEA R14, P5, R223, R8, 0x2 ;  /* 0x00000008df0eb211 */ /* 0x001fe400078a10ff */
[----:B------:R-:W-:Y:S01]  /*1de10*/  ISETP.GE.AND P1, PT, R220, UR4, PT ;  /* 0x00000004dc007c0c */ /* 0x000fe2000bf26270 */
[----:B------:R4:W-:Y:S01]  /*1de20*/  @!P0 ST.E.64 desc[UR60][R26.64], R60 ;  /* 0x0000003c1a008985 */ /* 0x0009e2000c101b3c */
[----:B------:R-:W-:Y:S02]  /*1de30*/  ISETP.GE.AND P0, PT, R219, UR4, PT ;  /* 0x00000004db007c0c */ /* 0x000fe4000bf06270 */
[----:B------:R-:W-:Y:S02]  /*1de40*/  @!P3 LEA.HI.X R15, R223, R9, R35, 0x2, P5 ;  /* 0x00000009df0fb211 */ /* 0x000fe400028f1423 */
[----:B------:R-:W-:-:S02]  /*1de50*/  ISETP.GE.AND P5, PT, R218, UR4, PT ;  /* 0x00000004da007c0c */ /* 0x000fc4000bfa6270 */
[CC--:B------:R-:W-:Y:S01]  /*1de60*/  @!P4 LEA R12, P6, R222.reuse, R8.reuse, 0x2 ;  /* 0x00000008de0cc211 */ /* 0x0c0fe200078c10ff */
[----:B------:R4:W-:Y:S01]  /*1de70*/  @!P3 ST.E.64 desc[UR60][R14.64], R64 ;  /* 0x000000400e00b985 */ /* 0x0009e2000c101b3c */
[CC--:B------:R-:W-:Y:S02]  /*1de80*/  @!P2 LEA R10, P3, R221.reuse, R8.reuse, 0x2 ;  /* 0x00000008dd0aa211 */ /* 0x0c0fe400078610ff */
        /* <DEDUP_REMOVED lines=13> */
.L_x_2696:
[----:B------:R-:W-:Y:S05]  /*1df60*/  BSYNC B1 ;  /* 0x0000000000017941 */ /* 0x000fea0003800000 */
.L_x_2695:
        /* <DEDUP_REMOVED lines=70> */
.L_x_2685:
[----:B------:R-:W-:Y:S01]  /*1e3d0*/  ULDC.64 UR6, c[0x0][0xc08] ;  /* 0x0003020000067ab9 */ /* 0x000fe20000000a00 */
[----:B------:R-:W-:Y:S01]  /*1e3e0*/  ULDC.64 UR4, c[0x0][0xc00] ;  /* 0x0003000000047ab9 */ /* 0x000fe20000000a00 */
[----:B------:R-:W-:Y:S02]  /*1e3f0*/  ISETP.NE.U32.AND P1, PT, RZ, UR6, PT ;  /* 0x00000006ff007c0c */ /* 0x000fe4000bf25070 */
[----:B------:R-:W-:Y:S02]  /*1e400*/  ISETP.NE.U32.AND P0, PT, RZ, UR4, PT ;  /* 0x00000004ff007c0c */ /* 0x000fe4000bf05070 */
[----:B------:R-:W-:Y:S02]  /*1e410*/  ISETP.NE.AND.EX P1, PT, RZ, UR7, PT, P1 ;  /* 0x00000007ff007c0c */ /* 0x000fe4000bf25310 */
[----:B------:R-:W-:Y:S02]  /*1e420*/  IADD3 R8, P2, R211, UR4, RZ ;  /* 0x00000004d3087c10 */ /* 0x000fe4000ff5e0ff */
[----:B------:R-:W-:-:S02]  /*1e430*/  ISETP.NE.AND.EX P0, PT, RZ, UR5, PT, P0 ;  /* 0x00000005ff007c0c */ /* 0x000fc4000bf05300 */
[----:B------:R-:W-:Y:S01]  /*1e440*/  IADD3.X R9, R212, UR5, RZ, P2, !PT ;  /* 0x00000005d4097c10 */ /* 0x000fe200097fe4ff */
[----:B------:R-:W-:Y:S01]  /*1e450*/  ULDC UR4, c[0x0][0xa88] ;  /* 0x0002a20000047ab9 */ /* 0x000fe20000000800 */
[----:B------:R-:W-:Y:S01]  /*1e460*/  MOV R3, RZ ;  /* 0x000000ff00037202 */ /* 0x000fe20000000f00 */
[----:B------:R-:W-:-:S04]  /*1e470*/  IMAD.U32 R0, RZ, RZ, UR4 ;  /* 0x00000004ff007e24 */ /* 0x000fc8000f8e00ff */
[----:B------:R-:W-:-:S04]  /*1e480*/  @P1 IADD3 R10, P2, R211, UR6, RZ ;  /* 0x00000006d30a1c10 */ /* 0x000fc8000ff5e0ff */
[----:B------:R-:W-:Y:S01]  /*1e490*/  @P1 IADD3.X R11, R212, UR7, RZ, P2, !PT ;  /* 0x00000007d40b1c10 */ /* 0x000fe200097fe4ff */
[----:B------:R2:W5:Y:S04]  /*1e4a0*/  @P0 LDG.E R3, desc[UR60][R8.64] ;  /* 0x0000003c08030981 */ /* 0x000568000c1e1900 */
[----:B------:R2:W5:Y:S01]  /*1e4b0*/  @P1 LDG.E R0, desc[UR60][R10.64] ;  /* 0x0000003c0a001981 */ /* 0x000562000c1e1900 */
[----:B------:R-:W-:Y:S01]  /*1e4c0*/  ISETP.NE.AND P2, PT, R209, RZ, PT ;  /* 0x000000ffd100720c */ /* 0x000fe20003f45270 */
[----:B------:R-:W1:-:S12]  /*1e4d0*/  S2R R13, SR_TID.X ;  /* 0x00000000000d7919 */ /* 0x000e580000002100 */
[----:B------:R-:W3:Y:S01]  /*1e4e0*/  @!P2 LDC R209, c[0x0][0xad4] ;  /* 0x0002b500ffd1ab82 */ /* 0x000ee20000000800 */
[----:B-1----:R-:W-:Y:S01]  /*1e4f0*/  VIADD R4, R13, 0xffffff80 ;  /* 0xffffff800d047836 */ /* 0x002fe20000000000 */
[----:B---3--:R-:W-:-:S04]  /*1e500*/  ISETP.GT.AND P2, PT, R209, 0x1, PT ;  /* 0x00000001d100780c */ /* 0x008fc80003f44270 */
[----:B------:R-:W-:Y:S01]  /*1e510*/  ISETP.GT.AND P3, PT, R4, 0x7f, PT ;  /* 0x0000007f0400780c */ /* 0x000fe20003f64270 */
[----:B--2---:R-:W-:-:S12]  /*1e520*/  @P1 BRA `(.L_x_2697) ;  /* 0x0000000000101947 */ /* 0x004fd80003800000 */
[----:B------:R-:W-:Y:S05]  /*1e530*/  @!P0 BRA `(.L_x_2697) ;  /* 0x00000000000c8947 */ /* 0x000fea0003800000 */
[----:B------:R-:W2:Y:S04]  /*1e540*/  LDG.E R11, desc[UR60][R8.64] ;  /* 0x0000003c080b7981 */ /* 0x000ea8000c1e1900 */
[----:B-----5:R-:W2:Y:S02]  /*1e550*/  LDG.E R0, desc[UR60][R8.64+0x4] ;  /* 0x0000043c08007981 */ /* 0x020ea4000c1e1900 */
[----:B--2---:R-:W-:-:S07]  /*1e560*/  IMAD.IADD R0, R0, 0x1, -R11 ;  /* 0x0000000100007824 */ /* 0x004fce00078e0a0b */
.L_x_2697:
        /* <DEDUP_REMOVED lines=10> */
[----:B------:R-:W-:Y:S01]  /*1e610*/  ISETP.GT.AND P0, PT, R209, 0x1, PT ;  /* 0x00000001d100780c */ /* 0x000fe20003f04270 */
[----:B------:R-:W1:Y:S01]  /*1e620*/  LDC.64 R8, c[0x0][0xba8] ;  /* 0x0002ea00ff087b82 */ /* 0x000e620000000a00 */
[----:B------:R-:W-:Y:S01]  /*1e630*/  MOV R26, 0x9b8 ;  /* 0x000009b8001a7802 */ /* 0x000fe20000000f00 */
[----:B------:R-:W-:Y:S01]  /*1e640*/  IMAD.MOV.U32 R27, RZ, RZ, R30 ;  /* 0x000000ffff1b7224 */ /* 0x000fe200078e001e */
[----:B------:R-:W-:Y:S02]  /*1e650*/  ISETP.NE.AND P1, PT, R33, 0x1, PT ;  /* 0x000000012100780c */ /* 0x000fe40003f25270 */
[----:B------:R-:W-:Y:S02]  /*1e660*/  SEL R26, R26, 0x978, P0 ;  /* 0x000009781a1a7807 */ /* 0x000fe40000000000 */
[----:B------:R-:W-:Y:S02]  /*1e670*/  SEL R215, R215, RZ, P0 ;  /* 0x000000ffd7d77207 */ /* 0x000fe40000000000 */
        /* <DEDUP_REMOVED lines=8> */
[----:B------:R-:W-:Y:S02]  /*1e700*/  IMAD R21, R20, R232, R21 ;  /* 0x000000e814157224 */ /* 0x000fe400078e0215 */
[----:B0-----:R-:W-:-:S05]  /*1e710*/  @P1 IMAD.HI.U32 R4, R30, R25, RZ ;  /* 0x000000191e041227 */ /* 0x001fca00078e00ff */
[----:B------:R-:W0:Y:S01]  /*1e720*/  @!P0 LDC R9, c[0x0][0xb54] ;  /* 0x0002d500ff098b82 */ /* 0x000e220000000800 */
[----:B------:R-:W-:-:S04]  /*1e730*/  IMAD.WIDE.U32 R24, R20, R31, RZ ;  /* 0x0000001f14187225 */ /* 0x000fc800078e00ff */
[-C--:B---3--:R-:W-:Y:S01]  /*1e740*/  IMAD R29, R15, R206.reuse, RZ ;  /* 0x000000ce0f1d7224 */ /* 0x088fe200078e02ff */
[----:B----4-:R-:W-:Y:S01]  /*1e750*/  @P1 SHF.R.U32.HI R27, RZ, R35, R4 ;  /* 0x00000023ff1b1219 */ /* 0x010fe20000011604 */
[----:B------:R-:W-:Y:S01]  /*1e760*/  IMAD.WIDE.U32 R14, R14, R206, RZ ;  /* 0x000000ce0e0e7225 */ /* 0x000fe200078e00ff */
[----:B------:R-:W-:-:S03]  /*1e770*/  IADD3 R4, R25, R21, RZ ;  /* 0x0000001519047210 */ /* 0x000fc60007ffe0ff */
[----:B------:R-:W-:Y:S01]  /*1e780*/  IMAD.IADD R29, R15, 0x1, R29 ;  /* 0x000000010f1d7824 */ /* 0x000fe200078e021d */
[----:B------:R-:W-:Y:S01]  /*1e790*/  IADD3 R14, P1, P3, R24, R14, R3 ;  /* 0x0000000e180e7210 */ /* 0x000fe20007b3e003 */
[-C--:B------:R-:W-:Y:S02]  /*1e7a0*/  IMAD R21, R13, R215.reuse, RZ ;  /* 0x000000d70d157224 */ /* 0x080fe400078e02ff */
[----:B------:R-:W-:Y:S01]  /*1e7b0*/  IMAD.WIDE.U32 R12, R12, R215, RZ ;  /* 0x000000d70c0c7225 */ /* 0x000fe200078e00ff */
[----:B------:R-:W-:-:S03]  /*1e7c0*/  IADD3.X R4, R4, R29, R28, P1, P3 ;  /* 0x0000001d04047210 */ /* 0x000fc60000fe641c */
[----:B------:R-:W-:Y:S01]  /*1e7d0*/  IMAD.MOV R15, RZ, RZ, -R27 ;  /* 0x000000ffff0f7224 */ /* 0x000fe200078e0a1b */
[----:B------:R-:W-:Y:S01]  /*1e7e0*/  IADD3 R12, P0, P1, R27, R14, R12 ;  /* 0x0000000e1b0c7210 */ /* 0x000fe2000791e00c */
[----:B------:R-:W-:Y:S01]  /*1e7f0*/  IMAD.IADD R21, R13, 0x1, R21 ;  /* 0x000000010d157824 */ /* 0x000fe200078e0215 */
[----:B------:R-:W-:Y:S01]  /*1e800*/  SHF.R.S32.HI R27, RZ, 0x1f, R27 ;  /* 0x0000001fff1b7819 */ /* 0x000fe2000001141b */
[----:B------:R-:W-:-:S03]  /*1e810*/  IMAD R15, R33, R15, R30 ;  /* 0x0000000f210f7224 */ /* 0x000fc600078e021e */
[----:B------:R-:W-:Y:S01]  /*1e820*/  IADD3.X R13, R27, R4, R21, P0, P1 ;  /* 0x000000041b0d7210 */ /* 0x000fe200007e2415 */
[----:B-----5:R-:W-:Y:S01]  /*1e830*/  IMAD R4, R11, R15, RZ ;  /* 0x0000000f0b047224 */ /* 0x020fe200078e02ff */
[----:B------:R-:W-:-:S05]  /*1e840*/  SHF.R.S32.HI R21, RZ, 0x1f, R15 ;  /* 0x0000001fff157819 */ /* 0x000fca000001140f */
[C---:B------:R-:W-:Y:S02]  /*1e850*/  IMAD R21, R10.reuse, R21, R4 ;  /* 0x000000150a157224 */ /* 0x040fe400078e0204 */
[----:B------:R-:W-:-:S04]  /*1e860*/  IMAD.WIDE.U32 R10, R10, R15, R12 ;  /* 0x0000000f0a0a7225 */ /* 0x000fc800078e000c */
[----:B------:R-:W-:Y:S01]  /*1e870*/  IMAD.IADD R4, R11, 0x1, R21 ;  /* 0x000000010b047824 */ /* 0x000fe200078e0215 */
[----:B-1----:R-:W-:Y:S01]  /*1e880*/  LEA R8, P0, R10, R8, 0x2 ;  /* 0x000000080a087211 */ /* 0x002fe200078010ff */
[----:B------:R-:W-:-:S03]  /*1e890*/  IMAD.MOV.U32 R11, RZ, RZ, -0x800000 ;  /* 0xff800000ff0b7424 */ /* 0x000fc600078e00ff */
[----:B0-----:R-:W-:-:S05]  /*1e8a0*/  LEA.HI.X R9, R10, R9, R4, 0x2, P0 ;  /* 0x000000090a097211 */ /* 0x001fca00000f1404 */
[----:B------:R1:W-:Y:S04]  /*1e8b0*/  STG.E desc[UR60][R8.64], R11 ;  /* 0x0000000b08007986 */ /* 0x0003e8000c10193c */
.L_x_2699:
[----:B------:R-:W-:Y:S05]  /*1e8c0*/  BSYNC B1 ;  /* 0x0000000000017941 */ /* 0x000fea0003800000 */
.L_x_2698:
[----:B------:R-:W-:Y:S05]  /*1e8d0*/  @P2 BRA `(.L_x_2694) ;  /* 0x0000000400a02947 */ /* 0x000fea0003800000 */
[----:B------:R-:W2:Y:S01]  /*1e8e0*/  LDC R15, c[0x0][0xbe8] ;  /* 0x0002fa00ff0f7b82 */ /* 0x000ea20000000800 */
[----:B------:R-:W-:Y:S01]  /*1e8f0*/  ULDC.64 UR4, c[0x0][0xaa0] ;  /* 0x0002a80000047ab9 */ /* 0x000fe20000000a00 */
[----:B------:R-:W-:Y:S01]  /*1e900*/  ULDC.64 UR6, c[0x0][0xaf0] ;  /* 0x0002bc0000067ab9 */ /* 0x000fe20000000a00 */
[----:B------:R-:W-:Y:S01]  /*1e910*/  IMAD R4, R28, UR4, RZ ;  /* 0x000000041c047c24 */ /* 0x000fe2000f8e02ff */
[----:B------:R-:W-:Y:S01]  /*1e920*/  BSSY B1, `(.L_x_2700) ;  /* 0x0000039000017945 */ /* 0x000fe20003800000 */
[C---:B-1----:R-:W-:Y:S01]  /*1e930*/  IMAD.WIDE.U32 R8, R3.reuse, UR4, RZ ;  /* 0x0000000403087c25 */ /* 0x042fe2000f8e00ff */
[----:B------:R-:W-:Y:S02]  /*1e940*/  SHF.R.S32.HI R14, RZ, 0x1f, R207 ;  /* 0x0000001fff0e7819 */ /* 0x000fe400000114cf */
[----:B------:R-:W-:Y:S01]  /*1e950*/  SHF.R.S32.HI R20, RZ, 0x1f, R203 ;  /* 0x0000001fff147819 */ /* 0x000fe200000114cb */
[----:B------:R-:W-:Y:S01]  /*1e960*/  IMAD R11, R3, UR5, R4 ;  /* 0x00000005030b7c24 */ /* 0x000fe2000f8e0204 */
[----:B------:R-:W-:Y:S01]  /*1e970*/  LEA R3, R208, R233, 0x5 ;  /* 0x000000e9d0037211 */ /* 0x000fe200078e28ff */
[----:B------:R-:W-:-:S02]  /*1e980*/  ULDC.64 UR4, c[0x0][0xae8] ;  /* 0x0002ba0000047ab9 */ /* 0x000fc40000000a00 */
[----:B------:R-:W-:Y:S02]  /*1e990*/  IMAD.IADD R9, R9, 0x1, R11 ;  /* 0x0000000109097824 */ /* 0x000fe400078e020b */
[----:B------:R-:W-:Y:S02]  /*1e9a0*/  IMAD.IADD R13, R200, 0x1, R3 ;  /* 0x00000001c80d7824 */ /* 0x000fe400078e0203 */
[----:B------:R-:W-:-:S04]  /*1e9b0*/  IMAD.WIDE.U32 R8, R206, UR4, R8 ;  /* 0x00000004ce087c25 */ /* 0x000fc8000f8e0008 */
[----:B------:R-:W-:Y:S02]  /*1e9c0*/  IMAD.MOV.U32 R3, RZ, RZ, R13 ;  /* 0x000000ffff037224 */ /* 0x000fe400078e000d */
[----:B------:R-:W-:Y:S01]  /*1e9d0*/  IMAD R9, R206, UR5, R9 ;  /* 0x00000005ce097c24 */ /* 0x000fe2000f8e0209 */
[----:B--2---:R-:W-:Y:S01]  /*1e9e0*/  ISETP.NE.AND P0, PT, R15, 0x1, PT ;  /* 0x000000010f00780c */ /* 0x004fe20003f05270 */
[----:B------:R-:W-:Y:S01]  /*1e9f0*/  ULDC.64 UR4, c[0x0][0xae0] ;  /* 0x0002b80000047ab9 */ /* 0x000fe20000000a00 */
[----:B------:R-:W-:Y:S02]  /*1ea00*/  IMAD.IADD R200, R233, 0x1, R200 ;  /* 0x00000001e9c87824 */ /* 0x000fe400078e02c8 */
[----:B------:R-:W-:-:S09]  /*1ea10*/  IMAD.WIDE.U32 R8, R31, UR6, R8 ;  /* 0x000000061f087c25 */ /* 0x000fd2000f8e0008 */
[----:B------:R-:W1:Y:S08]  /*1ea20*/  @P0 LDC R10, c[0x0][0xbec] ;  /* 0x0002fb00ff0a0b82 */ /* 0x000e700000000800 */
[----:B------:R-:W2:Y:S01]  /*1ea30*/  @P0 LDC R21, c[0x0][0xbf0] ;  /* 0x0002fc00ff150b82 */ /* 0x000ea20000000800 */
[----:B-1----:R-:W-:-:S04]  /*1ea40*/  @P0 IMAD.HI.U32 R4, R13, R10, RZ ;  /* 0x0000000a0d040227 */ /* 0x002fc800078e00ff */
[----:B------:R-:W-:Y:S01]  /*1ea50*/  IMAD R10, R232, UR6, RZ ;  /* 0x00000006e80a7c24 */ /* 0x000fe2000f8e02ff */
[----:B--2---:R-:W-:-:S03]  /*1ea60*/  @P0 SHF.R.U32.HI R3, RZ, R21, R4 ;  /* 0x00000015ff030219 */ /* 0x004fc60000011604 */
[----:B------:R-:W-:Y:S01]  /*1ea70*/  IMAD R11, R31, UR7, R10 ;  /* 0x000000071f0b7c24 */ /* 0x000fe2000f8e020a */
[----:B------:R-:W-:-:S03]  /*1ea80*/  SHF.R.S32.HI R4, RZ, 0x1f, R3 ;  /* 0x0000001fff047819 */ /* 0x000fc60000011403 */
[----:B------:R-:W-:Y:S01]  /*1ea90*/  IMAD.IADD R9, R9, 0x1, R11 ;  /* 0x0000000109097824 */ /* 0x000fe200078e020b */
[----:B------:R-:W-:Y:S01]  /*1eaa0*/  IADD3 R10, -R3, RZ, RZ ;  /* 0x000000ff030a7210 */ /* 0x000fe20007ffe1ff */
[----:B------:R-:W-:-:S04]  /*1eab0*/  IMAD R4, R4, UR4, RZ ;  /* 0x0000000404047c24 */ /* 0x000fc8000f8e02ff */
[----:B------:R-:W-:Y:S02]  /*1eac0*/  IMAD R11, R15, R10, R13 ;  /* 0x0000000a0f0b7224 */ /* 0x000fe400078e020d */
[C---:B------:R-:W-:Y:S02]  /*1ead0*/  IMAD R13, R3.reuse, UR5, R4 ;  /* 0x00000005030d7c24 */ /* 0x040fe4000f8e0204 */
[----:B------:R-:W-:Y:S01]  /*1eae0*/  IMAD.WIDE.U32 R8, R3, UR4, R8 ;  /* 0x0000000403087c25 */ /* 0x000fe2000f8e0008 */
[----:B------:R-:W-:Y:S01]  /*1eaf0*/  SHF.R.S32.HI R3, RZ, 0x1f, R11 ;  /* 0x0000001fff037819 */ /* 0x000fe2000001140b */
[----:B------:R-:W-:Y:S02]  /*1eb00*/  ULDC.64 UR4, c[0x0][0xad8] ;  /* 0x0002b60000047ab9 */ /* 0x000fe40000000a00 */
[----:B------:R-:W-:Y:S02]  /*1eb10*/  IMAD.IADD R9, R9, 0x1, R13 ;  /* 0x0000000109097824 */ /* 0x000fe400078e020d */
[----:B------:R-:W-:-:S02]  /*1eb20*/  IMAD R4, R3, UR4, RZ ;  /* 0x0000000403047c24 */ /* 0x000fc4000f8e02ff */
[----:B------:R-:W-:Y:S01]  /*1eb30*/  IMAD R15, R0, R15, RZ ;  /* 0x0000000f000f7224 */ /* 0x000fe200078e02ff */
[C---:B------:R-:W-:Y:S01]  /*1eb40*/  IADD3 R0, R200.reuse, 0x20, RZ ;  /* 0x00000020c8007810 */ /* 0x040fe20007ffe0ff */
[C---:B------:R-:W-:Y:S02]  /*1eb50*/  IMAD R3, R11.reuse, UR5, R4 ;  /* 0x000000050b037c24 */ /* 0x040fe4000f8e0204 */
[----:B------:R-:W-:Y:S01]  /*1eb60*/  IMAD.WIDE.U32 R8, R11, UR4, R8 ;  /* 0x000000040b087c25 */ /* 0x000fe2000f8e0008 */
[-C--:B------:R-:W-:Y:S01]  /*1eb70*/  ISETP.GE.AND P2, PT, R200, R15.reuse, PT ;  /* 0x0000000fc800720c */ /* 0x080fe20003f46270 */
[----:B------:R-:W-:Y:S01]  /*1eb80*/  ULDC.64 UR4, c[0x0][0xa80] ;  /* 0x0002a00000047ab9 */ /* 0x000fe20000000a00 */
[----:B------:R-:W-:Y:S01]  /*1eb90*/  ISETP.GE.AND P1, PT, R0, R15, PT ;  /* 0x0000000f0000720c */ /* 0x000fe20003f26270 */
[----:B------:R-:W-:Y:S01]  /*1eba0*/  IMAD.IADD R3, R9, 0x1, R3 ;  /* 0x0000000109037824 */ /* 0x000fe200078e0203 */
[----:B------:R-:W-:Y:S01]  /*1ebb0*/  LEA R4, P3, R8, UR4, 0x1 ;  /* 0x0000000408047c11 */ /* 0x000fe2000f8608ff */
[----:B------:R-:W-:-:S03]  /*1ebc0*/  VIADD R0, R200, 0x40 ;  /* 0x00000040c8007836 */ /* 0x000fc60000000000 */
[----:B------:R-:W-:Y:S02]  /*1ebd0*/  LEA.HI.X R3, R8, UR5, R3, 0x1, P3 ;  /* 0x0000000508037c11 */ /* 0x000fe400098f0c03 */
[----:B------:R-:W-:Y:S01]  /*1ebe0*/  ISETP.GE.AND P0, PT, R0, R15, PT ;  /* 0x0000000f0000720c */ /* 0x000fe20003f06270 */
[----:B------:R1:W2:Y:S04]  /*1ebf0*/  SHFL.IDX PT, R8, R4, RZ, 0x181f ;  /* 0x00181fff04087589 */ /* 0x0002a800000e0000 */
[----:B------:R1:W3:Y:S01]  /*1ec00*/  SHFL.IDX PT, R0, R3, RZ, 0x181f ;  /* 0x00181fff03007589 */ /* 0x0002e200000e0000 */
[----:B------:R-:W-:Y:S07]  /*1ec10*/  @P2 BRA `(.L_x_2701) ;  /* 0x0000000000242947 */ /* 0x000fee0003800000 */
        /* <DEDUP_REMOVED lines=9> */
.L_x_2701:
[----:B------:R-:W-:Y:S05]  /*1ecb0*/  BSYNC B1 ;  /* 0x0000000000017941 */ /* 0x000fea0003800000 */
.L_x_2700:
[----:B---3--:R3:W0:Y:S01]  /*1ecc0*/  SHFL.IDX PT, R0, R3, 0x1, 0x181f ;  /* 0x00381f0003007f89 */ /* 0x00862200000e0000 */
[----:B------:R-:W-:Y:S03]  /*1ecd0*/  BSSY B1, `(.L_x_2702) ;  /* 0x000000c000017945 */ /* 0x000fe60003800000 */
[----:B--2-4-:R3:W2:Y:S01]  /*1ece0*/  SHFL.IDX PT, R8, R4, 0x1, 0x181f ;  /* 0x00381f0004087f89 */ /* 0x0146a200000e0000 */
[----:B------:R-:W-:Y:S05]  /*1ecf0*/  @P1 BRA `(.L_x_2703) ;  /* 0x0000000000241947 */ /* 0x000fea0003800000 */
        /* <DEDUP_REMOVED lines=9> */
.L_x_2703:
[----:B------:R-:W-:Y:S05]  /*1ed90*/  BSYNC B1 ;  /* 0x0000000000017941 */ /* 0x000fea0003800000 */
.L_x_2702:
[----:B0-----:R0:W0:Y:S01]  /*1eda0*/  SHFL.IDX PT, R0, R3, 0x2, 0x181f ;  /* 0x00581f0003007f89 */ /* 0x00102200000e0000 */
[----:B------:R-:W-:Y:S03]  /*1edb0*/  BSSY B1, `(.L_x_2704) ;  /* 0x000000c000017945 */ /* 0x000fe60003800000 */
[----:B--2-4-:R2:W4:Y:S01]  /*1edc0*/  SHFL.IDX PT, R8, R4, 0x2, 0x181f ;  /* 0x00581f0004087f89 */ /* 0x01452200000e0000 */
[----:B------:R-:W-:Y:S05]  /*1edd0*/  @P0 BRA `(.L_x_2705) ;  /* 0x0000000000240947 */ /* 0x000fea0003800000 */
        /* <DEDUP_REMOVED lines=9> */
.L_x_2705:
[----:B------:R-:W-:Y:S05]  /*1ee70*/  BSYNC B1 ;  /* 0x0000000000017941 */ /* 0x000fea0003800000 */
.L_x_2704:
[----:B0-----:R-:W-:Y:S01]  /*1ee80*/  VIADD R0, R200, 0x60 ;  /* 0x00000060c8007836 */ /* 0x001fe20000000000 */
[----:B------:R0:W0:Y:S04]  /*1ee90*/  SHFL.IDX PT, R10, R3, 0x3, 0x181f ;  /* 0x00781f00030a7f89 */ /* 0x00002800000e0000 */
[----:B------:R-:W-:Y:S01]  /*1eea0*/  ISETP.GE.AND P0, PT, R0, R15, PT ;  /* 0x0000000f0000720c */ /* 0x000fe20003f06270 */
[----:B-123--:R-:W1:-:S12]  /*1eeb0*/  SHFL.IDX PT, R4, R4, 0x3, 0x181f ;  /* 0x00781f0004047f89 */ /* 0x00ee5800000e0000 */
[----:B------:R-:W-:Y:S05]  /*1eec0*/  @P0 BRA `(.L_x_2694) ;  /* 0x0000000000240947 */ /* 0x000fea0003800000 */
[----:B------:R-:W-:Y:S02]  /*1eed0*/  ULDC UR4, c[0x0][0xac8] ;  /* 0x0002b20000047ab9 */ /* 0x000fe40000000800 */
[----:B------:R-:W-:Y:S02]  /*1eee0*/  ISETP.GE.AND P2, PT, R203, UR4, PT ;  /* 0x00000004cb007c0c */ /* 0x000fe4000bf46270 */
[----:B------:R-:W-:-:S11]  /*1eef0*/  ISETP.GE.AND P3, PT, R207, UR4, PT ;  /* 0x00000004cf007c0c */ /* 0x000fd6000bf66270 */
[-C--:B-1----:R-:W-:Y:S02]  /*1ef00*/  @!P2 LEA R12, P0, R203, R4.reuse, 0x1 ;  /* 0x00000004cb0ca211 */ /* 0x082fe400078008ff */
[----:B----4-:R-:W-:Y:S02]  /*1ef10*/  @!P3 LEA R8, P1, R207, R4, 0x1 ;  /* 0x00000004cf08b211 */ /* 0x010fe400078208ff */
[-C--:B0-----:R-:W-:Y:S02]  /*1ef20*/  @!P2 LEA.HI.X R13, R203, R10.reuse, R20, 0x1, P0 ;  /* 0x0000000acb0da211 */ /* 0x081fe400000f0c14 */
[----:B------:R-:W-:-:S03]  /*1ef30*/  @!P3 LEA.HI.X R9, R207, R10, R14, 0x1, P1 ;  /* 0x0000000acf09b211 */ /* 0x000fc600008f0c0e */
[----:B------:R0:W-:Y:S04]  /*1ef40*/  @!P2 ST.E.128 desc[UR60][R12.64], RZ ;  /* 0x000000ff0c00a985 */ /* 0x0001e8000c101d3c */
[----:B------:R0:W-:Y:S02]  /*1ef50*/  @!P3 ST.E.128 desc[UR60][R8.64], RZ ;  /* 0x000000ff0800b985 */ /* 0x0001e4000c101d3c */
.L_x_2694:
[----:B------:R-:W-:Y:S05]  /*1ef60*/  BSYNC B0 ;  /* 0x0000000000007941 */ /* 0x000fea0003800000 */
.L_x_2684:
[----:B------:R-:W-:Y:S02]  /*1ef70*/  ULDC UR4, c[0x0][0xc3c] ;  /* 0x00030f0000047ab9 */ /* 0x000fe40000000800 */
[----:B------:R-:W-:-:S13]  /*1ef80*/  ISETP.GE.AND P0, PT, R7, UR4, PT ;  /* 0x0000000407007c0c */ /* 0x000fda000bf06270 */
[----:B------:R-:W-:Y:S05]  /*1ef90*/  @!P0 BRA `(.L_x_2706) ;  /* 0xfffffe2400648947 */ /* 0x000fea000383ffff */
[----:B------:R-:W-:Y:S05]  /*1efa0*/  BRA `(.L_x_2475) ;  /* 0x0000008800847947 */ /* 0x000fea0003800000 */
.L_x_2473:
        /* <DEDUP_REMOVED lines=20> */
.L_x_2707:
        /* <DEDUP_REMOVED lines=40> */
[----:B------:R-:W-:Y:S01]  /*1f370*/  MOV R9, R4 ;  /* 0x0000000400097202 */ /* 0x000fe20000000f00 */
[----:B------:R-:W-:Y:S01]  /*1f380*/  UMOV UR4, URZ ;  /* 0x0000003f00047c82 */ /* 0x000fe20008000000 */
[----:B------:R-:W-:-:S05]  /*1f390*/  ULDC UR5, c[0x0][0xc38] ;  /* 0x00030e0000057ab9 */ /* 0x000fca0000000800 */
.L_x_2711:
        /* <DEDUP_REMOVED lines=39> */
.L_x_2709:
        /* <DEDUP_REMOVED lines=12> */
.L_x_2712:
        /* <DEDUP_REMOVED lines=13> */
[----:B-1----:R-:W-:-:S06]  /*1f7a0*/  IADD3 R3, R10, 0xffffffe, RZ ;  /* 0x0ffffffe0a037810 */ /* 0x002fcc0007ffe0ff */
        /* <DEDUP_REMOVED lines=10> */
[----:B------:R-:W-:Y:S02]  /*1f850*/  ISETP.GT.U32.AND P1, PT, R7, R12, PT ;  /* 0x0000000c0700720c */ /* 0x000fe40003f24070 */
[----:B0-----:R-:W-:-:S06]  /*1f860*/  IADD3 R3, R2, 0xffffffe, RZ ;  /* 0x0ffffffe02037810 */ /* 0x001fcc0007ffe0ff */
[----:B------:R-:W0:Y:S05]  /*1f870*/  F2I.FTZ.U32.TRUNC.NTZ R3, R3 ;  /* 0x0000000300037305 */ /* 0x000e2a000021f000 */
[----:B------:R-:W-:Y:S01]  /*1f880*/  @!P1 IMAD.IADD R12, R12, 0x1, -R7 ;  /* 0x000000010c0c9824 */ /* 0x000fe200078e0a07 */
[----:B------:R-:W-:Y:S02]  /*1f890*/  @!P1 IADD3 R10, R10, 0x1, RZ ;  /* 0x000000010a0a9810 */ /* 0x000fe40007ffe0ff */
        /* <DEDUP_REMOVED lines=34> */
.L_x_2713:
[----:B-1----:R-:W1:Y:S02]  /*1fac0*/  LDC.64 R2, c[0x0][0xc90] ;  /* 0x00032400ff027b82 */ /* 0x002e640000000a00 */
[----:B-1----:R-:W-:-:S05]  /*1fad0*/  IMAD.WIDE R2, R14, 0x4, R2 ;  /* 0x000000040e027825 */ /* 0x002fca00078e0202 */
[----:B0-----:R0:W2:Y:S02]  /*1fae0*/  LDG.E R7, desc[UR60][R2.64] ;  /* 0x0000003c02077981 */ /* 0x0010a4000c1e1900 */
[----:B0-----:R-:W-:Y:S02]  /*1faf0*/  IMAD.MOV.U32 R2, RZ, RZ, RZ ;  /* 0x000000ffff027224 */ /* 0x001fe400078e00ff */
[----:B--2---:R-:W-:-:S05]  /*1fb00*/  IMAD R8, R4, R7, RZ ;  /* 0x0000000704087224 */ /* 0x004fca00078e02ff */
[----:B------:R-:W-:-:S04]  /*1fb10*/  IABS R9, R8 ;  /* 0x0000000800097213 */ /* 0x000fc80000000000 */
[----:B------:R-:W0:Y:S08]  /*1fb20*/  I2F.RP R10, R9 ;  /* 0x00000009000a7306 */ /* 0x000e300000209400 */
[----:B0-----:R-:W0:Y:S02]  /*1fb30*/  MUFU.RCP R10, R10 ;  /* 0x0000000a000a7308 */ /* 0x001e240000001000 */
[----:B0-----:R-:W-:-:S06]  /*1fb40*/  IADD3 R11, R10, 0xffffffe, RZ ;  /* 0x0ffffffe0a0b7810 */ /* 0x001fcc0007ffe0ff */
        /* <DEDUP_REMOVED lines=12> */
[-C--:B------:R-:W-:Y:S01]  /*1fc10*/  @!P1 IADD3 R10, R10, -R9.reuse, RZ ;  /* 0x800000090a0a9210 */ /* 0x080fe20007ffe0ff */
        /* <DEDUP_REMOVED lines=9> */
[----:B------:R-:W-:Y:S01]  /*1fcb0*/  IMAD R8, R8, R2, R5 ;  /* 0x0000000208087224 */ /* 0x000fe200078e0205 */
[----:B------:R-:W-:Y:S02]  /*1fcc0*/  MOV R2, RZ ;  /* 0x000000ff00027202 */ /* 0x000fe40000000f00 */
        /* <DEDUP_REMOVED lines=22> */
[----:B------:R-:W-:-:S06]  /*1fe30*/  @P0 IADD3 R2, R2, 0x1, RZ ;  /* 0x0000000102020810 */ /* 0x000fcc0007ffe0ff */
[----:B------:R-:W-:Y:S01]  /*1fe40*/  @!P2 IMAD.MOV R2, RZ, RZ, -R2 ;  /* 0x000000ffff02a224 */ /* 0x000fe200078e0a02 */
[----:B------:R-:W-:Y:S01]  /*1fe50*/  @!P1 LOP3.LUT R2, RZ, R7, RZ, 0x33, !PT ;  /* 0x00000007ff029212 */ /* 0x000fe200078e33ff */
[----:B------:R-:W-:-:S04]  /*1fe60*/  IMAD.MOV R7, RZ, RZ, -R7 ;  /* 0x000000ffff077224 */ /* 0x000fc800078e0a07 */
[----:B------:R-:W-:-:S05]  /*1fe70*/  IMAD R3, R2, R7, R9 ;  /* 0x0000000702037224 */ /* 0x000fca00078e0209 */
[----:B------:R1:W-:Y:S02]  /*1fe80*/  STL [R1+0x8], R3 ;  /* 0x0000080301007387 */ /* 0x0003e40000100800 */
.L_x_2714:
[----:B01----:R-:W-:-:S05]  /*1fe90*/  LOP3.LUT R3, RZ, R2, RZ, 0x33, !PT ;  /* 0x00000002ff037212 */ /* 0x003fca00078e33ff */
[----:B------:R-:W-:-:S05]  /*1fea0*/  IMAD.IADD R2, R4, 0x1, R3 ;  /* 0x0000000104027824 */ /* 0x000fca00078e0203 */
[----:B------:R1:W-:Y:S01]  /*1feb0*/  STL [R1+0x4], R2 ;  /* 0x0000040201007387 */ /* 0x0003e20000100800 */
[----:B------:R-:W-:Y:S05]  /*1fec0*/  BRA `(.L_x_2715) ;  /* 0x0000000000107947 */ /* 0x000fea0003800000 */
.L_x_2710:
[----:B------:R-:W-:Y:S01]  /*1fed0*/  MOV R2, UR6 ;  /* 0x0000000600027c02 */ /* 0x000fe20008000f00 */
[----:B------:R0:W-:Y:S04]  /*1fee0*/  STL [R1+0x4], RZ ;  /* 0x000004ff01007387 */ /* 0x0001e80000100800 */
[----:B------:R0:W-:Y:S04]  /*1fef0*/  STL [R1+0x8], RZ ;  /* 0x000008ff01007387 */ /* 0x0001e80000100800 */
[----:B------:R0:W-:Y:S02]  /*1ff00*/  STL [R1], R2 ;  /* 0x0000000201007387 */ /* 0x0001e40000100800 */
.L_x_2715:
        /* <DEDUP_REMOVED lines=10> */
.L_x_2708:
        /* <DEDUP_REMOVED lines=15> */
[----:B------:R-:W-:Y:S01]  /*200a0*/  ULDC.64 UR36, c[0x0][0x198] ;  /* 0x0000660000247ab9 */ /* 0x000fe20000000a00 */
[----:B01----:R-:W-:Y:S01]  /*200b0*/  SHF.L.U32 R2, R4, 0x3, RZ ;  /* 0x0000000304027819 */ /* 0x003fe200000006ff */
[----:B------:R-:W-:Y:S01]  /*200c0*/  ULDC UR38, c[0x0][0xc] ;  /* 0x0000030000267ab9 */ /* 0x000fe20000000800 */
[----:B------:R-:W-:Y:S01]  /*200d0*/  LOP3.LUT R3, R3, 0x38, R6, 0x78, !PT ;  /* 0x0000003803037812 */ /* 0x000fe200078e7806 */
[----:B------:R-:W-:Y:S01]  /*200e0*/  IMAD.SHL.U32 R6, R6, 0x10, RZ ;  /* 0x0000001006067824 */ /* 0x000fe200078e00ff */
[----:B------:R-:W-:-:S02]  /*200f0*/  LOP3.LUT R0, R0, 0x38, RZ, 0xc0, !PT ;  /* 0x0000003800007812 */ /* 0x000fc400078ec0ff */
        /* <DEDUP_REMOVED lines=13> */
[C---:B-1----:R-:W-:Y:S02]  /*201d0*/  LOP3.LUT R2, R0.reuse, 0x40, RZ, 0xfc, !PT ;  /* 0x0000004000027812 */ /* 0x042fe400078efcff */
[----:B------:R-:W-:-:S07]  /*201e0*/  LOP3.LUT R0, R0, 0x80, RZ, 0xfc, !PT ;  /* 0x0000008000007812 */ /* 0x000fce00078efcff */
.L_x_2860:
[----:B--2---:R-:W2:Y:S01]  /*201f0*/  LDL R0, [R1+0xc] ;  /* 0x00000c0001007983 */ /* 0x004ea20000100800 */
[----:B0-----:R-:W2:Y:S01]  /*20200*/  LDC.64 R2, c[0x0][0xc88] ;  /* 0x00032200ff027b82 */ /* 0x001ea20000000a00 */
[----:B------:R-:W-:Y:S05]  /*20210*/  YIELD ;  /* 0x0000000000007946 */ /* 0x000fea0003800000 */
[----:B------:R-:W-:Y:S01]  /*20220*/  ULDC.64 UR4, c[0x0][0xa28] ;  /* 0x00028a0000047ab9 */ /* 0x000fe20000000a00 */
[----:B------:R-:W-:Y:S01]  /*20230*/  IMAD.MOV.U32 R8, RZ, RZ, RZ ;  /* 0x000000ffff087224 */ /* 0x000fe200078e00ff */
[----:B------:R-:W-:Y:S01]  /*20240*/  ISETP.NE.U32.AND P0, PT, RZ, UR4, PT ;  /* 0x00000004ff007c0c */ /* 0x000fe2000bf05070 */
[----:B------:R-:W-:Y:S01]  /*20250*/  ULDC.64 UR10, c[0x0][0xa18] ;  /* 0x00028600000a7ab9 */ /* 0x000fe20000000a00 */
[----:B------:R-:W-:Y:S01]  /*20260*/  ULDC.64 UR8, c[0x0][0xa10] ;  /* 0x0002840000087ab9 */ /* 0x000fe20000000a00 */
[----:B------:R-:W-:Y:S01]  /*20270*/  ULDC.64 UR6, c[0x0][0xa08] ;  /* 0x0002820000067ab9 */ /* 0x000fe20000000a00 */
[----:B--2---:R-:W-:-:S05]  /*20280*/  IMAD.WIDE R2, R0, 0x4, R2 ;  /* 0x0000000400027825 */ /* 0x004fca00078e0202 */
[----:B-1----:R-:W2:Y:S01]  /*20290*/  LDG.E R4, desc[UR60][R2.64] ;  /* 0x0000003c02047981 */ /* 0x002ea2000c1e1900 */
[----:B------:R-:W-:Y:S01]  /*202a0*/  ISETP.NE.AND.EX P0, PT, RZ, UR5, PT, P0 ;  /* 0x00000005ff007c0c */ /* 0x000fe2000bf05300 */
[----:B------:R-:W-:Y:S01]  /*202b0*/  IMAD.MOV.U32 R0, RZ, RZ, RZ ;  /* 0x000000ffff007224 */ /* 0x000fe200078e00ff */
[----:B--2---:R-:W-:Y:S01]  /*202c0*/  SHF.R.S32.HI R5, RZ, 0x1f, R4 ;  /* 0x0000001fff057819 */ /* 0x004fe20000011404 */
[----:B------:R0:W-:Y:S10]  /*202d0*/  STL [R1+0x34], R4 ;  /* 0x0000340401007387 */ /* 0x0001f40000100800 */
[----:B------:R-:W-:-:S02]  /*202e0*/  @P0 LEA R2, P1, R4, UR4, 0x2 ;  /* 0x0000000404020c11 */ /* 0x000fc4000f8210ff */
[C---:B------:R-:W-:Y:S01]  /*202f0*/  SHF.L.U32 R15, R4.reuse, 0x2, RZ ;  /* 0x00000002040f7819 */ /* 0x040fe200000006ff */
[----:B------:R1:W-:Y:S01]  /*20300*/  STL [R1+0x54], R5 ;  /* 0x0000540501007387 */ /* 0x0003e20000100800 */
[C-C-:B------:R-:W-:Y:S01]  /*20310*/  @P0 LEA.HI.X R3, R4.reuse, UR5, R5.reuse, 0x2, P1 ;  /* 0x0000000504030c11 */ /* 0x140fe200088f1405 */
[----:B------:R-:W-:Y:S02]  /*20320*/  ULDC.64 UR4, c[0x0][0xa00] ;  /* 0x0002800000047ab9 */ /* 0x000fe40000000a00 */
[----:B------:R-:W-:Y:S02]  /*20330*/  ISETP.NE.U32.AND P2, PT, RZ, UR4, PT ;  /* 0x00000004ff007c0c */ /* 0x000fe4000bf45070 */
[----:B------:R2:W5:Y:S01]  /*20340*/  @P0 LDG.E R0, desc[UR60][R2.64] ;  /* 0x0000003c02000981 */ /* 0x000562000c1e1900 */
[----:B------:R-:W-:Y:S02]  /*20350*/  SHF.L.U64.HI R14, R4, 0x2, R5 ;  /* 0x00000002040e7819 */ /* 0x000fe40000010205 */
[----:B------:R-:W-:-:S02]  /*20360*/  CS2R R10, SRZ ;  /* 0x00000000000a7805 */ /* 0x000fc4000001ff00 */
[----:B------:R-:W-:Y:S01]  /*20370*/  ISETP.NE.AND.EX P2, PT, RZ, UR5, PT, P2 ;  /* 0x00000005ff007c0c */ /* 0x000fe2000bf45320 */
[----:B------:R-:W-:Y:S01]  /*20380*/  STL [R1+0x28], R15 ;  /* 0x0000280f01007387 */ /* 0x000fe20000100800 */
[----:B------:R-:W-:Y:S02]  /*20390*/  ISETP.NE.U32.AND P3, PT, RZ, UR10, PT ;  /* 0x0000000aff007c0c */ /* 0x000fe4000bf65070 */
[----:B------:R-:W-:Y:S01]  /*203a0*/  ISETP.NE.U32.AND P0, PT, RZ, UR6, PT ;  /* 0x00000006ff007c0c */ /* 0x000fe2000bf05070 */
[----:B------:R-:W-:Y:S01]  /*203b0*/  STL [R1+0x38], R14 ;  /* 0x0000380e01007387 */ /* 0x000fe20000100800 */
[----:B------:R-:W-:Y:S02]  /*203c0*/  ISETP.NE.U32.AND P1, PT, RZ, UR8, PT ;  /* 0x00000008ff007c0c */ /* 0x000fe4000bf25070 */
[----:B--2---:R-:W-:Y:S02]  /*203d0*/  IADD3 R2, P4, R15, UR4, RZ ;  /* 0x000000040f027c10 */ /* 0x004fe4000ff9e0ff */
[----:B------:R-:W-:-:S02]  /*203e0*/  ISETP.NE.AND.EX P3, PT, RZ, UR11, PT, P3 ;  /* 0x0000000bff007c0c */ /* 0x000fc4000bf65330 */
[C---:B------:R-:W-:Y:S02]  /*203f0*/  IADD3.X R3, R14.reuse, UR5, RZ, P4, !PT ;  /* 0x000000050e037c10 */ /* 0x040fe4000a7fe4ff */
[C---:B0-----:R-:W-:Y:S02]  /*20400*/  IADD3 R4, P4, R15.reuse, UR8, RZ ;  /* 0x000000080f047c10 */ /* 0x041fe4000ff9e0ff */
[----:B------:R-:W-:Y:S01]  /*20410*/  ISETP.NE.AND.EX P0, PT, RZ, UR7, PT, P0 ;  /* 0x00000007ff007c0c */ /* 0x000fe2000bf05300 */
[----:B------:R-:W2:Y:S01]  /*20420*/  @P2 LDG.E R8, desc[UR60][R2.64] ;  /* 0x0000003c02082981 */ /* 0x000ea2000c1e1900 */
[----:B-1----:R-:W-:Y:S01]  /*20430*/  IADD3.X R5, R14, UR9, RZ, P4, !PT ;  /* 0x000000090e057c10 */ /* 0x002fe2000a7fe4ff */
[----:B------:R-:W-:Y:S01]  /*20440*/  ULDC UR4, c[0x0][0x288] ;  /* 0x0000a20000047ab9 */ /* 0x000fe20000000800 */
[----:B------:R-:W-:Y:S01]  /*20450*/  ISETP.NE.AND.EX P1, PT, RZ, UR9, PT, P1 ;  /* 0x00000009ff007c0c */ /* 0x000fe2000bf25310 */
[----:B------:R-:W-:Y:S01]  /*20460*/  IMAD.U32 R12, RZ, RZ, UR4 ;  /* 0x00000004ff0c7e24 */ /* 0x000fe2000f8e00ff */
[----:B------:R-:W-:Y:S01]  /*20470*/  IADD3 R6, P5, R15, UR6, RZ ;  /* 0x000000060f067c10 */ /* 0x000fe2000ffbe0ff */
[----:B------:R-:W-:-:S03]  /*20480*/  ULDC.64 UR4, c[0x0][0x418] ;  /* 0x0001060000047ab9 */ /* 0x000fc60000000a00 */
[----:B------:R-:W-:-:S05]  /*20490*/  IADD3.X R7, R14, UR7, RZ, P5, !PT ;  /* 0x000000070e077c10 */ /* 0x000fca000affe4ff */
[----:B------:R0:W5:Y:S04]  /*204a0*/  @P0 LDG.E R11, desc[UR60][R6.64] ;  /* 0x0000003c060b0981 */ /* 0x000168000c1e1900 */
[----:B------:R0:W5:Y:S04]  /*204b0*/  @P1 LDG.E R10, desc[UR60][R4.64] ;  /* 0x0000003c040a1981 */ /* 0x000168000c1e1900 */
[----:B--2---:R1:W-:Y:S02]  /*204c0*/  STL [R1+0x4c], R8 ;  /* 0x00004c0801007387 */ /* 0x0043e40000100800 */
[----:B-1----:R-:W-:-:S04]  /*204d0*/  @P3 IADD3 R8, P4, R15, UR10, RZ ;  /* 0x0000000a0f083c10 */ /* 0x002fc8000ff9e0ff */
[----:B------:R-:W-:-:S05]  /*204e0*/  @P3 IADD3.X R9, R14, UR11, RZ, P4, !PT ;  /* 0x0000000b0e093c10 */ /* 0x000fca000a7fe4ff */
        /* <DEDUP_REMOVED lines=10> */
[----:B------:R-:W-:Y:S01]  /*20590*/  IMAD.U32 R9, RZ, RZ, UR5 ;  /* 0x00000005ff097e24 */ /* 0x000fe2000f8e00ff */
[----:B------:R-:W-:Y:S01]  /*205a0*/  MOV R8, UR4 ;  /* 0x0000000400087c02 */ /* 0x000fe20008000f00 */
[----:B0-----:R-:W-:Y:S06]  /*205b0*/  @P3 BRA `(.L_x_2717) ;  /* 0x0000000000143947 */ /* 0x001fec0003800000 */
[----:B------:R-:W-:Y:S05]  /*205c0*/  @!P2 BRA `(.L_x_2717) ;  /* 0x000000000010a947 */ /* 0x000fea0003800000 */
[----:B------:R-:W2:Y:S04]  /*205d0*/  LDG.E R12, desc[UR60][R2.64] ;  /* 0x0000003c020c7981 */ /* 0x000ea8000c1e1900 */
[----:B------:R-:W2:Y:S02]  /*205e0*/  LDG.E R2, desc[UR60][R2.64+0x4] ;  /* 0x0000043c02027981 */ /* 0x000ea4000c1e1900 */
[----:B--2--5:R-:W-:-:S05]  /*205f0*/  IMAD.IADD R13, R2, 0x1, -R12 ;  /* 0x00000001020d7824 */ /* 0x024fca00078e0a0c */
[----:B------:R0:W-:Y:S02]  /*20600*/  STL [R1+0x50], R13 ;  /* 0x0000500d01007387 */ /* 0x0001e40000100800 */
.L_x_2717:
[----:B------:R-:W2:Y:S01]  /*20610*/  LDL.LU R3, [R1+0x8] ;  /* 0x0000080001037983 */ /* 0x000ea20000300800 */
[----:B------:R-:W-:Y:S02]  /*20620*/  ULDC.64 UR4, c[0x0][0xa20] ;  /* 0x0002880000047ab9 */ /* 0x000fe40000000a00 */
[----:B------:R-:W-:Y:S01]  /*20630*/  ISETP.NE.U32.AND P2, PT, RZ, UR4, PT ;  /* 0x00000004ff007c0c */ /* 0x000fe2000bf45070 */
[----:B------:R-:W3:Y:S03]  /*20640*/  LDL R12, [R1+0x34] ;  /* 0x00003400010c7983 */ /* 0x000ee60000100800 */
[----:B------:R-:W-:Y:S02]  /*20650*/  ISETP.NE.AND.EX P2, PT, RZ, UR5, PT, P2 ;  /* 0x00000005ff007c0c */ /* 0x000fe4000bf45320 */
[C---:B--2---:R-:W-:Y:S02]  /*20660*/  LOP3.LUT R17, R3.reuse, 0xff000000, RZ, 0xc0, !PT ;  /* 0xff00000003117812 */ /* 0x044fe400078ec0ff */
[----:B------:R-:W-:-:S02]  /*20670*/  LOP3.LUT R2, R3, 0xff0000, RZ, 0xc0, !PT ;  /* 0x00ff000003027812 */ /* 0x000fc400078ec0ff */
[----:B------:R-:W-:Y:S02]  /*20680*/  SHF.R.U32.HI R17, RZ, 0x8, R17 ;  /* 0x00000008ff117819 */ /* 0x000fe40000011611 */
[----:B------:R-:W-:Y:S02]  /*20690*/  LOP3.LUT R16, R3, 0xffff, RZ, 0xc0, !PT ;  /* 0x0000ffff03107812 */ /* 0x000fe400078ec0ff */
[----:B------:R-:W-:Y:S01]  /*206a0*/  LEA.HI R17, R2, R17, RZ, 0x10 ;  /* 0x0000001102117211 */ /* 0x000fe200078f80ff */
[----:B-----5:R-:W-:-:S05]  /*206b0*/  IMAD.IADD R2, R11, 0x1, R0 ;  /* 0x000000010b027824 */ /* 0x020fca00078e0200 */
[----:B------:R1:W-:Y:S04]  /*206c0*/  STL [R1+0x20], R2 ;  /* 0x0000200201007387 */ /* 0x0003e80000100800 */
[----:B---3--:R1:W-:Y:S01]  /*206d0*/  STL [R1+0x14], R12 ;  /* 0x0000140c01007387 */ /* 0x0083e20000100800 */
[----:B------:R-:W-:Y:S05]  /*206e0*/  @!P2 BRA `(.L_x_2718) ;  /* 0x000000000010a947 */ /* 0x000fea0003800000 */
[----:B-1----:R-:W-:-:S04]  /*206f0*/  IADD3 R2, P0, R15, UR4, RZ ;  /* 0x000000040f027c10 */ /* 0x002fc8000ff1e0ff */
[----:B------:R-:W-:-:S05]  /*20700*/  IADD3.X R3, R14, UR5, RZ, P0, !PT ;  /* 0x000000050e037c10 */ /* 0x000fca00087fe4ff */
[----:B------:R2:W5:Y:S01]  /*20710*/  LDG.E R8, desc[UR60][R2.64] ;  /* 0x0000003c02087981 */ /* 0x000562000c1e1900 */
[----:B------:R-:W-:Y:S05]  /*20720*/  BRA `(.L_x_2719) ;  /* 0x0000000000107947 */ /* 0x000fea0003800000 */
.L_x_2718:
[----:B------:R-:W-:Y:S05]  /*20730*/  @!P0 BRA `(.L_x_2719) ;  /* 0x00000000000c8947 */ /* 0x000fea0003800000 */
[----:B------:R-:W2:Y:S04]  /*20740*/  LDG.E R8, desc[UR60][R6.64] ;  /* 0x0000003c06087981 */ /* 0x000ea8000c1e1900 */
[----:B------:R-:W2:Y:S02]  /*20750*/  LDG.E R6, desc[UR60][R6.64+0x4] ;  /* 0x0000043c06067981 */ /* 0x000ea4000c1e1900 */
[----:B--2---:R-:W-:-:S07]  /*20760*/  IMAD.IADD R8, R6, 0x1, -R8 ;  /* 0x0000000106087824 */ /* 0x004fce00078e0a08 */
.L_x_2719:
[----:B-12---:R-:W2:Y:S01]  /*20770*/  @P1 LDG.E R2, desc[UR60][R4.64] ;  /* 0x0000003c04021981 */ /* 0x006ea2000c1e1900 */
[----:B------:R-:W1:Y:S03]  /*20780*/  LDC R3, c[0x0][0x448] ;  /* 0x00011200ff037b82 */ /* 0x000e660000000800 */
[----:B------:R-:W3:Y:S04]  /*20790*/  LDL R6, [R1+0x4] ;  /* 0x0000040001067983 */ /* 0x000ee80000100800 */
[----:B------:R4:W2:Y:S01]  /*207a0*/  @P1 LDG.E R4, desc[UR60][R4.64+0x4] ;  /* 0x0000043c04041981 */ /* 0x0008a2000c1e1900 */
[----:B-1----:R-:W-:-:S13]  /*207b0*/  ISETP.NE.AND P0, PT, R3, 0x1, PT ;  /* 0x000000010300780c */ /* 0x002fda0003f05270 */
[----:B------:R-:W1:Y:S08]  /*207c0*/  @P0 LDC R3, c[0x0][0x44c] ;  /* 0x00011300ff030b82 */ /* 0x000e700000000800 */
[----:B----4-:R-:W4:Y:S01]  /*207d0*/  @P0 LDC R5, c[0x0][0x450] ;  /* 0x00011400ff050b82 */ /* 0x010f220000000800 */
[----:B-----5:R-:W-:Y:S01]  /*207e0*/  IMAD.IADD R7, R8, 0x1, -R0 ;  /* 0x0000000108077824 */ /* 0x020fe200078e0a00 */
[----:B------:R-:W-:-:S05]  /*207f0*/  LOP3.LUT R11, R17, 0xff, RZ, 0xc0, !PT ;  /* 0x000000ff110b7812 */ /* 0x000fca00078ec0ff */
[----:B------:R0:W-:Y:S01]  /*20800*/  STL [R1+0x60], R11 ;  /* 0x0000600b01007387 */ /* 0x0001e20000100800 */
[----:B------:R-:W-:Y:S01]  /*20810*/  BSSY B0, `(.L_x_2720) ;  /* 0x0000032000007945 */ /* 0x000fe20003800000 */
[----:B------:R-:W-:Y:S02]  /*20820*/  SHF.R.U32.HI R17, RZ, 0x10, R17 ;  /* 0x00000010ff117819 */ /* 0x000fe40000011611 */
[----:B--2---:R-:W-:Y:S01]  /*20830*/  @P1 IADD3 R9, -R2, R4, RZ ;  /* 0x0000000402091210 */ /* 0x004fe20007ffe1ff */
[----:B---3--:R-:W-:-:S04]  /*20840*/  IMAD.SHL.U32 R2, R6, 0x80, RZ ;  /* 0x0000008006027824 */ /* 0x008fc800078e00ff */
[----:B------:R-:W-:-:S04]  /*20850*/  VIADD R2, R2, 0x7f ;  /* 0x0000007f02027836 */ /* 0x000fc80000000000 */
[----:B-1----:R-:W-:-:S05]  /*20860*/  @P0 IMAD.HI.U32 R0, R2, R3, RZ ;  /* 0x0000000302000227 */ /* 0x002fca00078e00ff */
[----:B----4-:R-:W-:Y:S02]  /*20870*/  @P0 SHF.R.U32.HI R2, RZ, R5, R0 ;  /* 0x00000005ff020219 */ /* 0x010fe40000011600 */
[----:B------:R-:W-:-:S04]  /*20880*/  IADD3 R0, R7, R9, RZ ;  /* 0x0000000907007210 */ /* 0x000fc80007ffe0ff */
[C---:B------:R-:W-:Y:S01]  /*20890*/  IADD3 R21, R0.reuse, 0x80, -R13 ;  /* 0x0000008000157810 */ /* 0x040fe20007ffe80d */
        /* <DEDUP_REMOVED lines=9> */
[----:B------:R-:W-:Y:S01]  /*20930*/  ISETP.GE.AND P0, PT, R6, 0x1, PT ;  /* 0x000000010600780c */ /* 0x000fe20003f06270 */
[----:B------:R-:W-:-:S12]  /*20940*/  IMAD.MOV.U32 R3, RZ, RZ, RZ ;  /* 0x000000ffff037224 */ /* 0x000fd800078e00ff */
[----:B0-----:R-:W-:Y:S05]  /*20950*/  @!P0 BRA `(.L_x_2721) ;  /* 0x0000000000748947 */ /* 0x001fea0003800000 */
[----:B------:R-:W-:Y:S01]  /*20960*/  ISETP.NE.AND P0, PT, R17, RZ, PT ;  /* 0x000000ff1100720c */ /* 0x000fe20003f05270 */
[----:B------:R-:W-:-:S03]  /*20970*/  ULDC UR4, c[0x0][0x9f0] ;  /* 0x00027c0000047ab9 */ /* 0x000fc60000000800 */
[----:B------:R-:W-:-:S04]  /*20980*/  SEL R0, R17, UR4, P0 ;  /* 0x0000000411007c07 */ /* 0x000fc80008000000 */
[----:B------:R-:W-:Y:S02]  /*20990*/  IABS R2, R0 ;  /* 0x0000000000027213 */ /* 0x000fe40000000000 */
[----:B------:R-:W-:Y:S02]  /*209a0*/  IADD3 R3, R0, -0x1, R6 ;  /* 0xffffffff00037810 */ /* 0x000fe40007ffe006 */
[----:B------:R-:W0:Y:S08]  /*209b0*/  I2F.RP R4, R2 ;  /* 0x0000000200047306 */ /* 0x000e300000209400 */
[----:B0-----:R-:W0:Y:S02]  /*209c0*/  MUFU.RCP R4, R4 ;  /* 0x0000000400047308 */ /* 0x001e240000001000 */
[----:B0-----:R-:W-:-:S06]  /*209d0*/  IADD3 R4, R4, 0xffffffe, RZ ;  /* 0x0ffffffe04047810 */ /* 0x001fcc0007ffe0ff */
[----:B------:R0:W1:Y:S02]  /*209e0*/  F2I.FTZ.U32.TRUNC.NTZ R5, R4 ;  /* 0x0000000400057305 */ /* 0x000064000021f000 */
[----:B0-----:R-:W-:-:S04]  /*209f0*/  LOP3.LUT R4, R3, R0, RZ, 0x3c, !PT ;  /* 0x0000000003047212 */ /* 0x001fc800078e3cff */
[----:B------:R-:W-:Y:S01]  /*20a00*/  ISETP.GE.AND P3, PT, R4, RZ, PT ;  /* 0x000000ff0400720c */ /* 0x000fe20003f66270 */
[----:B-1----:R-:W-:-:S04]  /*20a10*/  IMAD.MOV R4, RZ, RZ, -R5 ;  /* 0x000000ffff047224 */ /* 0x002fc800078e0a05 */
[----:B------:R-:W-:Y:S02]  /*20a20*/  IMAD R8, R4, R2, RZ ;  /* 0x0000000204087224 */ /* 0x000fe400078e02ff */
[----:B------:R-:W-:-:S04]  /*20a30*/  IMAD.MOV.U32 R4, RZ, RZ, RZ ;  /* 0x000000ffff047224 */ /* 0x000fc800078e00ff */
[----:B------:R-:W-:Y:S01]  /*20a40*/  IMAD.HI.U32 R8, R5, R8, R4 ;  /* 0x0000000805087227 */ /* 0x000fe200078e0004 */
[----:B------:R-:W-:Y:S02]  /*20a50*/  IABS R4, R3 ;  /* 0x0000000300047213 */ /* 0x000fe40000000000 */
[----:B------:R-:W-:-:S05]  /*20a60*/  IABS R3, R0 ;  /* 0x0000000000037213 */ /* 0x000fca0000000000 */
[----:B------:R-:W-:-:S05]  /*20a70*/  IMAD.MOV R3, RZ, RZ, -R3 ;  /* 0x000000ffff037224 */ /* 0x000fca00078e0a03 */
[----:B------:R-:W-:Y:S01]  /*20a80*/  MOV R5, R3 ;  /* 0x0000000300057202 */ /* 0x000fe20000000f00 */
        /* <DEDUP_REMOVED lines=10> */
.L_x_2721:
[----:B------:R-:W-:Y:S05]  /*20b30*/  BSYNC B0 ;  /* 0x0000000000007941 */ /* 0x000fea0003800000 */
.L_x_2720:
[-C--:B------:R-:W-:Y:S01]  /*20b40*/  IMAD R0, R11, R3.reuse, RZ ;  /* 0x000000030b007224 */ /* 0x080fe200078e02ff */
[----:B------:R-:W-:Y:S03]  /*20b50*/  BSSY B0, `(.L_x_2722) ;  /* 0x0000146000007945 */ /* 0x000fe60003800000 */
[C---:B------:R-:W-:Y:S01]  /*20b60*/  IMAD R2, R0.reuse, 0x80, -R7 ;  /* 0x0000008000027824 */ /* 0x040fe200078e0a07 */
[----:B------:R-:W-:-:S04]  /*20b70*/  VIADDMNMX R3, R0, R3, R6, PT ;  /* 0x0000000300037246 */ /* 0x000fc80003800106 */
[----:B------:R-:W-:Y:S01]  /*20b80*/  VIMNMX R2, RZ, R2, !PT ;  /* 0x00000002ff027248 */ /* 0x000fe20007fe0100 */
[----:B------:R-:W-:-:S05]  /*20b90*/  IMAD R3, R3, 0x80, -R7 ;  /* 0x0000008003037824 */ /* 0x000fca00078e0a07 */
        /* <DEDUP_REMOVED lines=14> */
[----:B------:R-:W0:Y:S02]  /*20c80*/  S2R R3, SR_TID.X ;  /* 0x0000000000037919 */ /* 0x000e240000002100 */
[----:B0-----:R-:W-:-:S04]  /*20c90*/  SHF.R.U32.HI R3, RZ, 0x5, R3 ;  /* 0x00000005ff037819 */ /* 0x001fc80000011603 */
[----:B------:R-:W-:-:S05]  /*20ca0*/  LOP3.LUT R3, R3, 0x3, RZ, 0xc0, !PT ;  /* 0x0000000303037812 */ /* 0x000fca00078ec0ff */
[----:B------:R0:W1:Y:S02]  /*20cb0*/  SHFL.IDX PT, R14, R3, RZ, 0x1f ;  /* 0x00001fff030e7589 */ /* 0x00006400000e0000 */
.L_x_2903:
[----:B-1----:R-:W-:Y:S02]  /*20cc0*/  ISETP.NE.AND P0, PT, R14, RZ, PT ;  /* 0x000000ff0e00720c */ /* 0x002fe40003f05270 */
[----:B------:R-:W-:-:S11]  /*20cd0*/  PLOP3.LUT P6, PT, PT, PT, PT, 0x8, 0x0 ;  /* 0x000000000000781c */ /* 0x000fd60003fce170 */
[----:B------:R-:W-:Y:S05]  /*20ce0*/  @P0 BRA `(.L_x_2725) ;  /* 0x00000000000c0947 */ /* 0x000fea0003800000 */
[----:B------:R-:W-:-:S03]  /*20cf0*/  UMOV UR4, 0xffffffff ;  /* 0xffffffff00047882 */ /* 0x000fc60000000000 */
[----:B------:R-:W-:Y:S05]  /*20d00*/  BRA.DIV UR4, `(.L_x_2726) ;  /* 0x0000007a042c7947 */ /* 0x000fea000b800000 */
[----:B------:R-:W-:-:S13]  /*20d10*/  ELECT P6, URZ, PT ;  /* 0x00000000003f782f */ /* 0x000fda00038c0000 */
.L_x_2725:
[----:B0-----:R-:W2:Y:S01]  /*20d20*/  LDL R3, [R1+0x64] ;  /* 0x0000640001037983 */ /* 0x001ea20000100800 */
[----:B------:R-:W-:Y:S01]  /*20d30*/  BSSY B1, `(.L_x_2727) ;  /* 0x0000008000017945 */ /* 0x000fe20003800000 */
[----:B--2---:R-:W-:-:S05]  /*20d40*/  VIADD R3, R3, 0x1 ;  /* 0x0000000103037836 */ /* 0x004fca0000000000 */
[----:B------:R-:W-:-:S04]  /*20d50*/  LEA.HI R4, R3, R3, RZ, 0x1 ;  /* 0x0000000303047211 */ /* 0x000fc800078f08ff */
[----:B------:R-:W-:-:S05]  /*20d60*/  LOP3.LUT R4, R4, 0xfffffffe, RZ, 0xc0, !PT ;  /* 0xfffffffe04047812 */ /* 0x000fca00078ec0ff */
[----:B------:R-:W-:-:S05]  /*20d70*/  IMAD.IADD R3, R3, 0x1, -R4 ;  /* 0x0000000103037824 */ /* 0x000fca00078e0a04 */
[----:B------:R-:W-:-:S04]  /*20d80*/  SHF.L.U32 R3, R3, 0x1f, RZ ;  /* 0x0000001f03037819 */ /* 0x000fc800000006ff */
[----:B------:R-:W0:Y:S02]  /*20d90*/  SYNCS.PHASECHK.TRANS64.TRYWAIT P0, [R18+URZ+0x34820], R3 ;  /* 0x03482003120075a7 */ /* 0x000e24000800017f */
[----:B0-----:R-:W-:Y:S05]  /*20da0*/  @!P0 BRA `(.L_x_2728) ;  /* 0x0000007800248947 */ /* 0x001fea0003800000 */
.L_x_2906:
[----:B------:R-:W-:Y:S05]  /*20db0*/  BSYNC B1 ;  /* 0x0000000000017941 */ /* 0x000fea0003800000 */
.L_x_2727:
[----:B------:R-:W-:Y:S04]  /*20dc0*/  BSSY B1, `(.L_x_2729) ;  /* 0x0000084000017945 */ /* 0x000fe80003800000 */
[----:B------:R-:W-:Y:S05]  /*20dd0*/  @!P6 BRA `(.L_x_2730) ;  /* 0x000000080008e947 */ /* 0x000fea0003800000 */
[----:B------:R-:W2:Y:S04]  /*20de0*/  LDL R5, [R1+0x10] ;  /* 0x0000100001057983 */ /* 0x000ea80000100800 */
[----:B------:R-:W3:Y:S01]  /*20df0*/  LDL R6, [R1+0x24] ;  /* 0x0000240001067983 */ /* 0x000ee20000100800 */
[----:B------:R-:W-:Y:S01]  /*20e00*/  BSSY B2, `(.L_x_2731) ;  /* 0x0000008000027945 */ /* 0x000fe20003800000 */
[----:B------:R-:W1:Y:S02]  /*20e10*/  S2R R4, SR_TID.X ;  /* 0x0000000000047919 */ /* 0x000e640000002100 */
[----:B-1----:R-:W-:-:S04]  /*20e20*/  LOP3.LUT R4, R4, 0x7f, RZ, 0xc0, !PT ;  /* 0x0000007f04047812 */ /* 0x002fc800078ec0ff */
[----:B------:R-:W-:Y:S01]  /*20e30*/  ISETP.NE.AND P1, PT, R4, RZ, PT ;  /* 0x000000ff0400720c */ /* 0x000fe20003f25270 */
[----:B--2---:R-:W-:Y:S01]  /*20e40*/  IMAD R5, R5, 0x8, R18 ;  /* 0x0000000805057824 */ /* 0x004fe200078e0212 */
[----:B---3--:R-:W-:-:S04]  /*20e50*/  SHF.L.U32 R9, R6, 0x1f, RZ ;  /* 0x0000001f06097819 */ /* 0x008fc800000006ff */
[----:B------:R-:W1:Y:S02]  /*20e60*/  SYNCS.PHASECHK.TRANS64.TRYWAIT P0, [R5+URZ+0x348a0], R9 ;  /* 0x0348a009050075a7 */ /* 0x000e64000800017f */
[----:B-1----:R-:W-:Y:S05]  /*20e70*/  @!P0 BRA `(.L_x_2732) ;  /* 0x0000007800048947 */ /* 0x002fea0003800000 */
.L_x_2907:
[----:B------:R-:W-:Y:S05]  /*20e80*/  BSYNC B2 ;  /* 0x0000000000027941 */ /* 0x000fea0003800000 */
.L_x_2731:
[----:B------:R-:W-:Y:S04]  /*20e90*/  BSSY B2, `(.L_x_2733) ;  /* 0x0000009000027945 */ /* 0x000fe80003800000 */
[----:B------:R-:W-:Y:S05]  /*20ea0*/  @P1 BRA `(.L_x_2734) ;  /* 0x00000000001c1947 */ /* 0x000fea0003800000 */
[----:B------:R-:W2:Y:S01]  /*20eb0*/  S2R R4, SR_TID.X ;  /* 0x0000000000047919 */ /* 0x000ea20000002100 */
[----:B0-----:R-:W-:-:S04]  /*20ec0*/  MOV R3, 0xc000 ;  /* 0x0000c00000037802 */ /* 0x001fc80000000f00 */
[----:B------:R3:W-:Y:S01]  /*20ed0*/  SYNCS.ARRIVE.TRANS64 RZ, [R5+URZ+0x34890], R3 ;  /* 0x0348900305ff79a7 */ /* 0x0007e2000800003f */
[----:B--2---:R-:W-:-:S04]  /*20ee0*/  LOP3.LUT R4, R4, 0x1f, RZ, 0xc0, !PT ;  /* 0x0000001f04047812 */ /* 0x004fc800078ec0ff */
[----:B------:R-:W-:-:S13]  /*20ef0*/  ISETP.NE.AND P0, PT, R4, RZ, PT ;  /* 0x000000ff0400720c */ /* 0x000fda0003f05270 */
[----:B---3--:R-:W-:Y:S05]  /*20f00*/  @!P0 BRA `(.L_x_2734) ;  /* 0x0000000000048947 */ /* 0x008fea0003800000 */
[----:B------:R-:W-:Y:S01]  /*20f10*/  BPT.TRAP 0x1 ;  /* 0x000000040000795c */ /* 0x000fe20000300000 */
.L_x_2734:
[----:B------:R-:W-:Y:S05]  /*20f20*/  BSYNC B2 ;  /* 0x0000000000027941 */ /* 0x000fea0003800000 */
.L_x_2733:
[----:B0-----:R-:W2:Y:S01]  /*20f30*/  LDL R3, [R1+0x10] ;  /* 0x0000100001037983 */ /* 0x001ea20000100800 */
        /* <DEDUP_REMOVED lines=9> */
[----:B--2---:R-:W-:Y:S01]  /*20fd0*/  IMAD R8, R3, 0xc000, R18 ;  /* 0x0000c00003087824 */ /* 0x004fe200078e0212 */
[----:B------:R-:W-:-:S03]  /*20fe0*/  IADD3 R3, R5, 0x34890, RZ ;  /* 0x0003489005037810 */ /* 0x000fc60007ffe0ff */
[----:B------:R-:W-:-:S07]  /*20ff0*/  VIADD R6, R8, 0x1c400 ;  /* 0x0001c40008067836 */ /* 0x000fce0000000000 */
.L_x_2735:
        /* <DEDUP_REMOVED lines=16> */
.L_x_2736:
        /* <DEDUP_REMOVED lines=15> */
.L_x_2737:
        /* <DEDUP_REMOVED lines=13> */
.L_x_2908:
[----:B------:R-:W-:Y:S05]  /*212c0*/  BSYNC B2 ;  /* 0x0000000000027941 */ /* 0x000fea0003800000 */
.L_x_2738:
[----:B------:R-:W-:Y:S01]  /*212d0*/  BSSY B2, `(.L_x_2740) ;  /* 0x000000b000027945 */ /* 0x000fe20003800000 */
[----:B------:R-:W-:Y:S02]  /*212e0*/  IMAD.MOV.U32 R8, RZ, RZ, 0x0 ;  /* 0x00000000ff087424 */ /* 0x000fe400078e00ff */
[----:B01----:R-:W-:Y:S01]  /*212f0*/  IMAD.MOV.U32 R9, RZ, RZ, 0x12f00000 ;  /* 0x12f00000ff097424 */ /* 0x003fe200078e00ff */
[----:B------:R-:W-:Y:S06]  /*21300*/  @P1 BRA `(.L_x_2741) ;  /* 0x00000000001c1947 */ /* 0x000fec0003800000 */
[----:B------:R-:W0:Y:S01]  /*21310*/  S2R R6, SR_TID.X ;  /* 0x0000000000067919 */ /* 0x000e220000002100 */
[----:B------:R-:W-:-:S04]  /*21320*/  IMAD.MOV.U32 R3, RZ, RZ, 0x8000 ;  /* 0x00008000ff037424 */ /* 0x000fc800078e00ff */
[----:B------:R1:W-:Y:S01]  /*21330*/  SYNCS.ARRIVE.TRANS64 RZ, [R5+URZ+0x348b0], R3 ;  /* 0x0348b00305ff79a7 */ /* 0x0003e2000800003f */
[----:B0-----:R-:W-:-:S04]  /*21340*/  LOP3.LUT R6, R6, 0x1f, RZ, 0xc0, !PT ;  /* 0x0000001f06067812 */ /* 0x001fc800078ec0ff */
[----:B------:R-:W-:-:S13]  /*21350*/  ISETP.NE.AND P0, PT, R6, RZ, PT ;  /* 0x000000ff0600720c */ /* 0x000fda0003f05270 */
[----:B-1----:R-:W-:Y:S05]  /*21360*/  @!P0 BRA `(.L_x_2741) ;  /* 0x0000000000048947 */ /* 0x002fea0003800000 */
[----:B------:R-:W-:Y:S01]  /*21370*/  BPT.TRAP 0x1 ;  /* 0x000000040000795c */ /* 0x000fe20000300000 */
.L_x_2741:
[----:B------:R-:W-:Y:S05]  /*21380*/  BSYNC B2 ;  /* 0x0000000000027941 */ /* 0x000fea0003800000 */
.L_x_2740:
[----:B------:R-:W2:Y:S01]  /*21390*/  LDL R3, [R1+0x10] ;  /* 0x0000100001037983 */ /* 0x000ea20000100800 */
[----:B------:R-:W-:Y:S01]  /*213a0*/  R2UR UR10, R11 ;  /* 0x000000000b0a72ca */ /* 0x000fe200000e0000 */
[----:B------:R-:W-:Y:S01]  /*213b0*/  UIADD3 UR4, UP0, UR36, 0x670, URZ ;  /* 0x0000067024047890 */ /* 0x000fe2000ff1e03f */
[----:B------:R-:W-:Y:S01]  /*213c0*/  R2UR UR6, R8 ;  /* 0x00000000080672ca */ /* 0x000fe200000e0000 */
[----:B------:R-:W-:Y:S01]  /*213d0*/  VIADD R5, R5, 0x348b0 ;  /* 0x000348b005057836 */ /* 0x000fe20000000000 */
[----:B------:R-:W-:Y:S01]  /*213e0*/  R2UR UR7, R9 ;  /* 0x00000000090772ca */ /* 0x000fe200000e0000 */
[----:B------:R-:W-:Y:S01]  /*213f0*/  UIADD3.X UR5, URZ, UR37, URZ, UP0, !UPT ;  /* 0x000000253f057290 */ /* 0x000fe200087fe43f */
[----:B------:R-:W-:Y:S02]  /*21400*/  IADD3 R6, R18, 0x400, RZ ;  /* 0x0000040012067810 */ /* 0x000fe40007ffe0ff */
[----:B------:R-:W-:-:S03]  /*21410*/  PLOP3.LUT P0, PT, PT, PT, PT, 0x80, 0x0 ;  /* 0x000000000000781c */ /* 0x000fc60003f0f070 */
[----:B--2---:R-:W-:-:S10]  /*21420*/  IMAD R3, R3, 0x8000, R6 ;  /* 0x0000800003037824 */ /* 0x004fd400078e0206 */
.L_x_2742:
        /* <DEDUP_REMOVED lines=17> */
[----:B------:R-:W-:-:S05]  /*21540*/  IMAD R3, R11, -0x2000, R3 ;  /* 0xffffe0000b037824 */ /* 0x000fca00078e0203 */
[----:B------:R-:W-:-:S07]  /*21550*/  LEA R3, R3, R6, 0x1 ;  /* 0x0000000603037211 */ /* 0x000fce00078e08ff */
.L_x_2743:
        /* <DEDUP_REMOVED lines=10> */
.L_x_2730:
[----:B------:R-:W-:Y:S05]  /*21600*/  BSYNC B1 ;  /* 0x0000000000017941 */ /* 0x000fea0003800000 */
.L_x_2729:
[----:B------:R-:W0:Y:S04]  /*21610*/  LDL.LU R8, [R1+0x10] ;  /* 0x0000100001087983 */ /* 0x000e280000300800 */
[----:B------:R-:W2:Y:S01]  /*21620*/  LDL.LU R6, [R1+0x24] ;  /* 0x0000240001067983 */ /* 0x000ea20000300800 */
[----:B------:R-:W-:Y:S01]  /*21630*/  PLOP3.LUT P0, PT, PT, PT, PT, 0x8, 0x0 ;  /* 0x000000000000781c */ /* 0x000fe20003f0e170 */
[----:B0-----:R-:W-:Y:S02]  /*21640*/  VIADD R3, R8, 0x1 ;  /* 0x0000000108037836 */ /* 0x001fe40000000000 */
        /* <DEDUP_REMOVED lines=9> */
.L_x_2759:
[----:B------:R-:W-:Y:S05]  /*216e0*/  YIELD ;  /* 0x0000000000007946 */ /* 0x000fea0003800000 */
[----:B------:R-:W-:Y:S04]  /*216f0*/  BSSY B1, `(.L_x_2744) ;  /* 0x000007f000017945 */ /* 0x000fe80003800000 */
[----:B-1----:R-:W-:Y:S05]  /*21700*/  @!P6 BRA `(.L_x_2745) ;  /* 0x0000000400f4e947 */ /* 0x002fea0003800000 */
[----:B------:R-:W2:Y:S04]  /*21710*/  LDL R5, [R1+0x10] ;  /* 0x0000100001057983 */ /* 0x000ea80000100800 */
[----:B------:R-:W3:Y:S01]  /*21720*/  LDL R4, [R1+0x24] ;  /* 0x0000240001047983 */ /* 0x000ee20000100800 */
[----:B------:R-:W-:Y:S01]  /*21730*/  BSSY B2, `(.L_x_2746) ;  /* 0x0000008000027945 */ /* 0x000fe20003800000 */
[----:B0-----:R-:W0:Y:S02]  /*21740*/  S2R R3, SR_TID.X ;  /* 0x0000000000037919 */ /* 0x001e240000002100 */
[----:B0-----:R-:W-:-:S04]  /*21750*/  LOP3.LUT R3, R3, 0x7f, RZ, 0xc0, !PT ;  /* 0x0000007f03037812 */ /* 0x001fc800078ec0ff */
[----:B------:R-:W-:Y:S01]  /*21760*/  ISETP.NE.AND P2, PT, R3, RZ, PT ;  /* 0x000000ff0300720c */ /* 0x000fe20003f45270 */
[----:B--2---:R-:W-:Y:S01]  /*21770*/  IMAD R7, R5, 0x8, R18 ;  /* 0x0000000805077824 */ /* 0x004fe200078e0212 */
[----:B---3--:R-:W-:-:S04]  /*21780*/  SHF.L.U32 R6, R4, 0x1f, RZ ;  /* 0x0000001f04067819 */ /* 0x008fc800000006ff */
[----:B------:R-:W0:Y:S02]  /*21790*/  SYNCS.PHASECHK.TRANS64.TRYWAIT P1, [R7+URZ+0x348a0], R6 ;  /* 0x0348a006070075a7 */ /* 0x000e24000802017f */
[----:B0-----:R-:W-:Y:S05]  /*217a0*/  @!P1 BRA `(.L_x_2747) ;  /* 0x0000006c00e09947 */ /* 0x001fea0003800000 */
.L_x_2909:
[----:B------:R-:W-:Y:S05]  /*217b0*/  BSYNC B2 ;  /* 0x0000000000027941 */ /* 0x000fea0003800000 */
.L_x_2746:
[----:B------:R-:W-:Y:S04]  /*217c0*/  BSSY B2, `(.L_x_2748) ;  /* 0x0000009000027945 */ /* 0x000fe80003800000 */
[----:B------:R-:W-:Y:S05]  /*217d0*/  @P2 BRA `(.L_x_2749) ;  /* 0x00000000001c2947 */ /* 0x000fea0003800000 */
[----:B------:R-:W1:Y:S01]  /*217e0*/  S2R R4, SR_TID.X ;  /* 0x0000000000047919 */ /* 0x000e620000002100 */
[----:B------:R-:W-:-:S04]  /*217f0*/  MOV R3, 0xc000 ;  /* 0x0000c00000037802 */ /* 0x000fc80000000f00 */
[----:B------:R2:W-:Y:S01]  /*21800*/  SYNCS.ARRIVE.TRANS64 RZ, [R7+URZ+0x34890], R3 ;  /* 0x0348900307ff79a7 */ /* 0x0005e2000800003f */
[----:B-1----:R-:W-:-:S04]  /*21810*/  LOP3.LUT R4, R4, 0x1f, RZ, 0xc0, !PT ;  /* 0x0000001f04047812 */ /* 0x002fc800078ec0ff */
[----:B------:R-:W-:-:S13]  /*21820*/  ISETP.NE.AND P1, PT, R4, RZ, PT ;  /* 0x000000ff0400720c */ /* 0x000fda0003f25270 */
[----:B--2---:R-:W-:Y:S05]  /*21830*/  @!P1 BRA `(.L_x_2749) ;  /* 0x0000000000049947 */ /* 0x004fea0003800000 */
[----:B------:R-:W-:Y:S01]  /*21840*/  BPT.TRAP 0x1 ;  /* 0x000000040000795c */ /* 0x000fe20000300000 */
.L_x_2749:
[----:B------:R-:W-:Y:S05]  /*21850*/  BSYNC B2 ;  /* 0x0000000000027941 */ /* 0x000fea0003800000 */
.L_x_2748:
[----:B------:R-:W2:Y:S01]  /*21860*/  LDL R3, [R1+0x10] ;  /* 0x0000100001037983 */ /* 0x000ea20000100800 */
[----:B------:R-:W-:Y:S01]  /*21870*/  IMAD.MOV.U32 R11, RZ, RZ, RZ ;  /* 0x000000ffff0b7224 */ /* 0x000fe200078e00ff */
[----:B------:R-:W-:Y:S01]  /*21880*/  UIADD3 UR4, UP0, UR36, 0x570, URZ ;  /* 0x0000057024047890 */ /* 0x000fe2000ff1e03f */
[----:B------:R-:W-:Y:S01]  /*21890*/  PLOP3.LUT P1, PT, PT, PT, PT, 0x80, 0x0 ;  /* 0x000000000000781c */ /* 0x000fe20003f2f070 */
[----:B------:R-:W-:Y:S01]  /*218a0*/  IMAD R4, R8, 0x80, R10 ;  /* 0x0000008008047824 */ /* 0x000fe200078e020a */
[----:B------:R-:W-:Y:S01]  /*218b0*/  UMOV UR6, 0x0 ;  /* 0x0000000000067882 */ /* 0x000fe20000000000 */
[----:B------:R-:W-:Y:S01]  /*218c0*/  R2UR UR10, R11 ;  /* 0x000000000b0a72ca */ /* 0x000fe200000e0000 */
[----:B------:R-:W-:Y:S01]  /*218d0*/  UIADD3.X UR5, URZ, UR37, URZ, UP0, !UPT ;  /* 0x000000253f057290 */ /* 0x000fe200087fe43f */
[----:B------:R-:W-:Y:S01]  /*218e0*/  UMOV UR7, 0x12f00000 ;  /* 0x12f0000000077882 */ /* 0x000fe20000000000 */
[----:B--2---:R-:W-:Y:S02]  /*218f0*/  IMAD R5, R3, 0xc000, R18 ;  /* 0x0000c00003057824 */ /* 0x004fe400078e0212 */
[----:B------:R-:W-:-:S03]  /*21900*/  VIADD R3, R7, 0x34890 ;  /* 0x0003489007037836 */ /* 0x000fc60000000000 */
[----:B------:R-:W-:-:S07]  /*21910*/  IADD3 R9, R5, 0x1c400, RZ ;  /* 0x0001c40005097810 */ /* 0x000fce0007ffe0ff */
.L_x_2750:
        /* <DEDUP_REMOVED lines=16> */
.L_x_2751:
        /* <DEDUP_REMOVED lines=15> */
.L_x_2752:
        /* <DEDUP_REMOVED lines=13> */
.L_x_2910:
[----:B------:R-:W-:Y:S05]  /*21be0*/  BSYNC B2 ;  /* 0x0000000000027941 */ /* 0x000fea0003800000 */
.L_x_2753:
[----:B------:R-:W-:Y:S01]  /*21bf0*/  BSSY B2, `(.L_x_2755) ;  /* 0x000000b000027945 */ /* 0x000fe20003800000 */
[----:B------:R-:W-:Y:S01]  /*21c00*/  MOV R12, 0x0 ;  /* 0x00000000000c7802 */ /* 0x000fe20000000f00 */
[----:B------:R-:W-:Y:S02]  /*21c10*/  IMAD.MOV.U32 R13, RZ, RZ, 0x12f00000 ;  /* 0x12f00000ff0d7424 */ /* 0x000fe400078e00ff */
        /* <DEDUP_REMOVED lines=8> */
.L_x_2756:
[----:B------:R-:W-:Y:S05]  /*21ca0*/  BSYNC B2 ;  /* 0x0000000000027941 */ /* 0x000fea0003800000 */
.L_x_2755:
        /* <DEDUP_REMOVED lines=10> */
.L_x_2757:
        /* <DEDUP_REMOVED lines=15> */
.L_x_2758:
        /* <DEDUP_REMOVED lines=10> */
.L_x_2745:
[----:B------:R-:W-:Y:S05]  /*21ee0*/  BSYNC B1 ;  /* 0x0000000000017941 */ /* 0x000fea0003800000 */
.L_x_2744:
[----:B0-----:R-:W2:Y:S04]  /*21ef0*/  LDL.LU R6, [R1+0x10] ;  /* 0x0000100001067983 */ /* 0x001ea80000300800 */
[----:B------:R-:W3:Y:S01]  /*21f00*/  LDL.LU R5, [R1+0x24] ;  /* 0x0000240001057983 */ /* 0x000ee20000300800 */
[C---:B------:R-:W-:Y:S02]  /*21f10*/  ISETP.GT.AND P2, PT, R8.reuse, R2, PT ;  /* 0x000000020800720c */ /* 0x040fe40003f44270 */
[----:B------:R-:W-:Y:S01]  /*21f20*/  IADD3 R8, R8, -0x1, RZ ;  /* 0xffffffff08087810 */ /* 0x000fe20007ffe0ff */
[----:B--2---:R-:W-:-:S05]  /*21f30*/  VIADD R3, R6, 0x1 ;  /* 0x0000000106037836 */ /* 0x004fca0000000000 */
[----:B------:R-:W-:-:S04]  /*21f40*/  ISETP.NE.AND P1, PT, R3, 0x2, PT ;  /* 0x000000020300780c */ /* 0x000fc80003f25270 */
[----:B------:R-:W-:Y:S02]  /*21f50*/  SEL R4, RZ, 0x1, P1 ;  /* 0x00000001ff047807 */ /* 0x000fe40000800000 */
[----:B------:R-:W-:Y:S02]  /*21f60*/  SEL R3, R3, RZ, P1 ;  /* 0x000000ff03037207 */ /* 0x000fe40000800000 */
[----:B---3--:R-:W-:-:S05]  /*21f70*/  LOP3.LUT R5, R5, R4, RZ, 0x3c, !PT ;  /* 0x0000000405057212 */ /* 0x008fca00078e3cff */
[----:B------:R1:W-:Y:S04]  /*21f80*/  STL [R1+0x24], R5 ;  /* 0x0000240501007387 */ /* 0x0003e80000100800 */
[----:B------:R1:W-:Y:S01]  /*21f90*/  STL [R1+0x10], R3 ;  /* 0x0000100301007387 */ /* 0x0003e20000100800 */
[----:B------:R-:W-:Y:S05]  /*21fa0*/  @P2 BRA `(.L_x_2759) ;  /* 0xfffffff400cc2947 */ /* 0x000fea000383ffff */
.L_x_2723:
[----:B------:R-:W-:Y:S05]  /*21fb0*/  BSYNC B0 ;  /* 0x0000000000007941 */ /* 0x000fea0003800000 */
.L_x_2722:
[----:B------:R-:W2:Y:S01]  /*21fc0*/  LDL R4, [R1+0x4] ;  /* 0x0000040001047983 */ /* 0x000ea20000100800 */
[----:B------:R-:W3:Y:S01]  /*21fd0*/  LDC R0, c[0x0][0x448] ;  /* 0x00011200ff007b82 */ /* 0x000ee20000000800 */
[----:B------:R-:W-:Y:S01]  /*21fe0*/  ISETP.NE.AND P2, PT, R17, RZ, PT ;  /* 0x000000ff1100720c */ /* 0x000fe20003f45270 */
[----:B------:R-:W-:Y:S05]  /*21ff0*/  @!P0 WARPSYNC.ALL ;  /* 0x0000000000008948 */ /* 0x000fea0003800000 */
[----:B------:R-:W-:Y:S07]  /*22000*/  BSSY B0, `(.L_x_2760) ;  /* 0x000002d000007945 */ /* 0x000fee0003800000 */
[----:B------:R-:W4:Y:S08]  /*22010*/  @!P2 LDC R17, c[0x0][0x9f0] ;  /* 0x00027c00ff11ab82 */ /* 0x000f300000000800 */
[----:B------:R-:W-:Y:S01]  /*22020*/  @!P0 BAR.SYNC.DEFER_BLOCKING 0xc, 0x180 ;  /* 0x0306000000008b1d */ /* 0x000fe20000010000 */
[----:B---3--:R-:W-:-:S13]  /*22030*/  ISETP.NE.AND P1, PT, R0, 0x1, PT ;  /* 0x000000010000780c */ /* 0x008fda0003f25270 */
[----:B------:R-:W3:Y:S08]  /*22040*/  @P1 LDC R2, c[0x0][0x44c] ;  /* 0x00011300ff021b82 */ /* 0x000ef00000000800 */
[----:B01----:R-:W0:Y:S01]  /*22050*/  @P1 LDC R3, c[0x0][0x450] ;  /* 0x00011400ff031b82 */ /* 0x003e220000000800 */
[----:B--2---:R-:W-:-:S05]  /*22060*/  LEA R0, R4, 0x7f, 0x7 ;  /* 0x0000007f04007811 */ /* 0x004fca00078e38ff */
[----:B---3--:R-:W-:-:S05]  /*22070*/  @P1 IMAD.HI.U32 R2, R0, R2, RZ ;  /* 0x0000000200021227 */ /* 0x008fca00078e00ff */
[----:B0-----:R-:W-:-:S05]  /*22080*/  @P1 SHF.R.U32.HI R0, RZ, R3, R2 ;  /* 0x00000003ff001219 */ /* 0x001fca0000011602 */
[----:B------:R-:W-:-:S05]  /*22090*/  IMAD.IADD R0, R21, 0x1, R0 ;  /* 0x0000000115007824 */ /* 0x000fca00078e0200 */
[----:B------:R-:W-:-:S04]  /*220a0*/  SHF.R.S32.HI R2, RZ, 0x1f, R0 ;  /* 0x0000001fff027819 */ /* 0x000fc80000011400 */
[----:B------:R-:W-:-:S04]  /*220b0*/  LEA.HI R0, R2, R0, RZ, 0x7 ;  /* 0x0000000002007211 */ /* 0x000fc800078f38ff */
[----:B------:R-:W-:-:S04]  /*220c0*/  SHF.R.S32.HI R0, RZ, 0x7, R0 ;  /* 0x00000007ff007819 */ /* 0x000fc80000011400 */
[----:B------:R-:W-:-:S04]  /*220d0*/  VIMNMX R7, R20, R0, PT ;  /* 0x0000000014077248 */ /* 0x000fc80003fe0100 */
[----:B------:R-:W-:Y:S01]  /*220e0*/  ISETP.GE.AND P1, PT, R7, 0x1, PT ;  /* 0x000000010700780c */ /* 0x000fe20003f26270 */
[----:B------:R0:W-:Y:S04]  /*220f0*/  STL [R1+0x40], R7 ;  /* 0x0000400701007387 */ /* 0x0001e80000100800 */
[----:B------:R0:W-:Y:S08]  /*22100*/  STL [R1+0x44], RZ ;  /* 0x000044ff01007387 */ /* 0x0001f00000100800 */
[----:B0---4-:R-:W-:Y:S05]  /*22110*/  @!P1 BRA `(.L_x_2761) ;  /* 0x00000000006c9947 */ /* 0x011fea0003800000 */
[----:B------:R-:W-:-:S04]  /*22120*/  IABS R0, R17 ;  /* 0x0000001100007213 */ /* 0x000fc80000000000 */
[----:B------:R-:W0:Y:S08]  /*22130*/  I2F.RP R2, R0 ;  /* 0x0000000000027306 */ /* 0x000e300000209400 */
[----:B0-----:R-:W0:Y:S02]  /*22140*/  MUFU.RCP R2, R2 ;  /* 0x0000000200027308 */ /* 0x001e240000001000 */
[----:B0-----:R-:W-:-:S06]  /*22150*/  VIADD R2, R2, 0xffffffe ;  /* 0x0ffffffe02027836 */ /* 0x001fcc0000000000 */
[----:B------:R-:W0:Y:S02]  /*22160*/  F2I.FTZ.U32.TRUNC.NTZ R3, R2 ;  /* 0x0000000200037305 */ /* 0x000e24000021f000 */
[----:B0-----:R-:W-:-:S04]  /*22170*/  IMAD.MOV R2, RZ, RZ, -R3 ;  /* 0x000000ffff027224 */ /* 0x001fc800078e0a03 */
[----:B------:R-:W-:Y:S01]  /*22180*/  IMAD R4, R2, R0, RZ ;  /* 0x0000000002047224 */ /* 0x000fe200078e02ff */
[----:B------:R-:W-:-:S05]  /*22190*/  MOV R2, RZ ;  /* 0x000000ff00027202 */ /* 0x000fca0000000f00 */
[----:B------:R-:W-:Y:S01]  /*221a0*/  IMAD.HI.U32 R6, R3, R4, R2 ;  /* 0x0000000403067227 */ /* 0x000fe200078e0002 */
        /* <DEDUP_REMOVED lines=18> */
.L_x_2761:
[----:B------:R-:W-:Y:S05]  /*222d0*/  BSYNC B0 ;  /* 0x0000000000007941 */ /* 0x000fea0003800000 */
.L_x_2760:
[----:B------:R-:W2:Y:S04]  /*222e0*/  LDL R0, [R1+0x44] ;  /* 0x0000440001007983 */ /* 0x000ea80000100800 */
[----:B0-----:R-:W2:Y:S01]  /*222f0*/  LDL R2, [R1+0x60] ;  /* 0x0000600001027983 */ /* 0x001ea20000100800 */
[----:B------:R-:W-:Y:S01]  /*22300*/  BSSY B7, `(.L_x_2762) ;  /* 0x0000411000077945 */ /* 0x000fe20003800000 */
[----:B--2---:R-:W-:-:S05]  /*22310*/  IMAD R2, R2, R0, RZ ;  /* 0x0000000002027224 */ /* 0x004fca00078e02ff */
[----:B------:R-:W-:Y:S01]  /*22320*/  VIADDMNMX R0, R2, R0, R7, PT ;  /* 0x0000000002007246 */ /* 0x000fe20003800107 */
[----:B------:R0:W-:Y:S03]  /*22330*/  STL [R1+0x30], R2 ;  /* 0x0000300201007387 */ /* 0x0001e60000100800 */
[----:B------:R-:W-:Y:S01]  /*22340*/  ISETP.GT.AND P0, PT, R0, R2, PT ;  /* 0x000000020000720c */ /* 0x000fe20003f04270 */
[----:B------:R0:W-:-:S12]  /*22350*/  STL [R1+0x48], R0 ;  /* 0x0000480001007387 */ /* 0x0001d80000100800 */
[----:B0-----:R-:W-:Y:S05]  /*22360*/  @P0 BRA `(.L_x_2763) ;  /* 0x0000000000480947 */ /* 0x001fea0003800000 */
[----:B------:R-:W0:Y:S02]  /*22370*/  S2R R0, SR_TID.X ;  /* 0x0000000000007919 */ /* 0x000e240000002100 */
[----:B0-----:R-:W-:-:S04]  /*22380*/  LOP3.LUT R0, R0, 0x7f, RZ, 0xc0, !PT ;  /* 0x0000007f00007812 */ /* 0x001fc800078ec0ff */
[----:B------:R-:W-:-:S13]  /*22390*/  ISETP.NE.AND P0, PT, R0, RZ, PT ;  /* 0x000000ff0000720c */ /* 0x000fda0003f05270 */
[----:B------:R-:W-:Y:S05]  /*223a0*/  @P0 BRA `(.L_x_2764) ;  /* 0x0000004000180947 */ /* 0x000fea0003800000 */
[----:B------:R-:W0:Y:S01]  /*223b0*/  S2R R3, SR_LANEID ;  /* 0x0000000000037919 */ /* 0x000e220000000000 */
[----:B------:R-:W-:Y:S02]  /*223c0*/  VOTEU.ANY UR4, UPT, PT ;  /* 0x0000000000047886 */ /* 0x000fe400038e0100 */
[----:B------:R-:W0:Y:S08]  /*223d0*/  FLO.U32 R0, UR4 ;  /* 0x0000000400007d00 */ /* 0x000e3000080e0000 */
[----:B------:R-:W1:Y:S01]  /*223e0*/  POPC R4, UR4 ;  /* 0x0000000400047d09 */ /* 0x000e620008000000 */
[----:B0-----:R-:W-:-:S02]  /*223f0*/  ISETP.EQ.U32.AND P0, PT, R0, R3, PT ;  /* 0x000000030000720c */ /* 0x001fc40003f02070 */
[----:B------:R-:W1:Y:S11]  /*22400*/  LDC.64 R2, c[0x0][0xc60] ;  /* 0x00031800ff027b82 */ /* 0x000e760000000a00 */
[----:B-1----:R-:W2:Y:S01]  /*22410*/  @P0 ATOMG.E.ADD.STRONG.GPU PT, R3, desc[UR60][R2.64], R4 ;  /* 0x00000004020309a8 */ /* 0x002ea200081ee1fc */
[----:B------:R-:W0:Y:S02]  /*22420*/  S2R R5, SR_LTMASK ;  /* 0x0000000000057919 */ /* 0x000e240000003900 */
[----:B0-----:R-:W-:-:S06]  /*22430*/  LOP3.LUT R5, R5, UR4, RZ, 0xc0, !PT ;  /* 0x0000000405057c12 */ /* 0x001fcc000f8ec0ff */
[----:B------:R-:W0:Y:S01]  /*22440*/  POPC R5, R5 ;  /* 0x0000000500057309 */ /* 0x000e220000000000 */
[----:B--2---:R-:W0:Y:S02]  /*22450*/  SHFL.IDX PT, R0, R3, R0, 0x1f ;  /* 0x00001f0003007589 */ /* 0x004e2400000e0000 */
[----:B0-----:R-:W-:-:S05]  /*22460*/  IADD3 R0, R0, UR38, R5 ;  /* 0x0000002600007c10 */ /* 0x001fca000fffe005 */
[----:B------:R4:W-:Y:S01]  /*22470*/  STL [R1], R0 ;  /* 0x0000000001007387 */ /* 0x0009e20000100800 */
[----:B------:R-:W-:Y:S05]  /*22480*/  BRA `(.L_x_2764) ;  /* 0x0000003c00e07947 */ /* 0x000fea0003800000 */
.L_x_2763:
        /* <DEDUP_REMOVED lines=20> */
.L_x_2766:
[----:B------:R-:W-:Y:S05]  /*225d0*/  BSYNC B6 ;  /* 0x0000000000067941 */ /* 0x000fea0003800000 */
.L_x_2765:
        /* <DEDUP_REMOVED lines=20> */
.L_x_2769:
        /* <DEDUP_REMOVED lines=15> */
.L_x_2768:
[----:B------:R-:W-:Y:S05]  /*22810*/  BSYNC B6 ;  /* 0x0000000000067941 */ /* 0x000fea0003800000 */
.L_x_2767:
[----:B------:R-:W2:Y:S01]  /*22820*/  LDL.LU R2, [R1+0x28] ;  /* 0x0000280001027983 */ /* 0x000ea20000300800 */
[----:B------:R-:W-:-:S03]  /*22830*/  ULDC.64 UR4, c[0x0][0x9f8] ;  /* 0x00027e0000047ab9 */ /* 0x000fc60000000a00 */
[----:B------:R-:W3:Y:S04]  /*22840*/  LDL.LU R0, [R1+0x38] ;  /* 0x0000380001007983 */ /* 0x000ee80000300800 */
[----:B------:R-:W4:Y:S01]  /*22850*/  LDL R7, [R1+0x14] ;  /* 0x0000140001077983 */ /* 0x000f220000100800 */
[----:B------:R-:W-:-:S03]  /*22860*/  ISETP.NE.U32.AND P0, PT, RZ, UR4, PT ;  /* 0x00000004ff007c0c */ /* 0x000fc6000bf05070 */
[----:B------:R-:W5:Y:S01]  /*22870*/  LDL R17, [R1+0x48] ;  /* 0x0000480001117983 */ /* 0x000f620000100800 */
[----:B------:R-:W-:-:S13]  /*22880*/  ISETP.NE.AND.EX P0, PT, RZ, UR5, PT, P0 ;  /* 0x00000005ff007c0c */ /* 0x000fda000bf05300 */
[----:B--2---:R-:W-:-:S04]  /*22890*/  @P0 IADD3 R2, P1, R2, UR4, RZ ;  /* 0x0000000402020c10 */ /* 0x004fc8000ff3e0ff */
[----:B---3--:R-:W-:Y:S01]  /*228a0*/  @P0 IADD3.X R3, R0, UR5, RZ, P1, !PT ;  /* 0x0000000500030c10 */ /* 0x008fe20008ffe4ff */
[----:B------:R-:W-:-:S04]  /*228b0*/  ULDC.64 UR4, c[0x0][0xa08] ;  /* 0x0002820000047ab9 */ /* 0x000fc80000000a00 */
[----:B----4-:R0:W2:Y:S02]  /*228c0*/  @P0 LDG.E R7, desc[UR60][R2.64] ;  /* 0x0000003c02070981 */ /* 0x0100a4000c1e1900 */
[----:B0-----:R-:W0:Y:S01]  /*228d0*/  LDC.64 R2, c[0x0][0x418] ;  /* 0x00010600ff027b82 */ /* 0x001e220000000a00 */
[----:B-----5:R-:W-:Y:S02]  /*228e0*/  IADD3 R0, R17, -0x1, RZ ;  /* 0xffffffff11007810 */ /* 0x020fe40007ffe0ff */
[----:B--2---:R-:W-:Y:S01]  /*228f0*/  SHF.R.S32.HI R8, RZ, 0x1f, R7 ;  /* 0x0000001fff087819 */ /* 0x004fe20000011407 */
[----:B------:R1:W-:Y:S04]  /*22900*/  @P0 STL [R1+0x14], R7 ;  /* 0x0000140701000387 */ /* 0x0003e80000100800 */
[----:B------:R1:W-:Y:S01]  /*22910*/  STL [R1+0x28], R8 ;  /* 0x0000280801007387 */ /* 0x0003e20000100800 */
[----:B0-----:R-:W-:Y:S01]  /*22920*/  LOP3.LUT P0, RZ, R2, UR4, RZ, 0xfc, !PT ;  /* 0x0000000402ff7c12 */ /* 0x001fe2000f80fcff */
[----:B------:R-:W-:-:S03]  /*22930*/  UMOV UR4, 0xffffffff ;  /* 0xffffffff00047882 */ /* 0x000fc60000000000 */
[----:B------:R-:W-:-:S04]  /*22940*/  LOP3.LUT P0, RZ, R3, UR5, RZ, 0xfc, P0 ;  /* 0x0000000503ff7c12 */ /* 0x000fc8000800fcff */
[----:B------:R-:W-:Y:S01]  /*22950*/  SEL R17, R7, RZ, !P0 ;  /* 0x000000ff07117207 */ /* 0x000fe20004000000 */
[----:B-1----:R-:W-:Y:S08]  /*22960*/  BRA.DIV UR4, `(.L_x_2770) ;  /* 0x0000005e04987947 */ /* 0x002ff0000b800000 */
[----:B------:R-:W0:Y:S02]  /*22970*/  S2R R4, SR_TID.X ;  /* 0x0000000000047919 */ /* 0x000e240000002100 */
[----:B0-----:R-:W-:-:S04]  /*22980*/  SHF.R.U32.HI R4, RZ, 0x5, R4 ;  /* 0x00000005ff047819 */ /* 0x001fc80000011604 */
[----:B------:R-:W-:-:S05]  /*22990*/  LOP3.LUT R4, R4, 0x3, RZ, 0xc0, !PT ;  /* 0x0000000304047812 */ /* 0x000fca00078ec0ff */
[----:B------:R0:W1:Y:S02]  /*229a0*/  SHFL.IDX PT, R14, R4, RZ, 0x1f ;  /* 0x00001fff040e7589 */ /* 0x00006400000e0000 */
.L_x_2913:
[----:B0-----:R-:W2:Y:S01]  /*229b0*/  LDL.LU R4, [R1+0x1c] ;  /* 0x00001c0001047983 */ /* 0x001ea20000300800 */
[----:B------:R-:W-:Y:S02]  /*229c0*/  PLOP3.LUT P1, PT, PT, PT, PT, 0x8, 0x0 ;  /* 0x000000000000781c */ /* 0x000fe40003f2e170 */
[----:B-1----:R-:W-:Y:S01]  /*229d0*/  ISETP.NE.AND P0, PT, R14, RZ, PT ;  /* 0x000000ff0e00720c */ /* 0x002fe20003f05270 */
[----:B------:R0:W-:Y:S01]  /*229e0*/  STL [R1+0x8], R0 ;  /* 0x0000080001007387 */ /* 0x0001e20000100800 */
[----:B--2---:R-:W-:-:S09]  /*229f0*/  LOP3.LUT R4, R4, 0xfffffffe, RZ, 0xc0, !PT ;  /* 0xfffffffe04047812 */ /* 0x004fd200078ec0ff */
[----:B------:R-:W-:-:S05]  /*22a00*/  @P1 LOP3.LUT R4, R4, 0x1, RZ, 0xfc, !PT ;  /* 0x0000000104041812 */ /* 0x000fca00078efcff */
[----:B------:R0:W-:Y:S01]  /*22a10*/  STL [R1+0x1c], R4 ;  /* 0x00001c0401007387 */ /* 0x0001e20000100800 */
[----:B------:R-:W-:Y:S05]  /*22a20*/  @P0 BRA `(.L_x_2771) ;  /* 0x0000000400380947 */ /* 0x000fea0003800000 */
[----:B------:R-:W-:-:S03]  /*22a30*/  UMOV UR4, 0xffffffff ;  /* 0xffffffff00047882 */ /* 0x000fc60000000000 */
[----:B------:R-:W-:Y:S05]  /*22a40*/  BRA.DIV UR4, `(.L_x_2772) ;  /* 0x0000005e04947947 */ /* 0x000fea000b800000 */
[----:B------:R-:W-:-:S13]  /*22a50*/  ELECT P6, URZ, PT ;  /* 0x00000000003f782f */ /* 0x000fda00038c0000 */
.L_x_2916:
[----:B------:R-:W-:Y:S05]  /*22a60*/  @!P6 BRA `(.L_x_2771) ;  /* 0x000000040028e947 */ /* 0x000fea0003800000 */
[----:B------:R-:W-:-:S04]  /*22a70*/  ISETP.NE.U32.AND P0, PT, R2, RZ, PT ;  /* 0x000000ff0200720c */ /* 0x000fc80003f05070 */
[----:B------:R-:W-:-:S13]  /*22a80*/  ISETP.NE.AND.EX P0, PT, R3, RZ, PT, P0 ;  /* 0x000000ff0300720c */ /* 0x000fda0003f05300 */
[----:B------:R-:W-:Y:S05]  /*22a90*/  @!P0 BRA `(.L_x_2773) ;  /* 0x0000000000508947 */ /* 0x000fea0003800000 */
[----:B------:R-:W1:Y:S01]  /*22aa0*/  LDC R6, c[0x0][0x43c] ;  /* 0x00010f00ff067b82 */ /* 0x000e620000000800 */
[----:B------:R-:W-:Y:S01]  /*22ab0*/  IMAD.MOV.U32 R9, RZ, RZ, R0 ;  /* 0x000000ffff097224 */ /* 0x000fe200078e0000 */
[----:B------:R-:W-:-:S03]  /*22ac0*/  ULDC.64 UR4, c[0x0][0x428] ;  /* 0x00010a0000047ab9 */ /* 0x000fc60000000a00 */
[----:B0-----:R-:W-:Y:S01]  /*22ad0*/  IMAD.MOV.U32 R0, RZ, RZ, R9 ;  /* 0x000000ffff007224 */ /* 0x001fe200078e0009 */
[----:B-1----:R-:W-:-:S13]  /*22ae0*/  ISETP.NE.AND P0, PT, R6, 0x1, PT ;  /* 0x000000010600780c */ /* 0x002fda0003f05270 */
[----:B------:R-:W0:Y:S02]  /*22af0*/  @P0 LDC.64 R4, c[0x0][0x440] ;  /* 0x00011000ff040b82 */ /* 0x000e240000000a00 */
[----:B0-----:R-:W-:-:S05]  /*22b00*/  @P0 IMAD.HI.U32 R4, R9, R4, RZ ;  /* 0x0000000409040227 */ /* 0x001fca00078e00ff */
        /* <DEDUP_REMOVED lines=13> */
.L_x_2773:
[----:B-1----:R-:W2:Y:S01]  /*22be0*/  LDL R2, [R1+0x18] ;  /* 0x0000180001027983 */ /* 0x002ea20000100800 */
[----:B0-----:R-:W-:Y:S01]  /*22bf0*/  IMAD R0, R19, 0x8, R18 ;  /* 0x0000000813007824 */ /* 0x001fe200078e0212 */
[----:B--2---:R-:W-:-:S04]  /*22c00*/  SHF.L.U32 R2, R2, 0x1f, RZ ;  /* 0x0000001f02027819 */ /* 0x004fc800000006ff */
[----:B------:R-:W0:Y:S02]  /*22c10*/  SYNCS.PHASECHK.TRANS64.TRYWAIT P0, [R0+URZ+0x34840], R2 ;  /* 0x03484002000075a7 */ /* 0x000e24000800017f */
[----:B0-----:R-:W-:Y:S05]  /*22c20*/  @!P0 BRA `(.L_x_2774) ;  /* 0x0000005c003c8947 */ /* 0x001fea0003800000 */
.L_x_2917:
        /* <DEDUP_REMOVED lines=11> */
.L_x_2775:
[----:B------:R-:W2:Y:S04]  /*22ce0*/  LDL R4, [R1+0x8] ;  /* 0x0000080001047983 */ /* 0x000ea80000100800 */
[----:B------:R-:W3:Y:S04]  /*22cf0*/  LDL R3, [R1+0x20] ;  /* 0x0000200001037983 */ /* 0x000ee80000100800 */
[----:B0-----:R-:W4:Y:S01]  /*22d00*/  LDL.LU R2, [R1+0x1c] ;  /* 0x00001c0001027983 */ /* 0x001f220000300800 */
        /* <DEDUP_REMOVED lines=25> */
[----:B0-----:R-:W-:Y:S01]  /*22ea0*/  UMOV UR8, UR15 ;  /* 0x0000000f00087c82 */ /* 0x001fe20008000000 */
[----:B------:R-:W-:Y:S02]  /*22eb0*/  UMOV UR10, UR17 ;  /* 0x00000011000a7c82 */ /* 0x000fe40008000000 */
[----:B------:R0:W-:Y:S02]  /*22ec0*/  UTMALDG.4D [UR8], [UR4], desc[UR6] ;  /* 0x00000608040075b4 */ /* 0x0001e40008019000 */
[----:B0-----:R-:W-:Y:S01]  /*22ed0*/  UMOV UR8, UR16 ;  /* 0x0000001000087c82 */ /* 0x001fe20008000000 */
[----:B------:R-:W-:Y:S02]  /*22ee0*/  UMOV UR10, UR14 ;  /* 0x0000000e000a7c82 */ /* 0x000fe40008000000 */
[----:B------:R1:W-:Y:S02]  /*22ef0*/  UTMALDG.4D [UR8], [UR4], desc[UR6] ;  /* 0x00000608040075b4 */ /* 0x0003e40008019000 */
[----:B-1----:R-:W-:Y:S01]  /*22f00*/  NOP ;  /* 0x0000000000007918 */ /* 0x002fe20000000000 */
.L_x_2771:
[----:B------:R-:W2:Y:S04]  /*22f10*/  LDL.LU R3, [R1+0x4c] ;  /* 0x00004c0001037983 */ /* 0x000ea80000300800 */
[----:B------:R-:W3:Y:S04]  /*22f20*/  LDL.LU R5, [R1+0x34] ;  /* 0x0000340001057983 */ /* 0x000ee80000300800 */
[----:B0-----:R-:W4:Y:S01]  /*22f30*/  LDL.LU R4, [R1+0x54] ;  /* 0x0000540001047983 */ /* 0x001f220000300800 */
        /* <DEDUP_REMOVED lines=26> */
[----:B------:R-:W-:Y:S01]  /*230e0*/  MOV R6, UR6 ;  /* 0x0000000600067c02 */ /* 0x000fe20008000f00 */
[----:B------:R-:W0:Y:S01]  /*230f0*/  LDC.64 R2, c[0x4][R2] ;  /* 0x0100000002027b82 */ /* 0x000e220000000a00 */
[----:B------:R-:W-:Y:S01]  /*23100*/  IMAD.U32 R5, RZ, RZ, UR5 ;  /* 0x00000005ff057e24 */ /* 0x000fe2000f8e00ff */
[----:B------:R-:W-:Y:S01]  /*23110*/  MOV R8, 0x70 ;  /* 0x0000007000087802 */ /* 0x000fe20000000f00 */
[----:B------:R-:W-:Y:S02]  /*23120*/  IMAD.U32 R7, RZ, RZ, UR7 ;  /* 0x00000007ff077e24 */ /* 0x000fe4000f8e00ff */
[----:B------:R-:W-:-:S02]  /*23130*/  IMAD.U32 R10, RZ, RZ, UR8 ;  /* 0x00000008ff0a7e24 */ /* 0x000fc4000f8e00ff */
[----:B------:R-:W-:Y:S02]  /*23140*/  IMAD.U32 R11, RZ, RZ, UR9 ;  /* 0x00000009ff0b7e24 */ /* 0x000fe4000f8e00ff */
[----:B------:R-:W-:Y:S02]  /*23150*/  IMAD.MOV.U32 R12, RZ, RZ, 0x1 ;  /* 0x00000001ff0c7424 */ /* 0x000fe400078e00ff */
[----:B------:R-:W-:-:S07]  /*23160*/  IMAD.MOV.U32 R13, RZ, RZ, RZ ;  /* 0x000000ffff0d7224 */ /* 0x000fce00078e00ff */
[----:B------:R-:W-:-:S07]  /*23170*/  LEPC R20, `(.L_x_2777) ;  /* 0x000000001014794e */ /* 0x000fce0000000000 */
[----:B0-----:R-:W-:Y:S05]  /*23180*/  CALL.ABS.NOINC R2 ;  /* 0x0000000002007343 */ /* 0x001fea0003c00000 */
.L_x_2777:
[----:B------:R-:W-:Y:S05]  /*23190*/  BSYNC B6 ;  /* 0x0000000000067941 */ /* 0x000fea0003800000 */
.L_x_2776:
[----:B0-----:R-:W2:Y:S01]  /*231a0*/  LDL.LU R0, [R1+0x4c] ;  /* 0x00004c0001007983 */ /* 0x001ea20000300800 */
[----:B------:R-:W-:Y:S01]  /*231b0*/  ULDC.64 UR4, c[0x0][0x2d8] ;  /* 0x0000b60000047ab9 */ /* 0x000fe20000000a00 */
[----:B------:R-:W0:Y:S01]  /*231c0*/  LDC R7, c[0x0][0x448] ;  /* 0x00011200ff077b82 */ /* 0x000e220000000800 */
[----:B------:R-:W-:Y:S01]  /*231d0*/  ULDC.64 UR6, c[0x0][0x280] ;  /* 0x0000a00000067ab9 */ /* 0x000fe20000000a00 */
[----:B------:R-:W3:Y:S04]  /*231e0*/  LDL.LU R4, [R1+0x38] ;  /* 0x0000380001047983 */ /* 0x000ee80000300800 */
[----:B------:R-:W3:Y:S04]  /*231f0*/  LDL.LU.64 R2, [R1+0x58] ;  /* 0x0000580001027983 */ /* 0x000ee80000300a00 */
[----:B------:R-:W4:Y:S04]  /*23200*/  LDL.LU R5, [R1+0x34] ;  /* 0x0000340001057983 */ /* 0x000f280000300800 */
[----:B------:R-:W4:Y:S01]  /*23210*/  LDL R9, [R1+0x4] ;  /* 0x0000040001097983 */ /* 0x000f220000100800 */
[----:B------:R-:W1:Y:S01]  /*23220*/  S2R R10, SR_TID.X ;  /* 0x00000000000a7919 */ /* 0x000e620000002100 */
[----:B------:R-:W1:Y:S01]  /*23230*/  S2R R8, SR_TID.X ;  /* 0x0000000000087919 */ /* 0x000e620000002100 */
[----:B0-----:R-:W-:-:S13]  /*23240*/  ISETP.NE.AND P0, PT, R7, 0x1, PT ;  /* 0x000000010700780c */ /* 0x001fda0003f05270 */
[----:B------:R-:W0:Y:S01]  /*23250*/  @P0 LDC R6, c[0x0][0x450] ;  /* 0x00011400ff060b82 */ /* 0x000e220000000800 */
[----:B-1----:R-:W-:Y:S02]  /*23260*/  IMAD.SHL.U32 R10, R10, 0x8, RZ ;  /* 0x000000080a0a7824 */ /* 0x002fe400078e00ff */
[----:B------:R-:W-:-:S03]  /*23270*/  IMAD.SHL.U32 R8, R8, 0x8, RZ ;  /* 0x0000000808087824 */ /* 0x000fc600078e00ff */
[----:B------:R-:W-:-:S04]  /*23280*/  LOP3.LUT R10, R10, 0x38, RZ, 0xc0, !PT ;  /* 0x000000380a0a7812 */ /* 0x000fc800078ec0ff */
[C---:B------:R-:W-:Y:S02]  /*23290*/  LOP3.LUT R11, R10.reuse, 0x40, RZ, 0xfc, !PT ;  /* 0x000000400a0b7812 */ /* 0x040fe400078efcff */
[----:B------:R-:W-:Y:S02]  /*232a0*/  LOP3.LUT R10, R10, 0x80, RZ, 0xfc, !PT ;  /* 0x000000800a0a7812 */ /* 0x000fe400078efcff */
[----:B------:R-:W-:Y:S01]  /*232b0*/  LOP3.LUT R8, R8, 0x38, RZ, 0xc0, !PT ;  /* 0x0000003808087812 */ /* 0x000fe200078ec0ff */
[----:B---3--:R-:W-:Y:S02]  /*232c0*/  IMAD.MOV.U32 R3, RZ, RZ, R4 ;  /* 0x000000ffff037224 */ /* 0x008fe400078e0004 */
[----:B------:R-:W1:Y:S01]  /*232d0*/  S2R R4, SR_TID.X ;  /* 0x0000000000047919 */ /* 0x000e620000002100 */
[----:B------:R-:W-:-:S04]  /*232e0*/  IMAD.WIDE.U32 R2, R16, UR4, R2 ;  /* 0x0000000410027c25 */ /* 0x000fc8000f8e0002 */
[----:B------:R-:W-:Y:S01]  /*232f0*/  IMAD R3, R16, UR5, R3 ;  /* 0x0000000510037c24 */ /* 0x000fe2000f8e0203 */
[----:B------:R-:W-:Y:S02]  /*23300*/  ULDC.64 UR4, c[0x0][0x2e0] ;  /* 0x0000b80000047ab9 */ /* 0x000fe40000000a00 */
[----:B--2---:R-:W-:Y:S02]  /*23310*/  IMAD R0, R0, UR4, RZ ;  /* 0x0000000400007c24 */ /* 0x004fe4000f8e02ff */
[----:B----4-:R-:W-:-:S04]  /*23320*/  IMAD.WIDE.U32 R2, R5, UR4, R2 ;  /* 0x0000000405027c25 */ /* 0x010fc8000f8e0002 */
[----:B------:R-:W-:Y:S01]  /*23330*/  IMAD R0, R5, UR5, R0 ;  /* 0x0000000505007c24 */ /* 0x000fe2000f8e0200 */
[----:B------:R-:W-:-:S04]  /*23340*/  ULDC.64 UR4, c[0x0][0x2d0] ;  /* 0x0000b40000047ab9 */ /* 0x000fc80000000a00 */
[----:B------:R-:W-:Y:S02]  /*23350*/  IADD3 R3, R3, R0, RZ ;  /* 0x0000000003037210 */ /* 0x000fe40007ffe0ff */
[----:B-1----:R-:W-:-:S04]  /*23360*/  LOP3.LUT R4, R4, 0x7f, RZ, 0xc0, !PT ;  /* 0x0000007f04047812 */ /* 0x002fc800078ec0ff */
[----:B------:R-:W-:Y:S02]  /*23370*/  SHF.R.U32.HI R5, RZ, 0x3, R4 ;  /* 0x00000003ff057819 */ /* 0x000fe40000011604 */
[----:B------:R-:W1:Y:S02]  /*23380*/  S2R R4, SR_TID.X ;  /* 0x0000000000047919 */ /* 0x000e640000002100 */
[----:B-1----:R-:W-:-:S05]  /*23390*/  IMAD.SHL.U32 R4, R4, 0x10, RZ ;  /* 0x0000001004047824 */ /* 0x002fca00078e00ff */
[----:B------:R-:W-:Y:S02]  /*233a0*/  LOP3.LUT R4, R5, 0x70, R4, 0xf8, !PT ;  /* 0x0000007005047812 */ /* 0x000fe400078ef804 */
[----:B------:R-:W1:Y:S03]  /*233b0*/  @P0 LDC R5, c[0x0][0x44c] ;  /* 0x00011300ff050b82 */ /* 0x000e660000000800 */
[----:B------:R-:W-:-:S04]  /*233c0*/  IMAD R4, R9, 0x80, R4 ;  /* 0x0000008009047824 */ /* 0x000fc800078e0204 */
[----:B------:R-:W-:Y:S02]  /*233d0*/  IMAD.MOV.U32 R0, RZ, RZ, R4 ;  /* 0x000000ffff007224 */ /* 0x000fe400078e0004 */
[----:B-1----:R-:W-:-:S05]  /*233e0*/  @P0 IMAD.HI.U32 R5, R4, R5, RZ ;  /* 0x0000000504050227 */ /* 0x002fca00078e00ff */
[----:B0-----:R-:W-:-:S04]  /*233f0*/  @P0 SHF.R.U32.HI R0, RZ, R6, R5 ;  /* 0x00000006ff000219 */ /* 0x001fc80000011605 */
[C---:B------:R-:W-:Y:S01]  /*23400*/  IADD3 R5, -R0.reuse, RZ, RZ ;  /* 0x000000ff00057210 */ /* 0x040fe20007ffe1ff */
        /* <DEDUP_REMOVED lines=15> */
[----:B------:R-:W-:Y:S02]  /*23500*/  ISETP.GE.AND P2, PT, R8, UR4, PT ;  /* 0x0000000408007c0c */ /* 0x000fe4000bf46270 */
[----:B------:R-:W-:-:S02]  /*23510*/  IADD3 R0, R3, R0, RZ ;  /* 0x0000000003007210 */ /* 0x000fc40007ffe0ff */
[----:B------:R-:W-:Y:S01]  /*23520*/  ISETP.GE.AND P1, PT, R11, UR4, PT ;  /* 0x000000040b007c0c */ /* 0x000fe2000bf26270 */
[----:B------:R-:W-:Y:S01]  /*23530*/  UMOV UR4, 0xffffffff ;  /* 0xffffffff00047882 */ /* 0x000fe20000000000 */
[----:B------:R-:W-:Y:S02]  /*23540*/  LEA.HI.X R3, R2, UR7, R0, 0x1, P3 ;  /* 0x0000000702037c11 */ /* 0x000fe400098f0c00 */
        /* <DEDUP_REMOVED lines=9> */
[----:B--2---:R-:W-:-:S04]  /*235e0*/  IMAD R0, R8, 0x80, R9 ;  /* 0x0000008008007824 */ /* 0x004fc800078e0209 */
        /* <DEDUP_REMOVED lines=8> */
[----:B0-----:R-:W-:-:S04]  /*23670*/  @!P4 LEA R7, P5, R11, R7, 0x1 ;  /* 0x000000070b07c211 */ /* 0x001fc800078a08ff */
[----:B-1----:R-:W-:-:S04]  /*23680*/  @!P4 IADD3.X R6, RZ, R6, RZ, P5, !PT ;  /* 0x00000006ff06c210 */ /* 0x002fc80002ffe4ff */
        /* <DEDUP_REMOVED lines=9> */
[----:B------:R-:W-:Y:S01]  /*23720*/  @!P3 IMAD.MOV.U32 R7, RZ, RZ, R5 ;  /* 0x000000ffff07b224 */ /* 0x000fe200078e0005 */
[----:B------:R-:W-:-:S04]  /*23730*/  IADD3 R5, R0, 0x20, RZ ;  /* 0x0000002000057810 */ /* 0x000fc80007ffe0ff */
        /* <DEDUP_REMOVED lines=44> */
[----:B------:R-:W-:Y:S01]  /*23a00*/  ISETP.GE.AND P4, PT, R5, R2, PT ;  /* 0x000000020500720c */ /* 0x000fe20003f86270 */
[----:B------:R-:W-:Y:S04]  /*23a10*/  @!P3 LDGSTS.E.BYPASS.LTC128B.128 [R10+0x12c00], desc[UR60][R6.64], !P2 ;  /* 0x12c00000060abfae */ /* 0x000fe8000d101d7c */
        /* <DEDUP_REMOVED lines=13> */
.L_x_2934:
[----:B------:R-:W-:Y:S01]  /*23af0*/  IADD3 R0, R0, 0x70, RZ ;  /* 0x0000007000007810 */ /* 0x000fe20007ffe0ff */
[----:B------:R-:W-:Y:S03]  /*23b00*/  BSSY B0, `(.L_x_2779) ;  /* 0x000000e000007945 */ /* 0x000fe60003800000 */
        /* <DEDUP_REMOVED lines=13> */
.L_x_2780:
[----:B------:R-:W-:Y:S05]  /*23be0*/  BSYNC B0 ;  /* 0x0000000000007941 */ /* 0x000fea0003800000 */
.L_x_2779:
[----:B------:R-:W-:Y:S01]  /*23bf0*/  NOP ;  /* 0x0000000000007918 */ /* 0x000fe20000000000 */
[----:B------:R-:W-:Y:S01]  /*23c00*/  PLOP3.LUT P0, PT, PT, PT, PT, 0x80, 0x0 ;  /* 0x000000000000781c */ /* 0x000fe20003f0f070 */
[----:B------:R-:W-:-:S12]  /*23c10*/  VIADD R11, R18, 0x34800 ;  /* 0x00034800120b7836 */ /* 0x000fd80000000000 */
.L_x_2781:
        /* <DEDUP_REMOVED lines=18> */
.L_x_2935:
[----:B------:R-:W-:Y:S05]  /*23d40*/  BSYNC B0 ;  /* 0x0000000000007941 */ /* 0x000fea0003800000 */
.L_x_2782:
[----:B0-2---:R-:W4:Y:S04]  /*23d50*/  LDL R3, [R1+0x48] ;  /* 0x0000480001037983 */ /* 0x005f280000100800 */
[----:B------:R-:W2:Y:S01]  /*23d60*/  LDL R2, [R1+0x30] ;  /* 0x0000300001027983 */ /* 0x000ea20000100800 */
[----:B------:R-:W-:Y:S01]  /*23d70*/  BSSY B0, `(.L_x_2784) ;  /* 0x0000213000007945 */ /* 0x000fe20003800000 */
[----:B----4-:R-:W-:-:S05]  /*23d80*/  VIADD R0, R3, 0xfffffffe ;  /* 0xfffffffe03007836 */ /* 0x010fca0000000000 */
[----:B--2---:R-:W-:-:S13]  /*23d90*/  ISETP.GE.AND P0, PT, R0, R2, PT ;  /* 0x000000020000720c */ /* 0x004fda0003f06270 */
[----:B------:R-:W-:Y:S05]  /*23da0*/  @!P0 BRA `(.L_x_2785) ;  /* 0x00000020003c8947 */ /* 0x000fea0003800000 */
[----:B-1----:R-:W3:Y:S04]  /*23db0*/  LDL.LU R5, [R1+0x60] ;  /* 0x0000600001057983 */ /* 0x002ee80000300800 */
[----:B------:R-:W2:Y:S04]  /*23dc0*/  LDL.LU R4, [R1+0x44] ;  /* 0x0000440001047983 */ /* 0x000ea80000300800 */
[----:B------:R-:W4:Y:S01]  /*23dd0*/  LDL.LU R3, [R1+0x40] ;  /* 0x0000400001037983 */ /* 0x000f220000300800 */
[----:B------:R-:W-:Y:S01]  /*23de0*/  LOP3.LUT R2, RZ, R2, RZ, 0x33, !PT ;  /* 0x00000002ff027212 */ /* 0x000fe200078e33ff */
[----:B------:R-:W-:Y:S01]  /*23df0*/  BSSY B2, `(.L_x_2786) ;  /* 0x00000b5000027945 */ /* 0x000fe20003800000 */
[----:B---3--:R-:W-:-:S04]  /*23e00*/  VIADD R6, R5, 0x1 ;  /* 0x0000000105067836 */ /* 0x008fc80000000000 */
[----:B--2---:R-:W-:-:S05]  /*23e10*/  IMAD R6, R6, R4, RZ ;  /* 0x0000000406067224 */ /* 0x004fca00078e02ff */
[----:B----4-:R-:W-:-:S04]  /*23e20*/  VIMNMX R6, R3, R6, PT ;  /* 0x0000000603067248 */ /* 0x010fc80003fe0100 */
[----:B------:R-:W-:-:S04]  /*23e30*/  IADD3 R9, -R6, RZ, RZ ;  /* 0x000000ff06097210 */ /* 0x000fc80007ffe1ff */
        /* <DEDUP_REMOVED lines=39> */
.L_x_2790:
[----:B------:R-:W-:Y:S01]  /*240b0*/  IMAD R3, R8, 0x8, R18 ;  /* 0x0000000808037824 */ /* 0x000fe200078e0212 */
[----:B------:R-:W-:Y:S01]  /*240c0*/  SHF.L.U32 R2, R10, 0x1f, RZ ;  /* 0x0000001f0a027819 */ /* 0x000fe200000006ff */
[----:B------:R-:W-:Y:S03]  /*240d0*/  BSSY B3, `(.L_x_2791) ;  /* 0x0000003000037945 */ /* 0x000fe60003800000 */
[----:B------:R-:W1:Y:S02]  /*240e0*/  SYNCS.PHASECHK.TRANS64.TRYWAIT P0, [R3+URZ+0x34840], R2 ;  /* 0x03484002030075a7 */ /* 0x000e64000800017f */
[----:B-1----:R-:W-:Y:S05]  /*240f0*/  @!P0 BRA `(.L_x_2792) ;  /* 0x0000005400288947 */ /* 0x002fea0003800000 */
.L_x_2936:
[----:B------:R-:W-:Y:S05]  /*24100*/  BSYNC B3 ;  /* 0x0000000000037941 */ /* 0x000fea0003800000 */
.L_x_2791:
        /* <DEDUP_REMOVED lines=12> */
.L_x_2794:
[----:B------:R-:W-:Y:S05]  /*241d0*/  BSYNC B3 ;  /* 0x0000000000037941 */ /* 0x000fea0003800000 */
.L_x_2793:
[----:B-1----:R-:W2:Y:S01]  /*241e0*/  LDL R2, [R1+0x20] ;  /* 0x0000200001027983 */ /* 0x002ea20000100800 */
[----:B------:R-:W-:Y:S01]  /*241f0*/  IMAD.MOV.U32 R14, RZ, RZ, RZ ;  /* 0x000000ffff0e7224 */ /* 0x000fe200078e00ff */
[----:B------:R-:W-:Y:S01]  /*24200*/  UIADD3 UR4, UP0, UR36, 0x370, URZ ;  /* 0x0000037024047890 */ /* 0x000fe2000ff1e03f */
[----:B------:R-:W-:Y:S01]  /*24210*/  IMAD R7, R8, 0xc000, R18 ;  /* 0x0000c00008077824 */ /* 0x000fe200078e0212 */
[----:B------:R-:W-:Y:S01]  /*24220*/  PLOP3.LUT P0, PT, PT, PT, PT, 0x80, 0x0 ;  /* 0x000000000000781c */ /* 0x000fe20003f0f070 */
[----:B------:R-:W-:Y:S01]  /*24230*/  VIADD R3, R3, 0x34830 ;  /* 0x0003483003037836 */ /* 0x000fe20000000000 */
[----:B------:R-:W-:Y:S01]  /*24240*/  R2UR UR10, R14 ;  /* 0x000000000e0a72ca */ /* 0x000fe200000e0000 */
[----:B------:R-:W-:Y:S01]  /*24250*/  UIADD3.X UR5, URZ, UR37, URZ, UP0, !UPT ;  /* 0x000000253f057290 */ /* 0x000fe200087fe43f */
[----:B------:R-:W-:Y:S01]  /*24260*/  IADD3 R5, R7, 0x1c400, RZ ;  /* 0x0001c40007057810 */ /* 0x000fe20007ffe0ff */
[----:B------:R-:W-:Y:S01]  /*24270*/  UMOV UR6, 0x0 ;  /* 0x0000000000067882 */ /* 0x000fe20000000000 */
[----:B------:R-:W-:Y:S01]  /*24280*/  UMOV UR7, 0x14f00000 ;  /* 0x14f0000000077882 */ /* 0x000fe20000000000 */
[----:B--2---:R-:W-:-:S10]  /*24290*/  IMAD R2, R0, 0x80, R2 ;  /* 0x0000008000027824 */ /* 0x004fd400078e0202 */
.L_x_2795:
        /* <DEDUP_REMOVED lines=16> */
.L_x_2796:
        /* <DEDUP_REMOVED lines=15> */
.L_x_2797:
        /* <DEDUP_REMOVED lines=11> */
[----:B------:R-:W-:Y:S01]  /*24540*/  LEA R3, R19, R11, 0x3 ;  /* 0x0000000b13037211 */ /* 0x000fe200078e18ff */
[----:B------:R-:W-:Y:S01]  /*24550*/  BSSY B3, `(.L_x_2798) ;  /* 0x0000004000037945 */ /* 0x000fe20003800000 */
[----:B--2---:R-:W-:-:S04]  /*24560*/  SHF.L.U32 R2, R7, 0x1f, RZ ;  /* 0x0000001f07027819 */ /* 0x004fc800000006ff */
[----:B------:R-:W0:Y:S02]  /*24570*/  SYNCS.PHASECHK.TRANS64.TRYWAIT P0, [R3+URZ+0x60], R2 ;  /* 0x00006002030075a7 */ /* 0x000e24000800017f */
[----:B0-----:R-:W-:Y:S05]  /*24580*/  @!P0 BRA `(.L_x_2799) ;  /* 0x0000005000188947 */ /* 0x001fea0003800000 */
.L_x_2937:
[----:B------:R-:W-:Y:S05]  /*24590*/  BSYNC B3 ;  /* 0x0000000000037941 */ /* 0x000fea0003800000 */
.L_x_2798:
[----:B------:R-:W-:Y:S01]  /*245a0*/  BSSY B3, `(.L_x_2800) ;  /* 0x000000c000037945 */ /* 0x000fe20003800000 */
[----:B------:R-:W-:Y:S02]  /*245b0*/  IMAD.MOV.U32 R12, RZ, RZ, 0x0 ;  /* 0x00000000ff0c7424 */ /* 0x000fe400078e00ff */
[----:B------:R-:W-:Y:S01]  /*245c0*/  IMAD.MOV.U32 R13, RZ, RZ, 0x14f00000 ;  /* 0x14f00000ff0d7424 */ /* 0x000fe200078e00ff */
[----:B------:R-:W-:Y:S06]  /*245d0*/  @P1 BRA `(.L_x_2801) ;  /* 0x0000000000201947 */ /* 0x000fec0003800000 */
        /* <DEDUP_REMOVED lines=8> */
.L_x_2801:
[----:B------:R-:W-:Y:S05]  /*24660*/  BSYNC B3 ;  /* 0x0000000000037941 */ /* 0x000fea0003800000 */
.L_x_2800:
        /* <DEDUP_REMOVED lines=8> */
[----:B------:R-:W-:-:S02]  /*246f0*/  PLOP3.LUT P0, PT, PT, PT, PT, 0x80, 0x0 ;  /* 0x000000000000781c */ /* 0x000fc40003f0f070 */
[----:B------:R-:W-:Y:S01]  /*24700*/  IADD3 R2, R2, 0x34850, RZ ;  /* 0x0003485002027810 */ /* 0x000fe20007ffe0ff */
[----:B------:R-:W-:Y:S01]  /*24710*/  UIADD3.X UR5, URZ, UR37, URZ, UP0, !UPT ;  /* 0x000000253f057290 */ /* 0x000fe200087fe43f */
[----:B--2---:R-:W-:Y:S02]  /*24720*/  IMAD R3, R3, 0x80, R5 ;  /* 0x0000008003037824 */ /* 0x004fe400078e0205 */
[----:B------:R-:W-:-:S09]  /*24730*/  VIADD R5, R7, 0x400 ;  /* 0x0000040007057836 */ /* 0x000fd20000000000 */
.L_x_2802:
        /* <DEDUP_REMOVED lines=15> */
.L_x_2803:
        /* <DEDUP_REMOVED lines=12> */
.L_x_2789:
[----:B------:R-:W-:Y:S05]  /*248f0*/  BSYNC B1 ;  /* 0x0000000000017941 */ /* 0x000fea0003800000 */
.L_x_2788:
[----:B0-----:R-:W2:Y:S01]  /*24900*/  LDL.LU R0, [R1+0x48] ;  /* 0x0000480001007983 */ /* 0x001ea20000300800 */
[----:B------:R-:W-:-:S03]  /*24910*/  IMAD.MOV.U32 R19, RZ, RZ, R8 ;  /* 0x000000ffff137224 */ /* 0x000fc600078e0008 */
[----:B------:R0:W-:Y:S02]  /*24920*/  STL [R1+0x18], R10 ;  /* 0x0000180a01007387 */ /* 0x0001e40000100800 */
[----:B0-2---:R-:W-:-:S07]  /*24930*/  IADD3 R0, R0, -0x3, RZ ;  /* 0xfffffffd00007810 */ /* 0x005fce0007ffe0ff */
.L_x_2787:
[----:B------:R-:W-:Y:S05]  /*24940*/  BSYNC B2 ;  /* 0x0000000000027941 */ /* 0x000fea0003800000 */
.L_x_2786:
[----:B------:R-:W-:Y:S01]  /*24950*/  VIADD R9, R9, 0xfffffffe ;  /* 0xfffffffe09097836 */ /* 0x000fe20000000000 */
[----:B------:R-:W-:-:S04]  /*24960*/  LOP3.LUT R6, RZ, R6, RZ, 0x33, !PT ;  /* 0x00000006ff067212 */ /* 0x000fc800078e33ff */
[----:B------:R-:W-:-:S13]  /*24970*/  ISETP.NE.AND P0, PT, R9, R6, PT ;  /* 0x000000060900720c */ /* 0x000fda0003f05270 */
[----:B------:R-:W-:Y:S05]  /*24980*/  @!P0 BRA `(.L_x_2785) ;  /* 0x0000001400448947 */ /* 0x000fea0003800000 */
[----:B------:R-:W-:-:S07]  /*24990*/  IMAD.MOV.U32 R9, RZ, RZ, R17 ;  /* 0x000000ffff097224 */ /* 0x000fce00078e0011 */
.L_x_2836:
        /* <DEDUP_REMOVED lines=30> */
[----:B------:R-:W-:-:S05]  /*24b80*/  IMAD.WIDE.U32 R2, R8, UR6, R2 ;  /* 0x0000000608027c25 */ /* 0x000fca000f8e0002 */
[----:B------:R-:W-:Y:S02]  /*24b90*/  IADD3 R3, R7, R3, RZ ;  /* 0x0000000307037210 */ /* 0x000fe40007ffe0ff */
[----:B------:R-:W-:-:S04]  /*24ba0*/  LEA R8, P0, R2, UR4, 0x2 ;  /* 0x0000000402087c11 */ /* 0x000fc8000f8010ff */
[----:B------:R-:W-:-:S06]  /*24bb0*/  LEA.HI.X R9, R2, UR5, R3, 0x2, P0 ;  /* 0x0000000502097c11 */ /* 0x000fcc00080f1403 */
[----:B------:R0:W5:Y:S03]  /*24bc0*/  LDG.E R9, desc[UR60][R8.64] ;  /* 0x0000003c08097981 */ /* 0x000166000c1e1900 */
.L_x_2806:
[----:B------:R-:W-:Y:S01]  /*24bd0*/  IMAD R3, R4, 0x8, R18 ;  /* 0x0000000804037824 */ /* 0x000fe200078e0212 */
[----:B------:R-:W-:Y:S01]  /*24be0*/  SHF.L.U32 R2, R5, 0x1f, RZ ;  /* 0x0000001f05027819 */ /* 0x000fe200000006ff */
[----:B------:R-:W-:Y:S03]  /*24bf0*/  BSSY B2, `(.L_x_2807) ;  /* 0x0000003000027945 */ /* 0x000fe60003800000 */
[----:B------:R-:W1:Y:S02]  /*24c00*/  SYNCS.PHASECHK.TRANS64.TRYWAIT P0, [R3+URZ+0x34840], R2 ;  /* 0x03484002030075a7 */ /* 0x000e64000800017f */
[----:B-1----:R-:W-:Y:S05]  /*24c10*/  @!P0 BRA `(.L_x_2808) ;  /* 0x0000004800888947 */ /* 0x002fea0003800000 */
.L_x_2938:
[----:B------:R-:W-:Y:S05]  /*24c20*/  BSYNC B2 ;  /* 0x0000000000027941 */ /* 0x000fea0003800000 */
.L_x_2807:
        /* <DEDUP_REMOVED lines=12> */
.L_x_2810:
[----:B------:R-:W-:Y:S05]  /*24cf0*/  BSYNC B2 ;  /* 0x0000000000027941 */ /* 0x000fea0003800000 */
.L_x_2809:
[----:B-1----:R-:W2:Y:S01]  /*24d00*/  LDL R2, [R1+0x20] ;  /* 0x0000200001027983 */ /* 0x002ea20000100800 */
        /* <DEDUP_REMOVED lines=11> */
.L_x_2811:
        /* <DEDUP_REMOVED lines=16> */
.L_x_2812:
        /* <DEDUP_REMOVED lines=15> */
.L_x_2813:
        /* <DEDUP_REMOVED lines=16> */
.L_x_2939:
[----:B------:R-:W-:Y:S05]  /*250b0*/  BSYNC B2 ;  /* 0x0000000000027941 */ /* 0x000fea0003800000 */
.L_x_2814:
        /* <DEDUP_REMOVED lines=11> */
.L_x_2817:
[----:B------:R-:W-:Y:S05]  /*25170*/  BSYNC B2 ;  /* 0x0000000000027941 */ /* 0x000fea0003800000 */
.L_x_2816:
        /* <DEDUP_REMOVED lines=12> */
.L_x_2818:
        /* <DEDUP_REMOVED lines=15> */
.L_x_2819:
        /* <DEDUP_REMOVED lines=12> */
.L_x_2805:
[----:B------:R-:W-:Y:S05]  /*253f0*/  BSYNC B1 ;  /* 0x0000000000017941 */ /* 0x000fea0003800000 */
.L_x_2804:
        /* <DEDUP_REMOVED lines=35> */
.L_x_2822:
[----:B------:R-:W-:Y:S01]  /*25630*/  LEA R2, R19, R18, 0x3 ;  /* 0x0000001213027211 */ /* 0x000fe200078e18ff */
[----:B------:R-:W-:Y:S01]  /*25640*/  BSSY B2, `(.L_x_2823) ;  /* 0x0000004000027945 */ /* 0x000fe20003800000 */
[----:B------:R-:W-:-:S04]  /*25650*/  SHF.L.U32 R3, R10, 0x1f, RZ ;  /* 0x0000001f0a037819 */ /* 0x000fc800000006ff */
[----:B------:R-:W2:Y:S02]  /*25660*/  SYNCS.PHASECHK.TRANS64.TRYWAIT P0, [R2+URZ+0x34840], R3 ;  /* 0x03484003020075a7 */ /* 0x000ea4000800017f */
[----:B--2---:R-:W-:Y:S05]  /*25670*/  @!P0 BRA `(.L_x_2824) ;  /* 0x0000004000188947 */ /* 0x004fea0003800000 */
.L_x_2940:
[----:B------:R-:W-:Y:S05]  /*25680*/  BSYNC B2 ;  /* 0x0000000000027941 */ /* 0x000fea0003800000 */
.L_x_2823:
        /* <DEDUP_REMOVED lines=12> */
.L_x_2826:
[----:B------:R-:W-:Y:S05]  /*25750*/  BSYNC B2 ;  /* 0x0000000000027941 */ /* 0x000fea0003800000 */
.L_x_2825:
        /* <DEDUP_REMOVED lines=13> */
.L_x_2827:
        /* <DEDUP_REMOVED lines=16> */
.L_x_2828:
        /* <DEDUP_REMOVED lines=15> */
.L_x_2829:
        /* <DEDUP_REMOVED lines=15> */
.L_x_2941:
[----:B------:R-:W-:Y:S05]  /*25b10*/  BSYNC B2 ;  /* 0x0000000000027941 */ /* 0x000fea0003800000 */
.L_x_2830:
        /* <DEDUP_REMOVED lines=11> */
.L_x_2833:
[----:B------:R-:W-:Y:S05]  /*25bd0*/  BSYNC B2 ;  /* 0x0000000000027941 */ /* 0x000fea0003800000 */
.L_x_2832:
        /* <DEDUP_REMOVED lines=12> */
.L_x_2834:
        /* <DEDUP_REMOVED lines=15> */
.L_x_2835:
        /* <DEDUP_REMOVED lines=12> */
.L_x_2821:
[----:B------:R-:W-:Y:S05]  /*25e50*/  BSYNC B1 ;  /* 0x0000000000017941 */ /* 0x000fea0003800000 */
.L_x_2820:
[----:B------:R-:W2:Y:S01]  /*25e60*/  LDL R2, [R1+0x30] ;  /* 0x0000300001027983 */ /* 0x000ea20000100800 */
[----:B------:R-:W-:Y:S01]  /*25e70*/  VIADD R0, R0, 0xfffffffe ;  /* 0xfffffffe00007836 */ /* 0x000fe20000000000 */
[----:B--2---:R-:W-:-:S13]  /*25e80*/  ISETP.GT.AND P0, PT, R6, R2, PT ;  /* 0x000000020600720c */ /* 0x004fda0003f04270 */
[----:B------:R-:W-:Y:S05]  /*25e90*/  @P0 BRA `(.L_x_2836) ;  /* 0xffffffe800c00947 */ /* 0x000fea000383ffff */
.L_x_2785:
[----:B------:R-:W-:Y:S05]  /*25ea0*/  BSYNC B0 ;  /* 0x0000000000007941 */ /* 0x000fea0003800000 */
.L_x_2784:
        /* <DEDUP_REMOVED lines=18> */
.L_x_2838:
[----:B------:R-:W-:Y:S05]  /*25fd0*/  BSYNC B0 ;  /* 0x0000000000007941 */ /* 0x000fea0003800000 */
.L_x_2837:
[----:B--2---:R-:W2:Y:S01]  /*25fe0*/  LDL R0, [R1+0x1c] ;  /* 0x00001c0001007983 */ /* 0x004ea20000100800 */
[----:B------:R-:W-:Y:S01]  /*25ff0*/  BSSY B0, `(.L_x_2839) ;  /* 0x000003a000007945 */ /* 0x000fe20003800000 */
[----:B--2---:R-:W-:-:S13]  /*26000*/  LOP3.LUT P0, RZ, R0, 0x1, RZ, 0xc0, !PT ;  /* 0x0000000100ff7812 */ /* 0x004fda000780c0ff */
[----:B------:R-:W-:Y:S05]  /*26010*/  @!P0 BRA `(.L_x_2840) ;  /* 0x0000000000dc8947 */ /* 0x000fea0003800000 */
[----:B------:R-:W2:Y:S01]  /*26020*/  LDL R2, [R1+0x18] ;  /* 0x0000180001027983 */ /* 0x000ea20000100800 */
[----:B------:R-:W-:Y:S01]  /*26030*/  LEA R0, R19, R18, 0x3 ;  /* 0x0000001213007211 */ /* 0x000fe200078e18ff */
[----:B------:R-:W-:Y:S01]  /*26040*/  BSSY B1, `(.L_x_2841) ;  /* 0x0000005000017945 */ /* 0x000fe20003800000 */
[----:B------:R-:W-:Y:S02]  /*26050*/  ISETP.NE.AND P1, PT, R3, RZ, PT ;  /* 0x000000ff0300720c */ /* 0x000fe40003f25270 */
[----:B--2---:R-:W-:-:S04]  /*26060*/  SHF.L.U32 R2, R2, 0x1f, RZ ;  /* 0x0000001f02027819 */ /* 0x004fc800000006ff */
[----:B------:R-:W2:Y:S02]  /*26070*/  SYNCS.PHASECHK.TRANS64.TRYWAIT P0, [R0+URZ+0x34860], R2 ;  /* 0x03486002000075a7 */ /* 0x000ea4000800017f */
[----:B--2---:R-:W-:Y:S05]  /*26080*/  @!P0 BRA `(.L_x_2842) ;  /* 0x0000003400bc8947 */ /* 0x004fea0003800000 */
.L_x_2942:
[----:B------:R-:W-:Y:S05]  /*26090*/  BSYNC B1 ;  /* 0x0000000000017941 */ /* 0x000fea0003800000 */
.L_x_2841:
[----:B------:R-:W-:Y:S04]  /*260a0*/  BSSY B1, `(.L_x_2843) ;  /* 0x0000009000017945 */ /* 0x000fe80003800000 */
[----:B------:R-:W-:Y:S05]  /*260b0*/  @P1 BRA `(.L_x_2844) ;  /* 0x00000000001c1947 */ /* 0x000fea0003800000 */
[----:B------:R-:W4:Y:S01]  /*260c0*/  S2R R3, SR_TID.X ;  /* 0x0000000000037919 */ /* 0x000f220000002100 */
[----:B--2---:R-:W-:-:S04]  /*260d0*/  IMAD.MOV.U32 R2, RZ, RZ, 0x8000 ;  /* 0x00008000ff027424 */ /* 0x004fc800078e00ff */
[----:B------:R2:W-:Y:S01]  /*260e0*/  SYNCS.ARRIVE.TRANS64 RZ, [R0+URZ+0x34850], R2 ;  /* 0x0348500200ff79a7 */ /* 0x0005e2000800003f */
[----:B----4-:R-:W-:-:S04]  /*260f0*/  LOP3.LUT R3, R3, 0x1f, RZ, 0xc0, !PT ;  /* 0x0000001f03037812 */ /* 0x010fc800078ec0ff */
[----:B------:R-:W-:-:S13]  /*26100*/  ISETP.NE.AND P0, PT, R3, RZ, PT ;  /* 0x000000ff0300720c */ /* 0x000fda0003f05270 */
[----:B--2---:R-:W-:Y:S05]  /*26110*/  @!P0 BRA `(.L_x_2844) ;  /* 0x0000000000048947 */ /* 0x004fea0003800000 */
[----:B------:R-:W-:Y:S01]  /*26120*/  BPT.TRAP 0x1 ;  /* 0x000000040000795c */ /* 0x000fe20000300000 */
.L_x_2844:
[----:B------:R-:W-:Y:S05]  /*26130*/  BSYNC B1 ;  /* 0x0000000000017941 */ /* 0x000fea0003800000 */
.L_x_2843:
[----:B------:R-:W4:Y:S04]  /*26140*/  LDL.LU R3, [R1+0x20] ;  /* 0x0000200001037983 */ /* 0x000f280000300800 */
[----:B--2---:R-:W4:Y:S01]  /*26150*/  LDL.LU R2, [R1+0x8] ;  /* 0x0000080001027983 */ /* 0x004f220000300800 */
        /* <DEDUP_REMOVED lines=10> */
.L_x_2845:
        /* <DEDUP_REMOVED lines=11> */
[----:B------:R-:W-:Y:S01]  /*262b0*/  UMOV UR6, 0x0 ;  /* 0x0000000000067882 */ /* 0x000fe20000000000 */
[----:B------:R-:W-:Y:S01]  /*262c0*/  IADD3 R2, R2, 0x4400, RZ ;  /* 0x0000440002027810 */ /* 0x000fe20007ffe0ff */
[----:B------:R-:W-:Y:S01]  /*262d0*/  UMOV UR7, 0x14f00000 ;  /* 0x14f0000000077882 */ /* 0x000fe20000000000 */
[----:B------:R-:W-:-:S09]  /*262e0*/  UMOV UR10, 0x40 ;  /* 0x00000040000a7882 */ /* 0x000fd20000000000 */
.L_x_2846:
        /* <DEDUP_REMOVED lines=10> */
.L_x_2840:
[----:B------:R-:W-:Y:S05]  /*26390*/  BSYNC B0 ;  /* 0x0000000000007941 */ /* 0x000fea0003800000 */
.L_x_2839:
[----:B------:R-:W2:Y:S01]  /*263a0*/  LDL.LU R4, [R1+0x18] ;  /* 0x0000180001047983 */ /* 0x000ea20000300800 */
[----:B------:R-:W-:-:S05]  /*263b0*/  VIADD R19, R19, 0x1 ;  /* 0x0000000113137836 */ /* 0x000fca0000000000 */
[----:B------:R-:W-:-:S04]  /*263c0*/  ISETP.NE.AND P0, PT, R19, 0x2, PT ;  /* 0x000000021300780c */ /* 0x000fc80003f05270 */
[----:B------:R-:W-:Y:S02]  /*263d0*/  SEL R0, RZ, 0x1, P0 ;  /* 0x00000001ff007807 */ /* 0x000fe40000000000 */
[----:B------:R-:W-:Y:S02]  /*263e0*/  SEL R19, R19, RZ, P0 ;  /* 0x000000ff13137207 */ /* 0x000fe40000000000 */
[----:B--2---:R-:W-:-:S05]  /*263f0*/  LOP3.LUT R4, R4, R0, RZ, 0x3c, !PT ;  /* 0x0000000004047212 */ /* 0x004fca00078e3cff */
[----:B------:R2:W-:Y:S02]  /*26400*/  STL [R1+0x18], R4 ;  /* 0x0000180401007387 */ /* 0x0005e40000100800 */
.L_x_2764:
[----:B------:R-:W-:Y:S05]  /*26410*/  BSYNC B7 ;  /* 0x0000000000077941 */ /* 0x000fea0003800000 */
.L_x_2762:
[----:B----4-:R-:W4:Y:S02]  /*26420*/  LDL R0, [R1+0x1c] ;  /* 0x00001c0001007983 */ /* 0x010f240000100800 */
[----:B----4-:R-:W-:-:S13]  /*26430*/  LOP3.LUT P0, RZ, R0, 0x2, RZ, 0xc0, !PT ;  /* 0x0000000200ff7812 */ /* 0x010fda000780c0ff */
[----:B------:R-:W-:Y:S05]  /*26440*/  @!P0 BRA `(.L_x_2847) ;  /* 0x00000000002c8947 */ /* 0x000fea0003800000 */
[----:B------:R-:W-:Y:S05]  /*26450*/  WARPSYNC.ALL ;  /* 0x0000000000007948 */ /* 0x000fea0003800000 */
[----:B------:R-:W4:Y:S08]  /*26460*/  S2UR UR5, SR_CgaCtaId ;  /* 0x00000000000579c3 */ /* 0x000f300000008800 */
[----:B------:R-:W-:Y:S06]  /*26470*/  BAR.SYNC.DEFER_BLOCKING 0x5, 0x180 ;  /* 0x0146000000007b1d */ /* 0x000fec0000010000 */
[----:B------:R-:W-:-:S02]  /*26480*/  UMOV UR4, 0x400 ;  /* 0x0000040000047882 */ /* 0x000fc40000000000 */
[----:B----4-:R-:W-:-:S06]  /*26490*/  ULEA UR4, UR5, UR4, 0x18 ;  /* 0x0000000405047291 */ /* 0x010fcc000f8ec03f */
[----:B------:R-:W-:-:S05]  /*264a0*/  IMAD.U32 R18, RZ, RZ, UR4 ;  /* 0x00000004ff127e24 */ /* 0x000fca000f8e00ff */
[----:B-123--:R-:W1:Y:S04]  /*264b0*/  LDS.128 R4, [R18+0x348d0] ;  /* 0x0348d00012047984 */ /* 0x00ee680000000c00 */
[----:B-1----:R1:W-:Y:S04]  /*264c0*/  STL.64 [R1], R4 ;  /* 0x0000000401007387 */ /* 0x0023e80000100a00 */
[----:B------:R1:W-:Y:S01]  /*264d0*/  STL.64 [R1+0x8], R6 ;  /* 0x0000080601007387 */ /* 0x0003e20000100a00 */
[----:B------:R-:W-:Y:S06]  /*264e0*/  BAR.ARV 0x4, 0x180 ;  /* 0x0106000000007b1d */ /* 0x000fec0000002000 */
[----:B------:R-:W-:Y:S05]  /*264f0*/  BRA `(.L_x_2848) ;  /* 0x0000001000347947 */ /* 0x000fea0003800000 */
.L_x_2847:
[----:B------:R-:W4:Y:S01]  /*26500*/  S2R R16, SR_TID.X ;  /* 0x0000000000107919 */ /* 0x000f220000002100 */
[----:B------:R-:W-:Y:S01]  /*26510*/  UMOV UR4, 0xffffffff ;  /* 0xffffffff00047882 */ /* 0x000fe20000000000 */
[----:B----4-:R-:W-:-:S04]  /*26520*/  LOP3.LUT R16, R16, 0x1f, RZ, 0xc0, !PT ;  /* 0x0000001f10107812 */ /* 0x010fc800078ec0ff */
[----:B------:R-:W-:Y:S01]  /*26530*/  ISETP.NE.AND P0, PT, R16, 0x1f, PT ;  /* 0x0000001f1000780c */ /* 0x000fe20003f05270 */
[----:B------:R-:W-:-:S12]  /*26540*/  BRA.DIV UR4, `(.L_x_2849) ;  /* 0x0000003204a07947 */ /* 0x000fd8000b800000 */
[----:B------:R-:W0:Y:S01]  /*26550*/  LDL.LU R2, [R1] ;  /* 0x0000000001027983 */ /* 0x000e220000300800 */
[----:B------:R-:W-:-:S03]  /*26560*/  ULDC UR4, c[0x0][0xc3c] ;  /* 0x00030f0000047ab9 */ /* 0x000fc60000000800 */
[----:B------:R-:W4:Y:S01]  /*26570*/  LDL R3, [R1+0xc] ;  /* 0x00000c0001037983 */ /* 0x000f220000100800 */
[----:B0--3--:R-:W-:Y:S01]  /*26580*/  IMAD.MOV.U32 R10, RZ, RZ, R2 ;  /* 0x000000ffff0a7224 */ /* 0x009fe200078e0002 */
[----:B----4-:R-:W-:-:S04]  /*26590*/  IADD3 R0, R3, R16, RZ ;  /* 0x0000001003007210 */ /* 0x010fc80007ffe0ff */
[----:B------:R-:W-:-:S13]  /*265a0*/  ISETP.GE.OR P1, PT, R0, UR4, !P0 ;  /* 0x0000000400007c0c */ /* 0x000fda000c726670 */
[----:B------:R-:W0:Y:S08]  /*265b0*/  @!P1 LDC.64 R2, c[0x0][0xc80] ;  /* 0x00032000ff029b82 */ /* 0x000e300000000a00 */
[----:B-1----:R-:W1:Y:S01]  /*265c0*/  @!P1 LDC.64 R6, c[0x0][0xc78] ;  /* 0x00031e00ff069b82 */ /* 0x002e620000000a00 */
[----:B0-----:R-:W-:-:S05]  /*265d0*/  @!P1 IMAD.WIDE R2, R0, 0x4, R2 ;  /* 0x0000000400029825 */ /* 0x001fca00078e0202 */
[----:B------:R1:W3:Y:S02]  /*265e0*/  @!P1 LDG.E R8, desc[UR60][R2.64] ;  /* 0x0000003c02089981 */ /* 0x0002e4000c1e1900 */
[----:B-1----:R-:W-:-:S06]  /*265f0*/  @!P1 IMAD.WIDE R2, R0, 0x4, R6 ;  /* 0x0000000400029825 */ /* 0x002fcc00078e0206 */
[----:B------:R-:W4:Y:S01]  /*26600*/  @!P1 LDG.E R2, desc[UR60][R2.64] ;  /* 0x0000003c02029981 */ /* 0x000f22000c1e1900 */
[----:B--2---:R-:W-:Y:S01]  /*26610*/  IMAD.MOV.U32 R4, RZ, RZ, RZ ;  /* 0x000000ffff047224 */ /* 0x004fe200078e00ff */
[C---:B------:R-:W-:Y:S01]  /*26620*/  ISETP.GE.U32.AND P2, PT, R16.reuse, 0x2, PT ;  /* 0x000000021000780c */ /* 0x040fe20003f46070 */
[----:B------:R-:W-:Y:S01]  /*26630*/  IMAD.MOV.U32 R6, RZ, RZ, RZ ;  /* 0x000000ffff067224 */ /* 0x000fe200078e00ff */
[C---:B------:R-:W-:Y:S01]  /*26640*/  ISETP.GE.U32.AND P3, PT, R16.reuse, 0x4, PT ;  /* 0x000000041000780c */ /* 0x040fe20003f66070 */
[----:B------:R-:W-:Y:S01]  /*26650*/  SHFL.IDX PT, R5, R10, RZ, 0x1f ;  /* 0x00001fff0a057589 */ /* 0x000fe200000e0000 */
[C---:B------:R-:W-:Y:S02]  /*26660*/  ISETP.GE.U32.AND P4, PT, R16.reuse, 0x8, PT ;  /* 0x000000081000780c */ /* 0x040fe40003f86070 */
[----:B------:R-:W-:Y:S01]  /*26670*/  ISETP.GE.U32.AND P5, PT, R16, 0x10, PT ;  /* 0x000000101000780c */ /* 0x000fe20003fa6070 */
[----:B------:R-:W-:Y:S01]  /*26680*/  SHFL.IDX PT, R0, R10, 0x1, 0x1f ;  /* 0x00201f000a007f89 */ /* 0x000fe200000e0000 */
[----:B---3--:R-:W-:Y:S01]  /*26690*/  @!P1 MOV R4, R8 ;  /* 0x0000000800049202 */ /* 0x008fe20000000f00 */
[----:B------:R-:W-:-:S02]  /*266a0*/  IMAD.MOV.U32 R8, RZ, RZ, RZ ;  /* 0x000000ffff087224 */ /* 0x000fc400078e00ff */
[----:B----4-:R-:W-:Y:S01]  /*266b0*/  @!P1 IMAD.MOV.U32 R6, RZ, RZ, R2 ;  /* 0x000000ffff069224 */ /* 0x010fe200078e0002 */
        /* <DEDUP_REMOVED lines=18> */
.L_x_2952:
[----:B------:R-:W-:Y:S02]  /*267e0*/  ULDC UR4, c[0x0][0xc38] ;  /* 0x00030e0000047ab9 */ /* 0x000fe40000000800 */
[----:B------:R-:W-:-:S05]  /*267f0*/  MOV R2, UR4 ;  /* 0x0000000400027c02 */ /* 0x000fca0008000f00 */
[----:B-1----:R-:W-:-:S04]  /*26800*/  IMAD R9, R9, R2, RZ ;  /* 0x0000000209097224 */ /* 0x002fc800078e02ff */
[----:B------:R-:W-:-:S05]  /*26810*/  IMAD.IADD R0, R0, 0x1, R9 ;  /* 0x0000000100007824 */ /* 0x000fca00078e0209 */
[----:B------:R-:W-:-:S13]  /*26820*/  ISETP.GT.AND P6, PT, R0, R5, PT ;  /* 0x000000050000720c */ /* 0x000fda0003fc4270 */
[----:B------:R-:W-:Y:S05]  /*26830*/  @P6 BRA `(.L_x_2850) ;  /* 0x0000000000ac6947 */ /* 0x000fea0003800000 */
.L_x_2853:
        /* <DEDUP_REMOVED lines=37> */
.L_x_2960:
[----:B------:R-:W-:Y:S02]  /*26a90*/  ULDC UR4, c[0x0][0xc38] ;  /* 0x00030e0000047ab9 */ /* 0x000fe40000000800 */
[----:B------:R-:W-:-:S04]  /*26aa0*/  IMAD.U32 R2, RZ, RZ, UR4 ;  /* 0x00000004ff027e24 */ /* 0x000fc8000f8e00ff */
[----:B-1----:R-:W-:-:S05]  /*26ab0*/  IMAD R9, R9, R2, RZ ;  /* 0x0000000209097224 */ /* 0x002fca00078e02ff */
[----:B------:R-:W-:-:S04]  /*26ac0*/  IADD3 R0, R9, R0, RZ ;  /* 0x0000000009007210 */ /* 0x000fc80007ffe0ff */
[----:B------:R-:W-:-:S13]  /*26ad0*/  ISETP.GT.AND P6, PT, R0, R5, PT ;  /* 0x000000050000720c */ /* 0x000fda0003fc4270 */
[----:B------:R-:W-:Y:S05]  /*26ae0*/  @!P6 BRA `(.L_x_2853) ;  /* 0xfffffffc0054e947 */ /* 0x000fea000383ffff */
.L_x_2850:
        /* <DEDUP_REMOVED lines=8> */
[----:B-1----:R1:W3:Y:S04]  /*26b70*/  SHFL.IDX PT, R4, R4, R3, 0x1f ;  /* 0x00001f0304047589 */ /* 0x0022e800000e0000 */
[----:B------:R1:W4:Y:S01]  /*26b80*/  SHFL.IDX PT, R6, R6, R3, 0x1f ;  /* 0x00001f0306067589 */ /* 0x00032200000e0000 */
[----:B--2---:R-:W-:-:S05]  /*26b90*/  IMAD.IADD R10, R3, 0x1, R10 ;  /* 0x00000001030a7824 */ /* 0x004fca00078e020a */
[----:B---34-:R1:W-:Y:S02]  /*26ba0*/  STL [R1+0xc], R10 ;  /* 0x00000c0a01007387 */ /* 0x0183e40000100800 */
.L_x_2965:
[----:B------:R-:W-:-:S13]  /*26bb0*/  ISETP.NE.AND P0, PT, R0, RZ, PT ;  /* 0x000000ff0000720c */ /* 0x000fda0003f05270 */
[----:B------:R-:W-:Y:S05]  /*26bc0*/  @!P0 BRA `(.L_x_2855) ;  /* 0x0000000000148947 */ /* 0x000fea0003800000 */
[----:B------:R-:W-:Y:S01]  /*26bd0*/  UMOV UR4, 0xffffffff ;  /* 0xffffffff00047882 */ /* 0x000fe20000000000 */
[----:B-1----:R-:W-:Y:S02]  /*26be0*/  IADD3 R3, R3, -0x1, RZ ;  /* 0xffffffff03037810 */ /* 0x002fe40007ffe0ff */
[----:B------:R-:W-:Y:S05]  /*26bf0*/  BRA.DIV UR4, `(.L_x_2856) ;  /* 0x0000003604947947 */ /* 0x000fea000b800000 */
[----:B------:R1:W2:Y:S02]  /*26c00*/  SHFL.IDX PT, R3, R7, R3, 0x1f ;  /* 0x00001f0307037589 */ /* 0x0002a400000e0000 */
.L_x_2968:
[----:B--2---:R-:W-:-:S07]  /*26c10*/  IMAD.MOV.U32 R8, RZ, RZ, R3 ;  /* 0x000000ffff087224 */ /* 0x004fce00078e0003 */
.L_x_2855:
[----:B------:R-:W-:Y:S01]  /*26c20*/  ISETP.NE.AND P0, PT, R6, 0x1, PT ;  /* 0x000000010600780c */ /* 0x000fe20003f05270 */
[----:B------:R-:W-:-:S05]  /*26c30*/  IMAD R0, R8, R2, R9 ;  /* 0x0000000208007224 */ /* 0x000fca00078e0209 */
[----:B------:R2:W-:Y:S02]  /*26c40*/  STL [R1], R0 ;  /* 0x0000000001007387 */ /* 0x0005e40000100800 */
[----:B--2---:R-:W-:-:S05]  /*26c50*/  IMAD.IADD R0, R5, 0x1, -R0 ;  /* 0x0000000105007824 */ /* 0x004fca00078e0a00 */
[----:B------:R-:W-:Y:S05]  /*26c60*/  @!P0 BRA `(.L_x_2857) ;  /* 0x0000000000e48947 */ /* 0x000fea0003800000 */
[----:B------:R-:W-:-:S04]  /*26c70*/  IABS R5, R4 ;  /* 0x0000000400057213 */ /* 0x000fc80000000000 */
[----:B------:R-:W2:Y:S08]  /*26c80*/  I2F.RP R2, R5 ;  /* 0x0000000500027306 */ /* 0x000eb00000209400 */
[----:B--2---:R-:W2:Y:S02]  /*26c90*/  MUFU.RCP R2, R2 ;  /* 0x0000000200027308 */ /* 0x004ea40000001000 */
[----:B--2---:R-:W-:-:S06]  /*26ca0*/  IADD3 R2, R2, 0xffffffe, RZ ;  /* 0x0ffffffe02027810 */ /* 0x004fcc0007ffe0ff */
[----:B-1----:R-:W1:Y:S02]  /*26cb0*/  F2I.FTZ.U32.TRUNC.NTZ R3, R2 ;  /* 0x0000000200037305 */ /* 0x002e64000021f000 */
[----:B-1----:R-:W-:-:S04]  /*26cc0*/  IMAD.MOV R2, RZ, RZ, -R3 ;  /* 0x000000ffff027224 */ /* 0x002fc800078e0a03 */
[----:B------:R-:W-:Y:S02]  /*26cd0*/  IMAD R8, R2, R5, RZ ;  /* 0x0000000502087224 */ /* 0x000fe400078e02ff */
[----:B------:R-:W-:-:S04]  /*26ce0*/  IMAD.MOV.U32 R2, RZ, RZ, RZ ;  /* 0x000000ffff027224 */ /* 0x000fc800078e00ff */
        /* <DEDUP_REMOVED lines=11> */
[----:B------:R-:W-:-:S04]  /*26da0*/  IABS R5, R6 ;  /* 0x0000000600057213 */ /* 0x000fc80000000000 */
[----:B------:R-:W1:Y:S07]  /*26db0*/  I2F.RP R2, R5 ;  /* 0x0000000500027306 */ /* 0x000e6e0000209400 */
[----:B------:R-:W-:Y:S01]  /*26dc0*/  @P0 IADD3 R8, R8, 0x1, RZ ;  /* 0x0000000108080810 */ /* 0x000fe20007ffe0ff */
[----:B-1----:R-:W1:Y:S02]  /*26dd0*/  MUFU.RCP R2, R2 ;  /* 0x0000000200027308 */ /* 0x002e640000001000 */
[----:B-1----:R-:W-:-:S06]  /*26de0*/  VIADD R2, R2, 0xffffffe ;  /* 0x0ffffffe02027836 */ /* 0x002fcc0000000000 */
[----:B------:R-:W1:Y:S02]  /*26df0*/  F2I.FTZ.U32.TRUNC.NTZ R3, R2 ;  /* 0x0000000200037305 */ /* 0x000e64000021f000 */
[----:B-1----:R-:W-:-:S05]  /*26e00*/  IADD3 R2, RZ, -R3, RZ ;  /* 0x80000003ff027210 */ /* 0x002fca0007ffe0ff */
[----:B0-----:R-:W-:Y:S02]  /*26e10*/  IMAD R7, R2, R5, RZ ;  /* 0x0000000502077224 */ /* 0x001fe400078e02ff */
[----:B------:R-:W-:-:S04]  /*26e20*/  IMAD.MOV.U32 R2, RZ, RZ, RZ ;  /* 0x000000ffff027224 */ /* 0x000fc800078e00ff */
[----:B------:R-:W-:Y:S01]  /*26e30*/  IMAD.HI.U32 R7, R3, R7, R2 ;  /* 0x0000000703077227 */ /* 0x000fe200078e0002 */
[----:B------:R-:W-:-:S03]  /*26e40*/  LOP3.LUT R2, R0, R4, RZ, 0x3c, !PT ;  /* 0x0000000400027212 */ /* 0x000fc600078e3cff */
[----:B------:R-:W-:Y:S01]  /*26e50*/  IMAD.MOV.U32 R3, RZ, RZ, R8 ;  /* 0x000000ffff037224 */ /* 0x000fe200078e0008 */
[----:B------:R-:W-:Y:S02]  /*26e60*/  ISETP.GE.AND P2, PT, R2, RZ, PT ;  /* 0x000000ff0200720c */ /* 0x000fe40003f46270 */
[----:B------:R-:W-:-:S04]  /*26e70*/  IABS R8, R6 ;  /* 0x0000000600087213 */ /* 0x000fc80000000000 */
[----:B------:R-:W-:-:S07]  /*26e80*/  IADD3 R8, RZ, -R8, RZ ;  /* 0x80000008ff087210 */ /* 0x000fce0007ffe0ff */
[----:B------:R-:W-:Y:S01]  /*26e90*/  @!P2 IMAD.MOV R3, RZ, RZ, -R3 ;  /* 0x000000ffff03a224 */ /* 0x000fe200078e0a03 */
[----:B------:R-:W-:-:S04]  /*26ea0*/  @!P1 LOP3.LUT R3, RZ, R4, RZ, 0x33, !PT ;  /* 0x00000004ff039212 */ /* 0x000fc800078e33ff */
[----:B------:R-:W-:-:S05]  /*26eb0*/  IABS R2, R3 ;  /* 0x0000000300027213 */ /* 0x000fca0000000000 */
[----:B------:R-:W-:-:S04]  /*26ec0*/  IMAD.HI.U32 R7, R7, R2, RZ ;  /* 0x0000000207077227 */ /* 0x000fc800078e00ff */
[----:B------:R-:W-:-:S05]  /*26ed0*/  IMAD R2, R7, R8, R2 ;  /* 0x0000000807027224 */ /* 0x000fca00078e0202 */
[----:B------:R-:W-:-:S13]  /*26ee0*/  ISETP.GT.U32.AND P1, PT, R5, R2, PT ;  /* 0x000000020500720c */ /* 0x000fda0003f24070 */
[----:B------:R-:W-:Y:S01]  /*26ef0*/  @!P1 IMAD.IADD R2, R2, 0x1, -R5 ;  /* 0x0000000102029824 */ /* 0x000fe200078e0a05 */
[----:B------:R-:W-:Y:S02]  /*26f00*/  @!P1 IADD3 R7, R7, 0x1, RZ ;  /* 0x0000000107079810 */ /* 0x000fe40007ffe0ff */
        /* <DEDUP_REMOVED lines=8> */
[----:B------:R-:W-:-:S04]  /*26f90*/  @!P1 LOP3.LUT R7, RZ, R6, RZ, 0x33, !PT ;  /* 0x00000006ff079212 */ /* 0x000fc800078e33ff */
[----:B------:R-:W-:-:S05]  /*26fa0*/  IADD3 R2, -R7, RZ, RZ ;  /* 0x000000ff07027210 */ /* 0x000fca0007ffe1ff */
[C---:B------:R-:W-:Y:S02]  /*26fb0*/  IMAD R2, R6.reuse, R2, R3 ;  /* 0x0000000206027224 */ /* 0x040fe400078e0203 */
[----:B------:R-:W-:-:S04]  /*26fc0*/  IMAD R6, R6, 0x1000000, R7 ;  /* 0x0100000006067824 */ /* 0x000fc800078e0207 */
[----:B------:R-:W-:-:S05]  /*26fd0*/  IMAD R2, R2, 0x10000, R6 ;  /* 0x0001000002027824 */ /* 0x000fca00078e0206 */
[----:B------:R1:W-:Y:S01]  /*26fe0*/  STL [R1+0x8], R2 ;  /* 0x0000080201007387 */ /* 0x0003e20000100800 */
[----:B------:R-:W-:Y:S05]  /*26ff0*/  BRA `(.L_x_2858) ;  /* 0x0000000000fc7947 */ /* 0x000fea0003800000 */
.L_x_2857:
[----:B-1----:R-:W2:Y:S01]  /*27000*/  LDL R3, [R1+0xc] ;  /* 0x00000c0001037983 */ /* 0x002ea20000100800 */
[----:B0-----:R-:W2:Y:S02]  /*27010*/  LDC.64 R6, c[0x0][0xc90] ;  /* 0x00032400ff067b82 */ /* 0x001ea40000000a00 */
[----:B--2---:R-:W-:-:S05]  /*27020*/  IMAD.WIDE R6, R3, 0x4, R6 ;  /* 0x0000000403067825 */ /* 0x004fca00078e0206 */
[----:B------:R-:W2:Y:S02]  /*27030*/  LDG.E R3, desc[UR60][R6.64] ;  /* 0x0000003c06037981 */ /* 0x000ea4000c1e1900 */
[----:B--2---:R-:W-:-:S05]  /*27040*/  IMAD R5, R4, R3, RZ ;  /* 0x0000000304057224 */ /* 0x004fca00078e02ff */
[----:B------:R-:W-:-:S04]  /*27050*/  IABS R8, R5 ;  /* 0x0000000500087213 */ /* 0x000fc80000000000 */
[----:B------:R-:W0:Y:S08]  /*27060*/  I2F.RP R6, R8 ;  /* 0x0000000800067306 */ /* 0x000e300000209400 */
[----:B0-----:R-:W0:Y:S02]  /*27070*/  MUFU.RCP R6, R6 ;  /* 0x0000000600067308 */ /* 0x001e240000001000 */
[----:B0-----:R-:W-:-:S06]  /*27080*/  IADD3 R6, R6, 0xffffffe, RZ ;  /* 0x0ffffffe06067810 */ /* 0x001fcc0007ffe0ff */
[----:B------:R-:W0:Y:S02]  /*27090*/  F2I.FTZ.U32.TRUNC.NTZ R7, R6 ;  /* 0x0000000600077305 */ /* 0x000e24000021f000 */
[----:B0-----:R-:W-:-:S04]  /*270a0*/  IMAD.MOV R6, RZ, RZ, -R7 ;  /* 0x000000ffff067224 */ /* 0x001fc800078e0a07 */
        /* <DEDUP_REMOVED lines=17> */
[----:B------:R-:W-:-:S05]  /*271c0*/  @!P1 LOP3.LUT R6, RZ, R5, RZ, 0x33, !PT ;  /* 0x00000005ff069212 */ /* 0x000fca00078e33ff */
[----:B------:R-:W-:Y:S02]  /*271d0*/  IMAD R7, R3, R6, RZ ;  /* 0x0000000603077224 */ /* 0x000fe400078e02ff */
[----:B------:R-:W-:Y:S02]  /*271e0*/  IMAD.MOV R6, RZ, RZ, -R6 ;  /* 0x000000ffff067224 */ /* 0x000fe400078e0a06 */
[----:B------:R-:W-:Y:S02]  /*271f0*/  IMAD.MOV R8, RZ, RZ, -R7 ;  /* 0x000000ffff087224 */ /* 0x000fe400078e0a07 */
[----:B------:R-:W-:-:S03]  /*27200*/  IMAD R6, R5, R6, R0 ;  /* 0x0000000605067224 */ /* 0x000fc600078e0200 */
[----:B------:R-:W-:-:S04]  /*27210*/  VIADDMNMX R8, R8, R2, R3, PT ;  /* 0x0000000208087246 */ /* 0x000fc80003800103 */
[----:B------:R-:W-:-:S04]  /*27220*/  IABS R9, R8 ;  /* 0x0000000800097213 */ /* 0x000fc80000000000 */
[----:B------:R-:W0:Y:S08]  /*27230*/  I2F.RP R2, R9 ;  /* 0x0000000900027306 */ /* 0x000e300000209400 */
[----:B0-----:R-:W0:Y:S02]  /*27240*/  MUFU.RCP R2, R2 ;  /* 0x0000000200027308 */ /* 0x001e240000001000 */
[----:B0-----:R-:W-:-:S06]  /*27250*/  IADD3 R2, R2, 0xffffffe, RZ ;  /* 0x0ffffffe02027810 */ /* 0x001fcc0007ffe0ff */
[----:B------:R0:W1:Y:S02]  /*27260*/  F2I.FTZ.U32.TRUNC.NTZ R3, R2 ;  /* 0x0000000200037305 */ /* 0x000064000021f000 */
[----:B0-----:R-:W-:Y:S01]  /*27270*/  MOV R2, RZ ;  /* 0x000000ff00027202 */ /* 0x001fe20000000f00 */
[----:B-1----:R-:W-:-:S04]  /*27280*/  IMAD.MOV R0, RZ, RZ, -R3 ;  /* 0x000000ffff007224 */ /* 0x002fc800078e0a03 */
        /* <DEDUP_REMOVED lines=8> */
[----:B------:R-:W-:Y:S01]  /*27310*/  @!P1 IMAD.IADD R0, R0, 0x1, -R9 ;  /* 0x0000000100009824 */ /* 0x000fe200078e0a09 */
[----:B------:R-:W-:Y:S02]  /*27320*/  @!P1 IADD3 R2, R2, 0x1, RZ ;  /* 0x0000000102029810 */ /* 0x000fe40007ffe0ff */
[----:B------:R-:W-:Y:S02]  /*27330*/  ISETP.NE.AND P1, PT, R8, RZ, PT ;  /* 0x000000ff0800720c */ /* 0x000fe40003f25270 */
[----:B------:R-:W-:Y:S02]  /*27340*/  ISETP.GE.U32.AND P0, PT, R0, R9, PT ;  /* 0x000000090000720c */ /* 0x000fe40003f06070 */
[----:B------:R-:W-:Y:S02]  /*27350*/  LOP3.LUT R0, R6, R8, RZ, 0x3c, !PT ;  /* 0x0000000806007212 */ /* 0x000fe400078e3cff */
[----:B------:R-:W-:Y:S02]  /*27360*/  IADD3 R6, R7, 0x1000000, R6 ;  /* 0x0100000007067810 */ /* 0x000fe40007ffe006 */
[----:B------:R-:W-:-:S07]  /*27370*/  ISETP.GE.AND P2, PT, R0, RZ, PT ;  /* 0x000000ff0000720c */ /* 0x000fce0003f46270 */
[----:B------:R-:W-:-:S04]  /*27380*/  @P0 VIADD R2, R2, 0x1 ;  /* 0x0000000102020836 */ /* 0x000fc80000000000 */
[----:B------:R-:W-:-:S05]  /*27390*/  IMAD.MOV.U32 R0, RZ, RZ, R2 ;  /* 0x000000ffff007224 */ /* 0x000fca00078e0002 */
[----:B------:R-:W-:Y:S02]  /*273a0*/  @!P2 IADD3 R0, -R0, RZ, RZ ;  /* 0x000000ff0000a210 */ /* 0x000fe40007ffe1ff */
[----:B------:R-:W-:Y:S01]  /*273b0*/  @!P1 LOP3.LUT R0, RZ, R8, RZ, 0x33, !PT ;  /* 0x00000008ff009212 */ /* 0x000fe200078e33ff */
[----:B------:R-:W-:-:S04]  /*273c0*/  IMAD.MOV R8, RZ, RZ, -R8 ;  /* 0x000000ffff087224 */ /* 0x000fc800078e0a08 */
[----:B------:R-:W-:-:S05]  /*273d0*/  IMAD R2, R0, R8, R6 ;  /* 0x0000000800027224 */ /* 0x000fca00078e0206 */
[----:B------:R0:W-:Y:S02]  /*273e0*/  STL [R1+0x8], R2 ;  /* 0x0000080201007387 */ /* 0x0001e40000100800 */
.L_x_2858:
[----:B------:R-:W-:-:S05]  /*273f0*/  LOP3.LUT R0, RZ, R0, RZ, 0x33, !PT ;  /* 0x00000000ff007212 */ /* 0x000fca00078e33ff */
[----:B------:R-:W-:-:S05]  /*27400*/  IMAD.IADD R0, R4, 0x1, R0 ;  /* 0x0000000104007824 */ /* 0x000fca00078e0200 */
[----:B------:R2:W-:Y:S01]  /*27410*/  STL [R1+0x4], R0 ;  /* 0x0000040001007387 */ /* 0x0005e20000100800 */
[----:B------:R-:W-:Y:S05]  /*27420*/  BRA `(.L_x_2859) ;  /* 0x0000000000287947 */ /* 0x000fea0003800000 */
.L_x_2851:
[----:B------:R-:W-:Y:S01]  /*27430*/  UMOV UR4, URZ ;  /* 0x0000003f00047c82 */ /* 0x000fe20008000000 */
[----:B------:R-:W-:Y:S01]  /*27440*/  ULDC UR6, c[0x0][0xc3c] ;  /* 0x00030f0000067ab9 */ /* 0x000fe20000000800 */
[----:B------:R-:W-:Y:S01]  /*27450*/  UMOV UR5, URZ ;  /* 0x0000003f00057c82 */ /* 0x000fe20008000000 */
[----:B------:R-:W-:Y:S01]  /*27460*/  MOV R3, UR4 ;  /* 0x0000000400037c02 */ /* 0x000fe20008000f00 */
[----:B------:R-:W-:Y:S01]  /*27470*/  IMAD.U32 R0, RZ, RZ, UR6 ;  /* 0x00000006ff007e24 */ /* 0x000fe2000f8e00ff */
[----:B------:R3:W-:Y:S01]  /*27480*/  STL [R1], R5 ;  /* 0x0000000501007387 */ /* 0x0007e20000100800 */
[----:B------:R-:W-:-:S03]  /*27490*/  IMAD.U32 R2, RZ, RZ, UR5 ;  /* 0x00000005ff027e24 */ /* 0x000fc6000f8e00ff */
[----:B------:R3:W-:Y:S04]  /*274a0*/  STL [R1+0x4], R3 ;  /* 0x0000040301007387 */ /* 0x0007e80000100800 */
[----:B------:R3:W-:Y:S04]  /*274b0*/  STL [R1+0xc], R0 ;  /* 0x00000c0001007387 */ /* 0x0007e80000100800 */
[----:B------:R3:W-:Y:S02]  /*274c0*/  STL [R1+0x8], R2 ;  /* 0x0000080201007387 */ /* 0x0007e40000100800 */
.L_x_2859:
[----:B01-3--:R-:W3:Y:S04]  /*274d0*/  LDL R2, [R1+0xc] ;  /* 0x00000c0001027983 */ /* 0x00bee80000100800 */
[----:B------:R-:W4:Y:S04]  /*274e0*/  LDL R3, [R1+0x8] ;  /* 0x0000080001037983 */ /* 0x000f280000100800 */
[----:B------:R-:W5:Y:S04]  /*274f0*/  LDL R5, [R1+0x4] ;  /* 0x0000040001057983 */ /* 0x000f680000100800 */
[----:B------:R-:W5:Y:S01]  /*27500*/  LDL R4, [R1] ;  /* 0x0000000001047983 */ /* 0x000f620000100800 */
[----:B--2---:R-:W0:Y:S01]  /*27510*/  S2R R0, SR_TID.X ;  /* 0x0000000000007919 */ /* 0x004e220000002100 */
[----:B------:R-:W-:Y:S05]  /*27520*/  WARPSYNC.ALL ;  /* 0x0000000000007948 */ /* 0x000fea0003800000 */
[----:B0-----:R-:W-:Y:S01]  /*27530*/  LOP3.LUT R0, R0, 0x1f, RZ, 0xc0, !PT ;  /* 0x0000001f00007812 */ /* 0x001fe200078ec0ff */
[----:B------:R-:W-:Y:S03]  /*27540*/  BAR.SYNC.DEFER_BLOCKING 0x4, 0x180 ;  /* 0x0106000000007b1d */ /* 0x000fe60000010000 */
[----:B------:R-:W-:-:S13]  /*27550*/  ISETP.NE.AND P0, PT, R0, RZ, PT ;  /* 0x000000ff0000720c */ /* 0x000fda0003f05270 */
[----:B------:R-:W0:Y:S01]  /*27560*/  @!P0 S2R R0, SR_CgaCtaId ;  /* 0x0000000000008919 */ /* 0x000e220000008800 */
[----:B---3--:R-:W-:Y:S01]  /*27570*/  IMAD.MOV.U32 R7, RZ, RZ, R2 ;  /* 0x000000ffff077224 */ /* 0x008fe200078e0002 */
[----:B------:R-:W-:Y:S02]  /*27580*/  @!P0 MOV R2, 0x400 ;  /* 0x0000040000028802 */ /* 0x000fe40000000f00 */
[----:B----4-:R-:W-:Y:S02]  /*27590*/  MOV R6, R3 ;  /* 0x0000000300067202 */ /* 0x010fe40000000f00 */
[----:B0-----:R-:W-:-:S05]  /*275a0*/  @!P0 LEA R18, R0, R2, 0x18 ;  /* 0x0000000200128211 */ /* 0x001fca00078ec0ff */
[----:B-----5:R2:W-:Y:S01]  /*275b0*/  @!P0 STS.128 [R18+0x348d0], R4 ;  /* 0x0348d00412008388 */ /* 0x0205e20000000c00 */
[----:B------:R-:W-:Y:S06]  /*275c0*/  BAR.ARV 0x5, 0x180 ;  /* 0x0146000000007b1d */ /* 0x000fec0000002000 */
.L_x_2848:
[----:B------:R-:W3:Y:S01]  /*275d0*/  LDL R0, [R1+0xc] ;  /* 0x00000c0001007983 */ /* 0x000ee20000100800 */
[----:B------:R-:W-:Y:S02]  /*275e0*/  ULDC UR4, c[0x0][0xc3c] ;  /* 0x00030f0000047ab9 */ /* 0x000fe40000000800 */
[----:B---3--:R-:W-:-:S13]  /*275f0*/  ISETP.GE.AND P0, PT, R0, UR4, PT ;  /* 0x0000000400007c0c */ /* 0x008fda000bf06270 */
[----:B------:R-:W-:Y:S05]  /*27600*/  @!P0 BRA `(.L_x_2860) ;  /* 0xffffff8800f88947 */ /* 0x000fea000383ffff */
[----:B------:R-:W-:Y:S05]  /*27610*/  BSYNC B8 ;  /* 0x0000000000087941 */ /* 0x000fea0003800000 */
.L_x_2716:
[----:B--2---:R-:W2:Y:S01]  /*27620*/  LDL.LU R0, [R1+0x64] ;  /* 0x0000640001007983 */ /* 0x004ea20000300800 */
[----:B------:R-:W-:Y:S01]  /*27630*/  BSSY B0, `(.L_x_2861) ;  /* 0x000000b000007945 */ /* 0x000fe20003800000 */
[----:B-1----:R-:W1:Y:S01]  /*27640*/  S2R R5, SR_CgaCtaId ;  /* 0x0000000000057919 */ /* 0x002e620000008800 */
[----:B--2---:R-:W-:-:S05]  /*27650*/  VIADD R0, R0, 0x1 ;  /* 0x0000000100007836 */ /* 0x004fca0000000000 */
[----:B0-----:R-:W-:-:S04]  /*27660*/  LEA.HI R2, R0, R0, RZ, 0x1 ;  /* 0x0000000000027211 */ /* 0x001fc800078f08ff */
[----:B------:R-:W-:-:S04]  /*27670*/  LOP3.LUT R3, R2, 0xfffffffe, RZ, 0xc0, !PT ;  /* 0xfffffffe02037812 */ /* 0x000fc800078ec0ff */
[----:B------:R-:W-:Y:S02]  /*27680*/  IADD3 R3, R0, -R3, RZ ;  /* 0x8000000300037210 */ /* 0x000fe40007ffe0ff */
[----:B------:R-:W-:Y:S02]  /*27690*/  MOV R0, 0x400 ;  /* 0x0000040000007802 */ /* 0x000fe40000000f00 */
[----:B------:R-:W-:Y:S02]  /*276a0*/  SHF.L.U32 R3, R3, 0x1f, RZ ;  /* 0x0000001f03037819 */ /* 0x000fe400000006ff */
[----:B-1----:R-:W-:-:S04]  /*276b0*/  LEA R0, R5, R0, 0x18 ;  /* 0x0000000005007211 */ /* 0x002fc800078ec0ff */
[----:B------:R-:W0:Y:S02]  /*276c0*/  SYNCS.PHASECHK.TRANS64.TRYWAIT P0, [R0+URZ+0x34820], R3 ;  /* 0x03482003000075a7 */ /* 0x000e24000800017f */
[----:B0-----:R-:W-:Y:S05]  /*276d0*/  @!P0 BRA `(.L_x_2862) ;  /* 0x0000002c00088947 */ /* 0x001fea0003800000 */
.L_x_2969:
[----:B------:R-:W-:Y:S05]  /*276e0*/  BSYNC B0 ;  /* 0x0000000000007941 */ /* 0x000fea0003800000 */
.L_x_2861:
[----:B------:R-:W-:-:S03]  /*276f0*/  UMOV UR4, 0xffffffff ;  /* 0xffffffff00047882 */ /* 0x000fc60000000000 */
[----:B------:R-:W-:Y:S05]  /*27700*/  BRA.DIV UR4, `(.L_x_2863) ;  /* 0x0000002e04107947 */ /* 0x000fea000b800000 */
[----:B------:R-:W1:Y:S02]  /*27710*/  S2R R2, SR_TID.X ;  /* 0x0000000000027919 */ /* 0x000e640000002100 */
[----:B-1----:R-:W-:-:S04]  /*27720*/  SHF.R.U32.HI R2, RZ, 0x5, R2 ;  /* 0x00000005ff027819 */ /* 0x002fc80000011602 */
[----:B------:R-:W-:-:S05]  /*27730*/  LOP3.LUT R2, R2, 0x3, RZ, 0xc0, !PT ;  /* 0x0000000302027812 */ /* 0x000fca00078ec0ff */
[----:B------:R1:W2:Y:S02]  /*27740*/  SHFL.IDX PT, R14, R2, RZ, 0x1f ;  /* 0x00001fff020e7589 */ /* 0x0002a400000e0000 */
.L_x_2972:
[----:B--2---:R-:W-:-:S13]  /*27750*/  ISETP.NE.AND P0, PT, R14, RZ, PT ;  /* 0x000000ff0e00720c */ /* 0x004fda0003f05270 */
[----:B------:R-:W-:Y:S05]  /*27760*/  @P0 BRA `(.L_x_2475) ;  /* 0x0000000000940947 */ /* 0x000fea0003800000 */
[----:B------:R-:W-:-:S03]  /*27770*/  UMOV UR4, 0xffffffff ;  /* 0xffffffff00047882 */ /* 0x000fc60000000000 */
[----:B------:R-:W-:Y:S05]  /*27780*/  BRA.DIV UR4, `(.L_x_2864) ;  /* 0x0000002e04247947 */ /* 0x000fea000b800000 */
[----:B------:R-:W-:-:S13]  /*27790*/  ELECT P6, URZ, PT ;  /* 0x00000000003f782f */ /* 0x000fda00038c0000 */
.L_x_2975:
        /* <DEDUP_REMOVED lines=8> */
.L_x_2865:
[----:B------:R-:W2:Y:S01]  /*27820*/  LDL.LU R7, [R1+0x18] ;  /* 0x0000180001077983 */ /* 0x000ea20000300800 */
[----:B------:R-:W-:Y:S02]  /*27830*/  VIADD R2, R0, 0x34840 ;  /* 0x0003484000027836 */ /* 0x000fe40000000000 */
[----:B0-----:R-:W-:-:S03]  /*27840*/  VIADD R3, R19, 0x1 ;  /* 0x0000000113037836 */ /* 0x001fc60000000000 */
[----:B------:R-:W-:Y:S02]  /*27850*/  LEA R6, R19, R2, 0x3 ;  /* 0x0000000213067211 */ /* 0x000fe400078e18ff */
        /* <DEDUP_REMOVED lines=9> */
.L_x_2976:
[----:B------:R-:W1:Y:S02]  /*278f0*/  SYNCS.PHASECHK.TRANS64.TRYWAIT P0, [R7+URZ], R2 ;  /* 0x00000002070075a7 */ /* 0x000e64000800017f */
[----:B-1----:R-:W-:Y:S05]  /*27900*/  @!P0 BRA `(.L_x_2867) ;  /* 0x0000002800f88947 */ /* 0x002fea0003800000 */
.L_x_2977:
[----:B------:R-:W-:Y:S05]  /*27910*/  @!P2 BRA `(.L_x_2868) ;  /* 0x000000000004a947 */ /* 0x000fea0003800000 */
[----:B------:R-:W-:Y:S01]  /*27920*/  BPT.TRAP 0x1 ;  /* 0x000000040000795c */ /* 0x000fe20000300000 */
.L_x_2868:
[----:B------:R-:W-:-:S05]  /*27930*/  IADD3 R0, R0, 0x34860, RZ ;  /* 0x0003486000007810 */ /* 0x000fca0007ffe0ff */
[----:B------:R-:W-:-:S04]  /*27940*/  IMAD R4, R19, 0x8, R0 ;  /* 0x0000000813047824 */ /* 0x000fc800078e0200 */
[----:B------:R-:W2:Y:S02]  /*27950*/  SYNCS.PHASECHK.TRANS64.TRYWAIT P0, [R4+URZ], R5 ;  /* 0x00000005040075a7 */ /* 0x000ea4000800017f */
[----:B--2---:R-:W-:Y:S05]  /*27960*/  @!P0 BRA `(.L_x_2869) ;  /* 0x0000002800f48947 */ /* 0x004fea0003800000 */
.L_x_2978:
[----:B------:R-:W-:-:S07]  /*27970*/  IMAD R3, R3, 0x8, R0 ;  /* 0x0000000803037824 */ /* 0x000fce00078e0200 */
.L_x_2870:
[----:B---3--:R3:W4:Y:S02]  /*27980*/  SYNCS.PHASECHK.TRANS64.TRYWAIT P0, [R3+URZ], R2 ;  /* 0x00000002030075a7 */ /* 0x008724000800017f */
[----:B----4-:R-:W-:Y:S05]  /*27990*/  @!P0 NANOSLEEP.SYNCS 0x989680 ;  /* 0x009896800000895d */ /* 0x010fea0003900000 */
[----:B------:R-:W4:Y:S02]  /*279a0*/  @!P0 SYNCS.PHASECHK.TRANS64 P0, [R3+URZ], R2 ;  /* 0x00000002030085a7 */ /* 0x000f24000800007f */
[----:B----4-:R-:W-:Y:S05]  /*279b0*/  @!P0 BRA `(.L_x_2870) ;  /* 0xfffffffc00f08947 */ /* 0x010fea000383ffff */
.L_x_2475:
[----:B------:R-:W-:Y:S05]  /*279c0*/  BSYNC B9 ;  /* 0x0000000000097941 */ /* 0x000fea0003800000 */
.L_x_2472:
[----:B------:R-:W-:Y:S05]  /*279d0*/  EXIT ;  /* 0x000000000000794d */ /* 0x000fea0003800000 */
.L_x_2495:
[----:B0-----:R0:W1:Y:S02]  /*279e0*/  SYNCS.PHASECHK.TRANS64.TRYWAIT P5, [R3+URZ+0x34890], R0 ;  /* 0x03489000030075a7 */ /* 0x00106400080a017f */
[----:B-1----:R-:W-:Y:S05]  /*279f0*/  @!P5 NANOSLEEP.SYNCS 0x989680 ;  /* 0x009896800000d95d */ /* 0x002fea0003900000 */
[----:B------:R-:W1:Y:S02]  /*27a00*/  @!P5 SYNCS.PHASECHK.TRANS64 P5, [R3+URZ+0x34890], R0 ;  /* 0x034890000300d5a7 */ /* 0x000e6400080a007f */
[----:B-1----:R-:W-:Y:S05]  /*27a10*/  @!P5 BRA `(.L_x_2495) ;  /* 0xfffffffc00f0d947 */ /* 0x002fea000383ffff */
[----:B------:R-:W-:Y:S05]  /*27a20*/  BRA `(.L_x_2871) ;  /* 0xfffffdc000887947 */ /* 0x000fea000383ffff */
.L_x_2549:
[----:B-1----:R1:W2:Y:S02]  /*27a30*/  SYNCS.PHASECHK.TRANS64.TRYWAIT P5, [R3+URZ+0x34890], R0 ;  /* 0x03489000030075a7 */ /* 0x0022a400080a017f */
[----:B--2---:R-:W-:Y:S05]  /*27a40*/  @!P5 NANOSLEEP.SYNCS 0x989680 ;  /* 0x009896800000d95d */ /* 0x004fea0003900000 */
[----:B------:R-:W2:Y:S02]  /*27a50*/  @!P5 SYNCS.PHASECHK.TRANS64 P5, [R3+URZ+0x34890], R0 ;  /* 0x034890000300d5a7 */ /* 0x000ea400080a007f */
[----:B--2---:R-:W-:Y:S05]  /*27a60*/  @!P5 BRA `(.L_x_2549) ;  /* 0xfffffffc00f0d947 */ /* 0x004fea000383ffff */
[----:B------:R-:W-:Y:S05]  /*27a70*/  BRA `(.L_x_2872) ;  /* 0xfffffdf4006c7947 */ /* 0x000fea000383ffff */
.L_x_2574:
[----:B-1----:R1:W2:Y:S02]  /*27a80*/  SYNCS.PHASECHK.TRANS64.TRYWAIT P4, [R3+URZ+0x34890], R0 ;  /* 0x03489000030075a7 */ /* 0x0022a4000808017f */
[----:B--2---:R-:W-:Y:S05]  /*27a90*/  @!P4 NANOSLEEP.SYNCS 0x989680 ;  /* 0x009896800000c95d */ /* 0x004fea0003900000 */
[----:B------:R-:W2:Y:S02]  /*27aa0*/  @!P4 SYNCS.PHASECHK.TRANS64 P4, [R3+URZ+0x34890], R0 ;  /* 0x034890000300c5a7 */ /* 0x000ea4000808007f */
[----:B--2---:R-:W-:Y:S05]  /*27ab0*/  @!P4 BRA `(.L_x_2574) ;  /* 0xfffffffc00f0c947 */ /* 0x004fea000383ffff */
[----:B------:R-:W-:Y:S05]  /*27ac0*/  BRA `(.L_x_2873) ;  /* 0xfffffe2400987947 */ /* 0x000fea000383ffff */
.L_x_2580:
[----:B0-----:R0:W1:Y:S02]  /*27ad0*/  SYNCS.PHASECHK.TRANS64.TRYWAIT P4, [R3+URZ+0x348b0], R0 ;  /* 0x0348b000030075a7 */ /* 0x001064000808017f */
[----:B-1----:R-:W-:Y:S05]  /*27ae0*/  @!P4 NANOSLEEP.SYNCS 0x989680 ;  /* 0x009896800000c95d */ /* 0x002fea0003900000 */
[----:B------:R-:W1:Y:S02]  /*27af0*/  @!P4 SYNCS.PHASECHK.TRANS64 P4, [R3+URZ+0x348b0], R0 ;  /* 0x0348b0000300c5a7 */ /* 0x000e64000808007f */
[----:B-1----:R-:W-:Y:S05]  /*27b00*/  @!P4 BRA `(.L_x_2580) ;  /* 0xfffffffc00f0c947 */ /* 0x002fea000383ffff */
[----:B------:R-:W-:Y:S05]  /*27b10*/  BRA `(.L_x_2874) ;  /* 0xfffffe2800987947 */ /* 0x000fea000383ffff */
.L_x_2600:
[----:B------:R-:W-:Y:S01]  /*27b20*/  BSSY B1, `(.L_x_2875) ;  /* 0x0000008000017945 */ /* 0x000fe20003800000 */
[----:B------:R-:W-:Y:S01]  /*27b30*/  MOV R13, R0 ;  /* 0x00000000000d7202 */ /* 0x000fe20000000f00 */
[----:B------:R-:W-:Y:S01]  /*27b40*/  IMAD.MOV.U32 R12, RZ, RZ, RZ ;  /* 0x000000ffff0c7224 */ /* 0x000fe200078e00ff */
[----:B------:R-:W-:Y:S01]  /*27b50*/  MOV R15, 0xffffffff ;  /* 0xffffffff000f7802 */ /* 0x000fe20000000f00 */
[----:B------:R-:W-:-:S07]  /*27b60*/  IMAD.MOV.U32 R11, RZ, RZ, 0x1c1f ;  /* 0x00001c1fff0b7424 */ /* 0x000fce00078e00ff */
[----:B------:R-:W-:Y:S05]  /*27b70*/  WARPSYNC.COLLECTIVE R15, `(.L_x_2876) ;  /* 0x000000000f087348 */ /* 0x000fea0003c00000 */
[----:B------:R0:W1:Y:S02]  /*27b80*/  SHFL.IDX P6, R14, R13, R12, R11 ;  /* 0x0000000c0d0e7389 */ /* 0x00006400000c000b */
[----:B01----:R-:W-:Y:S01]  /*27b90*/  ENDCOLLECTIVE ;  /* 0x000000000000791b */ /* 0x003fe20003800000 */
.L_x_2876:
[----:B------:R-:W-:Y:S05]  /*27ba0*/  BSYNC B1 ;  /* 0x0000000000017941 */ /* 0x000fea0003800000 */
.L_x_2875:
[----:B------:R-:W-:Y:S01]  /*27bb0*/  IMAD.MOV.U32 R13, RZ, RZ, R4 ;  /* 0x000000ffff0d7224 */ /* 0x000fe200078e0004 */
[----:B------:R-:W-:Y:S01]  /*27bc0*/  MOV R12, RZ ;  /* 0x000000ff000c7202 */ /* 0x000fe20000000f00 */
[----:B------:R-:W-:Y:S02]  /*27bd0*/  IMAD.MOV.U32 R11, RZ, RZ, 0x1c1f ;  /* 0x00001c1fff0b7424 */ /* 0x000fe400078e00ff */
[----:B------:R-:W-:Y:S02]  /*27be0*/  IMAD.MOV.U32 R15, RZ, RZ, -0x1 ;  /* 0xffffffffff0f7424 */ /* 0x000fe400078e00ff */
[----:B------:R-:W-:-:S07]  /*27bf0*/  IMAD.MOV.U32 R5, RZ, RZ, R14 ;  /* 0x000000ffff057224 */ /* 0x000fce00078e000e */
[----:B------:R-:W-:Y:S05]  /*27c00*/  WARPSYNC.COLLECTIVE R15, `(.L_x_2877) ;  /* 0x000000000f087348 */ /* 0x000fea0003c00000 */
[----:B------:R0:W1:Y:S02]  /*27c10*/  SHFL.IDX P6, R14, R13, R12, R11 ;  /* 0x0000000c0d0e7389 */ /* 0x00006400000c000b */
[----:B01----:R-:W-:Y:S01]  /*27c20*/  ENDCOLLECTIVE ;  /* 0x000000000000791b */ /* 0x003fe20003800000 */
.L_x_2877:
[----:B------:R-:W-:Y:S01]  /*27c30*/  IMAD.MOV.U32 R13, RZ, RZ, R63 ;  /* 0x000000ffff0d7224 */ /* 0x000fe200078e003f */
[----:B------:R-:W-:-:S07]  /*27c40*/  MOV R8, R14 ;  /* 0x0000000e00087202 */ /* 0x000fce0000000f00 */
[----:B------:R-:W-:Y:S05]  /*27c50*/  WARPSYNC.COLLECTIVE R15, `(.L_x_2878) ;  /* 0x000000000f087348 */ /* 0x000fea0003c00000 */
[----:B------:R0:W1:Y:S02]  /*27c60*/  SHFL.IDX P6, R14, R13, R12, R11 ;  /* 0x0000000c0d0e7389 */ /* 0x00006400000c000b */
[----:B01----:R-:W-:Y:S01]  /*27c70*/  ENDCOLLECTIVE ;  /* 0x000000000000791b */ /* 0x003fe20003800000 */
.L_x_2878:
[----:B------:R-:W-:Y:S01]  /*27c80*/  MOV R13, R3 ;  /* 0x00000003000d7202 */ /* 0x000fe20000000f00 */
[----:B------:R-:W-:-:S07]  /*27c90*/  IMAD.MOV.U32 R33, RZ, RZ, R14 ;  /* 0x000000ffff217224 */ /* 0x000fce00078e000e */
[----:B------:R-:W-:Y:S05]  /*27ca0*/  WARPSYNC.COLLECTIVE R15, `(.L_x_2879) ;  /* 0x000000000f087348 */ /* 0x000fea0003c00000 */
[----:B------:R0:W1:Y:S02]  /*27cb0*/  SHFL.IDX P6, R14, R13, R12, R11 ;  /* 0x0000000c0d0e7389 */ /* 0x00006400000c000b */
[----:B01----:R-:W-:Y:S01]  /*27cc0*/  ENDCOLLECTIVE ;  /* 0x000000000000791b */ /* 0x003fe20003800000 */
.L_x_2879:
[----:B------:R-:W-:Y:S01]  /*27cd0*/  IMAD.MOV.U32 R32, RZ, RZ, R14 ;  /* 0x000000ffff207224 */ /* 0x000fe200078e000e */
[----:B------:R-:W-:Y:S06]  /*27ce0*/  BRA `(.L_x_2880) ;  /* 0xfffffe3800907947 */ /* 0x000fec000383ffff */
.L_x_2603:
[----:B------:R-:W-:Y:S01]  /*27cf0*/  BSSY B1, `(.L_x_2881) ;  /* 0x0000008000017945 */ /* 0x000fe20003800000 */
[----:B------:R-:W-:Y:S01]  /*27d00*/  IMAD.MOV.U32 R13, RZ, RZ, R0 ;  /* 0x000000ffff0d7224 */ /* 0x000fe200078e0000 */
[----:B------:R-:W-:Y:S01]  /*27d10*/  MOV R12, 0x1 ;  /* 0x00000001000c7802 */ /* 0x000fe20000000f00 */
[----:B------:R-:W-:Y:S02]  /*27d20*/  IMAD.MOV.U32 R11, RZ, RZ, 0x1c1f ;  /* 0x00001c1fff0b7424 */ /* 0x000fe400078e00ff */
[----:B------:R-:W-:-:S07]  /*27d30*/  IMAD.MOV.U32 R15, RZ, RZ, -0x1 ;  /* 0xffffffffff0f7424 */ /* 0x000fce00078e00ff */
[----:B0--34-:R-:W-:Y:S05]  /*27d40*/  WARPSYNC.COLLECTIVE R15, `(.L_x_2882) ;  /* 0x000000000f087348 */ /* 0x019fea0003c00000 */
[----:B------:R1:W2:Y:S02]  /*27d50*/  SHFL.IDX P6, R14, R13, R12, R11 ;  /* 0x0000000c0d0e7389 */ /* 0x0002a400000c000b */
[----:B01234-:R-:W-:Y:S01]  /*27d60*/  ENDCOLLECTIVE ;  /* 0x000000000000791b */ /* 0x01ffe20003800000 */
.L_x_2882:
[----:B------:R-:W-:Y:S05]  /*27d70*/  BSYNC B1 ;  /* 0x0000000000017941 */ /* 0x000fea0003800000 */
.L_x_2881:
[----:B------:R-:W-:Y:S01]  /*27d80*/  IMAD.MOV.U32 R13, RZ, RZ, R4 ;  /* 0x000000ffff0d7224 */ /* 0x000fe200078e0004 */
[----:B------:R-:W-:Y:S01]  /*27d90*/  MOV R11, 0x1c1f ;  /* 0x00001c1f000b7802 */ /* 0x000fe20000000f00 */
[----:B------:R-:W-:Y:S01]  /*27da0*/  IMAD.MOV.U32 R12, RZ, RZ, 0x1 ;  /* 0x00000001ff0c7424 */ /* 0x000fe200078e00ff */
[----:B------:R-:W-:Y:S01]  /*27db0*/  MOV R0, R14 ;  /* 0x0000000e00007202 */ /* 0x000fe20000000f00 */
[----:B------:R-:W-:-:S07]  /*27dc0*/  IMAD.MOV.U32 R15, RZ, RZ, -0x1 ;  /* 0xffffffffff0f7424 */ /* 0x000fce00078e00ff */
[----:B------:R-:W-:Y:S05]  /*27dd0*/  WARPSYNC.COLLECTIVE R15, `(.L_x_2883) ;  /* 0x000000000f087348 */ /* 0x000fea0003c00000 */
[----:B------:R0:W1:Y:S02]  /*27de0*/  SHFL.IDX P6, R14, R13, R12, R11 ;  /* 0x0000000c0d0e7389 */ /* 0x00006400000c000b */
[----:B01----:R-:W-:Y:S01]  /*27df0*/  ENDCOLLECTIVE ;  /* 0x000000000000791b */ /* 0x003fe20003800000 */
.L_x_2883:
[----:B------:R-:W-:Y:S01]  /*27e00*/  MOV R13, R63 ;  /* 0x0000003f000d7202 */ /* 0x000fe20000000f00 */
[----:B------:R-:W-:-:S07]  /*27e10*/  IMAD.MOV.U32 R65, RZ, RZ, R14 ;  /* 0x000000ffff417224 */ /* 0x000fce00078e000e */
[----:B------:R-:W-:Y:S05]  /*27e20*/  WARPSYNC.COLLECTIVE R15, `(.L_x_2884) ;  /* 0x000000000f087348 */ /* 0x000fea0003c00000 */
[----:B------:R0:W1:Y:S02]  /*27e30*/  SHFL.IDX P6, R14, R13, R12, R11 ;  /* 0x0000000c0d0e7389 */ /* 0x00006400000c000b */
[----:B01----:R-:W-:Y:S01]  /*27e40*/  ENDCOLLECTIVE ;  /* 0x000000000000791b */ /* 0x003fe20003800000 */
.L_x_2884:
[----:B------:R-:W-:Y:S02]  /*27e50*/  IMAD.MOV.U32 R13, RZ, RZ, R3 ;  /* 0x000000ffff0d7224 */ /* 0x000fe400078e0003 */
[----:B------:R-:W-:-:S07]  /*27e60*/  IMAD.MOV.U32 R63, RZ, RZ, R14 ;  /* 0x000000ffff3f7224 */ /* 0x000fce00078e000e */
[----:B------:R-:W-:Y:S05]  /*27e70*/  WARPSYNC.COLLECTIVE R15, `(.L_x_2885) ;  /* 0x000000000f087348 */ /* 0x000fea0003c00000 */
[----:B------:R0:W1:Y:S02]  /*27e80*/  SHFL.IDX P6, R14, R13, R12, R11 ;  /* 0x0000000c0d0e7389 */ /* 0x00006400000c000b */
[----:B01----:R-:W-:Y:S01]  /*27e90*/  ENDCOLLECTIVE ;  /* 0x000000000000791b */ /* 0x003fe20003800000 */
.L_x_2885:
[----:B------:R-:W-:Y:S01]  /*27ea0*/  MOV R62, R14 ;  /* 0x0000000e003e7202 */ /* 0x000fe20000000f00 */
[----:B------:R-:W-:Y:S06]  /*27eb0*/  BRA `(.L_x_2886) ;  /* 0xfffffe40001c7947 */ /* 0x000fec000383ffff */
.L_x_2607:
[----:B0-----:R0:W1:Y:S02]  /*27ec0*/  SYNCS.PHASECHK.TRANS64.TRYWAIT P0, [R2+URZ+0x34800], R5 ;  /* 0x03480005020075a7 */ /* 0x001064000800017f */
[----:B-1----:R-:W-:Y:S05]  /*27ed0*/  @!P0 NANOSLEEP.SYNCS 0x989680 ;  /* 0x009896800000895d */ /* 0x002fea0003900000 */
[----:B------:R-:W1:Y:S02]  /*27ee0*/  @!P0 SYNCS.PHASECHK.TRANS64 P0, [R2+URZ+0x34800], R5 ;  /* 0x03480005020085a7 */ /* 0x000e64000800007f */
[----:B-1----:R-:W-:Y:S05]  /*27ef0*/  @!P0 BRA `(.L_x_2607) ;  /* 0xfffffffc00f08947 */ /* 0x002fea000383ffff */
[----:B------:R-:W-:Y:S05]  /*27f00*/  BRA `(.L_x_2887) ;  /* 0xfffffe4800307947 */ /* 0x000fea000383ffff */
.L_x_2631:
        /* <DEDUP_REMOVED lines=8> */
.L_x_2889:
[----:B------:R-:W-:Y:S05]  /*27f90*/  BSYNC B1 ;  /* 0x0000000000017941 */ /* 0x000fea0003800000 */
.L_x_2888:
        /* <DEDUP_REMOVED lines=8> */
.L_x_2890:
[----:B------:R-:W-:Y:S01]  /*28020*/  MOV R7, R3 ;  /* 0x0000000300077202 */ /* 0x000fe20000000f00 */
[----:B------:R-:W-:Y:S02]  /*28030*/  IMAD.MOV.U32 R13, RZ, RZ, R67 ;  /* 0x000000ffff0d7224 */ /* 0x000fe400078e0043 */
[----:B------:R-:W-:-:S07]  /*28040*/  IMAD.MOV.U32 R0, RZ, RZ, R14 ;  /* 0x000000ffff007224 */ /* 0x000fce00078e000e */
[----:B------:R-:W-:Y:S05]  /*28050*/  WARPSYNC.COLLECTIVE R15, `(.L_x_2891) ;  /* 0x000000000f087348 */ /* 0x000fea0003c00000 */
[----:B------:R0:W1:Y:S02]  /*28060*/  SHFL.IDX P6, R14, R13, R12, R11 ;  /* 0x0000000c0d0e7389 */ /* 0x00006400000c000b */
[----:B01----:R-:W-:Y:S01]  /*28070*/  ENDCOLLECTIVE ;  /* 0x000000000000791b */ /* 0x003fe20003800000 */
.L_x_2891:
[----:B------:R-:W-:Y:S02]  /*28080*/  IMAD.MOV.U32 R6, RZ, RZ, R0 ;  /* 0x000000ffff067224 */ /* 0x000fe400078e0000 */
[----:B------:R-:W-:Y:S01]  /*28090*/  IMAD.MOV.U32 R13, RZ, RZ, R66 ;  /* 0x000000ffff0d7224 */ /* 0x000fe200078e0042 */
[----:B------:R-:W-:-:S07]  /*280a0*/  MOV R5, R14 ;  /* 0x0000000e00057202 */ /* 0x000fce0000000f00 */
[----:B------:R-:W-:Y:S05]  /*280b0*/  WARPSYNC.COLLECTIVE R15, `(.L_x_2892) ;  /* 0x000000000f087348 */ /* 0x000fea0003c00000 */
[----:B------:R0:W1:Y:S02]  /*280c0*/  SHFL.IDX P6, R14, R13, R12, R11 ;  /* 0x0000000c0d0e7389 */ /* 0x00006400000c000b */
[----:B01----:R-:W-:Y:S01]  /*280d0*/  ENDCOLLECTIVE ;  /* 0x000000000000791b */ /* 0x003fe20003800000 */
.L_x_2892:
[----:B------:R-:W-:Y:S05]  /*280e0*/  BRA `(.L_x_2893) ;  /* 0xfffffe6c00007947 */ /* 0x000fea000383ffff */
.L_x_2634:
[----:B------:R-:W-:Y:S01]  /*280f0*/  BSSY B1, `(.L_x_2894) ;  /* 0x0000008000017945 */ /* 0x000fe20003800000 */
[----:B------:R-:W-:Y:S01]  /*28100*/  IMAD.MOV.U32 R13, RZ, RZ, R61 ;  /* 0x000000ffff0d7224 */ /* 0x000fe200078e003d */
[----:B------:R-:W-:Y:S01]  /*28110*/  MOV R11, 0x1c1f ;  /* 0x00001c1f000b7802 */ /* 0x000fe20000000f00 */
[----:B------:R-:W-:Y:S02]  /*28120*/  IMAD.MOV.U32 R12, RZ, RZ, 0x1 ;  /* 0x00000001ff0c7424 */ /* 0x000fe400078e00ff */
[----:B------:R-:W-:-:S07]  /*28130*/  IMAD.MOV.U32 R15, RZ, RZ, -0x1 ;  /* 0xffffffffff0f7424 */ /* 0x000fce00078e00ff */
[----:B----4-:R-:W-:Y:S05]  /*28140*/  WARPSYNC.COLLECTIVE R15, `(.L_x_2895) ;  /* 0x000000000f087348 */ /* 0x010fea0003c00000 */
[----:B----4-:R0:W1:Y:S02]  /*28150*/  SHFL.IDX P6, R14, R13, R12, R11 ;  /* 0x0000000c0d0e7389 */ /* 0x01006400000c000b */
[----:B01----:R-:W-:Y:S01]  /*28160*/  ENDCOLLECTIVE ;  /* 0x000000000000791b */ /* 0x003fe20003800000 */
.L_x_2895:
[----:B------:R-:W-:Y:S05]  /*28170*/  BSYNC B1 ;  /* 0x0000000000017941 */ /* 0x000fea0003800000 */
.L_x_2894:
[----:B------:R-:W-:Y:S01]  /*28180*/  MOV R13, R60 ;  /* 0x0000003c000d7202 */ /* 0x000fe20000000f00 */
[----:B------:R-:W-:Y:S01]  /*28190*/  IMAD.MOV.U32 R12, RZ, RZ, 0x1 ;  /* 0x00000001ff0c7424 */ /* 0x000fe200078e00ff */
[----:B------:R-:W-:Y:S01]  /*281a0*/  MOV R15, 0xffffffff ;  /* 0xffffffff000f7802 */ /* 0x000fe20000000f00 */
[----:B------:R-:W-:Y:S02]  /*281b0*/  IMAD.MOV.U32 R11, RZ, RZ, 0x1c1f ;  /* 0x00001c1fff0b7424 */ /* 0x000fe400078e00ff */
[----:B------:R-:W-:-:S07]  /*281c0*/  IMAD.MOV.U32 R61, RZ, RZ, R14 ;  /* 0x000000ffff3d7224 */ /* 0x000fce00078e000e */
[----:B------:R-:W-:Y:S05]  /*281d0*/  WARPSYNC.COLLECTIVE R15, `(.L_x_2896) ;  /* 0x000000000f087348 */ /* 0x000fea0003c00000 */
[----:B------:R0:W1:Y:S02]  /*281e0*/  SHFL.IDX P6, R14, R13, R12, R11 ;  /* 0x0000000c0d0e7389 */ /* 0x00006400000c000b */
[----:B01----:R-:W-:Y:S01]  /*281f0*/  ENDCOLLECTIVE ;  /* 0x000000000000791b */ /* 0x003fe20003800000 */
.L_x_2896:
[----:B------:R-:W-:Y:S02]  /*28200*/  IMAD.MOV.U32 R13, RZ, RZ, R67 ;  /* 0x000000ffff0d7224 */ /* 0x000fe400078e0043 */
[----:B------:R-:W-:-:S07]  /*28210*/  IMAD.MOV.U32 R60, RZ, RZ, R14 ;  /* 0x000000ffff3c7224 */ /* 0x000fce00078e000e */
[----:B------:R-:W-:Y:S05]  /*28220*/  WARPSYNC.COLLECTIVE R15, `(.L_x_2897) ;  /* 0x000000000f087348 */ /* 0x000fea0003c00000 */
[----:B------:R0:W1:Y:S02]  /*28230*/  SHFL.IDX P6, R14, R13, R12, R11 ;  /* 0x0000000c0d0e7389 */ /* 0x00006400000c000b */
[----:B01----:R-:W-:Y:S01]  /*28240*/  ENDCOLLECTIVE ;  /* 0x000000000000791b */ /* 0x003fe20003800000 */
.L_x_2897:
[----:B------:R-:W-:Y:S01]  /*28250*/  IMAD.MOV.U32 R13, RZ, RZ, R66 ;  /* 0x000000ffff0d7224 */ /* 0x000fe200078e0042 */
[----:B------:R-:W-:-:S07]  /*28260*/  MOV R67, R14 ;  /* 0x0000000e00437202 */ /* 0x000fce0000000f00 */
[----:B------:R-:W-:Y:S05]  /*28270*/  WARPSYNC.COLLECTIVE R15, `(.L_x_2898) ;  /* 0x000000000f087348 */ /* 0x000fea0003c00000 */
[----:B------:R0:W1:Y:S02]  /*28280*/  SHFL.IDX P6, R14, R13, R12, R11 ;  /* 0x0000000c0d0e7389 */ /* 0x00006400000c000b */
[----:B01----:R-:W-:Y:S01]  /*28290*/  ENDCOLLECTIVE ;  /* 0x000000000000791b */ /* 0x003fe20003800000 */
.L_x_2898:
[----:B------:R-:W-:Y:S01]  /*282a0*/  IMAD.MOV.U32 R66, RZ, RZ, R14 ;  /* 0x000000ffff427224 */ /* 0x000fe200078e000e */
[----:B------:R-:W-:Y:S06]  /*282b0*/  BRA `(.L_x_2899) ;  /* 0xfffffe7000087947 */ /* 0x000fec000383ffff */
.L_x_2638:
[----:B0-----:R0:W1:Y:S02]  /*282c0*/  SYNCS.PHASECHK.TRANS64.TRYWAIT P0, [R2+URZ+0x34800], R61 ;  /* 0x0348003d020075a7 */ /* 0x001064000800017f */
[----:B-1----:R-:W-:Y:S05]  /*282d0*/  @!P0 NANOSLEEP.SYNCS 0x989680 ;  /* 0x009896800000895d */ /* 0x002fea0003900000 */
[----:B------:R-:W1:Y:S02]  /*282e0*/  @!P0 SYNCS.PHASECHK.TRANS64 P0, [R2+URZ+0x34800], R61 ;  /* 0x0348003d020085a7 */ /* 0x000e64000800007f */
[----:B-1----:R-:W-:Y:S05]  /*282f0*/  @!P0 BRA `(.L_x_2638) ;  /* 0xfffffffc00f08947 */ /* 0x002fea000383ffff */
[----:B------:R-:W-:Y:S05]  /*28300*/  BRA `(.L_x_2900) ;  /* 0xfffffe7400687947 */ /* 0x000fea000383ffff */
.L_x_2652:
[----:B-1----:R1:W2:Y:S02]  /*28310*/  SYNCS.PHASECHK.TRANS64.TRYWAIT P2, [R0+URZ+0x34830], R3 ;  /* 0x03483003000075a7 */ /* 0x0022a4000804017f */
[----:B--2---:R-:W-:Y:S05]  /*28320*/  @!P2 NANOSLEEP.SYNCS 0x989680 ;  /* 0x009896800000a95d */ /* 0x004fea0003900000 */
[----:B------:R-:W2:Y:S02]  /*28330*/  @!P2 SYNCS.PHASECHK.TRANS64 P2, [R0+URZ+0x34830], R3 ;  /* 0x034830030000a5a7 */ /* 0x000ea4000804007f */
[----:B--2---:R-:W-:Y:S05]  /*28340*/  @!P2 BRA `(.L_x_2652) ;  /* 0xfffffffc00f0a947 */ /* 0x004fea000383ffff */
[----:B------:R-:W-:Y:S05]  /*28350*/  BRA `(.L_x_2651) ;  /* 0xfffffe9c00347947 */ /* 0x000fea000383ffff */
.L_x_2659:
[----:B-1----:R1:W2:Y:S02]  /*28360*/  SYNCS.PHASECHK.TRANS64.TRYWAIT P3, [R13+URZ+0x34830], R8 ;  /* 0x034830080d0075a7 */ /* 0x0022a4000806017f */
[----:B--2---:R-:W-:Y:S05]  /*28370*/  @!P3 NANOSLEEP.SYNCS 0x989680 ;  /* 0x009896800000b95d */ /* 0x004fea0003900000 */
[----:B------:R-:W2:Y:S02]  /*28380*/  @!P3 SYNCS.PHASECHK.TRANS64 P3, [R13+URZ+0x34830], R8 ;  /* 0x034830080d00b5a7 */ /* 0x000ea4000806007f */
[----:B--2---:R-:W-:Y:S05]  /*28390*/  @!P3 BRA `(.L_x_2659) ;  /* 0xfffffffc00f0b947 */ /* 0x004fea000383ffff */
[----:B------:R-:W-:Y:S05]  /*283a0*/  BRA `(.L_x_2658) ;  /* 0xfffffecc00887947 */ /* 0x000fea000383ffff */
.L_x_2664:
[----:B-1----:R1:W2:Y:S02]  /*283b0*/  SYNCS.PHASECHK.TRANS64.TRYWAIT P3, [R14+URZ+0x34850], R7 ;  /* 0x034850070e0075a7 */ /* 0x0022a4000806017f */
[----:B--2---:R-:W-:Y:S05]  /*283c0*/  @!P3 NANOSLEEP.SYNCS 0x989680 ;  /* 0x009896800000b95d */ /* 0x004fea0003900000 */
[----:B------:R-:W2:Y:S02]  /*283d0*/  @!P3 SYNCS.PHASECHK.TRANS64 P3, [R14+URZ+0x34850], R7 ;  /* 0x034850070e00b5a7 */ /* 0x000ea4000806007f */
[----:B--2---:R-:W-:Y:S05]  /*283e0*/  @!P3 BRA `(.L_x_2664) ;  /* 0xfffffffc00f0b947 */ /* 0x004fea000383ffff */
[----:B------:R-:W-:Y:S05]  /*283f0*/  BRA `(.L_x_2663) ;  /* 0xfffffed800487947 */ /* 0x000fea000383ffff */
.L_x_2672:
[----:B-1----:R1:W2:Y:S02]  /*28400*/  SYNCS.PHASECHK.TRANS64.TRYWAIT P2, [R8+URZ+0x34830], R9 ;  /* 0x03483009080075a7 */ /* 0x0022a4000804017f */
[----:B--2---:R-:W-:Y:S05]  /*28410*/  @!P2 NANOSLEEP.SYNCS 0x989680 ;  /* 0x009896800000a95d */ /* 0x004fea0003900000 */
[----:B------:R-:W2:Y:S02]  /*28420*/  @!P2 SYNCS.PHASECHK.TRANS64 P2, [R8+URZ+0x34830], R9 ;  /* 0x034830090800a5a7 */ /* 0x000ea4000804007f */
[----:B--2---:R-:W-:Y:S05]  /*28430*/  @!P2 BRA `(.L_x_2672) ;  /* 0xfffffffc00f0a947 */ /* 0x004fea000383ffff */
[----:B------:R-:W-:Y:S05]  /*28440*/  BRA `(.L_x_2671) ;  /* 0xffffff0000e47947 */ /* 0x000fea000383ffff */
.L_x_2677:
[----:B-1----:R1:W2:Y:S02]  /*28450*/  SYNCS.PHASECHK.TRANS64.TRYWAIT P2, [R11+URZ+0x34850], R7 ;  /* 0x034850070b0075a7 */ /* 0x0022a4000804017f */
[----:B--2---:R-:W-:Y:S05]  /*28460*/  @!P2 NANOSLEEP.SYNCS 0x989680 ;  /* 0x009896800000a95d */ /* 0x004fea0003900000 */
[----:B------:R-:W2:Y:S02]  /*28470*/  @!P2 SYNCS.PHASECHK.TRANS64 P2, [R11+URZ+0x34850], R7 ;  /* 0x034850070b00a5a7 */ /* 0x000ea4000804007f */
[----:B--2---:R-:W-:Y:S05]  /*28480*/  @!P2 BRA `(.L_x_2677) ;  /* 0xfffffffc00f0a947 */ /* 0x004fea000383ffff */
[----:B------:R-:W-:Y:S05]  /*28490*/  BRA `(.L_x_2676) ;  /* 0xffffff0c009c7947 */ /* 0x000fea000383ffff */
.L_x_2683:
[----:B-1----:R1:W2:Y:S02]  /*284a0*/  SYNCS.PHASECHK.TRANS64.TRYWAIT P0, [R6+URZ+0x34850], R5 ;  /* 0x03485005060075a7 */ /* 0x0022a4000800017f */
[----:B--2---:R-:W-:Y:S05]  /*284b0*/  @!P0 NANOSLEEP.SYNCS 0x989680 ;  /* 0x009896800000895d */ /* 0x004fea0003900000 */
[----:B------:R-:W2:Y:S02]  /*284c0*/  @!P0 SYNCS.PHASECHK.TRANS64 P0, [R6+URZ+0x34850], R5 ;  /* 0x03485005060085a7 */ /* 0x000ea4000800007f */
[----:B--2---:R-:W-:Y:S05]  /*284d0*/  @!P0 BRA `(.L_x_2683) ;  /* 0xfffffffc00f08947 */ /* 0x004fea000383ffff */
[----:B------:R-:W-:Y:S05]  /*284e0*/  BRA `(.L_x_2682) ;  /* 0xffffff3000c47947 */ /* 0x000fea000383ffff */
.L_x_2724:
[----:B------:R-:W0:Y:S01]  /*284f0*/  S2R R4, SR_TID.X ;  /* 0x0000000000047919 */ /* 0x000e220000002100 */
[----:B------:R-:W-:Y:S01]  /*28500*/  BSSY B1, `(.L_x_2901) ;  /* 0x000000a000017945 */ /* 0x000fe20003800000 */
[----:B------:R-:W-:Y:S01]  /*28510*/  IMAD.MOV.U32 R12, RZ, RZ, RZ ;  /* 0x000000ffff0c7224 */ /* 0x000fe200078e00ff */
[----:B------:R-:W-:Y:S01]  /*28520*/  MOV R15, 0xffffffff ;  /* 0xffffffff000f7802 */ /* 0x000fe20000000f00 */
[----:B------:R-:W-:Y:S01]  /*28530*/  IMAD.MOV.U32 R11, RZ, RZ, 0x1f ;  /* 0x0000001fff0b7424 */ /* 0x000fe200078e00ff */
[----:B0-----:R-:W-:-:S04]  /*28540*/  SHF.R.U32.HI R4, RZ, 0x5, R4 ;  /* 0x00000005ff047819 */ /* 0x001fc80000011604 */
[----:B------:R-:W-:-:S04]  /*28550*/  LOP3.LUT R4, R4, 0x3, RZ, 0xc0, !PT ;  /* 0x0000000304047812 */ /* 0x000fc800078ec0ff */
[----:B------:R-:W-:-:S07]  /*28560*/  MOV R13, R4 ;  /* 0x00000004000d7202 */ /* 0x000fce0000000f00 */
[----:B------:R-:W-:Y:S05]  /*28570*/  WARPSYNC.COLLECTIVE R15, `(.L_x_2902) ;  /* 0x000000000f087348 */ /* 0x000fea0003c00000 */
[----:B------:R0:W1:Y:S02]  /*28580*/  SHFL.IDX P6, R14, R13, R12, R11 ;  /* 0x0000000c0d0e7389 */ /* 0x00006400000c000b */
[----:B01----:R-:W-:Y:S01]  /*28590*/  ENDCOLLECTIVE ;  /* 0x000000000000791b */ /* 0x003fe20003800000 */
.L_x_2902:
[----:B------:R-:W-:Y:S05]  /*285a0*/  BSYNC B1 ;  /* 0x0000000000017941 */ /* 0x000fea0003800000 */
.L_x_2901:
[----:B------:R-:W-:Y:S05]  /*285b0*/  BRA `(.L_x_2903) ;  /* 0xffffff8400c07947 */ /* 0x000fea000383ffff */
.L_x_2726:
[----:B------:R-:W-:Y:S01]  /*285c0*/  BSSY B1, `(.L_x_2904) ;  /* 0x0000006000017945 */ /* 0x000fe20003800000 */
[----:B------:R-:W-:-:S07]  /*285d0*/  IMAD.MOV.U32 R15, RZ, RZ, -0x1 ;  /* 0xffffffffff0f7424 */ /* 0x000fce00078e00ff */
[----:B0-----:R-:W-:Y:S05]  /*285e0*/  WARPSYNC.COLLECTIVE R15, `(.L_x_2905) ;  /* 0x000000000f0c7348 */ /* 0x001fea0003c00000 */
[----:B------:R-:W-:Y:S02]  /*285f0*/  ELECT P6, UR62, PT ;  /* 0x00000000003e782f */ /* 0x000fe400038c0000 */
[----:B------:R-:W-:Y:S01]  /*28600*/  MOV R14, UR62 ;  /* 0x0000003e000e7c02 */ /* 0x000fe20008000f00 */
[----:B0-----:R-:W-:Y:S10]  /*28610*/  ENDCOLLECTIVE ;  /* 0x000000000000791b */ /* 0x001ff40003800000 */
.L_x_2905:
[----:B------:R-:W-:Y:S05]  /*28620*/  BSYNC B1 ;  /* 0x0000000000017941 */ /* 0x000fea0003800000 */
.L_x_2904:
[----:B------:R-:W-:Y:S05]  /*28630*/  BRA `(.L_x_2725) ;  /* 0xffffff8400b87947 */ /* 0x000fea000383ffff */
.L_x_2728:
[----:B0-----:R0:W1:Y:S02]  /*28640*/  SYNCS.PHASECHK.TRANS64.TRYWAIT P0, [R18+URZ+0x34820], R3 ;  /* 0x03482003120075a7 */ /* 0x001064000800017f */
[----:B-1----:R-:W-:Y:S05]  /*28650*/  @!P0 NANOSLEEP.SYNCS 0x989680 ;  /* 0x009896800000895d */ /* 0x002fea0003900000 */
[----:B------:R-:W1:Y:S02]  /*28660*/  @!P0 SYNCS.PHASECHK.TRANS64 P0, [R18+URZ+0x34820], R3 ;  /* 0x03482003120085a7 */ /* 0x000e64000800007f */
[----:B-1----:R-:W-:Y:S05]  /*28670*/  @!P0 BRA `(.L_x_2728) ;  /* 0xfffffffc00f08947 */ /* 0x002fea000383ffff */
[----:B------:R-:W-:Y:S05]  /*28680*/  BRA `(.L_x_2906) ;  /* 0xffffff8400c87947 */ /* 0x000fea000383ffff */
.L_x_2732:
[----:B-1----:R1:W2:Y:S02]  /*28690*/  SYNCS.PHASECHK.TRANS64.TRYWAIT P0, [R5+URZ+0x348a0], R9 ;  /* 0x0348a009050075a7 */ /* 0x0022a4000800017f */
[----:B--2---:R-:W-:Y:S05]  /*286a0*/  @!P0 NANOSLEEP.SYNCS 0x989680 ;  /* 0x009896800000895d */ /* 0x004fea0003900000 */
[----:B------:R-:W2:Y:S02]  /*286b0*/  @!P0 SYNCS.PHASECHK.TRANS64 P0, [R5+URZ+0x348a0], R9 ;  /* 0x0348a009050085a7 */ /* 0x000ea4000800007f */
[----:B--2---:R-:W-:Y:S05]  /*286c0*/  @!P0 BRA `(.L_x_2732) ;  /* 0xfffffffc00f08947 */ /* 0x004fea000383ffff */
[----:B------:R-:W-:Y:S05]  /*286d0*/  BRA `(.L_x_2907) ;  /* 0xffffff8400e87947 */ /* 0x000fea000383ffff */
.L_x_2739:
[----:B0-----:R0:W2:Y:S02]  /*286e0*/  SYNCS.PHASECHK.TRANS64.TRYWAIT P0, [R5+URZ+0x348c0], R9 ;  /* 0x0348c009050075a7 */ /* 0x0010a4000800017f */
[----:B--2---:R-:W-:Y:S05]  /*286f0*/  @!P0 NANOSLEEP.SYNCS 0x989680 ;  /* 0x009896800000895d */ /* 0x004fea0003900000 */
[----:B------:R-:W2:Y:S02]  /*28700*/  @!P0 SYNCS.PHASECHK.TRANS64 P0, [R5+URZ+0x348c0], R9 ;  /* 0x0348c009050085a7 */ /* 0x000ea4000800007f */
[----:B--2---:R-:W-:Y:S05]  /*28710*/  @!P0 BRA `(.L_x_2739) ;  /* 0xfffffffc00f08947 */ /* 0x004fea000383ffff */
[----:B------:R-:W-:Y:S05]  /*28720*/  BRA `(.L_x_2908) ;  /* 0xffffff8800e47947 */ /* 0x000fea000383ffff */
.L_x_2747:
[----:B0-----:R0:W1:Y:S02]  /*28730*/  SYNCS.PHASECHK.TRANS64.TRYWAIT P1, [R7+URZ+0x348a0], R6 ;  /* 0x0348a006070075a7 */ /* 0x001064000802017f */
[----:B-1----:R-:W-:Y:S05]  /*28740*/  @!P1 NANOSLEEP.SYNCS 0x989680 ;  /* 0x009896800000995d */ /* 0x002fea0003900000 */
[----:B------:R-:W1:Y:S02]  /*28750*/  @!P1 SYNCS.PHASECHK.TRANS64 P1, [R7+URZ+0x348a0], R6 ;  /* 0x0348a006070095a7 */ /* 0x000e64000802007f */
[----:B-1----:R-:W-:Y:S05]  /*28760*/  @!P1 BRA `(.L_x_2747) ;  /* 0xfffffffc00f09947 */ /* 0x002fea000383ffff */
[----:B------:R-:W-:Y:S05]  /*28770*/  BRA `(.L_x_2909) ;  /* 0xffffff90000c7947 */ /* 0x000fea000383ffff */
.L_x_2754:
[----:B-1----:R1:W2:Y:S02]  /*28780*/  SYNCS.PHASECHK.TRANS64.TRYWAIT P1, [R7+URZ+0x348c0], R6 ;  /* 0x0348c006070075a7 */ /* 0x0022a4000802017f */
[----:B--2---:R-:W-:Y:S05]  /*28790*/  @!P1 NANOSLEEP.SYNCS 0x989680 ;  /* 0x009896800000995d */ /* 0x004fea0003900000 */
[----:B------:R-:W2:Y:S02]  /*287a0*/  @!P1 SYNCS.PHASECHK.TRANS64 P1, [R7+URZ+0x348c0], R6 ;  /* 0x0348c006070095a7 */ /* 0x000ea4000802007f */
[----:B--2---:R-:W-:Y:S05]  /*287b0*/  @!P1 BRA `(.L_x_2754) ;  /* 0xfffffffc00f09947 */ /* 0x004fea000383ffff */
[----:B------:R-:W-:Y:S05]  /*287c0*/  BRA `(.L_x_2910) ;  /* 0xffffff9400047947 */ /* 0x000fea000383ffff */
.L_x_2770:
[----:B------:R-:W0:Y:S01]  /*287d0*/  S2R R4, SR_TID.X ;  /* 0x0000000000047919 */ /* 0x000e220000002100 */
[----:B------:R-:W-:Y:S01]  /*287e0*/  BSSY B0, `(.L_x_2911) ;  /* 0x000000a000007945 */ /* 0x000fe20003800000 */
[----:B------:R-:W-:Y:S01]  /*287f0*/  MOV R12, RZ ;  /* 0x000000ff000c7202 */ /* 0x000fe20000000f00 */
[----:B------:R-:W-:Y:S02]  /*28800*/  IMAD.MOV.U32 R11, RZ, RZ, 0x1f ;  /* 0x0000001fff0b7424 */ /* 0x000fe400078e00ff */
[----:B------:R-:W-:Y:S01]  /*28810*/  IMAD.MOV.U32 R15, RZ, RZ, -0x1 ;  /* 0xffffffffff0f7424 */ /* 0x000fe200078e00ff */
[----:B0-----:R-:W-:-:S04]  /*28820*/  SHF.R.U32.HI R4, RZ, 0x5, R4 ;  /* 0x00000005ff047819 */ /* 0x001fc80000011604 */
[----:B------:R-:W-:-:S05]  /*28830*/  LOP3.LUT R4, R4, 0x3, RZ, 0xc0, !PT ;  /* 0x0000000304047812 */ /* 0x000fca00078ec0ff */
[----:B------:R-:W-:-:S07]  /*28840*/  IMAD.MOV.U32 R13, RZ, RZ, R4 ;  /* 0x000000ffff0d7224 */ /* 0x000fce00078e0004 */
[----:B------:R-:W-:Y:S05]  /*28850*/  WARPSYNC.COLLECTIVE R15, `(.L_x_2912) ;  /* 0x000000000f087348 */ /* 0x000fea0003c00000 */
[----:B------:R0:W1:Y:S02]  /*28860*/  SHFL.IDX P6, R14, R13, R12, R11 ;  /* 0x0000000c0d0e7389 */ /* 0x00006400000c000b */
[----:B01----:R-:W-:Y:S01]  /*28870*/  ENDCOLLECTIVE ;  /* 0x000000000000791b */ /* 0x003fe20003800000 */
.L_x_2912:
[----:B------:R-:W-:Y:S05]  /*28880*/  BSYNC B0 ;  /* 0x0000000000007941 */ /* 0x000fea0003800000 */
.L_x_2911:
[----:B------:R-:W-:Y:S05]  /*28890*/  BRA `(.L_x_2913) ;  /* 0xffffffa000447947 */ /* 0x000fea000383ffff */
.L_x_2772:
[----:B------:R-:W-:Y:S01]  /*288a0*/  BSSY B0, `(.L_x_2914) ;  /* 0x0000006000007945 */ /* 0x000fe20003800000 */
[----:B------:R-:W-:-:S07]  /*288b0*/  MOV R15, 0xffffffff ;  /* 0xffffffff000f7802 */ /* 0x000fce0000000f00 */
[----:B0-----:R-:W-:Y:S05]  /*288c0*/  WARPSYNC.COLLECTIVE R15, `(.L_x_2915) ;  /* 0x000000000f0c7348 */ /* 0x001fea0003c00000 */
[----:B------:R-:W-:Y:S02]  /*288d0*/  ELECT P6, UR62, PT ;  /* 0x00000000003e782f */ /* 0x000fe400038c0000 */
[----:B------:R-:W-:Y:S01]  /*288e0*/  MOV R14, UR62 ;  /* 0x0000003e000e7c02 */ /* 0x000fe20008000f00 */
[----:B0-----:R-:W-:Y:S10]  /*288f0*/  ENDCOLLECTIVE ;  /* 0x000000000000791b */ /* 0x001ff40003800000 */
.L_x_2915:
[----:B------:R-:W-:Y:S05]  /*28900*/  BSYNC B0 ;  /* 0x0000000000007941 */ /* 0x000fea0003800000 */
.L_x_2914:
[----:B------:R-:W-:Y:S05]  /*28910*/  BRA `(.L_x_2916) ;  /* 0xffffffa000507947 */ /* 0x000fea000383ffff */
.L_x_2774:
[----:B0-----:R0:W1:Y:S02]  /*28920*/  SYNCS.PHASECHK.TRANS64.TRYWAIT P0, [R0+URZ+0x34840], R2 ;  /* 0x03484002000075a7 */ /* 0x001064000800017f */
[----:B-1----:R-:W-:Y:S05]  /*28930*/  @!P0 NANOSLEEP.SYNCS 0x989680 ;  /* 0x009896800000895d */ /* 0x002fea0003900000 */
[----:B------:R-:W1:Y:S02]  /*28940*/  @!P0 SYNCS.PHASECHK.TRANS64 P0, [R0+URZ+0x34840], R2 ;  /* 0x03484002000085a7 */ /* 0x000e64000800007f */
[----:B-1----:R-:W-:Y:S05]  /*28950*/  @!P0 BRA `(.L_x_2774) ;  /* 0xfffffffc00f08947 */ /* 0x002fea000383ffff */
[----:B------:R-:W-:Y:S05]  /*28960*/  BRA `(.L_x_2917) ;  /* 0xffffffa000b07947 */ /* 0x000fea000383ffff */
.L_x_2778:
[----:B------:R-:W2:Y:S01]  /*28970*/  LDL.LU R11, [R1+0x50] ;  /* 0x00005000010b7983 */ /* 0x000ea20000300800 */
[----:B------:R-:W-:Y:S02]  /*28980*/  IMAD.MOV.U32 R13, RZ, RZ, R3 ;  /* 0x000000ffff0d7224 */ /* 0x000fe400078e0003 */
[----:B------:R-:W-:Y:S01]  /*28990*/  IMAD.MOV.U32 R12, RZ, RZ, RZ ;  /* 0x000000ffff0c7224 */ /* 0x000fe200078e00ff */
[----:B------:R-:W0:Y:S01]  /*289a0*/  S2R R5, SR_TID.X ;  /* 0x0000000000057919 */ /* 0x000e220000002100 */
[----:B------:R-:W-:Y:S01]  /*289b0*/  IMAD.MOV.U32 R15, RZ, RZ, -0x1 ;  /* 0xffffffffff0f7424 */ /* 0x000fe200078e00ff */
[----:B0-----:R-:W-:-:S04]  /*289c0*/  LOP3.LUT R5, R5, 0x7f, RZ, 0xc0, !PT ;  /* 0x0000007f05057812 */ /* 0x001fc800078ec0ff */
[----:B------:R-:W-:-:S05]  /*289d0*/  SHF.R.U32.HI R5, RZ, 0x3, R5 ;  /* 0x00000003ff057819 */ /* 0x000fca0000011605 */
[----:B------:R-:W-:-:S04]  /*289e0*/  IMAD R0, R9, 0x80, R5 ;  /* 0x0000008009007824 */ /* 0x000fc800078e0205 */
[----:B------:R-:W-:Y:S02]  /*289f0*/  VIADD R5, R0, 0x10 ;  /* 0x0000001000057836 */ /* 0x000fe40000000000 */
[----:B--2---:R-:W-:Y:S01]  /*28a00*/  IMAD R2, R11, R7, RZ ;  /* 0x000000070b027224 */ /* 0x004fe200078e02ff */
[----:B------:R-:W-:-:S04]  /*28a10*/  MOV R11, 0x181f ;  /* 0x0000181f000b7802 */ /* 0x000fc80000000f00 */
[----:B------:R-:W-:-:S13]  /*28a20*/  ISETP.GE.AND P3, PT, R0, R2, PT ;  /* 0x000000020000720c */ /* 0x000fda0003f66270 */
[----:B-----5:R-:W-:Y:S05]  /*28a30*/  WARPSYNC.COLLECTIVE R15, `(.L_x_2918) ;  /* 0x000000000f087348 */ /* 0x020fea0003c00000 */
[----:B------:R0:W1:Y:S02]  /*28a40*/  SHFL.IDX P6, R14, R13, R12, R11 ;  /* 0x0000000c0d0e7389 */ /* 0x00006400000c000b */
[----:B01---5:R-:W-:Y:S01]  /*28a50*/  ENDCOLLECTIVE ;  /* 0x000000000000791b */ /* 0x023fe20003800000 */
.L_x_2918:
[----:B------:R-:W-:Y:S01]  /*28a60*/  MOV R13, R4 ;  /* 0x00000004000d7202 */ /* 0x000fe20000000f00 */
[----:B------:R-:W-:-:S07]  /*28a70*/  IMAD.MOV.U32 R6, RZ, RZ, R14 ;  /* 0x000000ffff067224 */ /* 0x000fce00078e000e */
[----:B------:R-:W-:Y:S05]  /*28a80*/  WARPSYNC.COLLECTIVE R15, `(.L_x_2919) ;  /* 0x000000000f087348 */ /* 0x000fea0003c00000 */
[----:B------:R0:W1:Y:S02]  /*28a90*/  SHFL.IDX P6, R14, R13, R12, R11 ;  /* 0x0000000c0d0e7389 */ /* 0x00006400000c000b */
[----:B01----:R-:W-:Y:S01]  /*28aa0*/  ENDCOLLECTIVE ;  /* 0x000000000000791b */ /* 0x003fe20003800000 */
.L_x_2919:
[----:B------:R-:W-:Y:S01]  /*28ab0*/  IMAD.MOV.U32 R13, RZ, RZ, R3 ;  /* 0x000000ffff0d7224 */ /* 0x000fe200078e0003 */
[----:B------:R-:W-:Y:S01]  /*28ac0*/  MOV R12, 0x1 ;  /* 0x00000001000c7802 */ /* 0x000fe20000000f00 */
[----:B------:R-:W-:-:S07]  /*28ad0*/  IMAD.MOV.U32 R7, RZ, RZ, R14 ;  /* 0x000000ffff077224 */ /* 0x000fce00078e000e */
[----:B------:R-:W-:Y:S05]  /*28ae0*/  WARPSYNC.COLLECTIVE R15, `(.L_x_2920) ;  /* 0x000000000f087348 */ /* 0x000fea0003c00000 */
[----:B------:R0:W1:Y:S02]  /*28af0*/  SHFL.IDX P6, R14, R13, R12, R11 ;  /* 0x0000000c0d0e7389 */ /* 0x00006400000c000b */
[----:B01----:R-:W-:Y:S01]  /*28b00*/  ENDCOLLECTIVE ;  /* 0x000000000000791b */ /* 0x003fe20003800000 */
.L_x_2920:
        /* <DEDUP_REMOVED lines=14> */
.L_x_2921:
        /* <DEDUP_REMOVED lines=12> */
.L_x_2922:
[----:B------:R-:W-:-:S05]  /*28cb0*/  @!P3 LEA R8, P5, R8, R5, 0x1 ;  /* 0x000000050808b211 */ /* 0x000fca00078a08ff */
[----:B------:R-:W-:Y:S02]  /*28cc0*/  @!P3 IMAD.X R5, RZ, RZ, R9, P5 ;  /* 0x000000ffff05b224 */ /* 0x000fe400028e0609 */
[----:B------:R-:W0:Y:S01]  /*28cd0*/  S2R R9, SR_TID.X ;  /* 0x0000000000097919 */ /* 0x000e220000002100 */
[----:B------:R-:W-:Y:S02]  /*28ce0*/  @!P3 IMAD.MOV.U32 R6, RZ, RZ, R8 ;  /* 0x000000ffff06b224 */ /* 0x000fe400078e0008 */
[----:B------:R-:W-:Y:S01]  /*28cf0*/  @!P3 MOV R7, R5 ;  /* 0x000000050007b202 */ /* 0x000fe20000000f00 */
[----:B------:R-:W-:Y:S02]  /*28d00*/  VIADD R5, R0, 0x20 ;  /* 0x0000002000057836 */ /* 0x000fe40000000000 */
[----:B------:R-:W-:Y:S02]  /*28d10*/  IMAD.MOV.U32 R13, RZ, RZ, R4 ;  /* 0x000000ffff0d7224 */ /* 0x000fe400078e0004 */
        /* <DEDUP_REMOVED lines=11> */
.L_x_2923:
[----:B------:R-:W-:Y:S02]  /*28dd0*/  SHF.L.U32 R9, R9, 0x3, RZ ;  /* 0x0000000309097819 */ /* 0x000fe400000006ff */
[----:B------:R-:W-:Y:S01]  /*28de0*/  MOV R13, R3 ;  /* 0x00000003000d7202 */ /* 0x000fe20000000f00 */
[----:B------:R-:W-:Y:S01]  /*28df0*/  IMAD.MOV.U32 R12, RZ, RZ, 0x3 ;  /* 0x00000003ff0c7424 */ /* 0x000fe200078e00ff */
[----:B------:R-:W-:Y:S01]  /*28e00*/  LOP3.LUT R9, R9, 0x38, RZ, 0xc0, !PT ;  /* 0x0000003809097812 */ /* 0x000fe200078ec0ff */
[----:B------:R-:W-:-:S07]  /*28e10*/  IMAD.MOV.U32 R5, RZ, RZ, R14 ;  /* 0x000000ffff057224 */ /* 0x000fce00078e000e */
[----:B------:R-:W-:Y:S05]  /*28e20*/  WARPSYNC.COLLECTIVE R15, `(.L_x_2924) ;  /* 0x000000000f087348 */ /* 0x000fea0003c00000 */
[----:B------:R0:W1:Y:S02]  /*28e30*/  SHFL.IDX P6, R14, R13, R12, R11 ;  /* 0x0000000c0d0e7389 */ /* 0x00006400000c000b */
[----:B01----:R-:W-:Y:S01]  /*28e40*/  ENDCOLLECTIVE ;  /* 0x000000000000791b */ /* 0x003fe20003800000 */
.L_x_2924:
        /* <DEDUP_REMOVED lines=17> */
.L_x_2925:
[----:B------:R-:W-:Y:S01]  /*28f60*/  MOV R13, R3 ;  /* 0x00000003000d7202 */ /* 0x000fe20000000f00 */
[----:B------:R-:W-:Y:S02]  /*28f70*/  IMAD.MOV.U32 R12, RZ, RZ, 0x4 ;  /* 0x00000004ff0c7424 */ /* 0x000fe400078e00ff */
[----:B------:R-:W-:-:S07]  /*28f80*/  IMAD.MOV.U32 R5, RZ, RZ, R14 ;  /* 0x000000ffff057224 */ /* 0x000fce00078e000e */
[----:B------:R-:W-:Y:S05]  /*28f90*/  WARPSYNC.COLLECTIVE R15, `(.L_x_2926) ;  /* 0x000000000f087348 */ /* 0x000fea0003c00000 */
[----:B------:R0:W1:Y:S02]  /*28fa0*/  SHFL.IDX P6, R14, R13, R12, R11 ;  /* 0x0000000c0d0e7389 */ /* 0x00006400000c000b */
[----:B01----:R-:W-:Y:S01]  /*28fb0*/  ENDCOLLECTIVE ;  /* 0x000000000000791b */ /* 0x003fe20003800000 */
.L_x_2926:
        /* <DEDUP_REMOVED lines=17> */
.L_x_2927:
[----:B------:R-:W-:Y:S01]  /*290d0*/  MOV R13, R3 ;  /* 0x00000003000d7202 */ /* 0x000fe20000000f00 */
[----:B------:R-:W-:Y:S02]  /*290e0*/  IMAD.MOV.U32 R12, RZ, RZ, 0x5 ;  /* 0x00000005ff0c7424 */ /* 0x000fe400078e00ff */
[----:B------:R-:W-:-:S07]  /*290f0*/  IMAD.MOV.U32 R5, RZ, RZ, R14 ;  /* 0x000000ffff057224 */ /* 0x000fce00078e000e */
[----:B------:R-:W-:Y:S05]  /*29100*/  WARPSYNC.COLLECTIVE R15, `(.L_x_2928) ;  /* 0x000000000f087348 */ /* 0x000fea0003c00000 */
[----:B------:R0:W1:Y:S02]  /*29110*/  SHFL.IDX P6, R14, R13, R12, R11 ;  /* 0x0000000c0d0e7389 */ /* 0x00006400000c000b */
[----:B01----:R-:W-:Y:S01]  /*29120*/  ENDCOLLECTIVE ;  /* 0x000000000000791b */ /* 0x003fe20003800000 */
.L_x_2928:
        /* <DEDUP_REMOVED lines=17> */
.L_x_2929:
[----:B------:R-:W-:Y:S01]  /*29240*/  IMAD.MOV.U32 R13, RZ, RZ, R3 ;  /* 0x000000ffff0d7224 */ /* 0x000fe200078e0003 */
[----:B------:R-:W-:Y:S01]  /*29250*/  MOV R12, 0x6 ;  /* 0x00000006000c7802 */ /* 0x000fe20000000f00 */
[----:B------:R-:W-:-:S07]  /*29260*/  IMAD.MOV.U32 R5, RZ, RZ, R14 ;  /* 0x000000ffff057224 */ /* 0x000fce00078e000e */
[----:B------:R-:W-:Y:S05]  /*29270*/  WARPSYNC.COLLECTIVE R15, `(.L_x_2930) ;  /* 0x000000000f087348 */ /* 0x000fea0003c00000 */
[----:B------:R0:W1:Y:S02]  /*29280*/  SHFL.IDX P6, R14, R13, R12, R11 ;  /* 0x0000000c0d0e7389 */ /* 0x00006400000c000b */
[----:B01----:R-:W-:Y:S01]  /*29290*/  ENDCOLLECTIVE ;  /* 0x000000000000791b */ /* 0x003fe20003800000 */
.L_x_2930:
[----:B------:R-:W-:-:S05]  /*292a0*/  @!P3 LEA R5, P4, R9, R5, 0x1 ;  /* 0x000000050905b211 */ /* 0x000fca00078808ff */
[----:B------:R-:W-:-:S05]  /*292b0*/  @!P3 IMAD.X R6, RZ, RZ, R6, P4 ;  /* 0x000000ffff06b224 */ /* 0x000fca00020e0606 */
[----:B------:R-:W-:Y:S01]  /*292c0*/  @!P3 MOV R7, R6 ;  /* 0x000000060007b202 */ /* 0x000fe20000000f00 */
        /* <DEDUP_REMOVED lines=12> */
.L_x_2931:
[----:B------:R-:W-:-:S05]  /*29390*/  VIADD R7, R0, 0x60 ;  /* 0x0000006000077836 */ /* 0x000fca0000000000 */
[----:B------:R-:W-:Y:S01]  /*293a0*/  ISETP.GE.AND P4, PT, R7, R2, PT ;  /* 0x000000020700720c */ /* 0x000fe20003f86270 */
[----:B------:R-:W-:Y:S01]  /*293b0*/  IMAD.MOV.U32 R13, RZ, RZ, R3 ;  /* 0x000000ffff0d7224 */ /* 0x000fe200078e0003 */
[----:B------:R-:W-:Y:S02]  /*293c0*/  MOV R12, 0x7 ;  /* 0x00000007000c7802 */ /* 0x000fe40000000f00 */
[----:B------:R-:W-:-:S09]  /*293d0*/  MOV R5, R14 ;  /* 0x0000000e00057202 */ /* 0x000fd20000000f00 */
[----:B------:R-:W-:Y:S05]  /*293e0*/  WARPSYNC.COLLECTIVE R15, `(.L_x_2932) ;  /* 0x000000000f087348 */ /* 0x000fea0003c00000 */
[----:B------:R0:W1:Y:S02]  /*293f0*/  SHFL.IDX P6, R14, R13, R12, R11 ;  /* 0x0000000c0d0e7389 */ /* 0x00006400000c000b */
[----:B01----:R-:W-:Y:S01]  /*29400*/  ENDCOLLECTIVE ;  /* 0x000000000000791b */ /* 0x003fe20003800000 */
.L_x_2932:
        /* <DEDUP_REMOVED lines=8> */
[----:B------:R0:W-:Y:S04]  /*29490*/  @!P4 LDGSTS.E.BYPASS.LTC128B.128 [R10+0x13400], desc[UR60][R6.64], !P2 ;  /* 0x13400000060acfae */ /* 0x0001e8000d101d7c */
[----:B------:R0:W-:Y:S01]  /*294a0*/  @!P4 LDGSTS.E.BYPASS.LTC128B.128 [R10+0x17400], desc[UR60][R6.64+0x80], !P1 ;  /* 0x17400080060acfae */ /* 0x0001e2000c901d7c */
[----:B------:R-:W-:-:S07]  /*294b0*/  IMAD.MOV.U32 R5, RZ, RZ, R14 ;  /* 0x000000ffff057224 */ /* 0x000fce00078e000e */
[----:B0-----:R-:W-:Y:S05]  /*294c0*/  WARPSYNC.COLLECTIVE R15, `(.L_x_2933) ;  /* 0x000000000f087348 */ /* 0x001fea0003c00000 */
[----:B------:R1:W2:Y:S02]  /*294d0*/  SHFL.IDX P6, R14, R13, R12, R11 ;  /* 0x0000000c0d0e7389 */ /* 0x0002a400000c000b */
[----:B012---:R-:W-:Y:S01]  /*294e0*/  ENDCOLLECTIVE ;  /* 0x000000000000791b */ /* 0x007fe20003800000 */
.L_x_2933:
[----:B------:R-:W-:Y:S01]  /*294f0*/  @!PT LDS RZ, [RZ] ;  /* 0x00000000fffff984 */ /* 0x000fe20000000800 */
[----:B------:R-:W-:Y:S01]  /*29500*/  @!PT LDS RZ, [RZ] ;  /* 0x00000000fffff984 */ /* 0x000fe20000000800 */
[----:B------:R-:W-:Y:S01]  /*29510*/  @!PT LDS RZ, [RZ] ;  /* 0x00000000fffff984 */ /* 0x000fe20000000800 */
[----:B------:R3:W-:Y:S01]  /*29520*/  @!P4 LDGSTS.E.BYPASS.LTC128B.128 [R10+0x1b400], desc[UR60][R6.64+0x100], !P0 ;  /* 0x1b400100060acfae */ /* 0x0007e2000c101d7c */
[----:B------:R-:W-:Y:S01]  /*29530*/  MOV R3, R14 ;  /* 0x0000000e00037202 */ /* 0x000fe20000000f00 */
[----:B------:R-:W-:Y:S06]  /*29540*/  BRA `(.L_x_2934) ;  /* 0xffffffa400687947 */ /* 0x000fec000383ffff */
.L_x_2783:
[----:B----4-:R4:W0:Y:S02]  /*29550*/  SYNCS.PHASECHK.TRANS64.TRYWAIT P0, [R18+URZ+0x34820], R0 ;  /* 0x03482000120075a7 */ /* 0x010824000800017f */
[----:B0-----:R-:W-:Y:S05]  /*29560*/  @!P0 NANOSLEEP.SYNCS 0x989680 ;  /* 0x009896800000895d */ /* 0x001fea0003900000 */
[----:B------:R-:W0:Y:S02]  /*29570*/  @!P0 SYNCS.PHASECHK.TRANS64 P0, [R18+URZ+0x34820], R0 ;  /* 0x03482000120085a7 */ /* 0x000e24000800007f */
[----:B0-----:R-:W-:Y:S05]  /*29580*/  @!P0 BRA `(.L_x_2783) ;  /* 0xfffffffc00f08947 */ /* 0x001fea000383ffff */
[----:B------:R-:W-:Y:S05]  /*29590*/  BRA `(.L_x_2935) ;  /* 0xffffffa400e87947 */ /* 0x000fea000383ffff */
.L_x_2792:
[----:B-1----:R1:W2:Y:S02]  /*295a0*/  SYNCS.PHASECHK.TRANS64.TRYWAIT P0, [R3+URZ+0x34840], R2 ;  /* 0x03484002030075a7 */ /* 0x0022a4000800017f */
[----:B--2---:R-:W-:Y:S05]  /*295b0*/  @!P0 NANOSLEEP.SYNCS 0x989680 ;  /* 0x009896800000895d */ /* 0x004fea0003900000 */
[----:B------:R-:W2:Y:S02]  /*295c0*/  @!P0 SYNCS.PHASECHK.TRANS64 P0, [R3+URZ+0x34840], R2 ;  /* 0x03484002030085a7 */ /* 0x000ea4000800007f */
[----:B--2---:R-:W-:Y:S05]  /*295d0*/  @!P0 BRA `(.L_x_2792) ;  /* 0xfffffffc00f08947 */ /* 0x004fea000383ffff */
[----:B------:R-:W-:Y:S05]  /*295e0*/  BRA `(.L_x_2936) ;  /* 0xffffffa800c47947 */ /* 0x000fea000383ffff */
.L_x_2799:
[----:B0-----:R0:W1:Y:S02]  /*295f0*/  SYNCS.PHASECHK.TRANS64.TRYWAIT P0, [R3+URZ+0x60], R2 ;  /* 0x00006002030075a7 */ /* 0x001064000800017f */
[----:B-1----:R-:W-:Y:S05]  /*29600*/  @!P0 NANOSLEEP.SYNCS 0x989680 ;  /* 0x009896800000895d */ /* 0x002fea0003900000 */
[----:B------:R-:W1:Y:S02]  /*29610*/  @!P0 SYNCS.PHASECHK.TRANS64 P0, [R3+URZ+0x60], R2 ;  /* 0x00006002030085a7 */ /* 0x000e64000800007f */
[----:B-1----:R-:W-:Y:S05]  /*29620*/  @!P0 BRA `(.L_x_2799) ;  /* 0xfffffffc00f08947 */ /* 0x002fea000383ffff */
[----:B------:R-:W-:Y:S05]  /*29630*/  BRA `(.L_x_2937) ;  /* 0xffffffac00d47947 */ /* 0x000fea000383ffff */
.L_x_2808:
[----:B-1----:R1:W2:Y:S02]  /*29640*/  SYNCS.PHASECHK.TRANS64.TRYWAIT P0, [R3+URZ+0x34840], R2 ;  /* 0x03484002030075a7 */ /* 0x0022a4000800017f */
[----:B--2---:R-:W-:Y:S05]  /*29650*/  @!P0 NANOSLEEP.SYNCS 0x989680 ;  /* 0x009896800000895d */ /* 0x004fea0003900000 */
[----:B------:R-:W2:Y:S02]  /*29660*/  @!P0 SYNCS.PHASECHK.TRANS64 P0, [R3+URZ+0x34840], R2 ;  /* 0x03484002030085a7 */ /* 0x000ea4000800007f */
[----:B--2---:R-:W-:Y:S05]  /*29670*/  @!P0 BRA `(.L_x_2808) ;  /* 0xfffffffc00f08947 */ /* 0x004fea000383ffff */
[----:B------:R-:W-:Y:S05]  /*29680*/  BRA `(.L_x_2938) ;  /* 0xffffffb400647947 */ /* 0x000fea000383ffff */
.L_x_2815:
[----:B0-----:R0:W1:Y:S02]  /*29690*/  SYNCS.PHASECHK.TRANS64.TRYWAIT P0, [R2+URZ+0x60], R3 ;  /* 0x00006003020075a7 */ /* 0x001064000800017f */
[----:B-1----:R-:W-:Y:S05]  /*296a0*/  @!P0 NANOSLEEP.SYNCS 0x989680 ;  /* 0x009896800000895d */ /* 0x002fea0003900000 */
[----:B------:R-:W1:Y:S02]  /*296b0*/  @!P0 SYNCS.PHASECHK.TRANS64 P0, [R2+URZ+0x60], R3 ;  /* 0x00006003020085a7 */ /* 0x000e64000800007f */
[----:B-1----:R-:W-:Y:S05]  /*296c0*/  @!P0 BRA `(.L_x_2815) ;  /* 0xfffffffc00f08947 */ /* 0x002fea000383ffff */
[----:B------:R-:W-:Y:S05]  /*296d0*/  BRA `(.L_x_2939) ;  /* 0xffffffb800747947 */ /* 0x000fea000383ffff */
.L_x_2824:
[----:B--2---:R2:W3:Y:S02]  /*296e0*/  SYNCS.PHASECHK.TRANS64.TRYWAIT P0, [R2+URZ+0x34840], R3 ;  /* 0x03484003020075a7 */ /* 0x0044e4000800017f */
[----:B---3--:R-:W-:Y:S05]  /*296f0*/  @!P0 NANOSLEEP.SYNCS 0x989680 ;  /* 0x009896800000895d */ /* 0x008fea0003900000 */
[----:B------:R-:W3:Y:S02]  /*29700*/  @!P0 SYNCS.PHASECHK.TRANS64 P0, [R2+URZ+0x34840], R3 ;  /* 0x03484003020085a7 */ /* 0x000ee4000800007f */
[----:B---3--:R-:W-:Y:S05]  /*29710*/  @!P0 BRA `(.L_x_2824) ;  /* 0xfffffffc00f08947 */ /* 0x008fea000383ffff */
[----:B------:R-:W-:Y:S05]  /*29720*/  BRA `(.L_x_2940) ;  /* 0xffffffbc00d47947 */ /* 0x000fea000383ffff */
.L_x_2831:
[----:B0-----:R0:W1:Y:S02]  /*29730*/  SYNCS.PHASECHK.TRANS64.TRYWAIT P0, [R2+URZ+0x60], R5 ;  /* 0x00006005020075a7 */ /* 0x001064000800017f */
[----:B-1----:R-:W-:Y:S05]  /*29740*/  @!P0 NANOSLEEP.SYNCS 0x989680 ;  /* 0x009896800000895d */ /* 0x002fea0003900000 */
[----:B------:R-:W1:Y:S02]  /*29750*/  @!P0 SYNCS.PHASECHK.TRANS64 P0, [R2+URZ+0x60], R5 ;  /* 0x00006005020085a7 */ /* 0x000e64000800007f */
[----:B-1----:R-:W-:Y:S05]  /*29760*/  @!P0 BRA `(.L_x_2831) ;  /* 0xfffffffc00f08947 */ /* 0x002fea000383ffff */
[----:B------:R-:W-:Y:S05]  /*29770*/  BRA `(.L_x_2941) ;  /* 0xffffffc000e47947 */ /* 0x000fea000383ffff */
.L_x_2842:
[----:B--2---:R2:W4:Y:S02]  /*29780*/  SYNCS.PHASECHK.TRANS64.TRYWAIT P0, [R0+URZ+0x34860], R2 ;  /* 0x03486002000075a7 */ /* 0x004524000800017f */
[----:B----4-:R-:W-:Y:S05]  /*29790*/  @!P0 NANOSLEEP.SYNCS 0x989680 ;  /* 0x009896800000895d */ /* 0x010fea0003900000 */
[----:B------:R-:W4:Y:S02]  /*297a0*/  @!P0 SYNCS.PHASECHK.TRANS64 P0, [R0+URZ+0x34860], R2 ;  /* 0x03486002000085a7 */ /* 0x000f24000800007f */
[----:B----4-:R-:W-:Y:S05]  /*297b0*/  @!P0 BRA `(.L_x_2842) ;  /* 0xfffffffc00f08947 */ /* 0x010fea000383ffff */
[----:B------:R-:W-:Y:S05]  /*297c0*/  BRA `(.L_x_2942) ;  /* 0xffffffc800307947 */ /* 0x000fea000383ffff */
.L_x_2849:
[----:B------:R-:W4:Y:S01]  /*297d0*/  LDL R0, [R1] ;  /* 0x0000000001007983 */ /* 0x000f220000100800 */
[----:B------:R-:W-:Y:S01]  /*297e0*/  BSSY B0, `(.L_x_2943) ;  /* 0x0000008000007945 */ /* 0x000fe20003800000 */
[----:B------:R-:W-:Y:S01]  /*297f0*/  IMAD.MOV.U32 R12, RZ, RZ, RZ ;  /* 0x000000ffff0c7224 */ /* 0x000fe200078e00ff */
[----:B------:R-:W-:Y:S01]  /*29800*/  MOV R11, 0x1f ;  /* 0x0000001f000b7802 */ /* 0x000fe20000000f00 */
[----:B------:R-:W-:Y:S02]  /*29810*/  IMAD.MOV.U32 R15, RZ, RZ, -0x1 ;  /* 0xffffffffff0f7424 */ /* 0x000fe400078e00ff */
[----:B----4-:R-:W-:-:S07]  /*29820*/  IMAD.MOV.U32 R13, RZ, RZ, R0 ;  /* 0x000000ffff0d7224 */ /* 0x010fce00078e0000 */
[----:B0123--:R-:W-:Y:S05]  /*29830*/  WARPSYNC.COLLECTIVE R15, `(.L_x_2944) ;  /* 0x000000000f087348 */ /* 0x00ffea0003c00000 */
[----:B------:R4:W0:Y:S02]  /*29840*/  SHFL.IDX P6, R14, R13, R12, R11 ;  /* 0x0000000c0d0e7389 */ /* 0x00082400000c000b */
[----:B01234-:R-:W-:Y:S01]  /*29850*/  ENDCOLLECTIVE ;  /* 0x000000000000791b */ /* 0x01ffe20003800000 */
.L_x_2944:
[----:B------:R-:W-:Y:S05]  /*29860*/  BSYNC B0 ;  /* 0x0000000000007941 */ /* 0x000fea0003800000 */
.L_x_2943:
[----:B------:R0:W5:Y:S01]  /*29870*/  LDL R2, [R1+0xc] ;  /* 0x00000c0001027983 */ /* 0x0001620000100800 */
[----:B------:R-:W-:Y:S01]  /*29880*/  MOV R13, R0 ;  /* 0x00000000000d7202 */ /* 0x000fe20000000f00 */
[----:B------:R-:W-:Y:S01]  /*29890*/  IMAD.MOV.U32 R12, RZ, RZ, 0x1 ;  /* 0x00000001ff0c7424 */ /* 0x000fe200078e00ff */
[----:B------:R-:W-:Y:S01]  /*298a0*/  MOV R15, 0xffffffff ;  /* 0xffffffff000f7802 */ /* 0x000fe20000000f00 */
[----:B------:R-:W-:Y:S02]  /*298b0*/  IMAD.MOV.U32 R11, RZ, RZ, 0x1f ;  /* 0x0000001fff0b7424 */ /* 0x000fe400078e00ff */
[----:B------:R-:W-:-:S07]  /*298c0*/  IMAD.MOV.U32 R5, RZ, RZ, R14 ;  /* 0x000000ffff057224 */ /* 0x000fce00078e000e */
[----:B0----5:R-:W-:Y:S05]  /*298d0*/  WARPSYNC.COLLECTIVE R15, `(.L_x_2945) ;  /* 0x000000000f087348 */ /* 0x021fea0003c00000 */
[----:B------:R1:W2:Y:S02]  /*298e0*/  SHFL.IDX P6, R14, R13, R12, R11 ;  /* 0x0000000c0d0e7389 */ /* 0x0002a400000c000b */
[----:B012--5:R-:W-:Y:S01]  /*298f0*/  ENDCOLLECTIVE ;  /* 0x000000000000791b */ /* 0x027fe20003800000 */
.L_x_2945:
        /* <DEDUP_REMOVED lines=13> */
[C---:B------:R-:W-:Y:S02]  /*299d0*/  ISETP.GE.U32.AND P2, PT, R16.reuse, 0x2, PT ;  /* 0x000000021000780c */ /* 0x040fe40003f46070 */
[C---:B------:R-:W-:Y:S02]  /*299e0*/  ISETP.GE.U32.AND P3, PT, R16.reuse, 0x4, PT ;  /* 0x000000041000780c */ /* 0x040fe40003f66070 */
[C---:B------:R-:W-:Y:S02]  /*299f0*/  ISETP.GE.U32.AND P4, PT, R16.reuse, 0x8, PT ;  /* 0x000000081000780c */ /* 0x040fe40003f86070 */
[----:B------:R-:W-:Y:S01]  /*29a00*/  ISETP.GE.U32.AND P5, PT, R16, 0x10, PT ;  /* 0x000000101000780c */ /* 0x000fe20003fa6070 */
[----:B--2---:R-:W-:-:S02]  /*29a10*/  @!P1 IMAD.MOV.U32 R4, RZ, RZ, R8 ;  /* 0x000000ffff049224 */ /* 0x004fc400078e0008 */
[----:B------:R-:W-:Y:S01]  /*29a20*/  IMAD.MOV.U32 R8, RZ, RZ, RZ ;  /* 0x000000ffff087224 */ /* 0x000fe200078e00ff */
[----:B---3--:R-:W-:Y:S02]  /*29a30*/  @!P1 MOV R6, R2 ;  /* 0x0000000200069202 */ /* 0x008fe40000000f00 */
[----:B------:R-:W-:-:S03]  /*29a40*/  ISETP.NE.AND P1, PT, R16, RZ, PT ;  /* 0x000000ff1000720c */ /* 0x000fc60003f25270 */
[----:B------:R-:W-:-:S04]  /*29a50*/  IMAD R2, R6, R4, RZ ;  /* 0x0000000406027224 */ /* 0x000fc800078e02ff */
[----:B------:R-:W-:-:S07]  /*29a60*/  IMAD.MOV.U32 R13, RZ, RZ, R2 ;  /* 0x000000ffff0d7224 */ /* 0x000fce00078e0002 */
[----:B------:R-:W-:Y:S05]  /*29a70*/  WARPSYNC.COLLECTIVE R15, `(.L_x_2946) ;  /* 0x000000000f087348 */ /* 0x000fea0003c00000 */
[----:B------:R0:W1:Y:S02]  /*29a80*/  SHFL.UP P6, R14, R13, R12, R11 ;  /* 0x0400000c0d0e7389 */ /* 0x00006400000c000b */
[----:B01----:R-:W-:Y:S01]  /*29a90*/  ENDCOLLECTIVE ;  /* 0x000000000000791b */ /* 0x003fe20003800000 */
.L_x_2946:
        /* <DEDUP_REMOVED lines=8> */
.L_x_2947:
        /* <DEDUP_REMOVED lines=8> */
.L_x_2948:
        /* <DEDUP_REMOVED lines=8> */
.L_x_2949:
        /* <DEDUP_REMOVED lines=8> */
.L_x_2950:
        /* <DEDUP_REMOVED lines=9> */
.L_x_2951:
[----:B------:R-:W-:Y:S01]  /*29d30*/  MOV R9, R14 ;  /* 0x0000000e00097202 */ /* 0x000fe20000000f00 */
[----:B------:R-:W-:Y:S06]  /*29d40*/  BRA `(.L_x_2952) ;  /* 0xffffffc800a47947 */ /* 0x000fec000383ffff */
.L_x_2852:
[----:B------:R-:W-:Y:S01]  /*29d50*/  BSSY B0, `(.L_x_2953) ;  /* 0x0000008000007945 */ /* 0x000fe20003800000 */
[----:B------:R-:W-:Y:S01]  /*29d60*/  IMAD.MOV.U32 R13, RZ, RZ, R2 ;  /* 0x000000ffff0d7224 */ /* 0x000fe200078e0002 */
[----:B------:R-:W-:Y:S01]  /*29d70*/  MOV R12, 0x1 ;  /* 0x00000001000c7802 */ /* 0x000fe20000000f00 */
[----:B------:R-:W-:Y:S02]  /*29d80*/  IMAD.MOV.U32 R11, RZ, RZ, RZ ;  /* 0x000000ffff0b7224 */ /* 0x000fe400078e00ff */
[----:B------:R-:W-:-:S07]  /*29d90*/  IMAD.MOV.U32 R15, RZ, RZ, -0x1 ;  /* 0xffffffffff0f7424 */ /* 0x000fce00078e00ff */
[----:B0-----:R-:W-:Y:S05]  /*29da0*/  WARPSYNC.COLLECTIVE R15, `(.L_x_2954) ;  /* 0x000000000f087348 */ /* 0x001fea0003c00000 */
[----:B------:R1:W2:Y:S02]  /*29db0*/  SHFL.UP P6, R14, R13, R12, R11 ;  /* 0x0400000c0d0e7389 */ /* 0x0002a400000c000b */
[----:B012---:R-:W-:Y:S01]  /*29dc0*/  ENDCOLLECTIVE ;  /* 0x000000000000791b */ /* 0x007fe20003800000 */
.L_x_2954:
[----:B------:R-:W-:Y:S05]  /*29dd0*/  BSYNC B0 ;  /* 0x0000000000007941 */ /* 0x000fea0003800000 */
.L_x_2953:
[----:B------:R-:W-:Y:S01]  /*29de0*/  MOV R3, R14 ;  /* 0x0000000e00037202 */ /* 0x000fe20000000f00 */
[----:B------:R-:W-:Y:S01]  /*29df0*/  IMAD.MOV.U32 R11, RZ, RZ, RZ ;  /* 0x000000ffff0b7224 */ /* 0x000fe200078e00ff */
[----:B------:R-:W-:Y:S01]  /*29e00*/  MOV R12, 0x2 ;  /* 0x00000002000c7802 */ /* 0x000fe20000000f00 */
[----:B------:R-:W-:Y:S01]  /*29e10*/  IMAD.MOV.U32 R15, RZ, RZ, -0x1 ;  /* 0xffffffffff0f7424 */ /* 0x000fe200078e00ff */
[----:B------:R-:W-:-:S05]  /*29e20*/  SEL R3, R3, RZ, P1 ;  /* 0x000000ff03037207 */ /* 0x000fca0000800000 */
[----:B------:R-:W-:-:S04]  /*29e30*/  IMAD.IADD R2, R2, 0x1, R3 ;  /* 0x0000000102027824 */ /* 0x000fc800078e0203 */
[----:B------:R-:W-:-:S07]  /*29e40*/  IMAD.MOV.U32 R13, RZ, RZ, R2 ;  /* 0x000000ffff0d7224 */ /* 0x000fce00078e0002 */
[----:B------:R-:W-:Y:S05]  /*29e50*/  WARPSYNC.COLLECTIVE R15, `(.L_x_2955) ;  /* 0x000000000f087348 */ /* 0x000fea0003c00000 */
[----:B------:R0:W1:Y:S02]  /*29e60*/  SHFL.UP P6, R14, R13, R12, R11 ;  /* 0x0400000c0d0e7389 */ /* 0x00006400000c000b */
[----:B01----:R-:W-:Y:S01]  /*29e70*/  ENDCOLLECTIVE ;  /* 0x000000000000791b */ /* 0x003fe20003800000 */
.L_x_2955:
        /* <DEDUP_REMOVED lines=8> */
.L_x_2956:
        /* <DEDUP_REMOVED lines=8> */
.L_x_2957:
        /* <DEDUP_REMOVED lines=8> */
.L_x_2958:
[----:B------:R-:W-:Y:S01]  /*2a000*/  MOV R12, 0x1f ;  /* 0x0000001f000c7802 */ /* 0x000fe20000000f00 */
[----:B------:R-:W-:Y:S01]  /*2a010*/  IMAD.MOV.U32 R11, RZ, RZ, 0x1f ;  /* 0x0000001fff0b7424 */ /* 0x000fe200078e00ff */
[----:B------:R-:W-:-:S04]  /*2a020*/  MOV R3, R14 ;  /* 0x0000000e00037202 */ /* 0x000fc80000000f00 */
[----:B------:R-:W-:-:S05]  /*2a030*/  SEL R3, R3, RZ, P5 ;  /* 0x000000ff03037207 */ /* 0x000fca0002800000 */
[----:B------:R-:W-:-:S04]  /*2a040*/  IMAD.IADD R7, R2, 0x1, R3 ;  /* 0x0000000102077824 */ /* 0x000fc800078e0203 */
[----:B------:R-:W-:-:S07]  /*2a050*/  IMAD.MOV.U32 R13, RZ, RZ, R7 ;  /* 0x000000ffff0d7224 */ /* 0x000fce00078e0007 */
[----:B------:R-:W-:Y:S05]  /*2a060*/  WARPSYNC.COLLECTIVE R15, `(.L_x_2959) ;  /* 0x000000000f087348 */ /* 0x000fea0003c00000 */
[----:B------:R0:W1:Y:S02]  /*2a070*/  SHFL.IDX P6, R14, R13, R12, R11 ;  /* 0x0000000c0d0e7389 */ /* 0x00006400000c000b */
[----:B01----:R-:W-:Y:S01]  /*2a080*/  ENDCOLLECTIVE ;  /* 0x000000000000791b */ /* 0x003fe20003800000 */
.L_x_2959:
[----:B------:R-:W-:Y:S01]  /*2a090*/  IMAD.MOV.U32 R9, RZ, RZ, R14 ;  /* 0x000000ffff097224 */ /* 0x000fe200078e000e */
[----:B------:R-:W-:Y:S06]  /*2a0a0*/  BRA `(.L_x_2960) ;  /* 0xffffffc800787947 */ /* 0x000fec000383ffff */
.L_x_2854:
[----:B------:R-:W-:Y:S01]  /*2a0b0*/  BSSY B0, `(.L_x_2961) ;  /* 0x0000006000007945 */ /* 0x000fe20003800000 */
[----:B------:R-:W-:Y:S02]  /*2a0c0*/  PLOP3.LUT P6, PT, P6, PT, PT, 0x8, 0x0 ;  /* 0x000000000000781c */ /* 0x000fe400037ce170 */
[----:B------:R-:W-:-:S11]  /*2a0d0*/  MOV R15, 0xffffffff ;  /* 0xffffffff000f7802 */ /* 0x000fd60000000f00 */
[----:B0-----:R-:W-:Y:S05]  /*2a0e0*/  WARPSYNC.COLLECTIVE R15, `(.L_x_2962) ;  /* 0x000000000f087348 */ /* 0x001fea0003c00000 */
[----:B------:R-:W-:Y:S01]  /*2a0f0*/  VOTE.ANY R14, PT, P6 ;  /* 0x00000000000e7806 */ /* 0x000fe200030e0100 */
[----:B0-----:R-:W-:Y:S06]  /*2a100*/  ENDCOLLECTIVE ;  /* 0x000000000000791b */ /* 0x001fec0003800000 */
.L_x_2962:
[----:B------:R-:W-:Y:S05]  /*2a110*/  BSYNC B0 ;  /* 0x0000000000007941 */ /* 0x000fea0003800000 */
.L_x_2961:
        /* <DEDUP_REMOVED lines=10> */
.L_x_2963:
[----:B------:R-:W-:Y:S01]  /*2a1c0*/  IMAD.MOV.U32 R13, RZ, RZ, R6 ;  /* 0x000000ffff0d7224 */ /* 0x000fe200078e0006 */
[----:B------:R-:W-:-:S07]  /*2a1d0*/  MOV R4, R14 ;  /* 0x0000000e00047202 */ /* 0x000fce0000000f00 */
[----:B------:R-:W-:Y:S05]  /*2a1e0*/  WARPSYNC.COLLECTIVE R15, `(.L_x_2964) ;  /* 0x000000000f087348 */ /* 0x000fea0003c00000 */
[----:B------:R0:W1:Y:S02]  /*2a1f0*/  SHFL.IDX P6, R14, R13, R12, R11 ;  /* 0x0000000c0d0e7389 */ /* 0x00006400000c000b */
[----:B01----:R-:W-:Y:S01]  /*2a200*/  ENDCOLLECTIVE ;  /* 0x000000000000791b */ /* 0x003fe20003800000 */
.L_x_2964:
[----:B------:R-:W-:Y:S01]  /*2a210*/  IMAD.MOV.U32 R6, RZ, RZ, R14 ;  /* 0x000000ffff067224 */ /* 0x000fe200078e000e */
[----:B------:R-:W-:-:S05]  /*2a220*/  IADD3 R10, R3, R10, RZ ;  /* 0x0000000a030a7210 */ /* 0x000fca0007ffe0ff */
[----:B------:R0:W-:Y:S01]  /*2a230*/  STL [R1+0xc], R10 ;  /* 0x00000c0a01007387 */ /* 0x0001e20000100800 */
[----:B------:R-:W-:Y:S05]  /*2a240*/  BRA `(.L_x_2965) ;  /* 0xffffffc800587947 */ /* 0x000fea000383ffff */
.L_x_2856:
[----:B------:R-:W-:Y:S01]  /*2a250*/  BSSY B0, `(.L_x_2966) ;  /* 0x0000008000007945 */ /* 0x000fe20003800000 */
[----:B------:R-:W-:Y:S01]  /*2a260*/  IMAD.MOV.U32 R13, RZ, RZ, R7 ;  /* 0x000000ffff0d7224 */ /* 0x000fe200078e0007 */
[----:B------:R-:W-:Y:S01]  /*2a270*/  MOV R11, 0x1f ;  /* 0x0000001f000b7802 */ /* 0x000fe20000000f00 */
[----:B------:R-:W-:Y:S02]  /*2a280*/  IMAD.MOV.U32 R12, RZ, RZ, R3 ;  /* 0x000000ffff0c7224 */ /* 0x000fe400078e0003 */
[----:B------:R-:W-:-:S07]  /*2a290*/  IMAD.MOV.U32 R15, RZ, RZ, -0x1 ;  /* 0xffffffffff0f7424 */ /* 0x000fce00078e00ff */
[----:B0-----:R-:W-:Y:S05]  /*2a2a0*/  WARPSYNC.COLLECTIVE R15, `(.L_x_2967) ;  /* 0x000000000f087348 */ /* 0x001fea0003c00000 */
[----:B------:R1:W2:Y:S02]  /*2a2b0*/  SHFL.IDX P6, R14, R13, R12, R11 ;  /* 0x0000000c0d0e7389 */ /* 0x0002a400000c000b */
[----:B012---:R-:W-:Y:S01]  /*2a2c0*/  ENDCOLLECTIVE ;  /* 0x000000000000791b */ /* 0x007fe20003800000 */
.L_x_2967:
[----:B------:R-:W-:Y:S05]  /*2a2d0*/  BSYNC B0 ;  /* 0x0000000000007941 */ /* 0x000fea0003800000 */
.L_x_2966:
[----:B------:R-:W-:Y:S01]  /*2a2e0*/  IMAD.MOV.U32 R3, RZ, RZ, R14 ;  /* 0x000000ffff037224 */ /* 0x000fe200078e000e */
[----:B------:R-:W-:Y:S06]  /*2a2f0*/  BRA `(.L_x_2968) ;  /* 0xffffffc800447947 */ /* 0x000fec000383ffff */
.L_x_2862:
[----:B0-----:R0:W1:Y:S02]  /*2a300*/  SYNCS.PHASECHK.TRANS64.TRYWAIT P0, [R0+URZ+0x34820], R3 ;  /* 0x03482003000075a7 */ /* 0x001064000800017f */
[----:B-1----:R-:W-:Y:S05]  /*2a310*/  @!P0 NANOSLEEP.SYNCS 0x989680 ;  /* 0x009896800000895d */ /* 0x002fea0003900000 */
[----:B------:R-:W1:Y:S02]  /*2a320*/  @!P0 SYNCS.PHASECHK.TRANS64 P0, [R0+URZ+0x34820], R3 ;  /* 0x03482003000085a7 */ /* 0x000e64000800007f */
[----:B-1----:R-:W-:Y:S05]  /*2a330*/  @!P0 BRA `(.L_x_2862) ;  /* 0xfffffffc00f08947 */ /* 0x002fea000383ffff */
[----:B------:R-:W-:Y:S05]  /*2a340*/  BRA `(.L_x_2969) ;  /* 0xffffffd000e47947 */ /* 0x000fea000383ffff */
.L_x_2863:
[----:B------:R-:W1:Y:S01]  /*2a350*/  S2R R2, SR_TID.X ;  /* 0x0000000000027919 */ /* 0x000e620000002100 */
[----:B------:R-:W-:Y:S01]  /*2a360*/  BSSY B0, `(.L_x_2970) ;  /* 0x000000a000007945 */ /* 0x000fe20003800000 */
[----:B------:R-:W-:Y:S01]  /*2a370*/  IMAD.MOV.U32 R12, RZ, RZ, RZ ;  /* 0x000000ffff0c7224 */ /* 0x000fe200078e00ff */
[----:B------:R-:W-:Y:S01]  /*2a380*/  MOV R15, 0xffffffff ;  /* 0xffffffff000f7802 */ /* 0x000fe20000000f00 */
[----:B------:R-:W-:Y:S01]  /*2a390*/  IMAD.MOV.U32 R11, RZ, RZ, 0x1f ;  /* 0x0000001fff0b7424 */ /* 0x000fe200078e00ff */
[----:B-1----:R-:W-:-:S04]  /*2a3a0*/  SHF.R.U32.HI R2, RZ, 0x5, R2 ;  /* 0x00000005ff027819 */ /* 0x002fc80000011602 */
[----:B------:R-:W-:-:S04]  /*2a3b0*/  LOP3.LUT R2, R2, 0x3, RZ, 0xc0, !PT ;  /* 0x0000000302027812 */ /* 0x000fc800078ec0ff */
[----:B------:R-:W-:-:S07]  /*2a3c0*/  MOV R13, R2 ;  /* 0x00000002000d7202 */ /* 0x000fce0000000f00 */
[----:B0-----:R-:W-:Y:S05]  /*2a3d0*/  WARPSYNC.COLLECTIVE R15, `(.L_x_2971) ;  /* 0x000000000f087348 */ /* 0x001fea0003c00000 */
[----:B------:R1:W2:Y:S02]  /*2a3e0*/  SHFL.IDX P6, R14, R13, R12, R11 ;  /* 0x0000000c0d0e7389 */ /* 0x0002a400000c000b */
[----:B012---:R-:W-:Y:S01]  /*2a3f0*/  ENDCOLLECTIVE ;  /* 0x000000000000791b */ /* 0x007fe20003800000 */
.L_x_2971:
[----:B------:R-:W-:Y:S05]  /*2a400*/  BSYNC B0 ;  /* 0x0000000000007941 */ /* 0x000fea0003800000 */
.L_x_2970:
[----:B------:R-:W-:Y:S05]  /*2a410*/  BRA `(.L_x_2972) ;  /* 0xffffffd000cc7947 */ /* 0x000fea000383ffff */
.L_x_2864:
[----:B------:R-:W-:Y:S01]  /*2a420*/  BSSY B0, `(.L_x_2973) ;  /* 0x0000006000007945 */ /* 0x000fe20003800000 */
[----:B------:R-:W-:-:S07]  /*2a430*/  IMAD.MOV.U32 R15, RZ, RZ, -0x1 ;  /* 0xffffffffff0f7424 */ /* 0x000fce00078e00ff */
[----:B01----:R-:W-:Y:S05]  /*2a440*/  WARPSYNC.COLLECTIVE R15, `(.L_x_2974) ;  /* 0x000000000f0c7348 */ /* 0x003fea0003c00000 */
[----:B------:R-:W-:Y:S02]  /*2a450*/  ELECT P6, UR62, PT ;  /* 0x00000000003e782f */ /* 0x000fe400038c0000 */
[----:B------:R-:W-:Y:S01]  /*2a460*/  MOV R14, UR62 ;  /* 0x0000003e000e7c02 */ /* 0x000fe20008000f00 */
[----:B01----:R-:W-:Y:S10]  /*2a470*/  ENDCOLLECTIVE ;  /* 0x000000000000791b */ /* 0x003ff40003800000 */
.L_x_2974:
[----:B------:R-:W-:Y:S05]  /*2a480*/  BSYNC B0 ;  /* 0x0000000000007941 */ /* 0x000fea0003800000 */
.L_x_2973:
[----:B------:R-:W-:Y:S05]  /*2a490*/  BRA `(.L_x_2975) ;  /* 0xffffffd000c07947 */ /* 0x000fea000383ffff */
.L_x_2866:
[----:B0-----:R0:W1:Y:S02]  /*2a4a0*/  SYNCS.PHASECHK.TRANS64.TRYWAIT P0, [R6+URZ], R5 ;  /* 0x00000005060075a7 */ /* 0x001064000800017f */
[----:B-1----:R-:W-:Y:S05]  /*2a4b0*/  @!P0 NANOSLEEP.SYNCS 0x989680 ;  /* 0x009896800000895d */ /* 0x002fea0003900000 */
[----:B------:R-:W1:Y:S02]  /*2a4c0*/  @!P0 SYNCS.PHASECHK.TRANS64 P0, [R6+URZ], R5 ;  /* 0x00000005060085a7 */ /* 0x000e64000800007f */
[----:B-1----:R-:W-:Y:S05]  /*2a4d0*/  @!P0 BRA `(.L_x_2866) ;  /* 0xfffffffc00f08947 */ /* 0x002fea000383ffff */
[----:B------:R-:W-:Y:S05]  /*2a4e0*/  BRA `(.L_x_2976) ;  /* 0xffffffd400007947 */ /* 0x000fea000383ffff */
.L_x_2867:
[----:B-1----:R1:W2:Y:S02]  /*2a4f0*/  SYNCS.PHASECHK.TRANS64.TRYWAIT P0, [R7+URZ], R2 ;  /* 0x00000002070075a7 */ /* 0x0022a4000800017f */
[----:B--2---:R-:W-:Y:S05]  /*2a500*/  @!P0 NANOSLEEP.SYNCS 0x989680 ;  /* 0x009896800000895d */ /* 0x004fea0003900000 */
[----:B------:R-:W2:Y:S02]  /*2a510*/  @!P0 SYNCS.PHASECHK.TRANS64 P0, [R7+URZ], R2 ;  /* 0x00000002070085a7 */ /* 0x000ea4000800007f */
[----:B--2---:R-:W-:Y:S05]  /*2a520*/  @!P0 BRA `(.L_x_2867) ;  /* 0xfffffffc00f08947 */ /* 0x004fea000383ffff */
[----:B------:R-:W-:Y:S05]  /*2a530*/  BRA `(.L_x_2977) ;  /* 0xffffffd000f47947 */ /* 0x000fea000383ffff */
.L_x_2869:
[----:B--2---:R2:W3:Y:S02]  /*2a540*/  SYNCS.PHASECHK.TRANS64.TRYWAIT P0, [R4+URZ], R5 ;  /* 0x00000005040075a7 */ /* 0x0044e4000800017f */
[----:B---3--:R-:W-:Y:S05]  /*2a550*/  @!P0 NANOSLEEP.SYNCS 0x989680 ;  /* 0x009896800000895d */ /* 0x008fea0003900000 */
[----:B------:R-:W3:Y:S02]  /*2a560*/  @!P0 SYNCS.PHASECHK.TRANS64 P0, [R4+URZ], R5 ;  /* 0x00000005040085a7 */ /* 0x000ee4000800007f */
[----:B---3--:R-:W-:Y:S05]  /*2a570*/  @!P0 BRA `(.L_x_2869) ;  /* 0xfffffffc00f08947 */ /* 0x008fea000383ffff */
[----:B------:R-:W-:Y:S05]  /*2a580*/  BRA `(.L_x_2978) ;  /* 0xffffffd000f87947 */ /* 0x000fea000383ffff */
.L_x_2979:
        /* <DEDUP_REMOVED lines=15> */
.L_x_2988:


//--------------------- .nv.global.init           --------------------------
	.section	.nv.global.init,"aw",@progbits
.nv.global.init:
	.type		$str$20,@object
	.size		$str$20,($str$21 - $str$20)
$str$20:
        /*0000*/ 	.byte	0x28, 0x61, 0x64, 0x64, 0x72, 0x65, 0x73, 0x73, 0x20, 0x26, 0x20, 0x6d, 0x61, 0x73, 0x6b, 0x29
        /*0010*/ 	.byte	0x20, 0x3d, 0x3d, 0x20, 0x30, 0x00
	.type		$str$21,@object
	.size		$str$21,(__unnamed_11 - $str$21)
$str$21:
        /*0016*/ 	.byte	0x2f, 0x74, 0x6d, 0x70, 0x2f, 0x6f, 0x73, 0x73, 0x5f, 0x6b, 0x65, 0x72, 0x6e, 0x65, 0x6c, 0x73
        /*0026*/ 	.byte	0x5f, 0x73, 0x72, 0x63, 0x2f, 0x66, 0x6c, 0x61, 0x73, 0x68, 0x5f, 0x61, 0x74, 0x74, 0x65, 0x6e
        /*0036*/ 	.byte	0x74, 0x69, 0x6f, 0x6e, 0x2f, 0x63, 0x73, 0x72, 0x63, 0x2f, 0x63, 0x75, 0x74, 0x6c, 0x61, 0x73
        /*0046*/ 	.byte	0x73, 0x2f, 0x69, 0x6e, 0x63, 0x6c, 0x75, 0x64, 0x65, 0x2f, 0x63, 0x75, 0x74, 0x65, 0x2f, 0x70
        /*0056*/ 	.byte	0x6f, 0x69, 0x6e, 0x74, 0x65, 0x72, 0x5f, 0x66, 0x6c, 0x61, 0x67, 0x67, 0x65, 0x64, 0x2e, 0x68
        /*0066*/ 	.byte	0x70, 0x70, 0x00
	.type		__unnamed_11,@object
	.size		__unnamed_11,(__unnamed_4 - __unnamed_11)
__unnamed_11:
        /* <DEDUP_REMOVED lines=24> */
	.type		__unnamed_4,@object
	.size		__unnamed_4,(__unnamed_6 - __unnamed_4)
__unnamed_4:
        /* <DEDUP_REMOVED lines=24> */
	.type		__unnamed_6,@object
	.size		__unnamed_6,(__unnamed_9 - __unnamed_6)
__unnamed_6:
        /* <DEDUP_REMOVED lines=24> */
	.type		__unnamed_9,@object
	.size		__unnamed_9,(__unnamed_5 - __unnamed_9)
__unnamed_9:
        /* <DEDUP_REMOVED lines=29> */
	.type		__unnamed_5,@object
	.size		__unnamed_5,(__unnamed_3 - __unnamed_5)
__unnamed_5:
        /* <DEDUP_REMOVED lines=29> */
	.type		__unnamed_3,@object
	.size		__unnamed_3,(__unnamed_8 - __unnamed_3)
__unnamed_3:
        /* <DEDUP_REMOVED lines=29> */
	.type		__unnamed_8,@object
	.size		__unnamed_8,(__unnamed_10 - __unnamed_8)
__unnamed_8:
        /* <DEDUP_REMOVED lines=29> */
	.type		__unnamed_10,@object
	.size		__unnamed_10,(__unnamed_2 - __unnamed_10)
__unnamed_10:
        /* <DEDUP_REMOVED lines=29> */
	.type		__unnamed_2,@object
	.size		__unnamed_2,(__unnamed_1 - __unnamed_2)
__unnamed_2:
        /* <DEDUP_REMOVED lines=29> */
	.type		__unnamed_1,@object
	.size		__unnamed_1,(__unnamed_7 - __unnamed_1)
__unnamed_1:
        /* <DEDUP_REMOVED lines=28> */
        /*1171*/ 	.byte	0x32, 0x34, 0x35, 0x37, 0x36, 0x3e, 0x3e, 0x3e, 0x3e, 0x3e, 0x20, 0x26, 0x5d, 0x00
	.type		__unnamed_7,@object
	.size		__unnamed_7,(.L_6 - __unnamed_7)
__unnamed_7:
        /* <DEDUP_REMOVED lines=29> */
.L_6:


//--------------------- .nv.shared._ZN7cutlass13device_kernelIN5flash11enable_sm90INS1_16FlashAttnFwdSm90INS1_25CollectiveMainloopFwdSm90ILi2EN4cute5tupleIJNS5_1CILi1EEES8_S8_EEENS6_IJNS7_ILi128EEESA_NS7_ILi192EEEEEELi128ENS_6half_tEfNS_4arch4Sm90ELb0ELb0ELb1ELb0ELb0ELb0ELb0ELb1ELb1ELb1ELb1ELb0EEENS1_21CollectiveEpilogueFwdINS6_IJSA_SA_SA_EEES9_SD_SF_Li256ELb0ELb1ELb1ELb0EEENS1_19SingleTileSchedulerILb0ELb1ELb1ELi128EEEEEEEEEvNT_6ParamsE --------------------------
	.section	.nv.shared._ZN7cutlass13device_kernelIN5flash11enable_sm90INS1_16FlashAttnFwdSm90INS1_25CollectiveMainloopFwdSm90ILi2EN4cute5tupleIJNS5_1CILi1EEES8_S8_EEENS6_IJNS7_ILi128EEESA_NS7_ILi192EEEEEELi128ENS_6half_tEfNS_4arch4Sm90ELb0ELb0ELb1ELb0ELb0ELb0ELb0ELb1ELb1ELb1ELb1ELb0EEENS1_21CollectiveEpilogueFwdINS6_IJSA_SA_SA_EEES9_SD_SF_Li256ELb0ELb1ELb1ELb0EEENS1_19SingleTileSchedulerILb0ELb1ELb1ELi128EEEEEEEEEvNT_6ParamsE,"aw",@nobits
	.sectionflags	@""
	.align	16
	.zero		1024


//--------------------- .nv.shared.reserved.0     --------------------------
	.section	.nv.shared.reserved.0,"aw",@nobits
	.weak		__nv_reservedSMEM_offset_0_alias
	.size		__nv_reservedSMEM_offset_0_alias, 0, 0
	.other		__nv_reservedSMEM_offset_0_alias,@"STO_CUDA_RESERVED_SHARED STV_DEFAULT"
__nv_reservedSMEM_offset_0_alias:
	.zero		0


//--------------------- .nv.global                --------------------------
	.section	.nv.global,"aw",@nobits
.nv.global:
	.type		_ZN84_INTERNAL_7c55a05c_48_flash_fwd_hdim192_128_fp16_split_softcap_sm90_cu_c04999b1_31714cute1_E,@object
	.size		_ZN84_INTERNAL_7c55a05c_48_flash_fwd_hdim192_128_fp16_split_softcap_sm90_cu_c04999b1_31714cute1_E,(_ZN84_INTERNAL_7c55a05c_48_flash_fwd_hdim192_128_fp16_split_softcap_sm90_cu_c04999b1_31714cuda3std3__45__cpo6cbeginE - _ZN84_INTERNAL_7c55a05c_48_flash_fwd_hdim192_128_fp16_split_softcap_sm90_cu_c04999b1_31714cute1_E)
_ZN84_INTERNAL_7c55a05c_48_flash_fwd_hdim192_128_fp16_split_softcap_sm90_cu_c04999b1_31714cute1_E:
	.zero		1
	.type		_ZN84_INTERNAL_7c55a05c_48_flash_fwd_hdim192_128_fp16_split_softcap_sm90_cu_c04999b1_31714cuda3std3__45__cpo6cbeginE,@object
	.size		_ZN84_INTERNAL_7c55a05c_48_flash_fwd_hdim192_128_fp16_split_softcap_sm90_cu_c04999b1_31714cuda3std3__45__cpo6cbeginE,(_ZN84_INTERNAL_7c55a05c_48_flash_fwd_hdim192_128_fp16_split_softcap_sm90_cu_c04999b1_31714cuda3std3__48in_placeE - _ZN84_INTERNAL_7c55a05c_48_flash_fwd_hdim192_128_fp16_split_softcap_sm90_cu_c04999b1_31714cuda3std3__45__cpo6cbeginE)
_ZN84_INTERNAL_7c55a05c_48_flash_fwd_hdim192_128_fp16_split_softcap_sm90_cu_c04999b1_31714cuda3std3__45__cpo6cbeginE:
	.zero		1
	.type		_ZN84_INTERNAL_7c55a05c_48_flash_fwd_hdim192_128_fp16_split_softcap_sm90_cu_c04999b1_31714cuda3std3__48in_placeE,@object
	.size		_ZN84_INTERNAL_7c55a05c_48_flash_fwd_hdim192_128_fp16_split_softcap_sm90_cu_c04999b1_31714cuda3std3__48in_placeE,(_ZN84_INTERNAL_7c55a05c_48_flash_fwd_hdim192_128_fp16_split_softcap_sm90_cu_c04999b1_31714cuda3std6ranges3__45__cpo9iter_moveE - _ZN84_INTERNAL_7c55a05c_48_flash_fwd_hdim192_128_fp16_split_softcap_sm90_cu_c04999b1_31714cuda3std3__48in_placeE)
_ZN84_INTERNAL_7c55a05c_48_flash_fwd_hdim192_128_fp16_split_softcap_sm90_cu_c04999b1_31714cuda3std3__48in_placeE:
	.zero		1
	.type		_ZN84_INTERNAL_7c55a05c_48_flash_fwd_hdim192_128_fp16_split_softcap_sm90_cu_c04999b1_31714cuda3std6ranges3__45__cpo9iter_moveE,@object
	.size		_ZN84_INTERNAL_7c55a05c_48_flash_fwd_hdim192_128_fp16_split_softcap_sm90_cu_c04999b1_31714cuda3std6ranges3__45__cpo9iter_moveE,(_ZN84_INTERNAL_7c55a05c_48_flash_fwd_hdim192_128_fp16_split_softcap_sm90_cu_c04999b1_31714cuda3std3__45__cpo5beginE - _ZN84_INTERNAL_7c55a05c_48_flash_fwd_hdim192_128_fp16_split_softcap_sm90_cu_c04999b1_31714cuda3std6ranges3__45__cpo9iter_moveE)
_ZN84_INTERNAL_7c55a05c_48_flash_fwd_hdim192_128_fp16_split_softcap_sm90_cu_c04999b1_31714cuda3std6ranges3__45__cpo9iter_moveE:
	.zero		1
	.type		_ZN84_INTERNAL_7c55a05c_48_flash_fwd_hdim192_128_fp16_split_softcap_sm90_cu_c04999b1_31714cuda3std3__45__cpo5beginE,@object
	.size		_ZN84_INTERNAL_7c55a05c_48_flash_fwd_hdim192_128_fp16_split_softcap_sm90_cu_c04999b1_31714cuda3std3__45__cpo5beginE,(_ZN84_INTERNAL_7c55a05c_48_flash_fwd_hdim192_128_fp16_split_softcap_sm90_cu_c04999b1_31714cuda3std3__486_GLOBAL__N__7c55a05c_48_flash_fwd_hdim192_128_fp16_split_softcap_sm90_cu_c04999b1_31716ignoreE - _ZN84_INTERNAL_7c55a05c_48_flash_fwd_hdim192_128_fp16_split_softcap_sm90_cu_c04999b1_31714cuda3std3__45__cpo5beginE)
_ZN84_INTERNAL_7c55a05c_48_flash_fwd_hdim192_128_fp16_split_softcap_sm90_cu_c04999b1_31714cuda3std3__45__cpo5beginE:
	.zero		1
	.type		_ZN84_INTERNAL_7c55a05c_48_flash_fwd_hdim192_128_fp16_split_softcap_sm90_cu_c04999b1_31714cuda3std3__486_GLOBAL__N__7c55a05c_48_flash_fwd_hdim192_128_fp16_split_softcap_sm90_cu_c04999b1_31716ignoreE,@object
	.size		_ZN84_INTERNAL_7c55a05c_48_flash_fwd_hdim192_128_fp16_split_softcap_sm90_cu_c04999b1_31714cuda3std3__486_GLOBAL__N__7c55a05c_48_flash_fwd_hdim192_128_fp16_split_softcap_sm90_cu_c04999b1_31716ignoreE,(_ZN84_INTERNAL_7c55a05c_48_flash_fwd_hdim192_128_fp16_split_softcap_sm90_cu_c04999b1_31714cute7productE - _ZN84_INTERNAL_7c55a05c_48_flash_fwd_hdim192_128_fp16_split_softcap_sm90_cu_c04999b1_31714cuda3std3__486_GLOBAL__N__7c55a05c_48_flash_fwd_hdim192_128_fp16_split_softcap_sm90_cu_c04999b1_31716ignoreE)
_ZN84_INTERNAL_7c55a05c_48_flash_fwd_hdim192_128_fp16_split_softcap_sm90_cu_c04999b1_31714cuda3std3__486_GLOBAL__N__7c55a05c_48_flash_fwd_hdim192_128_fp16_split_softcap_sm90_cu_c04999b1_31716ignoreE:
	.zero		1
	.type		_ZN84_INTERNAL_7c55a05c_48_flash_fwd_hdim192_128_fp16_split_softcap_sm90_cu_c04999b1_31714cute7productE,@object
	.size		_ZN84_INTERNAL_7c55a05c_48_flash_fwd_hdim192_128_fp16_split_softcap_sm90_cu_c04999b1_31714cute7productE,(_ZN84_INTERNAL_7c55a05c_48_flash_fwd_hdim192_128_fp16_split_softcap_sm90_cu_c04999b1_31714cuda3std3__45__cpo3endE - _ZN84_INTERNAL_7c55a05c_48_flash_fwd_hdim192_128_fp16_split_softcap_sm90_cu_c04999b1_31714cute7productE)
_ZN84_INTERNAL_7c55a05c_48_flash_fwd_hdim192_128_fp16_split_softcap_sm90_cu_c04999b1_31714cute7productE:
	.zero		1
	.type		_ZN84_INTERNAL_7c55a05c_48_flash_fwd_hdim192_128_fp16_split_softcap_sm90_cu_c04999b1_31714cuda3std3__45__cpo3endE,@object
	.size		_ZN84_INTERNAL_7c55a05c_48_flash_fwd_hdim192_128_fp16_split_softcap_sm90_cu_c04999b1_31714cuda3std3__45__cpo3endE,(_ZN84_INTERNAL_7c55a05c_48_flash_fwd_hdim192_128_fp16_split_softcap_sm90_cu_c04999b1_31714cuda3std3__419piecewise_constructE - _ZN84_INTERNAL_7c55a05c_48_flash_fwd_hdim192_128_fp16_split_softcap_sm90_cu_c04999b1_31714cuda3std3__45__cpo3endE)
_ZN84_INTERNAL_7c55a05c_48_flash_fwd_hdim192_128_fp16_split_softcap_sm90_cu_c04999b1_31714cuda3std3__45__cpo3endE:
	.zero		1
	.type		_ZN84_INTERNAL_7c55a05c_48_flash_fwd_hdim192_128_fp16_split_softcap_sm90_cu_c04999b1_31714cuda3std3__419piecewise_constructE,@object
	.size		_ZN84_INTERNAL_7c55a05c_48_flash_fwd_hdim192_128_fp16_split_softcap_sm90_cu_c04999b1_31714cuda3std3__419piecewise_constructE,(_ZN84_INTERNAL_7c55a05c_48_flash_fwd_hdim192_128_fp16_split_softcap_sm90_cu_c04999b1_31714cuda3std3__45__cpo4cendE - _ZN84_INTERNAL_7c55a05c_48_flash_fwd_hdim192_128_fp16_split_softcap_sm90_cu_c04999b1_31714cuda3std3__419piecewise_constructE)
_ZN84_INTERNAL_7c55a05c_48_flash_fwd_hdim192_128_fp16_split_softcap_sm90_cu_c04999b1_31714cuda3std3__419piecewise_constructE:
	.zero		1
	.type		_ZN84_INTERNAL_7c55a05c_48_flash_fwd_hdim192_128_fp16_split_softcap_sm90_cu_c04999b1_31714cuda3std3__45__cpo4cendE,@object
	.size		_ZN84_INTERNAL_7c55a05c_48_flash_fwd_hdim192_128_fp16_split_softcap_sm90_cu_c04999b1_31714cuda3std3__45__cpo4cendE,(_ZN84_INTERNAL_7c55a05c_48_flash_fwd_hdim192_128_fp16_split_softcap_sm90_cu_c04999b1_31714cuda3std6ranges3__45__cpo4swapE - _ZN84_INTERNAL_7c55a05c_48_flash_fwd_hdim192_128_fp16_split_softcap_sm90_cu_c04999b1_31714cuda3std3__45__cpo4cendE)
_ZN84_INTERNAL_7c55a05c_48_flash_fwd_hdim192_128_fp16_split_softcap_sm90_cu_c04999b1_31714cuda3std3__45__cpo4cendE:
	.zero		1
	.type		_ZN84_INTERNAL_7c55a05c_48_flash_fwd_hdim192_128_fp16_split_softcap_sm90_cu_c04999b1_31714cuda3std6ranges3__45__cpo4swapE,@object
	.size		_ZN84_INTERNAL_7c55a05c_48_flash_fwd_hdim192_128_fp16_split_softcap_sm90_cu_c04999b1_31714cuda3std6ranges3__45__cpo4swapE,(.L_18 - _ZN84_INTERNAL_7c55a05c_48_flash_fwd_hdim192_128_fp16_split_softcap_sm90_cu_c04999b1_31714cuda3std6ranges3__45__cpo4swapE)
_ZN84_INTERNAL_7c55a05c_48_flash_fwd_hdim192_128_fp16_split_softcap_sm90_cu_c04999b1_31714cuda3std6ranges3__45__cpo4swapE:
	.zero		1
.L_18:


//--------------------- .nv.shared._ZN7cutlass13device_kernelIN5flash11enable_sm90INS1_16FlashAttnFwdSm90INS1_25CollectiveMainloopFwdSm90ILi2EN4cute5tupleIJNS5_1CILi1EEES8_S8_EEENS6_IJNS7_ILi128EEESA_NS7_ILi192EEEEEELi128ENS_6half_tEfNS_4arch4Sm90ELb0ELb0ELb1ELb1ELb0ELb0ELb0ELb1ELb1ELb1ELb1ELb0EEENS1_21CollectiveEpilogueFwdINS6_IJSA_SA_SA_EEES9_SD_SF_Li256ELb1ELb1ELb1ELb0EEENS1_36VarlenDynamicPersistentTileSchedulerILi128ELi128ELi256ELi128ELb1ELb1ELb1ELb0ELb1ELb1EEEEEEEEEvNT_6ParamsE --------------------------
	.section	.nv.shared._ZN7cutlass13device_kernelIN5flash11enable_sm90INS1_16FlashAttnFwdSm90INS1_25CollectiveMainloopFwdSm90ILi2EN4cute5tupleIJNS5_1CILi1EEES8_S8_EEENS6_IJNS7_ILi128EEESA_NS7_ILi192EEEEEELi128ENS_6half_tEfNS_4arch4Sm90ELb0ELb0ELb1ELb1ELb0ELb0ELb0ELb1ELb1ELb1ELb1ELb0EEENS1_21CollectiveEpilogueFwdINS6_IJSA_SA_SA_EEES9_SD_SF_Li256ELb1ELb1ELb1ELb0EEENS1_36VarlenDynamicPersistentTileSchedulerILi128ELi128ELi256ELi128ELb1ELb1ELb1ELb0ELb1ELb1EEEEEEEEEvNT_6ParamsE,"aw",@nobits
	.sectionflags	@""
	.align	16
	.zero		1024


//--------------------- .nv.shared._ZN7cutlass13device_kernelIN5flash11enable_sm90INS1_16FlashAttnFwdSm90INS1_25CollectiveMainloopFwdSm90ILi2EN4cute5tupleIJNS5_1CILi1EEES8_S8_EEENS6_IJNS7_ILi128EEESA_NS7_ILi192EEEEEELi128ENS_6half_tEfNS_4arch4Sm90ELb0ELb0ELb1ELb1ELb0ELb1ELb0ELb1ELb1ELb1ELb1ELb0EEENS1_21CollectiveEpilogueFwdINS6_IJSA_SA_SA_EEES9_SD_SF_Li256ELb1ELb1ELb1ELb0EEENS1_36VarlenDynamicPersistentTileSchedulerILi128ELi128ELi256ELi128ELb1ELb1ELb1ELb0ELb1ELb1EEEEEEEEEvNT_6ParamsE --------------------------
	.section	.nv.shared._ZN7cutlass13device_kernelIN5flash11enable_sm90INS1_16FlashAttnFwdSm90INS1_25CollectiveMainloopFwdSm90ILi2EN4cute5tupleIJNS5_1CILi1EEES8_S8_EEENS6_IJNS7_ILi128EEESA_NS7_ILi192EEEEEELi128ENS_6half_tEfNS_4arch4Sm90ELb0ELb0ELb1ELb1ELb0ELb1ELb0ELb1ELb1ELb1ELb1ELb0EEENS1_21CollectiveEpilogueFwdINS6_IJSA_SA_SA_EEES9_SD_SF_Li256ELb1ELb1ELb1ELb0EEENS1_36VarlenDynamicPersistentTileSchedulerILi128ELi128ELi256ELi128ELb1ELb1ELb1ELb0ELb1ELb1EEEEEEEEEvNT_6ParamsE,"aw",@nobits
	.sectionflags	@""
	.align	16
	.zero		1024


//--------------------- .nv.shared._ZN7cutlass13device_kernelIN5flash11enable_sm90INS1_16FlashAttnFwdSm90INS1_25CollectiveMainloopFwdSm90ILi2EN4cute5tupleIJNS5_1CILi1EEES8_S8_EEENS6_IJNS7_ILi128EEENS7_ILi96EEENS7_ILi192EEEEEELi128ENS_6half_tEfNS_4arch4Sm90ELb0ELb1ELb1ELb0ELb0ELb0ELb0ELb1ELb1ELb1ELb1ELb0EEENS1_21CollectiveEpilogueFwdINS6_IJSA_SA_SB_EEES9_SE_SG_Li256ELb0ELb1ELb1ELb0EEENS1_19SingleTileSchedulerILb0ELb1ELb1ELi128EEEEEEEEEvNT_6ParamsE --------------------------
	.section	.nv.shared._ZN7cutlass13device_kernelIN5flash11enable_sm90INS1_16FlashAttnFwdSm90INS1_25CollectiveMainloopFwdSm90ILi2EN4cute5tupleIJNS5_1CILi1EEES8_S8_EEENS6_IJNS7_ILi128EEENS7_ILi96EEENS7_ILi192EEEEEELi128ENS_6half_tEfNS_4arch4Sm90ELb0ELb1ELb1ELb0ELb0ELb0ELb0ELb1ELb1ELb1ELb1ELb0EEENS1_21CollectiveEpilogueFwdINS6_IJSA_SA_SB_EEES9_SE_SG_Li256ELb0ELb1ELb1ELb0EEENS1_19SingleTileSchedulerILb0ELb1ELb1ELi128EEEEEEEEEvNT_6ParamsE,"aw",@nobits
	.sectionflags	@""
	.align	16
	.zero		1024


//--------------------- .nv.shared._ZN7cutlass13device_kernelIN5flash11enable_sm90INS1_16FlashAttnFwdSm90INS1_25CollectiveMainloopFwdSm90ILi2EN4cute5tupleIJNS5_1CILi1EEES8_S8_EEENS6_IJNS7_ILi128EEENS7_ILi96EEENS7_ILi192EEEEEELi128ENS_6half_tEfNS_4arch4Sm90ELb0ELb1ELb1ELb1ELb0ELb0ELb0ELb1ELb1ELb1ELb1ELb0EEENS1_21CollectiveEpilogueFwdINS6_IJSA_SA_SB_EEES9_SE_SG_Li256ELb1ELb1ELb1ELb0EEENS1_36VarlenDynamicPersistentTileSchedulerILi128ELi96ELi256ELi128ELb1ELb1ELb1ELb1ELb0ELb1EEEEEEEEEvNT_6ParamsE --------------------------
	.section	.nv.shared._ZN7cutlass13device_kernelIN5flash11enable_sm90INS1_16FlashAttnFwdSm90INS1_25CollectiveMainloopFwdSm90ILi2EN4cute5tupleIJNS5_1CILi1EEES8_S8_EEENS6_IJNS7_ILi128EEENS7_ILi96EEENS7_ILi192EEEEEELi128ENS_6half_tEfNS_4arch4Sm90ELb0ELb1ELb1ELb1ELb0ELb0ELb0ELb1ELb1ELb1ELb1ELb0EEENS1_21CollectiveEpilogueFwdINS6_IJSA_SA_SB_EEES9_SE_SG_Li256ELb1ELb1ELb1ELb0EEENS1_36VarlenDynamicPersistentTileSchedulerILi128ELi96ELi256ELi128ELb1ELb1ELb1ELb1ELb0ELb1EEEEEEEEEvNT_6ParamsE,"aw",@nobits
	.sectionflags	@""
	.align	16
	.zero		1024


//--------------------- .nv.shared._ZN7cutlass13device_kernelIN5flash11enable_sm90INS1_16FlashAttnFwdSm90INS1_25CollectiveMainloopFwdSm90ILi2EN4cute5tupleIJNS5_1CILi1EEES8_S8_EEENS6_IJNS7_ILi128EEENS7_ILi96EEENS7_ILi192EEEEEELi128ENS_6half_tEfNS_4arch4Sm90ELb0ELb1ELb1ELb1ELb0ELb1ELb0ELb1ELb1ELb1ELb1ELb0EEENS1_21CollectiveEpilogueFwdINS6_IJSA_SA_SB_EEES9_SE_SG_Li256ELb1ELb1ELb1ELb0EEENS1_36VarlenDynamicPersistentTileSchedulerILi128ELi96ELi256ELi128ELb1ELb1ELb1ELb1ELb0ELb1EEEEEEEEEvNT_6ParamsE --------------------------
	.section	.nv.shared._ZN7cutlass13device_kernelIN5flash11enable_sm90INS1_16FlashAttnFwdSm90INS1_25CollectiveMainloopFwdSm90ILi2EN4cute5tupleIJNS5_1CILi1EEES8_S8_EEENS6_IJNS7_ILi128EEENS7_ILi96EEENS7_ILi192EEEEEELi128ENS_6half_tEfNS_4arch4Sm90ELb0ELb1ELb1ELb1ELb0ELb1ELb0ELb1ELb1ELb1ELb1ELb0EEENS1_21CollectiveEpilogueFwdINS6_IJSA_SA_SB_EEES9_SE_SG_Li256ELb1ELb1ELb1ELb0EEENS1_36VarlenDynamicPersistentTileSchedulerILi128ELi96ELi256ELi128ELb1ELb1ELb1ELb1ELb0ELb1EEEEEEEEEvNT_6ParamsE,"aw",@nobits
	.sectionflags	@""
	.align	16
	.zero		1024


//--------------------- .nv.shared._ZN7cutlass13device_kernelIN5flash11enable_sm90INS1_16FlashAttnFwdSm90INS1_25CollectiveMainloopFwdSm90ILi2EN4cute5tupleIJNS5_1CILi1EEES8_S8_EEENS6_IJNS7_ILi128EEESA_NS7_ILi192EEEEEELi128ENS_6half_tEfNS_4arch4Sm90ELb1ELb0ELb1ELb0ELb0ELb0ELb0ELb1ELb1ELb1ELb1ELb0EEENS1_21CollectiveEpilogueFwdINS6_IJSA_SA_SA_EEES9_SD_SF_Li256ELb0ELb1ELb1ELb0EEENS1_19SingleTileSchedulerILb0ELb1ELb1ELi128EEEEEEEEEvNT_6ParamsE --------------------------
	.section	.nv.shared._ZN7cutlass13device_kernelIN5flash11enable_sm90INS1_16FlashAttnFwdSm90INS1_25CollectiveMainloopFwdSm90ILi2EN4cute5tupleIJNS5_1CILi1EEES8_S8_EEENS6_IJNS7_ILi128EEESA_NS7_ILi192EEEEEELi128ENS_6half_tEfNS_4arch4Sm90ELb1ELb0ELb1ELb0ELb0ELb0ELb0ELb1ELb1ELb1ELb1ELb0EEENS1_21CollectiveEpilogueFwdINS6_IJSA_SA_SA_EEES9_SD_SF_Li256ELb0ELb1ELb1ELb0EEENS1_19SingleTileSchedulerILb0ELb1ELb1ELi128EEEEEEEEEvNT_6ParamsE,"aw",@nobits
	.sectionflags	@""
	.align	16
	.zero		1024


//--------------------- .nv.shared._ZN7cutlass13device_kernelIN5flash11enable_sm90INS1_16FlashAttnFwdSm90INS1_25CollectiveMainloopFwdSm90ILi2EN4cute5tupleIJNS5_1CILi1EEES8_S8_EEENS6_IJNS7_ILi128EEESA_NS7_ILi192EEEEEELi128ENS_6half_tEfNS_4arch4Sm90ELb1ELb0ELb1ELb1ELb0ELb0ELb0ELb1ELb1ELb1ELb1ELb0EEENS1_21CollectiveEpilogueFwdINS6_IJSA_SA_SA_EEES9_SD_SF_Li256ELb1ELb1ELb1ELb0EEENS1_36VarlenDynamicPersistentTileSchedulerILi128ELi128ELi256ELi128ELb1ELb1ELb1ELb1ELb1ELb1EEEEEEEEEvNT_6ParamsE --------------------------
	.section	.nv.shared._ZN7cutlass13device_kernelIN5flash11enable_sm90INS1_16FlashAttnFwdSm90INS1_25CollectiveMainloopFwdSm90ILi2EN4cute5tupleIJNS5_1CILi1EEES8_S8_EEENS6_IJNS7_ILi128EEESA_NS7_ILi192EEEEEELi128ENS_6half_tEfNS_4arch4Sm90ELb1ELb0ELb1ELb1ELb0ELb0ELb0ELb1ELb1ELb1ELb1ELb0EEENS1_21CollectiveEpilogueFwdINS6_IJSA_SA_SA_EEES9_SD_SF_Li256ELb1ELb1ELb1ELb0EEENS1_36VarlenDynamicPersistentTileSchedulerILi128ELi128ELi256ELi128ELb1ELb1ELb1ELb1ELb1ELb1EEEEEEEEEvNT_6ParamsE,"aw",@nobits
	.sectionflags	@""
	.align	16
	.zero		1024


//--------------------- .nv.shared._ZN7cutlass13device_kernelIN5flash11enable_sm90INS1_16FlashAttnFwdSm90INS1_25CollectiveMainloopFwdSm90ILi2EN4cute5tupleIJNS5_1CILi1EEES8_S8_EEENS6_IJNS7_ILi128EEESA_NS7_ILi192EEEEEELi128ENS_6half_tEfNS_4arch4Sm90ELb1ELb0ELb1ELb1ELb0ELb1ELb0ELb1ELb1ELb1ELb1ELb0EEENS1_21CollectiveEpilogueFwdINS6_IJSA_SA_SA_EEES9_SD_SF_Li256ELb1ELb1ELb1ELb0EEENS1_36VarlenDynamicPersistentTileSchedulerILi128ELi128ELi256ELi128ELb1ELb1ELb1ELb1ELb1ELb1EEEEEEEEEvNT_6ParamsE --------------------------
	.section	.nv.shared._ZN7cutlass13device_kernelIN5flash11enable_sm90INS1_16FlashAttnFwdSm90INS1_25CollectiveMainloopFwdSm90ILi2EN4cute5tupleIJNS5_1CILi1EEES8_S8_EEENS6_IJNS7_ILi128EEESA_NS7_ILi192EEEEEELi128ENS_6half_tEfNS_4arch4Sm90ELb1ELb0ELb1ELb1ELb0ELb1ELb0ELb1ELb1ELb1ELb1ELb0EEENS1_21CollectiveEpilogueFwdINS6_IJSA_SA_SA_EEES9_SD_SF_Li256ELb1ELb1ELb1ELb0EEENS1_36VarlenDynamicPersistentTileSchedulerILi128ELi128ELi256ELi128ELb1ELb1ELb1ELb1ELb1ELb1EEEEEEEEEvNT_6ParamsE,"aw",@nobits
	.sectionflags	@""
	.align	16
	.zero		1024


//--------------------- .nv.constant0._ZN7cutlass13device_kernelIN5flash11enable_sm90INS1_16FlashAttnFwdSm90INS1_25CollectiveMainloopFwdSm90ILi2EN4cute5tupleIJNS5_1CILi1EEES8_S8_EEENS6_IJNS7_ILi128EEESA_NS7_ILi192EEEEEELi128ENS_6half_tEfNS_4arch4Sm90ELb0ELb0ELb1ELb0ELb0ELb0ELb0ELb1ELb1ELb1ELb1ELb0EEENS1_21CollectiveEpilogueFwdINS6_IJSA_SA_SA_EEES9_SD_SF_Li256ELb0ELb1ELb1ELb0EEENS1_19SingleTileSchedulerILb0ELb1ELb1ELi128EEEEEEEEEvNT_6ParamsE --------------------------
	.section	.nv.constant0._ZN7cutlass13device_kernelIN5flash11enable_sm90INS1_16FlashAttnFwdSm90INS1_25CollectiveMainloopFwdSm90ILi2EN4cute5tupleIJNS5_1CILi1EEES8_S8_EEENS6_IJNS7_ILi128EEESA_NS7_ILi192EEEEEELi128ENS_6half_tEfNS_4arch4Sm90ELb0ELb0ELb1ELb0ELb0ELb0ELb0ELb1ELb1ELb1ELb1ELb0EEENS1_21CollectiveEpilogueFwdINS6_IJSA_SA_SA_EEES9_SD_SF_Li256ELb0ELb1ELb1ELb0EEENS1_19SingleTileSchedulerILb0ELb1ELb1ELi128EEEEEEEEEvNT_6ParamsE,"a",@progbits
	.sectionflags	@""
	.align	4
.nv.constant0._ZN7cutlass13device_kernelIN5flash11enable_sm90INS1_16FlashAttnFwdSm90INS1_25CollectiveMainloopFwdSm90ILi2EN4cute5tupleIJNS5_1CILi1EEES8_S8_EEENS6_IJNS7_ILi128EEESA_NS7_ILi192EEEEEELi128ENS_6half_tEfNS_4arch4Sm90ELb0ELb0ELb1ELb0ELb0ELb0ELb0ELb1ELb1ELb1ELb1ELb0EEENS1_21CollectiveEpilogueFwdINS6_IJSA_SA_SA_EEES9_SD_SF_Li256ELb0ELb1ELb1ELb0EEENS1_19SingleTileSchedulerILb0ELb1ELb1ELi128EEEEEEEEEvNT_6ParamsE:
	.zero		3200


//--------------------- .nv.constant0._ZN7cutlass13device_kernelIN5flash11enable_sm90INS1_16FlashAttnFwdSm90INS1_25CollectiveMainloopFwdSm90ILi2EN4cute5tupleIJNS5_1CILi1EEES8_S8_EEENS6_IJNS7_ILi128EEESA_NS7_ILi192EEEEEELi128ENS_6half_tEfNS_4arch4Sm90ELb0ELb0ELb1ELb1ELb0ELb0ELb0ELb1ELb1ELb1ELb1ELb0EEENS1_21CollectiveEpilogueFwdINS6_IJSA_SA_SA_EEES9_SD_SF_Li256ELb1ELb1ELb1ELb0EEENS1_36VarlenDynamicPersistentTileSchedulerILi128ELi128ELi256ELi128ELb1ELb1ELb1ELb0ELb1ELb1EEEEEEEEEvNT_6ParamsE --------------------------
	.section	.nv.constant0._ZN7cutlass13device_kernelIN5flash11enable_sm90INS1_16FlashAttnFwdSm90INS1_25CollectiveMainloopFwdSm90ILi2EN4cute5tupleIJNS5_1CILi1EEES8_S8_EEENS6_IJNS7_ILi128EEESA_NS7_ILi192EEEEEELi128ENS_6half_tEfNS_4arch4Sm90ELb0ELb0ELb1ELb1ELb0ELb0ELb0ELb1ELb1ELb1ELb1ELb0EEENS1_21CollectiveEpilogueFwdINS6_IJSA_SA_SA_EEES9_SD_SF_Li256ELb1ELb1ELb1ELb0EEENS1_36VarlenDynamicPersistentTileSchedulerILi128ELi128ELi256ELi128ELb1ELb1ELb1ELb0ELb1ELb1EEEEEEEEEvNT_6ParamsE,"a",@progbits
	.sectionflags	@""
	.align	4
.nv.constant0._ZN7cutlass13device_kernelIN5flash11enable_sm90INS1_16FlashAttnFwdSm90INS1_25CollectiveMainloopFwdSm90ILi2EN4cute5tupleIJNS5_1CILi1EEES8_S8_EEENS6_IJNS7_ILi128EEESA_NS7_ILi192EEEEEELi128ENS_6half_tEfNS_4arch4Sm90ELb0ELb0ELb1ELb1ELb0ELb0ELb0ELb1ELb1ELb1ELb1ELb0EEENS1_21CollectiveEpilogueFwdINS6_IJSA_SA_SA_EEES9_SD_SF_Li256ELb1ELb1ELb1ELb0EEENS1_36VarlenDynamicPersistentTileSchedulerILi128ELi128ELi256ELi128ELb1ELb1ELb1ELb0ELb1ELb1EEEEEEEEEvNT_6ParamsE:
	.zero		3328


//--------------------- .nv.constant0._ZN7cutlass13device_kernelIN5flash11enable_sm90INS1_16FlashAttnFwdSm90INS1_25CollectiveMainloopFwdSm90ILi2EN4cute5tupleIJNS5_1CILi1EEES8_S8_EEENS6_IJNS7_ILi128EEESA_NS7_ILi192EEEEEELi128ENS_6half_tEfNS_4arch4Sm90ELb0ELb0ELb1ELb1ELb0ELb1ELb0ELb1ELb1ELb1ELb1ELb0EEENS1_21CollectiveEpilogueFwdINS6_IJSA_SA_SA_EEES9_SD_SF_Li256ELb1ELb1ELb1ELb0EEENS1_36VarlenDynamicPersistentTileSchedulerILi128ELi128ELi256ELi128ELb1ELb1ELb1ELb0ELb1ELb1EEEEEEEEEvNT_6ParamsE --------------------------
	.section	.nv.constant0._ZN7cutlass13device_kernelIN5flash11enable_sm90INS1_16FlashAttnFwdSm90INS1_25CollectiveMainloopFwdSm90ILi2EN4cute5tupleIJNS5_1CILi1EEES8_S8_EEENS6_IJNS7_ILi128EEESA_NS7_ILi192EEEEEELi128ENS_6half_tEfNS_4arch4Sm90ELb0ELb0ELb1ELb1ELb0ELb1ELb0ELb1ELb1ELb1ELb1ELb0EEENS1_21CollectiveEpilogueFwdINS6_IJSA_SA_SA_EEES9_SD_SF_Li256ELb1ELb1ELb1ELb0EEENS1_36VarlenDynamicPersistentTileSchedulerILi128ELi128ELi256ELi128ELb1ELb1ELb1ELb0ELb1ELb1EEEEEEEEEvNT_6ParamsE,"a",@progbits
	.sectionflags	@""
	.align	4
.nv.constant0._ZN7cutlass13device_kernelIN5flash11enable_sm90INS1_16FlashAttnFwdSm90INS1_25CollectiveMainloopFwdSm90ILi2EN4cute5tupleIJNS5_1CILi1EEES8_S8_EEENS6_IJNS7_ILi128EEESA_NS7_ILi192EEEEEELi128ENS_6half_tEfNS_4arch4Sm90ELb0ELb0ELb1ELb1ELb0ELb1ELb0ELb1ELb1ELb1ELb1ELb0EEENS1_21CollectiveEpilogueFwdINS6_IJSA_SA_SA_EEES9_SD_SF_Li256ELb1ELb1ELb1ELb0EEENS1_36VarlenDynamicPersistentTileSchedulerILi128ELi128ELi256ELi128ELb1ELb1ELb1ELb0ELb1ELb1EEEEEEEEEvNT_6ParamsE:
	.zero		3328


//--------------------- .nv.constant0._ZN7cutlass13device_kernelIN5flash11enable_sm90INS1_16FlashAttnFwdSm90INS1_25CollectiveMainloopFwdSm90ILi2EN4cute5tupleIJNS5_1CILi1EEES8_S8_EEENS6_IJNS7_ILi128EEENS7_ILi96EEENS7_ILi192EEEEEELi128ENS_6half_tEfNS_4arch4Sm90ELb0ELb1ELb1ELb0ELb0ELb0ELb0ELb1ELb1ELb1ELb1ELb0EEENS1_21CollectiveEpilogueFwdINS6_IJSA_SA_SB_EEES9_SE_SG_Li256ELb0ELb1ELb1ELb0EEENS1_19SingleTileSchedulerILb0ELb1ELb1ELi128EEEEEEEEEvNT_6ParamsE --------------------------
	.section	.nv.constant0._ZN7cutlass13device_kernelIN5flash11enable_sm90INS1_16FlashAttnFwdSm90INS1_25CollectiveMainloopFwdSm90ILi2EN4cute5tupleIJNS5_1CILi1EEES8_S8_EEENS6_IJNS7_ILi128EEENS7_ILi96EEENS7_ILi192EEEEEELi128ENS_6half_tEfNS_4arch4Sm90ELb0ELb1ELb1ELb0ELb0ELb0ELb0ELb1ELb1ELb1ELb1ELb0EEENS1_21CollectiveEpilogueFwdINS6_IJSA_SA_SB_EEES9_SE_SG_Li256ELb0ELb1ELb1ELb0EEENS1_19SingleTileSchedulerILb0ELb1ELb1ELi128EEEEEEEEEvNT_6ParamsE,"a",@progbits
	.sectionflags	@""
	.align	4
.nv.constant0._ZN7cutlass13device_kernelIN5flash11enable_sm90INS1_16FlashAttnFwdSm90INS1_25CollectiveMainloopFwdSm90ILi2EN4cute5tupleIJNS5_1CILi1EEES8_S8_EEENS6_IJNS7_ILi128EEENS7_ILi96EEENS7_ILi192EEEEEELi128ENS_6half_tEfNS_4arch4Sm90ELb0ELb1ELb1ELb0ELb0ELb0ELb0ELb1ELb1ELb1ELb1ELb0EEENS1_21CollectiveEpilogueFwdINS6_IJSA_SA_SB_EEES9_SE_SG_Li256ELb0ELb1ELb1ELb0EEENS1_19SingleTileSchedulerILb0ELb1ELb1ELi128EEEEEEEEEvNT_6ParamsE:
	.zero		3200


//--------------------- .nv.constant0._ZN7cutlass13device_kernelIN5flash11enable_sm90INS1_16FlashAttnFwdSm90INS1_25CollectiveMainloopFwdSm90ILi2EN4cute5tupleIJNS5_1CILi1EEES8_S8_EEENS6_IJNS7_ILi128EEENS7_ILi96EEENS7_ILi192EEEEEELi128ENS_6half_tEfNS_4arch4Sm90ELb0ELb1ELb1ELb1ELb0ELb0ELb0ELb1ELb1ELb1ELb1ELb0EEENS1_21CollectiveEpilogueFwdINS6_IJSA_SA_SB_EEES9_SE_SG_Li256ELb1ELb1ELb1ELb0EEENS1_36VarlenDynamicPersistentTileSchedulerILi128ELi96ELi256ELi128ELb1ELb1ELb1ELb1ELb0ELb1EEEEEEEEEvNT_6ParamsE --------------------------
	.section	.nv.constant0._ZN7cutlass13device_kernelIN5flash11enable_sm90INS1_16FlashAttnFwdSm90INS1_25CollectiveMainloopFwdSm90ILi2EN4cute5tupleIJNS5_1CILi1EEES8_S8_EEENS6_IJNS7_ILi128EEENS7_ILi96EEENS7_ILi192EEEEEELi128ENS_6half_tEfNS_4arch4Sm90ELb0ELb1ELb1ELb1ELb0ELb0ELb0ELb1ELb1ELb1ELb1ELb0EEENS1_21CollectiveEpilogueFwdINS6_IJSA_SA_SB_EEES9_SE_SG_Li256ELb1ELb1ELb1ELb0EEENS1_36VarlenDynamicPersistentTileSchedulerILi128ELi96ELi256ELi128ELb1ELb1ELb1ELb1ELb0ELb1EEEEEEEEEvNT_6ParamsE,"a",@progbits
	.sectionflags	@""
	.align	4
.nv.constant0._ZN7cutlass13device_kernelIN5flash11enable_sm90INS1_16FlashAttnFwdSm90INS1_25CollectiveMainloopFwdSm90ILi2EN4cute5tupleIJNS5_1CILi1EEES8_S8_EEENS6_IJNS7_ILi128EEENS7_ILi96EEENS7_ILi192EEEEEELi128ENS_6half_tEfNS_4arch4Sm90ELb0ELb1ELb1ELb1ELb0ELb0ELb0ELb1ELb1ELb1ELb1ELb0EEENS1_21CollectiveEpilogueFwdINS6_IJSA_SA_SB_EEES9_SE_SG_Li256ELb1ELb1ELb1ELb0EEENS1_36VarlenDynamicPersistentTileSchedulerILi128ELi96ELi256ELi128ELb1ELb1ELb1ELb1ELb0ELb1EEEEEEEEEvNT_6ParamsE:
	.zero		3328


//--------------------- .nv.constant0._ZN7cutlass13device_kernelIN5flash11enable_sm90INS1_16FlashAttnFwdSm90INS1_25CollectiveMainloopFwdSm90ILi2EN4cute5tupleIJNS5_1CILi1EEES8_S8_EEENS6_IJNS7_ILi128EEENS7_ILi96EEENS7_ILi192EEEEEELi128ENS_6half_tEfNS_4arch4Sm90ELb0ELb1ELb1ELb1ELb0ELb1ELb0ELb1ELb1ELb1ELb1ELb0EEENS1_21CollectiveEpilogueFwdINS6_IJSA_SA_SB_EEES9_SE_SG_Li256ELb1ELb1ELb1ELb0EEENS1_36VarlenDynamicPersistentTileSchedulerILi128ELi96ELi256ELi128ELb1ELb1ELb1ELb1ELb0ELb1EEEEEEEEEvNT_6ParamsE --------------------------
	.section	.nv.constant0._ZN7cutlass13device_kernelIN5flash11enable_sm90INS1_16FlashAttnFwdSm90INS1_25CollectiveMainloopFwdSm90ILi2EN4cute5tupleIJNS5_1CILi1EEES8_S8_EEENS6_IJNS7_ILi128EEENS7_ILi96EEENS7_ILi192EEEEEELi128ENS_6half_tEfNS_4arch4Sm90ELb0ELb1ELb1ELb1ELb0ELb1ELb0ELb1ELb1ELb1ELb1ELb0EEENS1_21CollectiveEpilogueFwdINS6_IJSA_SA_SB_EEES9_SE_SG_Li256ELb1ELb1ELb1ELb0EEENS1_36VarlenDynamicPersistentTileSchedulerILi128ELi96ELi256ELi128ELb1ELb1ELb1ELb1ELb0ELb1EEEEEEEEEvNT_6ParamsE,"a",@progbits
	.sectionflags	@""
	.align	4
.nv.constant0._ZN7cutlass13device_kernelIN5flash11enable_sm90INS1_16FlashAttnFwdSm90INS1_25CollectiveMainloopFwdSm90ILi2EN4cute5tupleIJNS5_1CILi1EEES8_S8_EEENS6_IJNS7_ILi128EEENS7_ILi96EEENS7_ILi192EEEEEELi128ENS_6half_tEfNS_4arch4Sm90ELb0ELb1ELb1ELb1ELb0ELb1ELb0ELb1ELb1ELb1ELb1ELb0EEENS1_21CollectiveEpilogueFwdINS6_IJSA_SA_SB_EEES9_SE_SG_Li256ELb1ELb1ELb1ELb0EEENS1_36VarlenDynamicPersistentTileSchedulerILi128ELi96ELi256ELi128ELb1ELb1ELb1ELb1ELb0ELb1EEEEEEEEEvNT_6ParamsE:
	.zero		3328


//--------------------- .nv.constant0._ZN7cutlass13device_kernelIN5flash11enable_sm90INS1_16FlashAttnFwdSm90INS1_25CollectiveMainloopFwdSm90ILi2EN4cute5tupleIJNS5_1CILi1EEES8_S8_EEENS6_IJNS7_ILi128EEESA_NS7_ILi192EEEEEELi128ENS_6half_tEfNS_4arch4Sm90ELb1ELb0ELb1ELb0ELb0ELb0ELb0ELb1ELb1ELb1ELb1ELb0EEENS1_21CollectiveEpilogueFwdINS6_IJSA_SA_SA_EEES9_SD_SF_Li256ELb0ELb1ELb1ELb0EEENS1_19SingleTileSchedulerILb0ELb1ELb1ELi128EEEEEEEEEvNT_6ParamsE --------------------------
	.section	.nv.constant0._ZN7cutlass13device_kernelIN5flash11enable_sm90INS1_16FlashAttnFwdSm90INS1_25CollectiveMainloopFwdSm90ILi2EN4cute5tupleIJNS5_1CILi1EEES8_S8_EEENS6_IJNS7_ILi128EEESA_NS7_ILi192EEEEEELi128ENS_6half_tEfNS_4arch4Sm90ELb1ELb0ELb1ELb0ELb0ELb0ELb0ELb1ELb1ELb1ELb1ELb0EEENS1_21CollectiveEpilogueFwdINS6_IJSA_SA_SA_EEES9_SD_SF_Li256ELb0ELb1ELb1ELb0EEENS1_19SingleTileSchedulerILb0ELb1ELb1ELi128EEEEEEEEEvNT_6ParamsE,"a",@progbits
	.sectionflags	@""
	.align	4
.nv.constant0._ZN7cutlass13device_kernelIN5flash11enable_sm90INS1_16FlashAttnFwdSm90INS1_25CollectiveMainloopFwdSm90ILi2EN4cute5tupleIJNS5_1CILi1EEES8_S8_EEENS6_IJNS7_ILi128EEESA_NS7_ILi192EEEEEELi128ENS_6half_tEfNS_4arch4Sm90ELb1ELb0ELb1ELb0ELb0ELb0ELb0ELb1ELb1ELb1ELb1ELb0EEENS1_21CollectiveEpilogueFwdINS6_IJSA_SA_SA_EEES9_SD_SF_Li256ELb0ELb1ELb1ELb0EEENS1_19SingleTileSchedulerILb0ELb1ELb1ELi128EEEEEEEEEvNT_6ParamsE:
	.zero		3200


//--------------------- .nv.constant0._ZN7cutlass13device_kernelIN5flash11enable_sm90INS1_16FlashAttnFwdSm90INS1_25CollectiveMainloopFwdSm90ILi2EN4cute5tupleIJNS5_1CILi1EEES8_S8_EEENS6_IJNS7_ILi128EEESA_NS7_ILi192EEEEEELi128ENS_6half_tEfNS_4arch4Sm90ELb1ELb0ELb1ELb1ELb0ELb0ELb0ELb1ELb1ELb1ELb1ELb0EEENS1_21CollectiveEpilogueFwdINS6_IJSA_SA_SA_EEES9_SD_SF_Li256ELb1ELb1ELb1ELb0EEENS1_36VarlenDynamicPersistentTileSchedulerILi128ELi128ELi256ELi128ELb1ELb1ELb1ELb1ELb1ELb1EEEEEEEEEvNT_6ParamsE --------------------------
	.section	.nv.constant0._ZN7cutlass13device_kernelIN5flash11enable_sm90INS1_16FlashAttnFwdSm90INS1_25CollectiveMainloopFwdSm90ILi2EN4cute5tupleIJNS5_1CILi1EEES8_S8_EEENS6_IJNS7_ILi128EEESA_NS7_ILi192EEEEEELi128ENS_6half_tEfNS_4arch4Sm90ELb1ELb0ELb1ELb1ELb0ELb0ELb0ELb1ELb1ELb1ELb1ELb0EEENS1_21CollectiveEpilogueFwdINS6_IJSA_SA_SA_EEES9_SD_SF_Li256ELb1ELb1ELb1ELb0EEENS1_36VarlenDynamicPersistentTileSchedulerILi128ELi128ELi256ELi128ELb1ELb1ELb1ELb1ELb1ELb1EEEEEEEEEvNT_6ParamsE,"a",@progbits
	.sectionflags	@""
	.align	4
.nv.constant0._ZN7cutlass13device_kernelIN5flash11enable_sm90INS1_16FlashAttnFwdSm90INS1_25CollectiveMainloopFwdSm90ILi2EN4cute5tupleIJNS5_1CILi1EEES8_S8_EEENS6_IJNS7_ILi128EEESA_NS7_ILi192EEEEEELi128ENS_6half_tEfNS_4arch4Sm90ELb1ELb0ELb1ELb1ELb0ELb0ELb0ELb1ELb1ELb1ELb1ELb0EEENS1_21CollectiveEpilogueFwdINS6_IJSA_SA_SA_EEES9_SD_SF_Li256ELb1ELb1ELb1ELb0EEENS1_36VarlenDynamicPersistentTileSchedulerILi128ELi128ELi256ELi128ELb1ELb1ELb1ELb1ELb1ELb1EEEEEEEEEvNT_6ParamsE:
	.zero		3328


//--------------------- .nv.constant0._ZN7cutlass13device_kernelIN5flash11enable_sm90INS1_16FlashAttnFwdSm90INS1_25CollectiveMainloopFwdSm90ILi2EN4cute5tupleIJNS5_1CILi1EEES8_S8_EEENS6_IJNS7_ILi128EEESA_NS7_ILi192EEEEEELi128ENS_6half_tEfNS_4arch4Sm90ELb1ELb0ELb1ELb1ELb0ELb1ELb0ELb1ELb1ELb1ELb1ELb0EEENS1_21CollectiveEpilogueFwdINS6_IJSA_SA_SA_EEES9_SD_SF_Li256ELb1ELb1ELb1ELb0EEENS1_36VarlenDynamicPersistentTileSchedulerILi128ELi128ELi256ELi128ELb1ELb1ELb1ELb1ELb1ELb1EEEEEEEEEvNT_6ParamsE --------------------------
	.section	.nv.constant0._ZN7cutlass13device_kernelIN5flash11enable_sm90INS1_16FlashAttnFwdSm90INS1_25CollectiveMainloopFwdSm90ILi2EN4cute5tupleIJNS5_1CILi1EEES8_S8_EEENS6_IJNS7_ILi128EEESA_NS7_ILi192EEEEEELi128ENS_6half_tEfNS_4arch4Sm90ELb1ELb0ELb1ELb1ELb0ELb1ELb0ELb1ELb1ELb1ELb1ELb0EEENS1_21CollectiveEpilogueFwdINS6_IJSA_SA_SA_EEES9_SD_SF_Li256ELb1ELb1ELb1ELb0EEENS1_36VarlenDynamicPersistentTileSchedulerILi128ELi128ELi256ELi128ELb1ELb1ELb1ELb1ELb1ELb1EEEEEEEEEvNT_6ParamsE,"a",@progbits
	.sectionflags	@""
	.align	4
.nv.constant0._ZN7cutlass13device_kernelIN5flash11enable_sm90INS1_16FlashAttnFwdSm90INS1_25CollectiveMainloopFwdSm90ILi2EN4cute5tupleIJNS5_1CILi1EEES8_S8_EEENS6_IJNS7_ILi128EEESA_NS7_ILi192EEEEEELi128ENS_6half_tEfNS_4arch4Sm90ELb1ELb0ELb1ELb1ELb0ELb1ELb0ELb1ELb1ELb1ELb1ELb0EEENS1_21CollectiveEpilogueFwdINS6_IJSA_SA_SA_EEES9_SD_SF_Li256ELb1ELb1ELb1ELb0EEENS1_36VarlenDynamicPersistentTileSchedulerILi128ELi128ELi256ELi128ELb1ELb1ELb1ELb1ELb1ELb1EEEEEEEEEvNT_6ParamsE:
	.zero		3328


//--------------------- SYMBOLS --------------------------

	.type		.nv.reservedSmem.offset0,@object
	.size		.nv.reservedSmem.offset0,0x4
	.type		__assertfail,@function
